	.target	sm_80

	.elftype	@"ET_EXEC"


//--------------------- .note.nv.tkinfo           --------------------------
	.section	.note.nv.tkinfo,"",@"SHT_NOTE"
	.sectionflags	@"SHF_NOTE_NV_TKINFO"
	.tkinfo
        /*0018*/ 	.word	0x00000002
        /*0030*/ 	.string	""
        /*0030*/ 	.string	"ptxas"
        /*0030*/ 	.string	"Cuda compilation tools, release 13.0, V13.0.88"
        /*0030*/ 	.string	"Build cuda_13.0.r13.0/compiler.36424714_0"
        /*0030*/ 	.string	"-arch sm_80 -m 64 "



//--------------------- .note.nv.cuinfo           --------------------------
	.section	.note.nv.cuinfo,"",@"SHT_NOTE"
	.sectionflags	@"SHF_NOTE_NV_CUINFO"
        /*0018*/ 	.short	0x0002
        /*001a*/ 	.short	0x0050
        /*001c*/ 	.short	0x0082
	.zero		2


//--------------------- .nv.info                  --------------------------
	.section	.nv.info,"",@"SHT_CUDA_INFO"
	.align	4


	//----- nvinfo : EIATTR_REGCOUNT
	.align		4
        /*0000*/ 	.byte	0x04, 0x2f
        /*0002*/ 	.short	(.L_12 - .L_11)
	.align		4
.L_11:
        /*0004*/ 	.word	index@(_ZN7cutlass13device_kernelIN5flash22FlashAttnBwdPreprocessIN4cute5tupleIJNS3_1CILi64EEENS5_ILi192EEEEEENS_6half_tEfNS_4arch4Sm80ELb1ELb1EEEEEvNT_6ParamsE)
        /*0008*/ 	.word	0x0000004e


	//----- nvinfo : EIATTR_FRAME_SIZE
	.align		4
.L_12:
        /*000c*/ 	.byte	0x04, 0x11
        /*000e*/ 	.short	(.L_14 - .L_13)
	.align		4
.L_13:
        /*0010*/ 	.word	index@(_ZN7cutlass13device_kernelIN5flash22FlashAttnBwdPreprocessIN4cute5tupleIJNS3_1CILi64EEENS5_ILi192EEEEEENS_6half_tEfNS_4arch4Sm80ELb1ELb1EEEEEvNT_6ParamsE)
        /*0014*/ 	.word	0x00000000


	//----- nvinfo : EIATTR_REGCOUNT
	.align		4
.L_14:
        /*0018*/ 	.byte	0x04, 0x2f
        /*001a*/ 	.short	(.L_16 - .L_15)
	.align		4
.L_15:
        /*001c*/ 	.word	index@(_ZN7cutlass13device_kernelIN5flash19enable_sm80_to_sm89INS1_16FlashAttnBwdSm80INS1_25CollectiveMainloopBwdSm80ILi2ELi1EN4cute5tupleIJNS5_1CILi64EEENS7_ILi80EEENS7_ILi192EEEEEENS_6half_tEfNS_4arch4Sm80ELb1ELb0ELb1ELb1ELb1ELb0ELb1ELb0ELi2ELi4ELi2ELi2ELb0EEENS1_24CollectiveEpilogueBwdGQAISB_fSE_Li256ELb1ELb1EEENS1_25SingleTileBwdLPTSchedulerILb1ELi80ELb1EEEEEEEEEvNT_6ParamsE)
        /*0020*/ 	.word	0x000000ff


	//----- nvinfo : EIATTR_FRAME_SIZE
	.align		4
.L_16:
        /*0024*/ 	.byte	0x04, 0x11
        /*0026*/ 	.short	(.L_18 - .L_17)
	.align		4
.L_17:
        /*0028*/ 	.word	index@($__internal_11_$__cuda_sm70_warpsync)
        /*002c*/ 	.word	0x00000000


	//----- nvinfo : EIATTR_FRAME_SIZE
	.align		4
.L_18:
        /*0030*/ 	.byte	0x04, 0x11
        /*0032*/ 	.short	(.L_20 - .L_19)
	.align		4
.L_19:
        /*0034*/ 	.word	index@(_ZN7cutlass13device_kernelIN5flash19enable_sm80_to_sm89INS1_16FlashAttnBwdSm80INS1_25CollectiveMainloopBwdSm80ILi2ELi1EN4cute5tupleIJNS5_1CILi64EEENS7_ILi80EEENS7_ILi192EEEEEENS_6half_tEfNS_4arch4Sm80ELb1ELb0ELb1ELb1ELb1ELb0ELb1ELb0ELi2ELi4ELi2ELi2ELb0EEENS1_24CollectiveEpilogueBwdGQAISB_fSE_Li256ELb1ELb1EEENS1_25SingleTileBwdLPTSchedulerILb1ELi80ELb1EEEEEEEEEvNT_6ParamsE)
        /*0038*/ 	.word	0x00000010


	//----- nvinfo : EIATTR_REGCOUNT
	.align		4
.L_20:
        /*003c*/ 	.byte	0x04, 0x2f
        /*003e*/ 	.short	(.L_22 - .L_21)
	.align		4
.L_21:
        /*0040*/ 	.word	index@(_ZN7cutlass13device_kernelIN5flash32FlashAttnBwdPostprocessConvertdQIN4cute5tupleIJNS3_1CILi64EEENS5_ILi192EEEEEENS_6half_tEfNS_4arch4Sm80ELi256ENS3_8TiledMMAINS3_8MMA_AtomIJNS3_28SM80_16x8x16_F32F16F16F32_TNEEEENS3_6LayoutINS4_IJNS5_ILi2EEENS5_ILi4EEENS5_ILi1EEEEEENS4_IJSJ_SH_NS5_ILi0EEEEEEEENS4_IJNS5_ILi32EEES6_NS5_ILi16EEEEEEEELb0EEEEEvNT_6ParamsE)
        /*0044*/ 	.word	0x00000045


	//----- nvinfo : EIATTR_FRAME_SIZE
	.align		4
.L_22:
        /*0048*/ 	.byte	0x04, 0x11
        /*004a*/ 	.short	(.L_24 - .L_23)
	.align		4
.L_23:
        /*004c*/ 	.word	index@(_ZN7cutlass13device_kernelIN5flash32FlashAttnBwdPostprocessConvertdQIN4cute5tupleIJNS3_1CILi64EEENS5_ILi192EEEEEENS_6half_tEfNS_4arch4Sm80ELi256ENS3_8TiledMMAINS3_8MMA_AtomIJNS3_28SM80_16x8x16_F32F16F16F32_TNEEEENS3_6LayoutINS4_IJNS5_ILi2EEENS5_ILi4EEENS5_ILi1EEEEEENS4_IJSJ_SH_NS5_ILi0EEEEEEEENS4_IJNS5_ILi32EEES6_NS5_ILi16EEEEEEEELb0EEEEEvNT_6ParamsE)
        /*0050*/ 	.word	0x00000000


	//----- nvinfo : EIATTR_REGCOUNT
	.align		4
.L_24:
        /*0054*/ 	.byte	0x04, 0x2f
        /*0056*/ 	.short	(.L_26 - .L_25)
	.align		4
.L_25:
        /*0058*/ 	.word	index@(_ZN7cutlass13device_kernelIN5flash32FlashAttnBwdPostprocessConvertdQIN4cute5tupleIJNS3_1CILi80EEENS5_ILi192EEEEEENS_6half_tEfNS_4arch4Sm80ELi256ENS3_8TiledMMAINS3_8MMA_AtomIJNS3_28SM80_16x8x16_F32F16F16F32_TNEEEENS3_6LayoutINS4_IJNS5_ILi4EEENS5_ILi2EEENS5_ILi1EEEEEENS4_IJSJ_SH_NS5_ILi0EEEEEEEENS4_IJNS5_ILi64EEENS5_ILi16EEESP_EEEEELb1EEEEEvNT_6ParamsE)
        /*005c*/ 	.word	0x00000050


	//----- nvinfo : EIATTR_FRAME_SIZE
	.align		4
.L_26:
        /*0060*/ 	.byte	0x04, 0x11
        /*0062*/ 	.short	(.L_28 - .L_27)
	.align		4
.L_27:
        /*0064*/ 	.word	index@(_ZN7cutlass13device_kernelIN5flash32FlashAttnBwdPostprocessConvertdQIN4cute5tupleIJNS3_1CILi80EEENS5_ILi192EEEEEENS_6half_tEfNS_4arch4Sm80ELi256ENS3_8TiledMMAINS3_8MMA_AtomIJNS3_28SM80_16x8x16_F32F16F16F32_TNEEEENS3_6LayoutINS4_IJNS5_ILi4EEENS5_ILi2EEENS5_ILi1EEEEEENS4_IJSJ_SH_NS5_ILi0EEEEEEEENS4_IJNS5_ILi64EEENS5_ILi16EEESP_EEEEELb1EEEEEvNT_6ParamsE)
        /*0068*/ 	.word	0x00000000


	//----- nvinfo : EIATTR_REGCOUNT
	.align		4
.L_28:
        /*006c*/ 	.byte	0x04, 0x2f
        /*006e*/ 	.short	(.L_30 - .L_29)
	.align		4
.L_29:
        /*0070*/ 	.word	index@(_ZN7cutlass13device_kernelIN5flash19enable_sm80_to_sm89INS1_16FlashAttnBwdSm80INS1_25CollectiveMainloopBwdSm80ILi2ELi1EN4cute5tupleIJNS5_1CILi64EEENS7_ILi80EEENS7_ILi192EEEEEENS_6half_tEfNS_4arch4Sm80ELb1ELb0ELb1ELb1ELb0ELb0ELb1ELb0ELi2ELi4ELi2ELi2ELb0EEENS1_24CollectiveEpilogueBwdGQAISB_fSE_Li256ELb1ELb0EEENS1_25SingleTileBwdLPTSchedulerILb1ELi80ELb0EEEEEEEEEvNT_6ParamsE)
        /*0074*/ 	.word	0x000000ff


	//----- nvinfo : EIATTR_FRAME_SIZE
	.align		4
.L_30:
        /*0078*/ 	.byte	0x04, 0x11
        /*007a*/ 	.short	(.L_32 - .L_31)
	.align		4
.L_31:
        /*007c*/ 	.word	index@(_ZN7cutlass13device_kernelIN5flash19enable_sm80_to_sm89INS1_16FlashAttnBwdSm80INS1_25CollectiveMainloopBwdSm80ILi2ELi1EN4cute5tupleIJNS5_1CILi64EEENS7_ILi80EEENS7_ILi192EEEEEENS_6half_tEfNS_4arch4Sm80ELb1ELb0ELb1ELb1ELb0ELb0ELb1ELb0ELi2ELi4ELi2ELi2ELb0EEENS1_24CollectiveEpilogueBwdGQAISB_fSE_Li256ELb1ELb0EEENS1_25SingleTileBwdLPTSchedulerILb1ELi80ELb0EEEEEEEEEvNT_6ParamsE)
        /*0080*/ 	.word	0x00000000


	//----- nvinfo : EIATTR_REGCOUNT
	.align		4
.L_32:
        /*0084*/ 	.byte	0x04, 0x2f
        /*0086*/ 	.short	(.L_34 - .L_33)
	.align		4
.L_33:
        /*0088*/ 	.word	index@(_ZN7cutlass13device_kernelIN5flash19enable_sm80_to_sm89INS1_16FlashAttnBwdSm80INS1_25CollectiveMainloopBwdSm80ILi2ELi1EN4cute5tupleIJNS5_1CILi64EEENS7_ILi80EEENS7_ILi192EEEEEENS_6half_tEfNS_4arch4Sm80ELb1ELb0ELb1ELb1ELb1ELb0ELb1ELb0ELi2ELi4ELi2ELi2ELb0EEENS1_21CollectiveEpilogueBwdISB_SC_SE_Li256ELb1ELb1ELi4EEENS1_25SingleTileBwdLPTSchedulerILb1ELi80ELb1EEEEEEEEEvNT_6ParamsE)
        /*008c*/ 	.word	0x000000ff


	//----- nvinfo : EIATTR_FRAME_SIZE
	.align		4
.L_34:
        /*0090*/ 	.byte	0x04, 0x11
        /*0092*/ 	.short	(.L_36 - .L_35)
	.align		4
.L_35:
        /*0094*/ 	.word	index@(_ZN7cutlass13device_kernelIN5flash19enable_sm80_to_sm89INS1_16FlashAttnBwdSm80INS1_25CollectiveMainloopBwdSm80ILi2ELi1EN4cute5tupleIJNS5_1CILi64EEENS7_ILi80EEENS7_ILi192EEEEEENS_6half_tEfNS_4arch4Sm80ELb1ELb0ELb1ELb1ELb1ELb0ELb1ELb0ELi2ELi4ELi2ELi2ELb0EEENS1_21CollectiveEpilogueBwdISB_SC_SE_Li256ELb1ELb1ELi4EEENS1_25SingleTileBwdLPTSchedulerILb1ELi80ELb1EEEEEEEEEvNT_6ParamsE)
        /*0098*/ 	.word	0x00000010


	//----- nvinfo : EIATTR_REGCOUNT
	.align		4
.L_36:
        /*009c*/ 	.byte	0x04, 0x2f
        /*009e*/ 	.short	(.L_38 - .L_37)
	.align		4
.L_37:
        /*00a0*/ 	.word	index@(_ZN7cutlass13device_kernelIN5flash19enable_sm80_to_sm89INS1_16FlashAttnBwdSm80INS1_25CollectiveMainloopBwdSm80ILi2ELi1EN4cute5tupleIJNS5_1CILi64EEENS7_ILi80EEENS7_ILi192EEEEEENS_6half_tEfNS_4arch4Sm80ELb1ELb0ELb1ELb1ELb0ELb0ELb1ELb0ELi2ELi4ELi2ELi2ELb0EEENS1_21CollectiveEpilogueBwdISB_SC_SE_Li256ELb1ELb1ELi4EEENS1_25SingleTileBwdLPTSchedulerILb1ELi80ELb0EEEEEEEEEvNT_6ParamsE)
        /*00a4*/ 	.word	0x000000ff


	//----- nvinfo : EIATTR_FRAME_SIZE
	.align		4
.L_38:
        /*00a8*/ 	.byte	0x04, 0x11
        /*00aa*/ 	.short	(.L_40 - .L_39)
	.align		4
.L_39:
        /*00ac*/ 	.word	index@(_ZN7cutlass13device_kernelIN5flash19enable_sm80_to_sm89INS1_16FlashAttnBwdSm80INS1_25CollectiveMainloopBwdSm80ILi2ELi1EN4cute5tupleIJNS5_1CILi64EEENS7_ILi80EEENS7_ILi192EEEEEENS_6half_tEfNS_4arch4Sm80ELb1ELb0ELb1ELb1ELb0ELb0ELb1ELb0ELi2ELi4ELi2ELi2ELb0EEENS1_21CollectiveEpilogueBwdISB_SC_SE_Li256ELb1ELb1ELi4EEENS1_25SingleTileBwdLPTSchedulerILb1ELi80ELb0EEEEEEEEEvNT_6ParamsE)
        /*00b0*/ 	.word	0x00000000


	//----- nvinfo : EIATTR_REGCOUNT
	.align		4
.L_40:
        /*00b4*/ 	.byte	0x04, 0x2f
        /*00b6*/ 	.short	(.L_42 - .L_41)
	.align		4
.L_41:
        /*00b8*/ 	.word	index@(_ZN7cutlass13device_kernelIN5flash22FlashAttnBwdPreprocessIN4cute5tupleIJNS3_1CILi64EEENS5_ILi192EEEEEENS_6half_tEfNS_4arch4Sm80ELb1ELb0EEEEEvNT_6ParamsE)
        /*00bc*/ 	.word	0x0000004b


	//----- nvinfo : EIATTR_FRAME_SIZE
	.align		4
.L_42:
        /*00c0*/ 	.byte	0x04, 0x11
        /*00c2*/ 	.short	(.L_44 - .L_43)
	.align		4
.L_43:
        /*00c4*/ 	.word	index@(_ZN7cutlass13device_kernelIN5flash22FlashAttnBwdPreprocessIN4cute5tupleIJNS3_1CILi64EEENS5_ILi192EEEEEENS_6half_tEfNS_4arch4Sm80ELb1ELb0EEEEEvNT_6ParamsE)
        /*00c8*/ 	.word	0x00000000


	//----- nvinfo : EIATTR_REGCOUNT
	.align		4
.L_44:
        /*00cc*/ 	.byte	0x04, 0x2f
        /*00ce*/ 	.short	(.L_46 - .L_45)
	.align		4
.L_45:
        /*00d0*/ 	.word	index@(_ZN7cutlass13device_kernelIN5flash19enable_sm80_to_sm89INS1_16FlashAttnBwdSm80INS1_25CollectiveMainloopBwdSm80ILi2ELi1EN4cute5tupleIJNS5_1CILi64EEENS7_ILi80EEENS7_ILi192EEEEEENS_6half_tEfNS_4arch4Sm80ELb1ELb0ELb1ELb0ELb1ELb0ELb1ELb0ELi2ELi4ELi2ELi2ELb0EEENS1_24CollectiveEpilogueBwdGQAISB_fSE_Li256ELb0ELb1EEENS1_25SingleTileBwdLPTSchedulerILb0ELi80ELb1EEEEEEEEEvNT_6ParamsE)
        /*00d4*/ 	.word	0x000000ff


	//----- nvinfo : EIATTR_FRAME_SIZE
	.align		4
.L_46:
        /*00d8*/ 	.byte	0x04, 0x11
        /*00da*/ 	.short	(.L_48 - .L_47)
	.align		4
.L_47:
        /*00dc*/ 	.word	index@($__internal_10_$__cuda_sm70_warpsync)
        /*00e0*/ 	.word	0x00000000


	//----- nvinfo : EIATTR_FRAME_SIZE
	.align		4
.L_48:
        /*00e4*/ 	.byte	0x04, 0x11
        /*00e6*/ 	.short	(.L_50 - .L_49)
	.align		4
.L_49:
        /*00e8*/ 	.word	index@(_ZN7cutlass13device_kernelIN5flash19enable_sm80_to_sm89INS1_16FlashAttnBwdSm80INS1_25CollectiveMainloopBwdSm80ILi2ELi1EN4cute5tupleIJNS5_1CILi64EEENS7_ILi80EEENS7_ILi192EEEEEENS_6half_tEfNS_4arch4Sm80ELb1ELb0ELb1ELb0ELb1ELb0ELb1ELb0ELi2ELi4ELi2ELi2ELb0EEENS1_24CollectiveEpilogueBwdGQAISB_fSE_Li256ELb0ELb1EEENS1_25SingleTileBwdLPTSchedulerILb0ELi80ELb1EEEEEEEEEvNT_6ParamsE)
        /*00ec*/ 	.word	0x00000000


	//----- nvinfo : EIATTR_REGCOUNT
	.align		4
.L_50:
        /*00f0*/ 	.byte	0x04, 0x2f
        /*00f2*/ 	.short	(.L_52 - .L_51)
	.align		4
.L_51:
        /*00f4*/ 	.word	index@(_ZN7cutlass13device_kernelIN5flash19enable_sm80_to_sm89INS1_16FlashAttnBwdSm80INS1_25CollectiveMainloopBwdSm80ILi2ELi1EN4cute5tupleIJNS5_1CILi64EEENS7_ILi80EEENS7_ILi192EEEEEENS_6half_tEfNS_4arch4Sm80ELb1ELb0ELb1ELb0ELb0ELb0ELb1ELb0ELi2ELi4ELi2ELi2ELb0EEENS1_24CollectiveEpilogueBwdGQAISB_fSE_Li256ELb0ELb0EEENS1_25SingleTileBwdLPTSchedulerILb0ELi80ELb0EEEEEEEEEvNT_6ParamsE)
        /*00f8*/ 	.word	0x000000ff


	//----- nvinfo : EIATTR_FRAME_SIZE
	.align		4
.L_52:
        /*00fc*/ 	.byte	0x04, 0x11
        /*00fe*/ 	.short	(.L_54 - .L_53)
	.align		4
.L_53:
        /*0100*/ 	.word	index@(_ZN7cutlass13device_kernelIN5flash19enable_sm80_to_sm89INS1_16FlashAttnBwdSm80INS1_25CollectiveMainloopBwdSm80ILi2ELi1EN4cute5tupleIJNS5_1CILi64EEENS7_ILi80EEENS7_ILi192EEEEEENS_6half_tEfNS_4arch4Sm80ELb1ELb0ELb1ELb0ELb0ELb0ELb1ELb0ELi2ELi4ELi2ELi2ELb0EEENS1_24CollectiveEpilogueBwdGQAISB_fSE_Li256ELb0ELb0EEENS1_25SingleTileBwdLPTSchedulerILb0ELi80ELb0EEEEEEEEEvNT_6ParamsE)
        /*0104*/ 	.word	0x00000000


	//----- nvinfo : EIATTR_REGCOUNT
	.align		4
.L_54:
        /*0108*/ 	.byte	0x04, 0x2f
        /*010a*/ 	.short	(.L_56 - .L_55)
	.align		4
.L_55:
        /*010c*/ 	.word	index@(_ZN7cutlass13device_kernelIN5flash19enable_sm80_to_sm89INS1_16FlashAttnBwdSm80INS1_25CollectiveMainloopBwdSm80ILi2ELi1EN4cute5tupleIJNS5_1CILi64EEENS7_ILi80EEENS7_ILi192EEEEEENS_6half_tEfNS_4arch4Sm80ELb1ELb0ELb1ELb0ELb1ELb0ELb1ELb0ELi2ELi4ELi2ELi2ELb0EEENS1_21CollectiveEpilogueBwdISB_SC_SE_Li256ELb0ELb1ELi4EEENS1_25SingleTileBwdLPTSchedulerILb0ELi80ELb1EEEEEEEEEvNT_6ParamsE)
        /*0110*/ 	.word	0x000000ff


	//----- nvinfo : EIATTR_FRAME_SIZE
	.align		4
.L_56:
        /*0114*/ 	.byte	0x04, 0x11
        /*0116*/ 	.short	(.L_58 - .L_57)
	.align		4
.L_57:
        /*0118*/ 	.word	index@(_ZN7cutlass13device_kernelIN5flash19enable_sm80_to_sm89INS1_16FlashAttnBwdSm80INS1_25CollectiveMainloopBwdSm80ILi2ELi1EN4cute5tupleIJNS5_1CILi64EEENS7_ILi80EEENS7_ILi192EEEEEENS_6half_tEfNS_4arch4Sm80ELb1ELb0ELb1ELb0ELb1ELb0ELb1ELb0ELi2ELi4ELi2ELi2ELb0EEENS1_21CollectiveEpilogueBwdISB_SC_SE_Li256ELb0ELb1ELi4EEENS1_25SingleTileBwdLPTSchedulerILb0ELi80ELb1EEEEEEEEEvNT_6ParamsE)
        /*011c*/ 	.word	0x00000018


	//----- nvinfo : EIATTR_REGCOUNT
	.align		4
.L_58:
        /*0120*/ 	.byte	0x04, 0x2f
        /*0122*/ 	.short	(.L_60 - .L_59)
	.align		4
.L_59:
        /*0124*/ 	.word	index@(_ZN7cutlass13device_kernelIN5flash19enable_sm80_to_sm89INS1_16FlashAttnBwdSm80INS1_25CollectiveMainloopBwdSm80ILi2ELi1EN4cute5tupleIJNS5_1CILi64EEENS7_ILi80EEENS7_ILi192EEEEEENS_6half_tEfNS_4arch4Sm80ELb1ELb0ELb1ELb0ELb0ELb0ELb1ELb0ELi2ELi4ELi2ELi2ELb0EEENS1_21CollectiveEpilogueBwdISB_SC_SE_Li256ELb0ELb1ELi4EEENS1_25SingleTileBwdLPTSchedulerILb0ELi80ELb0EEEEEEEEEvNT_6ParamsE)
        /*0128*/ 	.word	0x000000ff


	//----- nvinfo : EIATTR_FRAME_SIZE
	.align		4
.L_60:
        /*012c*/ 	.byte	0x04, 0x11
        /*012e*/ 	.short	(.L_62 - .L_61)
	.align		4
.L_61:
        /*0130*/ 	.word	index@(_ZN7cutlass13device_kernelIN5flash19enable_sm80_to_sm89INS1_16FlashAttnBwdSm80INS1_25CollectiveMainloopBwdSm80ILi2ELi1EN4cute5tupleIJNS5_1CILi64EEENS7_ILi80EEENS7_ILi192EEEEEENS_6half_tEfNS_4arch4Sm80ELb1ELb0ELb1ELb0ELb0ELb0ELb1ELb0ELi2ELi4ELi2ELi2ELb0EEENS1_21CollectiveEpilogueBwdISB_SC_SE_Li256ELb0ELb1ELi4EEENS1_25SingleTileBwdLPTSchedulerILb0ELi80ELb0EEEEEEEEEvNT_6ParamsE)
        /*0134*/ 	.word	0x00000000


	//----- nvinfo : EIATTR_REGCOUNT
	.align		4
.L_62:
        /*0138*/ 	.byte	0x04, 0x2f
        /*013a*/ 	.short	(.L_64 - .L_63)
	.align		4
.L_63:
        /*013c*/ 	.word	index@(_ZN7cutlass13device_kernelIN5flash19enable_sm80_to_sm89INS1_16FlashAttnBwdSm80INS1_25CollectiveMainloopBwdSm80ILi2ELi1EN4cute5tupleIJNS5_1CILi64EEENS7_ILi80EEENS7_ILi192EEEEEENS_6half_tEfNS_4arch4Sm80ELb0ELb1ELb1ELb1ELb1ELb0ELb1ELb0ELi2ELi4ELi2ELi2ELb0EEENS1_24CollectiveEpilogueBwdGQAISB_fSE_Li256ELb1ELb1EEENS1_19SingleTileSchedulerILb1ELb0ELb0ELi80EEEEEEEEEvNT_6ParamsE)
        /*0140*/ 	.word	0x000000ff


	//----- nvinfo : EIATTR_FRAME_SIZE
	.align		4
.L_64:
        /*0144*/ 	.byte	0x04, 0x11
        /*0146*/ 	.short	(.L_66 - .L_65)
	.align		4
.L_65:
        /*0148*/ 	.word	index@($__internal_9_$__cuda_sm70_warpsync)
        /*014c*/ 	.word	0x00000000


	//----- nvinfo : EIATTR_FRAME_SIZE
	.align		4
.L_66:
        /*0150*/ 	.byte	0x04, 0x11
        /*0152*/ 	.short	(.L_68 - .L_67)
	.align		4
.L_67:
        /*0154*/ 	.word	index@(_ZN7cutlass13device_kernelIN5flash19enable_sm80_to_sm89INS1_16FlashAttnBwdSm80INS1_25CollectiveMainloopBwdSm80ILi2ELi1EN4cute5tupleIJNS5_1CILi64EEENS7_ILi80EEENS7_ILi192EEEEEENS_6half_tEfNS_4arch4Sm80ELb0ELb1ELb1ELb1ELb1ELb0ELb1ELb0ELi2ELi4ELi2ELi2ELb0EEENS1_24CollectiveEpilogueBwdGQAISB_fSE_Li256ELb1ELb1EEENS1_19SingleTileSchedulerILb1ELb0ELb0ELi80EEEEEEEEEvNT_6ParamsE)
        /*0158*/ 	.word	0x00000000


	//----- nvinfo : EIATTR_REGCOUNT
	.align		4
.L_68:
        /*015c*/ 	.byte	0x04, 0x2f
        /*015e*/ 	.short	(.L_70 - .L_69)
	.align		4
.L_69:
        /*0160*/ 	.word	index@(_ZN7cutlass13device_kernelIN5flash19enable_sm80_to_sm89INS1_16FlashAttnBwdSm80INS1_25CollectiveMainloopBwdSm80ILi2ELi1EN4cute5tupleIJNS5_1CILi64EEENS7_ILi80EEENS7_ILi192EEEEEENS_6half_tEfNS_4arch4Sm80ELb0ELb1ELb1ELb1ELb0ELb0ELb1ELb0ELi2ELi4ELi2ELi2ELb0EEENS1_24CollectiveEpilogueBwdGQAISB_fSE_Li256ELb1ELb0EEENS1_19SingleTileSchedulerILb1ELb0ELb0ELi80EEEEEEEEEvNT_6ParamsE)
        /*0164*/ 	.word	0x000000ff


	//----- nvinfo : EIATTR_FRAME_SIZE
	.align		4
.L_70:
        /*0168*/ 	.byte	0x04, 0x11
        /*016a*/ 	.short	(.L_72 - .L_71)
	.align		4
.L_71:
        /*016c*/ 	.word	index@(_ZN7cutlass13device_kernelIN5flash19enable_sm80_to_sm89INS1_16FlashAttnBwdSm80INS1_25CollectiveMainloopBwdSm80ILi2ELi1EN4cute5tupleIJNS5_1CILi64EEENS7_ILi80EEENS7_ILi192EEEEEENS_6half_tEfNS_4arch4Sm80ELb0ELb1ELb1ELb1ELb0ELb0ELb1ELb0ELi2ELi4ELi2ELi2ELb0EEENS1_24CollectiveEpilogueBwdGQAISB_fSE_Li256ELb1ELb0EEENS1_19SingleTileSchedulerILb1ELb0ELb0ELi80EEEEEEEEEvNT_6ParamsE)
        /*0170*/ 	.word	0x00000000


	//----- nvinfo : EIATTR_REGCOUNT
	.align		4
.L_72:
        /*0174*/ 	.byte	0x04, 0x2f
        /*0176*/ 	.short	(.L_74 - .L_73)
	.align		4
.L_73:
        /*0178*/ 	.word	index@(_ZN7cutlass13device_kernelIN5flash19enable_sm80_to_sm89INS1_16FlashAttnBwdSm80INS1_25CollectiveMainloopBwdSm80ILi2ELi1EN4cute5tupleIJNS5_1CILi64EEENS7_ILi80EEENS7_ILi192EEEEEENS_6half_tEfNS_4arch4Sm80ELb0ELb1ELb1ELb1ELb1ELb0ELb1ELb0ELi2ELi4ELi2ELi2ELb0EEENS1_21CollectiveEpilogueBwdISB_SC_SE_Li256ELb1ELb1ELi4EEENS1_19SingleTileSchedulerILb1ELb0ELb0ELi80EEEEEEEEEvNT_6ParamsE)
        /*017c*/ 	.word	0x000000ff


	//----- nvinfo : EIATTR_FRAME_SIZE
	.align		4
.L_74:
        /*0180*/ 	.byte	0x04, 0x11
        /*0182*/ 	.short	(.L_76 - .L_75)
	.align		4
.L_75:
        /*0184*/ 	.word	index@(_ZN7cutlass13device_kernelIN5flash19enable_sm80_to_sm89INS1_16FlashAttnBwdSm80INS1_25CollectiveMainloopBwdSm80ILi2ELi1EN4cute5tupleIJNS5_1CILi64EEENS7_ILi80EEENS7_ILi192EEEEEENS_6half_tEfNS_4arch4Sm80ELb0ELb1ELb1ELb1ELb1ELb0ELb1ELb0ELi2ELi4ELi2ELi2ELb0EEENS1_21CollectiveEpilogueBwdISB_SC_SE_Li256ELb1ELb1ELi4EEENS1_19SingleTileSchedulerILb1ELb0ELb0ELi80EEEEEEEEEvNT_6ParamsE)
        /*0188*/ 	.word	0x00000000


	//----- nvinfo : EIATTR_REGCOUNT
	.align		4
.L_76:
        /*018c*/ 	.byte	0x04, 0x2f
        /*018e*/ 	.short	(.L_78 - .L_77)
	.align		4
.L_77:
        /*0190*/ 	.word	index@(_ZN7cutlass13device_kernelIN5flash19enable_sm80_to_sm89INS1_16FlashAttnBwdSm80INS1_25CollectiveMainloopBwdSm80ILi2ELi1EN4cute5tupleIJNS5_1CILi64EEENS7_ILi80EEENS7_ILi192EEEEEENS_6half_tEfNS_4arch4Sm80ELb0ELb1ELb1ELb1ELb0ELb0ELb1ELb0ELi2ELi4ELi2ELi2ELb0EEENS1_21CollectiveEpilogueBwdISB_SC_SE_Li256ELb1ELb1ELi4EEENS1_19SingleTileSchedulerILb1ELb0ELb0ELi80EEEEEEEEEvNT_6ParamsE)
        /*0194*/ 	.word	0x000000ff


	//----- nvinfo : EIATTR_FRAME_SIZE
	.align		4
.L_78:
        /*0198*/ 	.byte	0x04, 0x11
        /*019a*/ 	.short	(.L_80 - .L_79)
	.align		4
.L_79:
        /*019c*/ 	.word	index@(_ZN7cutlass13device_kernelIN5flash19enable_sm80_to_sm89INS1_16FlashAttnBwdSm80INS1_25CollectiveMainloopBwdSm80ILi2ELi1EN4cute5tupleIJNS5_1CILi64EEENS7_ILi80EEENS7_ILi192EEEEEENS_6half_tEfNS_4arch4Sm80ELb0ELb1ELb1ELb1ELb0ELb0ELb1ELb0ELi2ELi4ELi2ELi2ELb0EEENS1_21CollectiveEpilogueBwdISB_SC_SE_Li256ELb1ELb1ELi4EEENS1_19SingleTileSchedulerILb1ELb0ELb0ELi80EEEEEEEEEvNT_6ParamsE)
        /*01a0*/ 	.word	0x00000000


	//----- nvinfo : EIATTR_REGCOUNT
	.align		4
.L_80:
        /*01a4*/ 	.byte	0x04, 0x2f
        /*01a6*/ 	.short	(.L_82 - .L_81)
	.align		4
.L_81:
        /*01a8*/ 	.word	index@(_ZN7cutlass13device_kernelIN5flash19enable_sm80_to_sm89INS1_16FlashAttnBwdSm80INS1_25CollectiveMainloopBwdSm80ILi2ELi1EN4cute5tupleIJNS5_1CILi64EEENS7_ILi80EEENS7_ILi192EEEEEENS_6half_tEfNS_4arch4Sm80ELb0ELb1ELb1ELb0ELb1ELb0ELb1ELb0ELi2ELi4ELi2ELi2ELb0EEENS1_24CollectiveEpilogueBwdGQAISB_fSE_Li256ELb0ELb1EEENS1_19SingleTileSchedulerILb0ELb0ELb0ELi80EEEEEEEEEvNT_6ParamsE)
        /*01ac*/ 	.word	0x000000ff


	//----- nvinfo : EIATTR_FRAME_SIZE
	.align		4
.L_82:
        /*01b0*/ 	.byte	0x04, 0x11
        /*01b2*/ 	.short	(.L_84 - .L_83)
	.align		4
.L_83:
        /*01b4*/ 	.word	index@($__internal_8_$__cuda_sm70_warpsync)
        /*01b8*/ 	.word	0x00000000


	//----- nvinfo : EIATTR_FRAME_SIZE
	.align		4
.L_84:
        /*01bc*/ 	.byte	0x04, 0x11
        /*01be*/ 	.short	(.L_86 - .L_85)
	.align		4
.L_85:
        /*01c0*/ 	.word	index@(_ZN7cutlass13device_kernelIN5flash19enable_sm80_to_sm89INS1_16FlashAttnBwdSm80INS1_25CollectiveMainloopBwdSm80ILi2ELi1EN4cute5tupleIJNS5_1CILi64EEENS7_ILi80EEENS7_ILi192EEEEEENS_6half_tEfNS_4arch4Sm80ELb0ELb1ELb1ELb0ELb1ELb0ELb1ELb0ELi2ELi4ELi2ELi2ELb0EEENS1_24CollectiveEpilogueBwdGQAISB_fSE_Li256ELb0ELb1EEENS1_19SingleTileSchedulerILb0ELb0ELb0ELi80EEEEEEEEEvNT_6ParamsE)
        /*01c4*/ 	.word	0x00000000


	//----- nvinfo : EIATTR_REGCOUNT
	.align		4
.L_86:
        /*01c8*/ 	.byte	0x04, 0x2f
        /*01ca*/ 	.short	(.L_88 - .L_87)
	.align		4
.L_87:
        /*01cc*/ 	.word	index@(_ZN7cutlass13device_kernelIN5flash19enable_sm80_to_sm89INS1_16FlashAttnBwdSm80INS1_25CollectiveMainloopBwdSm80ILi2ELi1EN4cute5tupleIJNS5_1CILi64EEENS7_ILi80EEENS7_ILi192EEEEEENS_6half_tEfNS_4arch4Sm80ELb0ELb1ELb1ELb0ELb0ELb0ELb1ELb0ELi2ELi4ELi2ELi2ELb0EEENS1_24CollectiveEpilogueBwdGQAISB_fSE_Li256ELb0ELb0EEENS1_19SingleTileSchedulerILb0ELb0ELb0ELi80EEEEEEEEEvNT_6ParamsE)
        /*01d0*/ 	.word	0x000000ff


	//----- nvinfo : EIATTR_FRAME_SIZE
	.align		4
.L_88:
        /*01d4*/ 	.byte	0x04, 0x11
        /*01d6*/ 	.short	(.L_90 - .L_89)
	.align		4
.L_89:
        /*01d8*/ 	.word	index@(_ZN7cutlass13device_kernelIN5flash19enable_sm80_to_sm89INS1_16FlashAttnBwdSm80INS1_25CollectiveMainloopBwdSm80ILi2ELi1EN4cute5tupleIJNS5_1CILi64EEENS7_ILi80EEENS7_ILi192EEEEEENS_6half_tEfNS_4arch4Sm80ELb0ELb1ELb1ELb0ELb0ELb0ELb1ELb0ELi2ELi4ELi2ELi2ELb0EEENS1_24CollectiveEpilogueBwdGQAISB_fSE_Li256ELb0ELb0EEENS1_19SingleTileSchedulerILb0ELb0ELb0ELi80EEEEEEEEEvNT_6ParamsE)
        /*01dc*/ 	.word	0x00000000


	//----- nvinfo : EIATTR_REGCOUNT
	.align		4
.L_90:
        /*01e0*/ 	.byte	0x04, 0x2f
        /*01e2*/ 	.short	(.L_92 - .L_91)
	.align		4
.L_91:
        /*01e4*/ 	.word	index@(_ZN7cutlass13device_kernelIN5flash19enable_sm80_to_sm89INS1_16FlashAttnBwdSm80INS1_25CollectiveMainloopBwdSm80ILi2ELi1EN4cute5tupleIJNS5_1CILi64EEENS7_ILi80EEENS7_ILi192EEEEEENS_6half_tEfNS_4arch4Sm80ELb0ELb1ELb1ELb0ELb1ELb0ELb1ELb0ELi2ELi4ELi2ELi2ELb0EEENS1_21CollectiveEpilogueBwdISB_SC_SE_Li256ELb0ELb1ELi4EEENS1_19SingleTileSchedulerILb0ELb0ELb0ELi80EEEEEEEEEvNT_6ParamsE)
        /*01e8*/ 	.word	0x000000ff


	//----- nvinfo : EIATTR_FRAME_SIZE
	.align		4
.L_92:
        /*01ec*/ 	.byte	0x04, 0x11
        /*01ee*/ 	.short	(.L_94 - .L_93)
	.align		4
.L_93:
        /*01f0*/ 	.word	index@(_ZN7cutlass13device_kernelIN5flash19enable_sm80_to_sm89INS1_16FlashAttnBwdSm80INS1_25CollectiveMainloopBwdSm80ILi2ELi1EN4cute5tupleIJNS5_1CILi64EEENS7_ILi80EEENS7_ILi192EEEEEENS_6half_tEfNS_4arch4Sm80ELb0ELb1ELb1ELb0ELb1ELb0ELb1ELb0ELi2ELi4ELi2ELi2ELb0EEENS1_21CollectiveEpilogueBwdISB_SC_SE_Li256ELb0ELb1ELi4EEENS1_19SingleTileSchedulerILb0ELb0ELb0ELi80EEEEEEEEEvNT_6ParamsE)
        /*01f4*/ 	.word	0x00000000


	//----- nvinfo : EIATTR_REGCOUNT
	.align		4
.L_94:
        /*01f8*/ 	.byte	0x04, 0x2f
        /*01fa*/ 	.short	(.L_96 - .L_95)
	.align		4
.L_95:
        /*01fc*/ 	.word	index@(_ZN7cutlass13device_kernelIN5flash19enable_sm80_to_sm89INS1_16FlashAttnBwdSm80INS1_25CollectiveMainloopBwdSm80ILi2ELi1EN4cute5tupleIJNS5_1CILi64EEENS7_ILi80EEENS7_ILi192EEEEEENS_6half_tEfNS_4arch4Sm80ELb0ELb1ELb1ELb0ELb0ELb0ELb1ELb0ELi2ELi4ELi2ELi2ELb0EEENS1_21CollectiveEpilogueBwdISB_SC_SE_Li256ELb0ELb1ELi4EEENS1_19SingleTileSchedulerILb0ELb0ELb0ELi80EEEEEEEEEvNT_6ParamsE)
        /*0200*/ 	.word	0x000000ff


	//----- nvinfo : EIATTR_FRAME_SIZE
	.align		4
.L_96:
        /*0204*/ 	.byte	0x04, 0x11
        /*0206*/ 	.short	(.L_98 - .L_97)
	.align		4
.L_97:
        /*0208*/ 	.word	index@(_ZN7cutlass13device_kernelIN5flash19enable_sm80_to_sm89INS1_16FlashAttnBwdSm80INS1_25CollectiveMainloopBwdSm80ILi2ELi1EN4cute5tupleIJNS5_1CILi64EEENS7_ILi80EEENS7_ILi192EEEEEENS_6half_tEfNS_4arch4Sm80ELb0ELb1ELb1ELb0ELb0ELb0ELb1ELb0ELi2ELi4ELi2ELi2ELb0EEENS1_21CollectiveEpilogueBwdISB_SC_SE_Li256ELb0ELb1ELi4EEENS1_19SingleTileSchedulerILb0ELb0ELb0ELi80EEEEEEEEEvNT_6ParamsE)
        /*020c*/ 	.word	0x00000000


	//----- nvinfo : EIATTR_REGCOUNT
	.align		4
.L_98:
        /*0210*/ 	.byte	0x04, 0x2f
        /*0212*/ 	.short	(.L_100 - .L_99)
	.align		4
.L_99:
        /*0214*/ 	.word	index@(_ZN7cutlass13device_kernelIN5flash19enable_sm80_to_sm89INS1_16FlashAttnBwdSm80INS1_25CollectiveMainloopBwdSm80ILi2ELi1EN4cute5tupleIJNS5_1CILi64EEENS7_ILi80EEENS7_ILi192EEEEEENS_6half_tEfNS_4arch4Sm80ELb0ELb0ELb1ELb1ELb1ELb0ELb1ELb0ELi2ELi4ELi2ELi2ELb0EEENS1_24CollectiveEpilogueBwdGQAISB_fSE_Li256ELb1ELb1EEENS1_19SingleTileSchedulerILb1ELb0ELb0ELi80EEEEEEEEEvNT_6ParamsE)
        /*0218*/ 	.word	0x000000fe


	//----- nvinfo : EIATTR_FRAME_SIZE
	.align		4
.L_100:
        /*021c*/ 	.byte	0x04, 0x11
        /*021e*/ 	.short	(.L_102 - .L_101)
	.align		4
.L_101:
        /*0220*/ 	.word	index@($__internal_7_$__cuda_sm70_warpsync)
        /*0224*/ 	.word	0x00000000


	//----- nvinfo : EIATTR_FRAME_SIZE
	.align		4
.L_102:
        /*0228*/ 	.byte	0x04, 0x11
        /*022a*/ 	.short	(.L_104 - .L_103)
	.align		4
.L_103:
        /*022c*/ 	.word	index@(_ZN7cutlass13device_kernelIN5flash19enable_sm80_to_sm89INS1_16FlashAttnBwdSm80INS1_25CollectiveMainloopBwdSm80ILi2ELi1EN4cute5tupleIJNS5_1CILi64EEENS7_ILi80EEENS7_ILi192EEEEEENS_6half_tEfNS_4arch4Sm80ELb0ELb0ELb1ELb1ELb1ELb0ELb1ELb0ELi2ELi4ELi2ELi2ELb0EEENS1_24CollectiveEpilogueBwdGQAISB_fSE_Li256ELb1ELb1EEENS1_19SingleTileSchedulerILb1ELb0ELb0ELi80EEEEEEEEEvNT_6ParamsE)
        /*0230*/ 	.word	0x00000000


	//----- nvinfo : EIATTR_REGCOUNT
	.align		4
.L_104:
        /*0234*/ 	.byte	0x04, 0x2f
        /*0236*/ 	.short	(.L_106 - .L_105)
	.align		4
.L_105:
        /*0238*/ 	.word	index@(_ZN7cutlass13device_kernelIN5flash19enable_sm80_to_sm89INS1_16FlashAttnBwdSm80INS1_25CollectiveMainloopBwdSm80ILi2ELi1EN4cute5tupleIJNS5_1CILi64EEENS7_ILi80EEENS7_ILi192EEEEEENS_6half_tEfNS_4arch4Sm80ELb0ELb0ELb1ELb1ELb0ELb0ELb1ELb0ELi2ELi4ELi2ELi2ELb0EEENS1_24CollectiveEpilogueBwdGQAISB_fSE_Li256ELb1ELb0EEENS1_19SingleTileSchedulerILb1ELb0ELb0ELi80EEEEEEEEEvNT_6ParamsE)
        /*023c*/ 	.word	0x000000ff


	//----- nvinfo : EIATTR_FRAME_SIZE
	.align		4
.L_106:
        /*0240*/ 	.byte	0x04, 0x11
        /*0242*/ 	.short	(.L_108 - .L_107)
	.align		4
.L_107:
        /*0244*/ 	.word	index@(_ZN7cutlass13device_kernelIN5flash19enable_sm80_to_sm89INS1_16FlashAttnBwdSm80INS1_25CollectiveMainloopBwdSm80ILi2ELi1EN4cute5tupleIJNS5_1CILi64EEENS7_ILi80EEENS7_ILi192EEEEEENS_6half_tEfNS_4arch4Sm80ELb0ELb0ELb1ELb1ELb0ELb0ELb1ELb0ELi2ELi4ELi2ELi2ELb0EEENS1_24CollectiveEpilogueBwdGQAISB_fSE_Li256ELb1ELb0EEENS1_19SingleTileSchedulerILb1ELb0ELb0ELi80EEEEEEEEEvNT_6ParamsE)
        /*0248*/ 	.word	0x00000000


	//----- nvinfo : EIATTR_REGCOUNT
	.align		4
.L_108:
        /*024c*/ 	.byte	0x04, 0x2f
        /*024e*/ 	.short	(.L_110 - .L_109)
	.align		4
.L_109:
        /*0250*/ 	.word	index@(_ZN7cutlass13device_kernelIN5flash19enable_sm80_to_sm89INS1_16FlashAttnBwdSm80INS1_25CollectiveMainloopBwdSm80ILi2ELi1EN4cute5tupleIJNS5_1CILi64EEENS7_ILi80EEENS7_ILi192EEEEEENS_6half_tEfNS_4arch4Sm80ELb0ELb0ELb1ELb1ELb1ELb0ELb1ELb0ELi2ELi4ELi2ELi2ELb0EEENS1_21CollectiveEpilogueBwdISB_SC_SE_Li256ELb1ELb1ELi4EEENS1_19SingleTileSchedulerILb1ELb0ELb0ELi80EEEEEEEEEvNT_6ParamsE)
        /*0254*/ 	.word	0x000000fe


	//----- nvinfo : EIATTR_FRAME_SIZE
	.align		4
.L_110:
        /*0258*/ 	.byte	0x04, 0x11
        /*025a*/ 	.short	(.L_112 - .L_111)
	.align		4
.L_111:
        /*025c*/ 	.word	index@(_ZN7cutlass13device_kernelIN5flash19enable_sm80_to_sm89INS1_16FlashAttnBwdSm80INS1_25CollectiveMainloopBwdSm80ILi2ELi1EN4cute5tupleIJNS5_1CILi64EEENS7_ILi80EEENS7_ILi192EEEEEENS_6half_tEfNS_4arch4Sm80ELb0ELb0ELb1ELb1ELb1ELb0ELb1ELb0ELi2ELi4ELi2ELi2ELb0EEENS1_21CollectiveEpilogueBwdISB_SC_SE_Li256ELb1ELb1ELi4EEENS1_19SingleTileSchedulerILb1ELb0ELb0ELi80EEEEEEEEEvNT_6ParamsE)
        /*0260*/ 	.word	0x00000000


	//----- nvinfo : EIATTR_REGCOUNT
	.align		4
.L_112:
        /*0264*/ 	.byte	0x04, 0x2f
        /*0266*/ 	.short	(.L_114 - .L_113)
	.align		4
.L_113:
        /*0268*/ 	.word	index@(_ZN7cutlass13device_kernelIN5flash19enable_sm80_to_sm89INS1_16FlashAttnBwdSm80INS1_25CollectiveMainloopBwdSm80ILi2ELi1EN4cute5tupleIJNS5_1CILi64EEENS7_ILi80EEENS7_ILi192EEEEEENS_6half_tEfNS_4arch4Sm80ELb0ELb0ELb1ELb1ELb0ELb0ELb1ELb0ELi2ELi4ELi2ELi2ELb0EEENS1_21CollectiveEpilogueBwdISB_SC_SE_Li256ELb1ELb1ELi4EEENS1_19SingleTileSchedulerILb1ELb0ELb0ELi80EEEEEEEEEvNT_6ParamsE)
        /*026c*/ 	.word	0x000000fe


	//----- nvinfo : EIATTR_FRAME_SIZE
	.align		4
.L_114:
        /*0270*/ 	.byte	0x04, 0x11
        /*0272*/ 	.short	(.L_116 - .L_115)
	.align		4
.L_115:
        /*0274*/ 	.word	index@(_ZN7cutlass13device_kernelIN5flash19enable_sm80_to_sm89INS1_16FlashAttnBwdSm80INS1_25CollectiveMainloopBwdSm80ILi2ELi1EN4cute5tupleIJNS5_1CILi64EEENS7_ILi80EEENS7_ILi192EEEEEENS_6half_tEfNS_4arch4Sm80ELb0ELb0ELb1ELb1ELb0ELb0ELb1ELb0ELi2ELi4ELi2ELi2ELb0EEENS1_21CollectiveEpilogueBwdISB_SC_SE_Li256ELb1ELb1ELi4EEENS1_19SingleTileSchedulerILb1ELb0ELb0ELi80EEEEEEEEEvNT_6ParamsE)
        /*0278*/ 	.word	0x00000000


	//----- nvinfo : EIATTR_REGCOUNT
	.align		4
.L_116:
        /*027c*/ 	.byte	0x04, 0x2f
        /*027e*/ 	.short	(.L_118 - .L_117)
	.align		4
.L_117:
        /*0280*/ 	.word	index@(_ZN7cutlass13device_kernelIN5flash19enable_sm80_to_sm89INS1_16FlashAttnBwdSm80INS1_25CollectiveMainloopBwdSm80ILi2ELi1EN4cute5tupleIJNS5_1CILi64EEENS7_ILi80EEENS7_ILi192EEEEEENS_6half_tEfNS_4arch4Sm80ELb0ELb0ELb1ELb0ELb1ELb0ELb1ELb0ELi2ELi4ELi2ELi2ELb0EEENS1_24CollectiveEpilogueBwdGQAISB_fSE_Li256ELb0ELb1EEENS1_19SingleTileSchedulerILb0ELb0ELb0ELi80EEEEEEEEEvNT_6ParamsE)
        /*0284*/ 	.word	0x000000ff


	//----- nvinfo : EIATTR_FRAME_SIZE
	.align		4
.L_118:
        /*0288*/ 	.byte	0x04, 0x11
        /*028a*/ 	.short	(.L_120 - .L_119)
	.align		4
.L_119:
        /*028c*/ 	.word	index@($__internal_6_$__cuda_sm70_warpsync)
        /*0290*/ 	.word	0x00000000


	//----- nvinfo : EIATTR_FRAME_SIZE
	.align		4
.L_120:
        /*0294*/ 	.byte	0x04, 0x11
        /*0296*/ 	.short	(.L_122 - .L_121)
	.align		4
.L_121:
        /*0298*/ 	.word	index@(_ZN7cutlass13device_kernelIN5flash19enable_sm80_to_sm89INS1_16FlashAttnBwdSm80INS1_25CollectiveMainloopBwdSm80ILi2ELi1EN4cute5tupleIJNS5_1CILi64EEENS7_ILi80EEENS7_ILi192EEEEEENS_6half_tEfNS_4arch4Sm80ELb0ELb0ELb1ELb0ELb1ELb0ELb1ELb0ELi2ELi4ELi2ELi2ELb0EEENS1_24CollectiveEpilogueBwdGQAISB_fSE_Li256ELb0ELb1EEENS1_19SingleTileSchedulerILb0ELb0ELb0ELi80EEEEEEEEEvNT_6ParamsE)
        /*029c*/ 	.word	0x00000020


	//----- nvinfo : EIATTR_REGCOUNT
	.align		4
.L_122:
        /*02a0*/ 	.byte	0x04, 0x2f
        /*02a2*/ 	.short	(.L_124 - .L_123)
	.align		4
.L_123:
        /*02a4*/ 	.word	index@(_ZN7cutlass13device_kernelIN5flash19enable_sm80_to_sm89INS1_16FlashAttnBwdSm80INS1_25CollectiveMainloopBwdSm80ILi2ELi1EN4cute5tupleIJNS5_1CILi64EEENS7_ILi80EEENS7_ILi192EEEEEENS_6half_tEfNS_4arch4Sm80ELb0ELb0ELb1ELb0ELb0ELb0ELb1ELb0ELi2ELi4ELi2ELi2ELb0EEENS1_24CollectiveEpilogueBwdGQAISB_fSE_Li256ELb0ELb0EEENS1_19SingleTileSchedulerILb0ELb0ELb0ELi80EEEEEEEEEvNT_6ParamsE)
        /*02a8*/ 	.word	0x000000ff


	//----- nvinfo : EIATTR_FRAME_SIZE
	.align		4
.L_124:
        /*02ac*/ 	.byte	0x04, 0x11
        /*02ae*/ 	.short	(.L_126 - .L_125)
	.align		4
.L_125:
        /*02b0*/ 	.word	index@(_ZN7cutlass13device_kernelIN5flash19enable_sm80_to_sm89INS1_16FlashAttnBwdSm80INS1_25CollectiveMainloopBwdSm80ILi2ELi1EN4cute5tupleIJNS5_1CILi64EEENS7_ILi80EEENS7_ILi192EEEEEENS_6half_tEfNS_4arch4Sm80ELb0ELb0ELb1ELb0ELb0ELb0ELb1ELb0ELi2ELi4ELi2ELi2ELb0EEENS1_24CollectiveEpilogueBwdGQAISB_fSE_Li256ELb0ELb0EEENS1_19SingleTileSchedulerILb0ELb0ELb0ELi80EEEEEEEEEvNT_6ParamsE)
        /*02b4*/ 	.word	0x00000020


	//----- nvinfo : EIATTR_REGCOUNT
	.align		4
.L_126:
        /*02b8*/ 	.byte	0x04, 0x2f
        /*02ba*/ 	.short	(.L_128 - .L_127)
	.align		4
.L_127:
        /*02bc*/ 	.word	index@(_ZN7cutlass13device_kernelIN5flash19enable_sm80_to_sm89INS1_16FlashAttnBwdSm80INS1_25CollectiveMainloopBwdSm80ILi2ELi1EN4cute5tupleIJNS5_1CILi64EEENS7_ILi80EEENS7_ILi192EEEEEENS_6half_tEfNS_4arch4Sm80ELb0ELb0ELb1ELb0ELb1ELb0ELb1ELb0ELi2ELi4ELi2ELi2ELb0EEENS1_21CollectiveEpilogueBwdISB_SC_SE_Li256ELb0ELb1ELi4EEENS1_19SingleTileSchedulerILb0ELb0ELb0ELi80EEEEEEEEEvNT_6ParamsE)
        /*02c0*/ 	.word	0x000000ff


	//----- nvinfo : EIATTR_FRAME_SIZE
	.align		4
.L_128:
        /*02c4*/ 	.byte	0x04, 0x11
        /*02c6*/ 	.short	(.L_130 - .L_129)
	.align		4
.L_129:
        /*02c8*/ 	.word	index@(_ZN7cutlass13device_kernelIN5flash19enable_sm80_to_sm89INS1_16FlashAttnBwdSm80INS1_25CollectiveMainloopBwdSm80ILi2ELi1EN4cute5tupleIJNS5_1CILi64EEENS7_ILi80EEENS7_ILi192EEEEEENS_6half_tEfNS_4arch4Sm80ELb0ELb0ELb1ELb0ELb1ELb0ELb1ELb0ELi2ELi4ELi2ELi2ELb0EEENS1_21CollectiveEpilogueBwdISB_SC_SE_Li256ELb0ELb1ELi4EEENS1_19SingleTileSchedulerILb0ELb0ELb0ELi80EEEEEEEEEvNT_6ParamsE)
        /*02cc*/ 	.word	0x00000018


	//----- nvinfo : EIATTR_REGCOUNT
	.align		4
.L_130:
        /*02d0*/ 	.byte	0x04, 0x2f
        /*02d2*/ 	.short	(.L_132 - .L_131)
	.align		4
.L_131:
        /*02d4*/ 	.word	index@(_ZN7cutlass13device_kernelIN5flash19enable_sm80_to_sm89INS1_16FlashAttnBwdSm80INS1_25CollectiveMainloopBwdSm80ILi2ELi1EN4cute5tupleIJNS5_1CILi64EEENS7_ILi80EEENS7_ILi192EEEEEENS_6half_tEfNS_4arch4Sm80ELb0ELb0ELb1ELb0ELb0ELb0ELb1ELb0ELi2ELi4ELi2ELi2ELb0EEENS1_21CollectiveEpilogueBwdISB_SC_SE_Li256ELb0ELb1ELi4EEENS1_19SingleTileSchedulerILb0ELb0ELb0ELi80EEEEEEEEEvNT_6ParamsE)
        /*02d8*/ 	.word	0x000000ff


	//----- nvinfo : EIATTR_FRAME_SIZE
	.align		4
.L_132:
        /*02dc*/ 	.byte	0x04, 0x11
        /*02de*/ 	.short	(.L_134 - .L_133)
	.align		4
.L_133:
        /*02e0*/ 	.word	index@(_ZN7cutlass13device_kernelIN5flash19enable_sm80_to_sm89INS1_16FlashAttnBwdSm80INS1_25CollectiveMainloopBwdSm80ILi2ELi1EN4cute5tupleIJNS5_1CILi64EEENS7_ILi80EEENS7_ILi192EEEEEENS_6half_tEfNS_4arch4Sm80ELb0ELb0ELb1ELb0ELb0ELb0ELb1ELb0ELi2ELi4ELi2ELi2ELb0EEENS1_21CollectiveEpilogueBwdISB_SC_SE_Li256ELb0ELb1ELi4EEENS1_19SingleTileSchedulerILb0ELb0ELb0ELi80EEEEEEEEEvNT_6ParamsE)
        /*02e4*/ 	.word	0x00000018


	//----- nvinfo : EIATTR_REGCOUNT
	.align		4
.L_134:
        /*02e8*/ 	.byte	0x04, 0x2f
        /*02ea*/ 	.short	(.L_136 - .L_135)
	.align		4
.L_135:
        /*02ec*/ 	.word	index@(_ZN7cutlass13device_kernelIN5flash19enable_sm80_to_sm89INS1_16FlashAttnBwdSm80INS1_25CollectiveMainloopBwdSm80ILi1ELi1EN4cute5tupleIJNS5_1CILi64EEES8_NS7_ILi192EEEEEENS_6half_tEfNS_4arch4Sm80ELb1ELb0ELb1ELb1ELb1ELb0ELb0ELb0ELi2ELi2ELi2ELi2ELb1EEENS1_24CollectiveEpilogueBwdGQAISA_fSD_Li256ELb1ELb1EEENS1_25SingleTileBwdLPTSchedulerILb1ELi64ELb1EEEEEEEEEvNT_6ParamsE)
        /*02f0*/ 	.word	0x000000ff


	//----- nvinfo : EIATTR_FRAME_SIZE
	.align		4
.L_136:
        /*02f4*/ 	.byte	0x04, 0x11
        /*02f6*/ 	.short	(.L_138 - .L_137)
	.align		4
.L_137:
        /*02f8*/ 	.word	index@($__internal_5_$__cuda_sm70_warpsync)
        /*02fc*/ 	.word	0x00000000


	//----- nvinfo : EIATTR_FRAME_SIZE
	.align		4
.L_138:
        /*0300*/ 	.byte	0x04, 0x11
        /*0302*/ 	.short	(.L_140 - .L_139)
	.align		4
.L_139:
        /*0304*/ 	.word	index@(_ZN7cutlass13device_kernelIN5flash19enable_sm80_to_sm89INS1_16FlashAttnBwdSm80INS1_25CollectiveMainloopBwdSm80ILi1ELi1EN4cute5tupleIJNS5_1CILi64EEES8_NS7_ILi192EEEEEENS_6half_tEfNS_4arch4Sm80ELb1ELb0ELb1ELb1ELb1ELb0ELb0ELb0ELi2ELi2ELi2ELi2ELb1EEENS1_24CollectiveEpilogueBwdGQAISA_fSD_Li256ELb1ELb1EEENS1_25SingleTileBwdLPTSchedulerILb1ELi64ELb1EEEEEEEEEvNT_6ParamsE)
        /*0308*/ 	.word	0x00000000


	//----- nvinfo : EIATTR_REGCOUNT
	.align		4
.L_140:
        /*030c*/ 	.byte	0x04, 0x2f
        /*030e*/ 	.short	(.L_142 - .L_141)
	.align		4
.L_141:
        /*0310*/ 	.word	index@(_ZN7cutlass13device_kernelIN5flash19enable_sm80_to_sm89INS1_16FlashAttnBwdSm80INS1_25CollectiveMainloopBwdSm80ILi1ELi1EN4cute5tupleIJNS5_1CILi64EEES8_NS7_ILi192EEEEEENS_6half_tEfNS_4arch4Sm80ELb1ELb0ELb1ELb1ELb0ELb0ELb0ELb0ELi2ELi2ELi2ELi2ELb1EEENS1_24CollectiveEpilogueBwdGQAISA_fSD_Li256ELb1ELb0EEENS1_25SingleTileBwdLPTSchedulerILb1ELi64ELb0EEEEEEEEEvNT_6ParamsE)
        /*0314*/ 	.word	0x000000ff


	//----- nvinfo : EIATTR_FRAME_SIZE
	.align		4
.L_142:
        /*0318*/ 	.byte	0x04, 0x11
        /*031a*/ 	.short	(.L_144 - .L_143)
	.align		4
.L_143:
        /*031c*/ 	.word	index@(_ZN7cutlass13device_kernelIN5flash19enable_sm80_to_sm89INS1_16FlashAttnBwdSm80INS1_25CollectiveMainloopBwdSm80ILi1ELi1EN4cute5tupleIJNS5_1CILi64EEES8_NS7_ILi192EEEEEENS_6half_tEfNS_4arch4Sm80ELb1ELb0ELb1ELb1ELb0ELb0ELb0ELb0ELi2ELi2ELi2ELi2ELb1EEENS1_24CollectiveEpilogueBwdGQAISA_fSD_Li256ELb1ELb0EEENS1_25SingleTileBwdLPTSchedulerILb1ELi64ELb0EEEEEEEEEvNT_6ParamsE)
        /*0320*/ 	.word	0x00000008


	//----- nvinfo : EIATTR_REGCOUNT
	.align		4
.L_144:
        /*0324*/ 	.byte	0x04, 0x2f
        /*0326*/ 	.short	(.L_146 - .L_145)
	.align		4
.L_145:
        /*0328*/ 	.word	index@(_ZN7cutlass13device_kernelIN5flash19enable_sm80_to_sm89INS1_16FlashAttnBwdSm80INS1_25CollectiveMainloopBwdSm80ILi1ELi1EN4cute5tupleIJNS5_1CILi64EEES8_NS7_ILi192EEEEEENS_6half_tEfNS_4arch4Sm80ELb1ELb0ELb1ELb1ELb1ELb0ELb0ELb0ELi2ELi2ELi2ELi2ELb1EEENS1_21CollectiveEpilogueBwdISA_SB_SD_Li256ELb1ELb0ELi4EEENS1_25SingleTileBwdLPTSchedulerILb1ELi64ELb1EEEEEEEEEvNT_6ParamsE)
        /*032c*/ 	.word	0x000000ff


	//----- nvinfo : EIATTR_FRAME_SIZE
	.align		4
.L_146:
        /*0330*/ 	.byte	0x04, 0x11
        /*0332*/ 	.short	(.L_148 - .L_147)
	.align		4
.L_147:
        /*0334*/ 	.word	index@(_ZN7cutlass13device_kernelIN5flash19enable_sm80_to_sm89INS1_16FlashAttnBwdSm80INS1_25CollectiveMainloopBwdSm80ILi1ELi1EN4cute5tupleIJNS5_1CILi64EEES8_NS7_ILi192EEEEEENS_6half_tEfNS_4arch4Sm80ELb1ELb0ELb1ELb1ELb1ELb0ELb0ELb0ELi2ELi2ELi2ELi2ELb1EEENS1_21CollectiveEpilogueBwdISA_SB_SD_Li256ELb1ELb0ELi4EEENS1_25SingleTileBwdLPTSchedulerILb1ELi64ELb1EEEEEEEEEvNT_6ParamsE)
        /*0338*/ 	.word	0x00000008


	//----- nvinfo : EIATTR_REGCOUNT
	.align		4
.L_148:
        /*033c*/ 	.byte	0x04, 0x2f
        /*033e*/ 	.short	(.L_150 - .L_149)
	.align		4
.L_149:
        /*0340*/ 	.word	index@(_ZN7cutlass13device_kernelIN5flash19enable_sm80_to_sm89INS1_16FlashAttnBwdSm80INS1_25CollectiveMainloopBwdSm80ILi1ELi1EN4cute5tupleIJNS5_1CILi64EEES8_NS7_ILi192EEEEEENS_6half_tEfNS_4arch4Sm80ELb1ELb0ELb1ELb1ELb0ELb0ELb0ELb0ELi2ELi2ELi2ELi2ELb1EEENS1_21CollectiveEpilogueBwdISA_SB_SD_Li256ELb1ELb0ELi4EEENS1_25SingleTileBwdLPTSchedulerILb1ELi64ELb0EEEEEEEEEvNT_6ParamsE)
        /*0344*/ 	.word	0x000000ff


	//----- nvinfo : EIATTR_FRAME_SIZE
	.align		4
.L_150:
        /*0348*/ 	.byte	0x04, 0x11
        /*034a*/ 	.short	(.L_152 - .L_151)
	.align		4
.L_151:
        /*034c*/ 	.word	index@(_ZN7cutlass13device_kernelIN5flash19enable_sm80_to_sm89INS1_16FlashAttnBwdSm80INS1_25CollectiveMainloopBwdSm80ILi1ELi1EN4cute5tupleIJNS5_1CILi64EEES8_NS7_ILi192EEEEEENS_6half_tEfNS_4arch4Sm80ELb1ELb0ELb1ELb1ELb0ELb0ELb0ELb0ELi2ELi2ELi2ELi2ELb1EEENS1_21CollectiveEpilogueBwdISA_SB_SD_Li256ELb1ELb0ELi4EEENS1_25SingleTileBwdLPTSchedulerILb1ELi64ELb0EEEEEEEEEvNT_6ParamsE)
        /*0350*/ 	.word	0x00000000


	//----- nvinfo : EIATTR_REGCOUNT
	.align		4
.L_152:
        /*0354*/ 	.byte	0x04, 0x2f
        /*0356*/ 	.short	(.L_154 - .L_153)
	.align		4
.L_153:
        /*0358*/ 	.word	index@(_ZN7cutlass13device_kernelIN5flash19enable_sm80_to_sm89INS1_16FlashAttnBwdSm80INS1_25CollectiveMainloopBwdSm80ILi1ELi1EN4cute5tupleIJNS5_1CILi64EEES8_NS7_ILi192EEEEEENS_6half_tEfNS_4arch4Sm80ELb1ELb0ELb1ELb0ELb1ELb0ELb0ELb0ELi2ELi2ELi2ELi2ELb1EEENS1_24CollectiveEpilogueBwdGQAISA_fSD_Li256ELb0ELb1EEENS1_25SingleTileBwdLPTSchedulerILb0ELi64ELb1EEEEEEEEEvNT_6ParamsE)
        /*035c*/ 	.word	0x000000ff


	//----- nvinfo : EIATTR_FRAME_SIZE
	.align		4
.L_154:
        /*0360*/ 	.byte	0x04, 0x11
        /*0362*/ 	.short	(.L_156 - .L_155)
	.align		4
.L_155:
        /*0364*/ 	.word	index@($__internal_4_$__cuda_sm70_warpsync)
        /*0368*/ 	.word	0x00000000


	//----- nvinfo : EIATTR_FRAME_SIZE
	.align		4
.L_156:
        /*036c*/ 	.byte	0x04, 0x11
        /*036e*/ 	.short	(.L_158 - .L_157)
	.align		4
.L_157:
        /*0370*/ 	.word	index@(_ZN7cutlass13device_kernelIN5flash19enable_sm80_to_sm89INS1_16FlashAttnBwdSm80INS1_25CollectiveMainloopBwdSm80ILi1ELi1EN4cute5tupleIJNS5_1CILi64EEES8_NS7_ILi192EEEEEENS_6half_tEfNS_4arch4Sm80ELb1ELb0ELb1ELb0ELb1ELb0ELb0ELb0ELi2ELi2ELi2ELi2ELb1EEENS1_24CollectiveEpilogueBwdGQAISA_fSD_Li256ELb0ELb1EEENS1_25SingleTileBwdLPTSchedulerILb0ELi64ELb1EEEEEEEEEvNT_6ParamsE)
        /*0374*/ 	.word	0x00000008


	//----- nvinfo : EIATTR_REGCOUNT
	.align		4
.L_158:
        /*0378*/ 	.byte	0x04, 0x2f
        /*037a*/ 	.short	(.L_160 - .L_159)
	.align		4
.L_159:
        /*037c*/ 	.word	index@(_ZN7cutlass13device_kernelIN5flash19enable_sm80_to_sm89INS1_16FlashAttnBwdSm80INS1_25CollectiveMainloopBwdSm80ILi1ELi1EN4cute5tupleIJNS5_1CILi64EEES8_NS7_ILi192EEEEEENS_6half_tEfNS_4arch4Sm80ELb1ELb0ELb1ELb0ELb0ELb0ELb0ELb0ELi2ELi2ELi2ELi2ELb1EEENS1_24CollectiveEpilogueBwdGQAISA_fSD_Li256ELb0ELb0EEENS1_25SingleTileBwdLPTSchedulerILb0ELi64ELb0EEEEEEEEEvNT_6ParamsE)
        /*0380*/ 	.word	0x000000ff


	//----- nvinfo : EIATTR_FRAME_SIZE
	.align		4
.L_160:
        /*0384*/ 	.byte	0x04, 0x11
        /*0386*/ 	.short	(.L_162 - .L_161)
	.align		4
.L_161:
        /*0388*/ 	.word	index@(_ZN7cutlass13device_kernelIN5flash19enable_sm80_to_sm89INS1_16FlashAttnBwdSm80INS1_25CollectiveMainloopBwdSm80ILi1ELi1EN4cute5tupleIJNS5_1CILi64EEES8_NS7_ILi192EEEEEENS_6half_tEfNS_4arch4Sm80ELb1ELb0ELb1ELb0ELb0ELb0ELb0ELb0ELi2ELi2ELi2ELi2ELb1EEENS1_24CollectiveEpilogueBwdGQAISA_fSD_Li256ELb0ELb0EEENS1_25SingleTileBwdLPTSchedulerILb0ELi64ELb0EEEEEEEEEvNT_6ParamsE)
        /*038c*/ 	.word	0x00000008


	//----- nvinfo : EIATTR_REGCOUNT
	.align		4
.L_162:
        /*0390*/ 	.byte	0x04, 0x2f
        /*0392*/ 	.short	(.L_164 - .L_163)
	.align		4
.L_163:
        /*0394*/ 	.word	index@(_ZN7cutlass13device_kernelIN5flash19enable_sm80_to_sm89INS1_16FlashAttnBwdSm80INS1_25CollectiveMainloopBwdSm80ILi1ELi1EN4cute5tupleIJNS5_1CILi64EEES8_NS7_ILi192EEEEEENS_6half_tEfNS_4arch4Sm80ELb1ELb0ELb1ELb0ELb1ELb0ELb0ELb0ELi2ELi2ELi2ELi2ELb1EEENS1_21CollectiveEpilogueBwdISA_SB_SD_Li256ELb0ELb0ELi4EEENS1_25SingleTileBwdLPTSchedulerILb0ELi64ELb1EEEEEEEEEvNT_6ParamsE)
        /*0398*/ 	.word	0x000000ff


	//----- nvinfo : EIATTR_FRAME_SIZE
	.align		4
.L_164:
        /*039c*/ 	.byte	0x04, 0x11
        /*039e*/ 	.short	(.L_166 - .L_165)
	.align		4
.L_165:
        /*03a0*/ 	.word	index@(_ZN7cutlass13device_kernelIN5flash19enable_sm80_to_sm89INS1_16FlashAttnBwdSm80INS1_25CollectiveMainloopBwdSm80ILi1ELi1EN4cute5tupleIJNS5_1CILi64EEES8_NS7_ILi192EEEEEENS_6half_tEfNS_4arch4Sm80ELb1ELb0ELb1ELb0ELb1ELb0ELb0ELb0ELi2ELi2ELi2ELi2ELb1EEENS1_21CollectiveEpilogueBwdISA_SB_SD_Li256ELb0ELb0ELi4EEENS1_25SingleTileBwdLPTSchedulerILb0ELi64ELb1EEEEEEEEEvNT_6ParamsE)
        /*03a4*/ 	.word	0x00000008


	//----- nvinfo : EIATTR_REGCOUNT
	.align		4
.L_166:
        /*03a8*/ 	.byte	0x04, 0x2f
        /*03aa*/ 	.short	(.L_168 - .L_167)
	.align		4
.L_167:
        /*03ac*/ 	.word	index@(_ZN7cutlass13device_kernelIN5flash19enable_sm80_to_sm89INS1_16FlashAttnBwdSm80INS1_25CollectiveMainloopBwdSm80ILi1ELi1EN4cute5tupleIJNS5_1CILi64EEES8_NS7_ILi192EEEEEENS_6half_tEfNS_4arch4Sm80ELb1ELb0ELb1ELb0ELb0ELb0ELb0ELb0ELi2ELi2ELi2ELi2ELb1EEENS1_21CollectiveEpilogueBwdISA_SB_SD_Li256ELb0ELb0ELi4EEENS1_25SingleTileBwdLPTSchedulerILb0ELi64ELb0EEEEEEEEEvNT_6ParamsE)
        /*03b0*/ 	.word	0x000000ff


	//----- nvinfo : EIATTR_FRAME_SIZE
	.align		4
.L_168:
        /*03b4*/ 	.byte	0x04, 0x11
        /*03b6*/ 	.short	(.L_170 - .L_169)
	.align		4
.L_169:
        /*03b8*/ 	.word	index@(_ZN7cutlass13device_kernelIN5flash19enable_sm80_to_sm89INS1_16FlashAttnBwdSm80INS1_25CollectiveMainloopBwdSm80ILi1ELi1EN4cute5tupleIJNS5_1CILi64EEES8_NS7_ILi192EEEEEENS_6half_tEfNS_4arch4Sm80ELb1ELb0ELb1ELb0ELb0ELb0ELb0ELb0ELi2ELi2ELi2ELi2ELb1EEENS1_21CollectiveEpilogueBwdISA_SB_SD_Li256ELb0ELb0ELi4EEENS1_25SingleTileBwdLPTSchedulerILb0ELi64ELb0EEEEEEEEEvNT_6ParamsE)
        /*03bc*/ 	.word	0x00000008


	//----- nvinfo : EIATTR_REGCOUNT
	.align		4
.L_170:
        /*03c0*/ 	.byte	0x04, 0x2f
        /*03c2*/ 	.short	(.L_172 - .L_171)
	.align		4
.L_171:
        /*03c4*/ 	.word	index@(_ZN7cutlass13device_kernelIN5flash19enable_sm80_to_sm89INS1_16FlashAttnBwdSm80INS1_25CollectiveMainloopBwdSm80ILi1ELi1EN4cute5tupleIJNS5_1CILi64EEES8_NS7_ILi192EEEEEENS_6half_tEfNS_4arch4Sm80ELb0ELb1ELb1ELb1ELb1ELb0ELb0ELb0ELi2ELi2ELi2ELi2ELb1EEENS1_24CollectiveEpilogueBwdGQAISA_fSD_Li256ELb1ELb1EEENS1_19SingleTileSchedulerILb1ELb0ELb0ELi64EEEEEEEEEvNT_6ParamsE)
        /*03c8*/ 	.word	0x000000ff


	//----- nvinfo : EIATTR_FRAME_SIZE
	.align		4
.L_172:
        /*03cc*/ 	.byte	0x04, 0x11
        /*03ce*/ 	.short	(.L_174 - .L_173)
	.align		4
.L_173:
        /*03d0*/ 	.word	index@($__internal_3_$__cuda_sm70_warpsync)
        /*03d4*/ 	.word	0x00000000


	//----- nvinfo : EIATTR_FRAME_SIZE
	.align		4
.L_174:
        /*03d8*/ 	.byte	0x04, 0x11
        /*03da*/ 	.short	(.L_176 - .L_175)
	.align		4
.L_175:
        /*03dc*/ 	.word	index@(_ZN7cutlass13device_kernelIN5flash19enable_sm80_to_sm89INS1_16FlashAttnBwdSm80INS1_25CollectiveMainloopBwdSm80ILi1ELi1EN4cute5tupleIJNS5_1CILi64EEES8_NS7_ILi192EEEEEENS_6half_tEfNS_4arch4Sm80ELb0ELb1ELb1ELb1ELb1ELb0ELb0ELb0ELi2ELi2ELi2ELi2ELb1EEENS1_24CollectiveEpilogueBwdGQAISA_fSD_Li256ELb1ELb1EEENS1_19SingleTileSchedulerILb1ELb0ELb0ELi64EEEEEEEEEvNT_6ParamsE)
        /*03e0*/ 	.word	0x00000020


	//----- nvinfo : EIATTR_REGCOUNT
	.align		4
.L_176:
        /*03e4*/ 	.byte	0x04, 0x2f
        /*03e6*/ 	.short	(.L_178 - .L_177)
	.align		4
.L_177:
        /*03e8*/ 	.word	index@(_ZN7cutlass13device_kernelIN5flash19enable_sm80_to_sm89INS1_16FlashAttnBwdSm80INS1_25CollectiveMainloopBwdSm80ILi1ELi1EN4cute5tupleIJNS5_1CILi64EEES8_NS7_ILi192EEEEEENS_6half_tEfNS_4arch4Sm80ELb0ELb1ELb1ELb1ELb0ELb0ELb0ELb0ELi2ELi2ELi2ELi2ELb1EEENS1_24CollectiveEpilogueBwdGQAISA_fSD_Li256ELb1ELb0EEENS1_19SingleTileSchedulerILb1ELb0ELb0ELi64EEEEEEEEEvNT_6ParamsE)
        /*03ec*/ 	.word	0x000000ff


	//----- nvinfo : EIATTR_FRAME_SIZE
	.align		4
.L_178:
        /*03f0*/ 	.byte	0x04, 0x11
        /*03f2*/ 	.short	(.L_180 - .L_179)
	.align		4
.L_179:
        /*03f4*/ 	.word	index@(_ZN7cutlass13device_kernelIN5flash19enable_sm80_to_sm89INS1_16FlashAttnBwdSm80INS1_25CollectiveMainloopBwdSm80ILi1ELi1EN4cute5tupleIJNS5_1CILi64EEES8_NS7_ILi192EEEEEENS_6half_tEfNS_4arch4Sm80ELb0ELb1ELb1ELb1ELb0ELb0ELb0ELb0ELi2ELi2ELi2ELi2ELb1EEENS1_24CollectiveEpilogueBwdGQAISA_fSD_Li256ELb1ELb0EEENS1_19SingleTileSchedulerILb1ELb0ELb0ELi64EEEEEEEEEvNT_6ParamsE)
        /*03f8*/ 	.word	0x00000020


	//----- nvinfo : EIATTR_REGCOUNT
	.align		4
.L_180:
        /*03fc*/ 	.byte	0x04, 0x2f
        /*03fe*/ 	.short	(.L_182 - .L_181)
	.align		4
.L_181:
        /*0400*/ 	.word	index@(_ZN7cutlass13device_kernelIN5flash19enable_sm80_to_sm89INS1_16FlashAttnBwdSm80INS1_25CollectiveMainloopBwdSm80ILi1ELi1EN4cute5tupleIJNS5_1CILi64EEES8_NS7_ILi192EEEEEENS_6half_tEfNS_4arch4Sm80ELb0ELb1ELb1ELb1ELb1ELb0ELb0ELb0ELi2ELi2ELi2ELi2ELb1EEENS1_21CollectiveEpilogueBwdISA_SB_SD_Li256ELb1ELb0ELi4EEENS1_19SingleTileSchedulerILb1ELb0ELb0ELi64EEEEEEEEEvNT_6ParamsE)
        /*0404*/ 	.word	0x000000ff


	//----- nvinfo : EIATTR_FRAME_SIZE
	.align		4
.L_182:
        /*0408*/ 	.byte	0x04, 0x11
        /*040a*/ 	.short	(.L_184 - .L_183)
	.align		4
.L_183:
        /*040c*/ 	.word	index@(_ZN7cutlass13device_kernelIN5flash19enable_sm80_to_sm89INS1_16FlashAttnBwdSm80INS1_25CollectiveMainloopBwdSm80ILi1ELi1EN4cute5tupleIJNS5_1CILi64EEES8_NS7_ILi192EEEEEENS_6half_tEfNS_4arch4Sm80ELb0ELb1ELb1ELb1ELb1ELb0ELb0ELb0ELi2ELi2ELi2ELi2ELb1EEENS1_21CollectiveEpilogueBwdISA_SB_SD_Li256ELb1ELb0ELi4EEENS1_19SingleTileSchedulerILb1ELb0ELb0ELi64EEEEEEEEEvNT_6ParamsE)
        /*0410*/ 	.word	0x00000020


	//----- nvinfo : EIATTR_REGCOUNT
	.align		4
.L_184:
        /*0414*/ 	.byte	0x04, 0x2f
        /*0416*/ 	.short	(.L_186 - .L_185)
	.align		4
.L_185:
        /*0418*/ 	.word	index@(_ZN7cutlass13device_kernelIN5flash19enable_sm80_to_sm89INS1_16FlashAttnBwdSm80INS1_25CollectiveMainloopBwdSm80ILi1ELi1EN4cute5tupleIJNS5_1CILi64EEES8_NS7_ILi192EEEEEENS_6half_tEfNS_4arch4Sm80ELb0ELb1ELb1ELb1ELb0ELb0ELb0ELb0ELi2ELi2ELi2ELi2ELb1EEENS1_21CollectiveEpilogueBwdISA_SB_SD_Li256ELb1ELb0ELi4EEENS1_19SingleTileSchedulerILb1ELb0ELb0ELi64EEEEEEEEEvNT_6ParamsE)
        /*041c*/ 	.word	0x000000ff


	//----- nvinfo : EIATTR_FRAME_SIZE
	.align		4
.L_186:
        /*0420*/ 	.byte	0x04, 0x11
        /*0422*/ 	.short	(.L_188 - .L_187)
	.align		4
.L_187:
        /*0424*/ 	.word	index@(_ZN7cutlass13device_kernelIN5flash19enable_sm80_to_sm89INS1_16FlashAttnBwdSm80INS1_25CollectiveMainloopBwdSm80ILi1ELi1EN4cute5tupleIJNS5_1CILi64EEES8_NS7_ILi192EEEEEENS_6half_tEfNS_4arch4Sm80ELb0ELb1ELb1ELb1ELb0ELb0ELb0ELb0ELi2ELi2ELi2ELi2ELb1EEENS1_21CollectiveEpilogueBwdISA_SB_SD_Li256ELb1ELb0ELi4EEENS1_19SingleTileSchedulerILb1ELb0ELb0ELi64EEEEEEEEEvNT_6ParamsE)
        /*0428*/ 	.word	0x00000020


	//----- nvinfo : EIATTR_REGCOUNT
	.align		4
.L_188:
        /*042c*/ 	.byte	0x04, 0x2f
        /*042e*/ 	.short	(.L_190 - .L_189)
	.align		4
.L_189:
        /*0430*/ 	.word	index@(_ZN7cutlass13device_kernelIN5flash19enable_sm80_to_sm89INS1_16FlashAttnBwdSm80INS1_25CollectiveMainloopBwdSm80ILi1ELi1EN4cute5tupleIJNS5_1CILi64EEES8_NS7_ILi192EEEEEENS_6half_tEfNS_4arch4Sm80ELb0ELb1ELb1ELb0ELb1ELb0ELb0ELb0ELi2ELi2ELi2ELi2ELb1EEENS1_24CollectiveEpilogueBwdGQAISA_fSD_Li256ELb0ELb1EEENS1_19SingleTileSchedulerILb0ELb0ELb0ELi64EEEEEEEEEvNT_6ParamsE)
        /*0434*/ 	.word	0x000000ff


	//----- nvinfo : EIATTR_FRAME_SIZE
	.align		4
.L_190:
        /*0438*/ 	.byte	0x04, 0x11
        /*043a*/ 	.short	(.L_192 - .L_191)
	.align		4
.L_191:
        /*043c*/ 	.word	index@($__internal_2_$__cuda_sm70_warpsync)
        /*0440*/ 	.word	0x00000000


	//----- nvinfo : EIATTR_FRAME_SIZE
	.align		4
.L_192:
        /*0444*/ 	.byte	0x04, 0x11
        /*0446*/ 	.short	(.L_194 - .L_193)
	.align		4
.L_193:
        /*0448*/ 	.word	index@(_ZN7cutlass13device_kernelIN5flash19enable_sm80_to_sm89INS1_16FlashAttnBwdSm80INS1_25CollectiveMainloopBwdSm80ILi1ELi1EN4cute5tupleIJNS5_1CILi64EEES8_NS7_ILi192EEEEEENS_6half_tEfNS_4arch4Sm80ELb0ELb1ELb1ELb0ELb1ELb0ELb0ELb0ELi2ELi2ELi2ELi2ELb1EEENS1_24CollectiveEpilogueBwdGQAISA_fSD_Li256ELb0ELb1EEENS1_19SingleTileSchedulerILb0ELb0ELb0ELi64EEEEEEEEEvNT_6ParamsE)
        /*044c*/ 	.word	0x00000000


	//----- nvinfo : EIATTR_REGCOUNT
	.align		4
.L_194:
        /*0450*/ 	.byte	0x04, 0x2f
        /*0452*/ 	.short	(.L_196 - .L_195)
	.align		4
.L_195:
        /*0454*/ 	.word	index@(_ZN7cutlass13device_kernelIN5flash19enable_sm80_to_sm89INS1_16FlashAttnBwdSm80INS1_25CollectiveMainloopBwdSm80ILi1ELi1EN4cute5tupleIJNS5_1CILi64EEES8_NS7_ILi192EEEEEENS_6half_tEfNS_4arch4Sm80ELb0ELb1ELb1ELb0ELb0ELb0ELb0ELb0ELi2ELi2ELi2ELi2ELb1EEENS1_24CollectiveEpilogueBwdGQAISA_fSD_Li256ELb0ELb0EEENS1_19SingleTileSchedulerILb0ELb0ELb0ELi64EEEEEEEEEvNT_6ParamsE)
        /*0458*/ 	.word	0x000000ff


	//----- nvinfo : EIATTR_FRAME_SIZE
	.align		4
.L_196:
        /*045c*/ 	.byte	0x04, 0x11
        /*045e*/ 	.short	(.L_198 - .L_197)
	.align		4
.L_197:
        /*0460*/ 	.word	index@(_ZN7cutlass13device_kernelIN5flash19enable_sm80_to_sm89INS1_16FlashAttnBwdSm80INS1_25CollectiveMainloopBwdSm80ILi1ELi1EN4cute5tupleIJNS5_1CILi64EEES8_NS7_ILi192EEEEEENS_6half_tEfNS_4arch4Sm80ELb0ELb1ELb1ELb0ELb0ELb0ELb0ELb0ELi2ELi2ELi2ELi2ELb1EEENS1_24CollectiveEpilogueBwdGQAISA_fSD_Li256ELb0ELb0EEENS1_19SingleTileSchedulerILb0ELb0ELb0ELi64EEEEEEEEEvNT_6ParamsE)
        /*0464*/ 	.word	0x00000000


	//----- nvinfo : EIATTR_REGCOUNT
	.align		4
.L_198:
        /*0468*/ 	.byte	0x04, 0x2f
        /*046a*/ 	.short	(.L_200 - .L_199)
	.align		4
.L_199:
        /*046c*/ 	.word	index@(_ZN7cutlass13device_kernelIN5flash19enable_sm80_to_sm89INS1_16FlashAttnBwdSm80INS1_25CollectiveMainloopBwdSm80ILi1ELi1EN4cute5tupleIJNS5_1CILi64EEES8_NS7_ILi192EEEEEENS_6half_tEfNS_4arch4Sm80ELb0ELb1ELb1ELb0ELb1ELb0ELb0ELb0ELi2ELi2ELi2ELi2ELb1EEENS1_21CollectiveEpilogueBwdISA_SB_SD_Li256ELb0ELb0ELi4EEENS1_19SingleTileSchedulerILb0ELb0ELb0ELi64EEEEEEEEEvNT_6ParamsE)
        /*0470*/ 	.word	0x000000ff


	//----- nvinfo : EIATTR_FRAME_SIZE
	.align		4
.L_200:
        /*0474*/ 	.byte	0x04, 0x11
        /*0476*/ 	.short	(.L_202 - .L_201)
	.align		4
.L_201:
        /*0478*/ 	.word	index@(_ZN7cutlass13device_kernelIN5flash19enable_sm80_to_sm89INS1_16FlashAttnBwdSm80INS1_25CollectiveMainloopBwdSm80ILi1ELi1EN4cute5tupleIJNS5_1CILi64EEES8_NS7_ILi192EEEEEENS_6half_tEfNS_4arch4Sm80ELb0ELb1ELb1ELb0ELb1ELb0ELb0ELb0ELi2ELi2ELi2ELi2ELb1EEENS1_21CollectiveEpilogueBwdISA_SB_SD_Li256ELb0ELb0ELi4EEENS1_19SingleTileSchedulerILb0ELb0ELb0ELi64EEEEEEEEEvNT_6ParamsE)
        /*047c*/ 	.word	0x00000000


	//----- nvinfo : EIATTR_REGCOUNT
	.align		4
.L_202:
        /*0480*/ 	.byte	0x04, 0x2f
        /*0482*/ 	.short	(.L_204 - .L_203)
	.align		4
.L_203:
        /*0484*/ 	.word	index@(_ZN7cutlass13device_kernelIN5flash19enable_sm80_to_sm89INS1_16FlashAttnBwdSm80INS1_25CollectiveMainloopBwdSm80ILi1ELi1EN4cute5tupleIJNS5_1CILi64EEES8_NS7_ILi192EEEEEENS_6half_tEfNS_4arch4Sm80ELb0ELb1ELb1ELb0ELb0ELb0ELb0ELb0ELi2ELi2ELi2ELi2ELb1EEENS1_21CollectiveEpilogueBwdISA_SB_SD_Li256ELb0ELb0ELi4EEENS1_19SingleTileSchedulerILb0ELb0ELb0ELi64EEEEEEEEEvNT_6ParamsE)
        /*0488*/ 	.word	0x000000ff


	//----- nvinfo : EIATTR_FRAME_SIZE
	.align		4
.L_204:
        /*048c*/ 	.byte	0x04, 0x11
        /*048e*/ 	.short	(.L_206 - .L_205)
	.align		4
.L_205:
        /*0490*/ 	.word	index@(_ZN7cutlass13device_kernelIN5flash19enable_sm80_to_sm89INS1_16FlashAttnBwdSm80INS1_25CollectiveMainloopBwdSm80ILi1ELi1EN4cute5tupleIJNS5_1CILi64EEES8_NS7_ILi192EEEEEENS_6half_tEfNS_4arch4Sm80ELb0ELb1ELb1ELb0ELb0ELb0ELb0ELb0ELi2ELi2ELi2ELi2ELb1EEENS1_21CollectiveEpilogueBwdISA_SB_SD_Li256ELb0ELb0ELi4EEENS1_19SingleTileSchedulerILb0ELb0ELb0ELi64EEEEEEEEEvNT_6ParamsE)
        /*0494*/ 	.word	0x00000000


	//----- nvinfo : EIATTR_REGCOUNT
	.align		4
.L_206:
        /*0498*/ 	.byte	0x04, 0x2f
        /*049a*/ 	.short	(.L_208 - .L_207)
	.align		4
.L_207:
        /*049c*/ 	.word	index@(_ZN7cutlass13device_kernelIN5flash19enable_sm80_to_sm89INS1_16FlashAttnBwdSm80INS1_25CollectiveMainloopBwdSm80ILi1ELi1EN4cute5tupleIJNS5_1CILi64EEES8_NS7_ILi192EEEEEENS_6half_tEfNS_4arch4Sm80ELb0ELb0ELb1ELb1ELb1ELb0ELb0ELb0ELi2ELi2ELi2ELi2ELb1EEENS1_24CollectiveEpilogueBwdGQAISA_fSD_Li256ELb1ELb1EEENS1_19SingleTileSchedulerILb1ELb0ELb0ELi64EEEEEEEEEvNT_6ParamsE)
        /*04a0*/ 	.word	0x000000ff


	//----- nvinfo : EIATTR_FRAME_SIZE
	.align		4
.L_208:
        /*04a4*/ 	.byte	0x04, 0x11
        /*04a6*/ 	.short	(.L_210 - .L_209)
	.align		4
.L_209:
        /*04a8*/ 	.word	index@($__internal_1_$__cuda_sm70_warpsync)
        /*04ac*/ 	.word	0x00000000


	//----- nvinfo : EIATTR_FRAME_SIZE
	.align		4
.L_210:
        /*04b0*/ 	.byte	0x04, 0x11
        /*04b2*/ 	.short	(.L_212 - .L_211)
	.align		4
.L_211:
        /*04b4*/ 	.word	index@(_ZN7cutlass13device_kernelIN5flash19enable_sm80_to_sm89INS1_16FlashAttnBwdSm80INS1_25CollectiveMainloopBwdSm80ILi1ELi1EN4cute5tupleIJNS5_1CILi64EEES8_NS7_ILi192EEEEEENS_6half_tEfNS_4arch4Sm80ELb0ELb0ELb1ELb1ELb1ELb0ELb0ELb0ELi2ELi2ELi2ELi2ELb1EEENS1_24CollectiveEpilogueBwdGQAISA_fSD_Li256ELb1ELb1EEENS1_19SingleTileSchedulerILb1ELb0ELb0ELi64EEEEEEEEEvNT_6ParamsE)
        /*04b8*/ 	.word	0x00000000


	//----- nvinfo : EIATTR_REGCOUNT
	.align		4
.L_212:
        /*04bc*/ 	.byte	0x04, 0x2f
        /*04be*/ 	.short	(.L_214 - .L_213)
	.align		4
.L_213:
        /*04c0*/ 	.word	index@(_ZN7cutlass13device_kernelIN5flash19enable_sm80_to_sm89INS1_16FlashAttnBwdSm80INS1_25CollectiveMainloopBwdSm80ILi1ELi1EN4cute5tupleIJNS5_1CILi64EEES8_NS7_ILi192EEEEEENS_6half_tEfNS_4arch4Sm80ELb0ELb0ELb1ELb1ELb0ELb0ELb0ELb0ELi2ELi2ELi2ELi2ELb1EEENS1_24CollectiveEpilogueBwdGQAISA_fSD_Li256ELb1ELb0EEENS1_19SingleTileSchedulerILb1ELb0ELb0ELi64EEEEEEEEEvNT_6ParamsE)
        /*04c4*/ 	.word	0x000000ff


	//----- nvinfo : EIATTR_FRAME_SIZE
	.align		4
.L_214:
        /*04c8*/ 	.byte	0x04, 0x11
        /*04ca*/ 	.short	(.L_216 - .L_215)
	.align		4
.L_215:
        /*04cc*/ 	.word	index@(_ZN7cutlass13device_kernelIN5flash19enable_sm80_to_sm89INS1_16FlashAttnBwdSm80INS1_25CollectiveMainloopBwdSm80ILi1ELi1EN4cute5tupleIJNS5_1CILi64EEES8_NS7_ILi192EEEEEENS_6half_tEfNS_4arch4Sm80ELb0ELb0ELb1ELb1ELb0ELb0ELb0ELb0ELi2ELi2ELi2ELi2ELb1EEENS1_24CollectiveEpilogueBwdGQAISA_fSD_Li256ELb1ELb0EEENS1_19SingleTileSchedulerILb1ELb0ELb0ELi64EEEEEEEEEvNT_6ParamsE)
        /*04d0*/ 	.word	0x00000000


	//----- nvinfo : EIATTR_REGCOUNT
	.align		4
.L_216:
        /*04d4*/ 	.byte	0x04, 0x2f
        /*04d6*/ 	.short	(.L_218 - .L_217)
	.align		4
.L_217:
        /*04d8*/ 	.word	index@(_ZN7cutlass13device_kernelIN5flash19enable_sm80_to_sm89INS1_16FlashAttnBwdSm80INS1_25CollectiveMainloopBwdSm80ILi1ELi1EN4cute5tupleIJNS5_1CILi64EEES8_NS7_ILi192EEEEEENS_6half_tEfNS_4arch4Sm80ELb0ELb0ELb1ELb1ELb1ELb0ELb0ELb0ELi2ELi2ELi2ELi2ELb1EEENS1_21CollectiveEpilogueBwdISA_SB_SD_Li256ELb1ELb0ELi4EEENS1_19SingleTileSchedulerILb1ELb0ELb0ELi64EEEEEEEEEvNT_6ParamsE)
        /*04dc*/ 	.word	0x000000ff


	//----- nvinfo : EIATTR_FRAME_SIZE
	.align		4
.L_218:
        /*04e0*/ 	.byte	0x04, 0x11
        /*04e2*/ 	.short	(.L_220 - .L_219)
	.align		4
.L_219:
        /*04e4*/ 	.word	index@(_ZN7cutlass13device_kernelIN5flash19enable_sm80_to_sm89INS1_16FlashAttnBwdSm80INS1_25CollectiveMainloopBwdSm80ILi1ELi1EN4cute5tupleIJNS5_1CILi64EEES8_NS7_ILi192EEEEEENS_6half_tEfNS_4arch4Sm80ELb0ELb0ELb1ELb1ELb1ELb0ELb0ELb0ELi2ELi2ELi2ELi2ELb1EEENS1_21CollectiveEpilogueBwdISA_SB_SD_Li256ELb1ELb0ELi4EEENS1_19SingleTileSchedulerILb1ELb0ELb0ELi64EEEEEEEEEvNT_6ParamsE)
        /*04e8*/ 	.word	0x00000000


	//----- nvinfo : EIATTR_REGCOUNT
	.align		4
.L_220:
        /*04ec*/ 	.byte	0x04, 0x2f
        /*04ee*/ 	.short	(.L_222 - .L_221)
	.align		4
.L_221:
        /*04f0*/ 	.word	index@(_ZN7cutlass13device_kernelIN5flash19enable_sm80_to_sm89INS1_16FlashAttnBwdSm80INS1_25CollectiveMainloopBwdSm80ILi1ELi1EN4cute5tupleIJNS5_1CILi64EEES8_NS7_ILi192EEEEEENS_6half_tEfNS_4arch4Sm80ELb0ELb0ELb1ELb1ELb0ELb0ELb0ELb0ELi2ELi2ELi2ELi2ELb1EEENS1_21CollectiveEpilogueBwdISA_SB_SD_Li256ELb1ELb0ELi4EEENS1_19SingleTileSchedulerILb1ELb0ELb0ELi64EEEEEEEEEvNT_6ParamsE)
        /*04f4*/ 	.word	0x000000ff


	//----- nvinfo : EIATTR_FRAME_SIZE
	.align		4
.L_222:
        /*04f8*/ 	.byte	0x04, 0x11
        /*04fa*/ 	.short	(.L_224 - .L_223)
	.align		4
.L_223:
        /*04fc*/ 	.word	index@(_ZN7cutlass13device_kernelIN5flash19enable_sm80_to_sm89INS1_16FlashAttnBwdSm80INS1_25CollectiveMainloopBwdSm80ILi1ELi1EN4cute5tupleIJNS5_1CILi64EEES8_NS7_ILi192EEEEEENS_6half_tEfNS_4arch4Sm80ELb0ELb0ELb1ELb1ELb0ELb0ELb0ELb0ELi2ELi2ELi2ELi2ELb1EEENS1_21CollectiveEpilogueBwdISA_SB_SD_Li256ELb1ELb0ELi4EEENS1_19SingleTileSchedulerILb1ELb0ELb0ELi64EEEEEEEEEvNT_6ParamsE)
        /*0500*/ 	.word	0x00000000


	//----- nvinfo : EIATTR_REGCOUNT
	.align		4
.L_224:
        /*0504*/ 	.byte	0x04, 0x2f
        /*0506*/ 	.short	(.L_226 - .L_225)
	.align		4
.L_225:
        /*0508*/ 	.word	index@(_ZN7cutlass13device_kernelIN5flash19enable_sm80_to_sm89INS1_16FlashAttnBwdSm80INS1_25CollectiveMainloopBwdSm80ILi1ELi1EN4cute5tupleIJNS5_1CILi64EEES8_NS7_ILi192EEEEEENS_6half_tEfNS_4arch4Sm80ELb0ELb0ELb1ELb0ELb1ELb0ELb0ELb0ELi2ELi2ELi2ELi2ELb1EEENS1_24CollectiveEpilogueBwdGQAISA_fSD_Li256ELb0ELb1EEENS1_19SingleTileSchedulerILb0ELb0ELb0ELi64EEEEEEEEEvNT_6ParamsE)
        /*050c*/ 	.word	0x000000ff


	//----- nvinfo : EIATTR_FRAME_SIZE
	.align		4
.L_226:
        /*0510*/ 	.byte	0x04, 0x11
        /*0512*/ 	.short	(.L_228 - .L_227)
	.align		4
.L_227:
        /*0514*/ 	.word	index@($__internal_0_$__cuda_sm70_warpsync)
        /*0518*/ 	.word	0x00000000


	//----- nvinfo : EIATTR_FRAME_SIZE
	.align		4
.L_228:
        /*051c*/ 	.byte	0x04, 0x11
        /*051e*/ 	.short	(.L_230 - .L_229)
	.align		4
.L_229:
        /*0520*/ 	.word	index@(_ZN7cutlass13device_kernelIN5flash19enable_sm80_to_sm89INS1_16FlashAttnBwdSm80INS1_25CollectiveMainloopBwdSm80ILi1ELi1EN4cute5tupleIJNS5_1CILi64EEES8_NS7_ILi192EEEEEENS_6half_tEfNS_4arch4Sm80ELb0ELb0ELb1ELb0ELb1ELb0ELb0ELb0ELi2ELi2ELi2ELi2ELb1EEENS1_24CollectiveEpilogueBwdGQAISA_fSD_Li256ELb0ELb1EEENS1_19SingleTileSchedulerILb0ELb0ELb0ELi64EEEEEEEEEvNT_6ParamsE)
        /*0524*/ 	.word	0x00000000


	//----- nvinfo : EIATTR_REGCOUNT
	.align		4
.L_230:
        /*0528*/ 	.byte	0x04, 0x2f
        /*052a*/ 	.short	(.L_232 - .L_231)
	.align		4
.L_231:
        /*052c*/ 	.word	index@(_ZN7cutlass13device_kernelIN5flash19enable_sm80_to_sm89INS1_16FlashAttnBwdSm80INS1_25CollectiveMainloopBwdSm80ILi1ELi1EN4cute5tupleIJNS5_1CILi64EEES8_NS7_ILi192EEEEEENS_6half_tEfNS_4arch4Sm80ELb0ELb0ELb1ELb0ELb0ELb0ELb0ELb0ELi2ELi2ELi2ELi2ELb1EEENS1_24CollectiveEpilogueBwdGQAISA_fSD_Li256ELb0ELb0EEENS1_19SingleTileSchedulerILb0ELb0ELb0ELi64EEEEEEEEEvNT_6ParamsE)
        /*0530*/ 	.word	0x000000ff


	//----- nvinfo : EIATTR_FRAME_SIZE
	.align		4
.L_232:
        /*0534*/ 	.byte	0x04, 0x11
        /*0536*/ 	.short	(.L_234 - .L_233)
	.align		4
.L_233:
        /*0538*/ 	.word	index@(_ZN7cutlass13device_kernelIN5flash19enable_sm80_to_sm89INS1_16FlashAttnBwdSm80INS1_25CollectiveMainloopBwdSm80ILi1ELi1EN4cute5tupleIJNS5_1CILi64EEES8_NS7_ILi192EEEEEENS_6half_tEfNS_4arch4Sm80ELb0ELb0ELb1ELb0ELb0ELb0ELb0ELb0ELi2ELi2ELi2ELi2ELb1EEENS1_24CollectiveEpilogueBwdGQAISA_fSD_Li256ELb0ELb0EEENS1_19SingleTileSchedulerILb0ELb0ELb0ELi64EEEEEEEEEvNT_6ParamsE)
        /*053c*/ 	.word	0x00000000


	//----- nvinfo : EIATTR_REGCOUNT
	.align		4
.L_234:
        /*0540*/ 	.byte	0x04, 0x2f
        /*0542*/ 	.short	(.L_236 - .L_235)
	.align		4
.L_235:
        /*0544*/ 	.word	index@(_ZN7cutlass13device_kernelIN5flash19enable_sm80_to_sm89INS1_16FlashAttnBwdSm80INS1_25CollectiveMainloopBwdSm80ILi1ELi1EN4cute5tupleIJNS5_1CILi64EEES8_NS7_ILi192EEEEEENS_6half_tEfNS_4arch4Sm80ELb0ELb0ELb1ELb0ELb1ELb0ELb0ELb0ELi2ELi2ELi2ELi2ELb1EEENS1_21CollectiveEpilogueBwdISA_SB_SD_Li256ELb0ELb0ELi4EEENS1_19SingleTileSchedulerILb0ELb0ELb0ELi64EEEEEEEEEvNT_6ParamsE)
        /*0548*/ 	.word	0x000000ff


	//----- nvinfo : EIATTR_FRAME_SIZE
	.align		4
.L_236:
        /*054c*/ 	.byte	0x04, 0x11
        /*054e*/ 	.short	(.L_238 - .L_237)
	.align		4
.L_237:
        /*0550*/ 	.word	index@(_ZN7cutlass13device_kernelIN5flash19enable_sm80_to_sm89INS1_16FlashAttnBwdSm80INS1_25CollectiveMainloopBwdSm80ILi1ELi1EN4cute5tupleIJNS5_1CILi64EEES8_NS7_ILi192EEEEEENS_6half_tEfNS_4arch4Sm80ELb0ELb0ELb1ELb0ELb1ELb0ELb0ELb0ELi2ELi2ELi2ELi2ELb1EEENS1_21CollectiveEpilogueBwdISA_SB_SD_Li256ELb0ELb0ELi4EEENS1_19SingleTileSchedulerILb0ELb0ELb0ELi64EEEEEEEEEvNT_6ParamsE)
        /*0554*/ 	.word	0x00000010


	//----- nvinfo : EIATTR_REGCOUNT
	.align		4
.L_238:
        /*0558*/ 	.byte	0x04, 0x2f
        /*055a*/ 	.short	(.L_240 - .L_239)
	.align		4
.L_239:
        /*055c*/ 	.word	index@(_ZN7cutlass13device_kernelIN5flash19enable_sm80_to_sm89INS1_16FlashAttnBwdSm80INS1_25CollectiveMainloopBwdSm80ILi1ELi1EN4cute5tupleIJNS5_1CILi64EEES8_NS7_ILi192EEEEEENS_6half_tEfNS_4arch4Sm80ELb0ELb0ELb1ELb0ELb0ELb0ELb0ELb0ELi2ELi2ELi2ELi2ELb1EEENS1_21CollectiveEpilogueBwdISA_SB_SD_Li256ELb0ELb0ELi4EEENS1_19SingleTileSchedulerILb0ELb0ELb0ELi64EEEEEEEEEvNT_6ParamsE)
        /*0560*/ 	.word	0x000000ff


	//----- nvinfo : EIATTR_FRAME_SIZE
	.align		4
.L_240:
        /*0564*/ 	.byte	0x04, 0x11
        /*0566*/ 	.short	(.L_242 - .L_241)
	.align		4
.L_241:
        /*0568*/ 	.word	index@(_ZN7cutlass13device_kernelIN5flash19enable_sm80_to_sm89INS1_16FlashAttnBwdSm80INS1_25CollectiveMainloopBwdSm80ILi1ELi1EN4cute5tupleIJNS5_1CILi64EEES8_NS7_ILi192EEEEEENS_6half_tEfNS_4arch4Sm80ELb0ELb0ELb1ELb0ELb0ELb0ELb0ELb0ELi2ELi2ELi2ELi2ELb1EEENS1_21CollectiveEpilogueBwdISA_SB_SD_Li256ELb0ELb0ELi4EEENS1_19SingleTileSchedulerILb0ELb0ELb0ELi64EEEEEEEEEvNT_6ParamsE)
        /*056c*/ 	.word	0x00000010


	//----- nvinfo : EIATTR_MIN_STACK_SIZE
	.align		4
.L_242:
        /*0570*/ 	.byte	0x04, 0x12
        /*0572*/ 	.short	(.L_244 - .L_243)
	.align		4
.L_243:
        /*0574*/ 	.word	index@(_ZN7cutlass13device_kernelIN5flash19enable_sm80_to_sm89INS1_16FlashAttnBwdSm80INS1_25CollectiveMainloopBwdSm80ILi1ELi1EN4cute5tupleIJNS5_1CILi64EEES8_NS7_ILi192EEEEEENS_6half_tEfNS_4arch4Sm80ELb0ELb0ELb1ELb0ELb0ELb0ELb0ELb0ELi2ELi2ELi2ELi2ELb1EEENS1_21CollectiveEpilogueBwdISA_SB_SD_Li256ELb0ELb0ELi4EEENS1_19SingleTileSchedulerILb0ELb0ELb0ELi64EEEEEEEEEvNT_6ParamsE)
        /*0578*/ 	.word	0x00000010


	//----- nvinfo : EIATTR_MIN_STACK_SIZE
	.align		4
.L_244:
        /*057c*/ 	.byte	0x04, 0x12
        /*057e*/ 	.short	(.L_246 - .L_245)
	.align		4
.L_245:
        /*0580*/ 	.word	index@(_ZN7cutlass13device_kernelIN5flash19enable_sm80_to_sm89INS1_16FlashAttnBwdSm80INS1_25CollectiveMainloopBwdSm80ILi1ELi1EN4cute5tupleIJNS5_1CILi64EEES8_NS7_ILi192EEEEEENS_6half_tEfNS_4arch4Sm80ELb0ELb0ELb1ELb0ELb1ELb0ELb0ELb0ELi2ELi2ELi2ELi2ELb1EEENS1_21CollectiveEpilogueBwdISA_SB_SD_Li256ELb0ELb0ELi4EEENS1_19SingleTileSchedulerILb0ELb0ELb0ELi64EEEEEEEEEvNT_6ParamsE)
        /*0584*/ 	.word	0x00000010


	//----- nvinfo : EIATTR_MIN_STACK_SIZE
	.align		4
.L_246:
        /*0588*/ 	.byte	0x04, 0x12
        /*058a*/ 	.short	(.L_248 - .L_247)
	.align		4
.L_247:
        /*058c*/ 	.word	index@(_ZN7cutlass13device_kernelIN5flash19enable_sm80_to_sm89INS1_16FlashAttnBwdSm80INS1_25CollectiveMainloopBwdSm80ILi1ELi1EN4cute5tupleIJNS5_1CILi64EEES8_NS7_ILi192EEEEEENS_6half_tEfNS_4arch4Sm80ELb0ELb0ELb1ELb0ELb0ELb0ELb0ELb0ELi2ELi2ELi2ELi2ELb1EEENS1_24CollectiveEpilogueBwdGQAISA_fSD_Li256ELb0ELb0EEENS1_19SingleTileSchedulerILb0ELb0ELb0ELi64EEEEEEEEEvNT_6ParamsE)
        /*0590*/ 	.word	0x00000000


	//----- nvinfo : EIATTR_MIN_STACK_SIZE
	.align		4
.L_248:
        /*0594*/ 	.byte	0x04, 0x12
        /*0596*/ 	.short	(.L_250 - .L_249)
	.align		4
.L_249:
        /*0598*/ 	.word	index@(_ZN7cutlass13device_kernelIN5flash19enable_sm80_to_sm89INS1_16FlashAttnBwdSm80INS1_25CollectiveMainloopBwdSm80ILi1ELi1EN4cute5tupleIJNS5_1CILi64EEES8_NS7_ILi192EEEEEENS_6half_tEfNS_4arch4Sm80ELb0ELb0ELb1ELb0ELb1ELb0ELb0ELb0ELi2ELi2ELi2ELi2ELb1EEENS1_24CollectiveEpilogueBwdGQAISA_fSD_Li256ELb0ELb1EEENS1_19SingleTileSchedulerILb0ELb0ELb0ELi64EEEEEEEEEvNT_6ParamsE)
        /*059c*/ 	.word	0x00000000


	//----- nvinfo : EIATTR_MIN_STACK_SIZE
	.align		4
.L_250:
        /*05a0*/ 	.byte	0x04, 0x12
        /*05a2*/ 	.short	(.L_252 - .L_251)
	.align		4
.L_251:
        /*05a4*/ 	.word	index@(_ZN7cutlass13device_kernelIN5flash19enable_sm80_to_sm89INS1_16FlashAttnBwdSm80INS1_25CollectiveMainloopBwdSm80ILi1ELi1EN4cute5tupleIJNS5_1CILi64EEES8_NS7_ILi192EEEEEENS_6half_tEfNS_4arch4Sm80ELb0ELb0ELb1ELb1ELb0ELb0ELb0ELb0ELi2ELi2ELi2ELi2ELb1EEENS1_21CollectiveEpilogueBwdISA_SB_SD_Li256ELb1ELb0ELi4EEENS1_19SingleTileSchedulerILb1ELb0ELb0ELi64EEEEEEEEEvNT_6ParamsE)
        /*05a8*/ 	.word	0x00000000


	//----- nvinfo : EIATTR_MIN_STACK_SIZE
	.align		4
.L_252:
        /*05ac*/ 	.byte	0x04, 0x12
        /*05ae*/ 	.short	(.L_254 - .L_253)
	.align		4
.L_253:
        /*05b0*/ 	.word	index@(_ZN7cutlass13device_kernelIN5flash19enable_sm80_to_sm89INS1_16FlashAttnBwdSm80INS1_25CollectiveMainloopBwdSm80ILi1ELi1EN4cute5tupleIJNS5_1CILi64EEES8_NS7_ILi192EEEEEENS_6half_tEfNS_4arch4Sm80ELb0ELb0ELb1ELb1ELb1ELb0ELb0ELb0ELi2ELi2ELi2ELi2ELb1EEENS1_21CollectiveEpilogueBwdISA_SB_SD_Li256ELb1ELb0ELi4EEENS1_19SingleTileSchedulerILb1ELb0ELb0ELi64EEEEEEEEEvNT_6ParamsE)
        /*05b4*/ 	.word	0x00000000


	//----- nvinfo : EIATTR_MIN_STACK_SIZE
	.align		4
.L_254:
        /*05b8*/ 	.byte	0x04, 0x12
        /*05ba*/ 	.short	(.L_256 - .L_255)
	.align		4
.L_255:
        /*05bc*/ 	.word	index@(_ZN7cutlass13device_kernelIN5flash19enable_sm80_to_sm89INS1_16FlashAttnBwdSm80INS1_25CollectiveMainloopBwdSm80ILi1ELi1EN4cute5tupleIJNS5_1CILi64EEES8_NS7_ILi192EEEEEENS_6half_tEfNS_4arch4Sm80ELb0ELb0ELb1ELb1ELb0ELb0ELb0ELb0ELi2ELi2ELi2ELi2ELb1EEENS1_24CollectiveEpilogueBwdGQAISA_fSD_Li256ELb1ELb0EEENS1_19SingleTileSchedulerILb1ELb0ELb0ELi64EEEEEEEEEvNT_6ParamsE)
        /*05c0*/ 	.word	0x00000000


	//----- nvinfo : EIATTR_MIN_STACK_SIZE
	.align		4
.L_256:
        /*05c4*/ 	.byte	0x04, 0x12
        /*05c6*/ 	.short	(.L_258 - .L_257)
	.align		4
.L_257:
        /*05c8*/ 	.word	index@(_ZN7cutlass13device_kernelIN5flash19enable_sm80_to_sm89INS1_16FlashAttnBwdSm80INS1_25CollectiveMainloopBwdSm80ILi1ELi1EN4cute5tupleIJNS5_1CILi64EEES8_NS7_ILi192EEEEEENS_6half_tEfNS_4arch4Sm80ELb0ELb0ELb1ELb1ELb1ELb0ELb0ELb0ELi2ELi2ELi2ELi2ELb1EEENS1_24CollectiveEpilogueBwdGQAISA_fSD_Li256ELb1ELb1EEENS1_19SingleTileSchedulerILb1ELb0ELb0ELi64EEEEEEEEEvNT_6ParamsE)
        /*05cc*/ 	.word	0x00000000


	//----- nvinfo : EIATTR_MIN_STACK_SIZE
	.align		4
.L_258:
        /*05d0*/ 	.byte	0x04, 0x12
        /*05d2*/ 	.short	(.L_260 - .L_259)
	.align		4
.L_259:
        /*05d4*/ 	.word	index@(_ZN7cutlass13device_kernelIN5flash19enable_sm80_to_sm89INS1_16FlashAttnBwdSm80INS1_25CollectiveMainloopBwdSm80ILi1ELi1EN4cute5tupleIJNS5_1CILi64EEES8_NS7_ILi192EEEEEENS_6half_tEfNS_4arch4Sm80ELb0ELb1ELb1ELb0ELb0ELb0ELb0ELb0ELi2ELi2ELi2ELi2ELb1EEENS1_21CollectiveEpilogueBwdISA_SB_SD_Li256ELb0ELb0ELi4EEENS1_19SingleTileSchedulerILb0ELb0ELb0ELi64EEEEEEEEEvNT_6ParamsE)
        /*05d8*/ 	.word	0x00000000


	//----- nvinfo : EIATTR_MIN_STACK_SIZE
	.align		4
.L_260:
        /*05dc*/ 	.byte	0x04, 0x12
        /*05de*/ 	.short	(.L_262 - .L_261)
	.align		4
.L_261:
        /*05e0*/ 	.word	index@(_ZN7cutlass13device_kernelIN5flash19enable_sm80_to_sm89INS1_16FlashAttnBwdSm80INS1_25CollectiveMainloopBwdSm80ILi1ELi1EN4cute5tupleIJNS5_1CILi64EEES8_NS7_ILi192EEEEEENS_6half_tEfNS_4arch4Sm80ELb0ELb1ELb1ELb0ELb1ELb0ELb0ELb0ELi2ELi2ELi2ELi2ELb1EEENS1_21CollectiveEpilogueBwdISA_SB_SD_Li256ELb0ELb0ELi4EEENS1_19SingleTileSchedulerILb0ELb0ELb0ELi64EEEEEEEEEvNT_6ParamsE)
        /*05e4*/ 	.word	0x00000000


	//----- nvinfo : EIATTR_MIN_STACK_SIZE
	.align		4
.L_262:
        /*05e8*/ 	.byte	0x04, 0x12
        /*05ea*/ 	.short	(.L_264 - .L_263)
	.align		4
.L_263:
        /*05ec*/ 	.word	index@(_ZN7cutlass13device_kernelIN5flash19enable_sm80_to_sm89INS1_16FlashAttnBwdSm80INS1_25CollectiveMainloopBwdSm80ILi1ELi1EN4cute5tupleIJNS5_1CILi64EEES8_NS7_ILi192EEEEEENS_6half_tEfNS_4arch4Sm80ELb0ELb1ELb1ELb0ELb0ELb0ELb0ELb0ELi2ELi2ELi2ELi2ELb1EEENS1_24CollectiveEpilogueBwdGQAISA_fSD_Li256ELb0ELb0EEENS1_19SingleTileSchedulerILb0ELb0ELb0ELi64EEEEEEEEEvNT_6ParamsE)
        /*05f0*/ 	.word	0x00000000


	//----- nvinfo : EIATTR_MIN_STACK_SIZE
	.align		4
.L_264:
        /*05f4*/ 	.byte	0x04, 0x12
        /*05f6*/ 	.short	(.L_266 - .L_265)
	.align		4
.L_265:
        /*05f8*/ 	.word	index@(_ZN7cutlass13device_kernelIN5flash19enable_sm80_to_sm89INS1_16FlashAttnBwdSm80INS1_25CollectiveMainloopBwdSm80ILi1ELi1EN4cute5tupleIJNS5_1CILi64EEES8_NS7_ILi192EEEEEENS_6half_tEfNS_4arch4Sm80ELb0ELb1ELb1ELb0ELb1ELb0ELb0ELb0ELi2ELi2ELi2ELi2ELb1EEENS1_24CollectiveEpilogueBwdGQAISA_fSD_Li256ELb0ELb1EEENS1_19SingleTileSchedulerILb0ELb0ELb0ELi64EEEEEEEEEvNT_6ParamsE)
        /*05fc*/ 	.word	0x00000000


	//----- nvinfo : EIATTR_MIN_STACK_SIZE
	.align		4
.L_266:
        /*0600*/ 	.byte	0x04, 0x12
        /*0602*/ 	.short	(.L_268 - .L_267)
	.align		4
.L_267:
        /*0604*/ 	.word	index@(_ZN7cutlass13device_kernelIN5flash19enable_sm80_to_sm89INS1_16FlashAttnBwdSm80INS1_25CollectiveMainloopBwdSm80ILi1ELi1EN4cute5tupleIJNS5_1CILi64EEES8_NS7_ILi192EEEEEENS_6half_tEfNS_4arch4Sm80ELb0ELb1ELb1ELb1ELb0ELb0ELb0ELb0ELi2ELi2ELi2ELi2ELb1EEENS1_21CollectiveEpilogueBwdISA_SB_SD_Li256ELb1ELb0ELi4EEENS1_19SingleTileSchedulerILb1ELb0ELb0ELi64EEEEEEEEEvNT_6ParamsE)
        /*0608*/ 	.word	0x00000020


	//----- nvinfo : EIATTR_MIN_STACK_SIZE
	.align		4
.L_268:
        /*060c*/ 	.byte	0x04, 0x12
        /*060e*/ 	.short	(.L_270 - .L_269)
	.align		4
.L_269:
        /*0610*/ 	.word	index@(_ZN7cutlass13device_kernelIN5flash19enable_sm80_to_sm89INS1_16FlashAttnBwdSm80INS1_25CollectiveMainloopBwdSm80ILi1ELi1EN4cute5tupleIJNS5_1CILi64EEES8_NS7_ILi192EEEEEENS_6half_tEfNS_4arch4Sm80ELb0ELb1ELb1ELb1ELb1ELb0ELb0ELb0ELi2ELi2ELi2ELi2ELb1EEENS1_21CollectiveEpilogueBwdISA_SB_SD_Li256ELb1ELb0ELi4EEENS1_19SingleTileSchedulerILb1ELb0ELb0ELi64EEEEEEEEEvNT_6ParamsE)
        /*0614*/ 	.word	0x00000020


	//----- nvinfo : EIATTR_MIN_STACK_SIZE
	.align		4
.L_270:
        /*0618*/ 	.byte	0x04, 0x12
        /*061a*/ 	.short	(.L_272 - .L_271)
	.align		4
.L_271:
        /*061c*/ 	.word	index@(_ZN7cutlass13device_kernelIN5flash19enable_sm80_to_sm89INS1_16FlashAttnBwdSm80INS1_25CollectiveMainloopBwdSm80ILi1ELi1EN4cute5tupleIJNS5_1CILi64EEES8_NS7_ILi192EEEEEENS_6half_tEfNS_4arch4Sm80ELb0ELb1ELb1ELb1ELb0ELb0ELb0ELb0ELi2ELi2ELi2ELi2ELb1EEENS1_24CollectiveEpilogueBwdGQAISA_fSD_Li256ELb1ELb0EEENS1_19SingleTileSchedulerILb1ELb0ELb0ELi64EEEEEEEEEvNT_6ParamsE)
        /*0620*/ 	.word	0x00000020


	//----- nvinfo : EIATTR_MIN_STACK_SIZE
	.align		4
.L_272:
        /*0624*/ 	.byte	0x04, 0x12
        /*0626*/ 	.short	(.L_274 - .L_273)
	.align		4
.L_273:
        /*0628*/ 	.word	index@(_ZN7cutlass13device_kernelIN5flash19enable_sm80_to_sm89INS1_16FlashAttnBwdSm80INS1_25CollectiveMainloopBwdSm80ILi1ELi1EN4cute5tupleIJNS5_1CILi64EEES8_NS7_ILi192EEEEEENS_6half_tEfNS_4arch4Sm80ELb0ELb1ELb1ELb1ELb1ELb0ELb0ELb0ELi2ELi2ELi2ELi2ELb1EEENS1_24CollectiveEpilogueBwdGQAISA_fSD_Li256ELb1ELb1EEENS1_19SingleTileSchedulerILb1ELb0ELb0ELi64EEEEEEEEEvNT_6ParamsE)
        /*062c*/ 	.word	0x00000020


	//----- nvinfo : EIATTR_MIN_STACK_SIZE
	.align		4
.L_274:
        /*0630*/ 	.byte	0x04, 0x12
        /*0632*/ 	.short	(.L_276 - .L_275)
	.align		4
.L_275:
        /*0634*/ 	.word	index@(_ZN7cutlass13device_kernelIN5flash19enable_sm80_to_sm89INS1_16FlashAttnBwdSm80INS1_25CollectiveMainloopBwdSm80ILi1ELi1EN4cute5tupleIJNS5_1CILi64EEES8_NS7_ILi192EEEEEENS_6half_tEfNS_4arch4Sm80ELb1ELb0ELb1ELb0ELb0ELb0ELb0ELb0ELi2ELi2ELi2ELi2ELb1EEENS1_21CollectiveEpilogueBwdISA_SB_SD_Li256ELb0ELb0ELi4EEENS1_25SingleTileBwdLPTSchedulerILb0ELi64ELb0EEEEEEEEEvNT_6ParamsE)
        /*0638*/ 	.word	0x00000008


	//----- nvinfo : EIATTR_MIN_STACK_SIZE
	.align		4
.L_276:
        /*063c*/ 	.byte	0x04, 0x12
        /*063e*/ 	.short	(.L_278 - .L_277)
	.align		4
.L_277:
        /*0640*/ 	.word	index@(_ZN7cutlass13device_kernelIN5flash19enable_sm80_to_sm89INS1_16FlashAttnBwdSm80INS1_25CollectiveMainloopBwdSm80ILi1ELi1EN4cute5tupleIJNS5_1CILi64EEES8_NS7_ILi192EEEEEENS_6half_tEfNS_4arch4Sm80ELb1ELb0ELb1ELb0ELb1ELb0ELb0ELb0ELi2ELi2ELi2ELi2ELb1EEENS1_21CollectiveEpilogueBwdISA_SB_SD_Li256ELb0ELb0ELi4EEENS1_25SingleTileBwdLPTSchedulerILb0ELi64ELb1EEEEEEEEEvNT_6ParamsE)
        /*0644*/ 	.word	0x00000008


	//----- nvinfo : EIATTR_MIN_STACK_SIZE
	.align		4
.L_278:
        /*0648*/ 	.byte	0x04, 0x12
        /*064a*/ 	.short	(.L_280 - .L_279)
	.align		4
.L_279:
        /*064c*/ 	.word	index@(_ZN7cutlass13device_kernelIN5flash19enable_sm80_to_sm89INS1_16FlashAttnBwdSm80INS1_25CollectiveMainloopBwdSm80ILi1ELi1EN4cute5tupleIJNS5_1CILi64EEES8_NS7_ILi192EEEEEENS_6half_tEfNS_4arch4Sm80ELb1ELb0ELb1ELb0ELb0ELb0ELb0ELb0ELi2ELi2ELi2ELi2ELb1EEENS1_24CollectiveEpilogueBwdGQAISA_fSD_Li256ELb0ELb0EEENS1_25SingleTileBwdLPTSchedulerILb0ELi64ELb0EEEEEEEEEvNT_6ParamsE)
        /*0650*/ 	.word	0x00000008


	//----- nvinfo : EIATTR_MIN_STACK_SIZE
	.align		4
.L_280:
        /*0654*/ 	.byte	0x04, 0x12
        /*0656*/ 	.short	(.L_282 - .L_281)
	.align		4
.L_281:
        /*0658*/ 	.word	index@(_ZN7cutlass13device_kernelIN5flash19enable_sm80_to_sm89INS1_16FlashAttnBwdSm80INS1_25CollectiveMainloopBwdSm80ILi1ELi1EN4cute5tupleIJNS5_1CILi64EEES8_NS7_ILi192EEEEEENS_6half_tEfNS_4arch4Sm80ELb1ELb0ELb1ELb0ELb1ELb0ELb0ELb0ELi2ELi2ELi2ELi2ELb1EEENS1_24CollectiveEpilogueBwdGQAISA_fSD_Li256ELb0ELb1EEENS1_25SingleTileBwdLPTSchedulerILb0ELi64ELb1EEEEEEEEEvNT_6ParamsE)
        /*065c*/ 	.word	0x00000008


	//----- nvinfo : EIATTR_MIN_STACK_SIZE
	.align		4
.L_282:
        /*0660*/ 	.byte	0x04, 0x12
        /*0662*/ 	.short	(.L_284 - .L_283)
	.align		4
.L_283:
        /*0664*/ 	.word	index@(_ZN7cutlass13device_kernelIN5flash19enable_sm80_to_sm89INS1_16FlashAttnBwdSm80INS1_25CollectiveMainloopBwdSm80ILi1ELi1EN4cute5tupleIJNS5_1CILi64EEES8_NS7_ILi192EEEEEENS_6half_tEfNS_4arch4Sm80ELb1ELb0ELb1ELb1ELb0ELb0ELb0ELb0ELi2ELi2ELi2ELi2ELb1EEENS1_21CollectiveEpilogueBwdISA_SB_SD_Li256ELb1ELb0ELi4EEENS1_25SingleTileBwdLPTSchedulerILb1ELi64ELb0EEEEEEEEEvNT_6ParamsE)
        /*0668*/ 	.word	0x00000000


	//----- nvinfo : EIATTR_MIN_STACK_SIZE
	.align		4
.L_284:
        /*066c*/ 	.byte	0x04, 0x12
        /*066e*/ 	.short	(.L_286 - .L_285)
	.align		4
.L_285:
        /*0670*/ 	.word	index@(_ZN7cutlass13device_kernelIN5flash19enable_sm80_to_sm89INS1_16FlashAttnBwdSm80INS1_25CollectiveMainloopBwdSm80ILi1ELi1EN4cute5tupleIJNS5_1CILi64EEES8_NS7_ILi192EEEEEENS_6half_tEfNS_4arch4Sm80ELb1ELb0ELb1ELb1ELb1ELb0ELb0ELb0ELi2ELi2ELi2ELi2ELb1EEENS1_21CollectiveEpilogueBwdISA_SB_SD_Li256ELb1ELb0ELi4EEENS1_25SingleTileBwdLPTSchedulerILb1ELi64ELb1EEEEEEEEEvNT_6ParamsE)
        /*0674*/ 	.word	0x00000008


	//----- nvinfo : EIATTR_MIN_STACK_SIZE
	.align		4
.L_286:
        /*0678*/ 	.byte	0x04, 0x12
        /*067a*/ 	.short	(.L_288 - .L_287)
	.align		4
.L_287:
        /*067c*/ 	.word	index@(_ZN7cutlass13device_kernelIN5flash19enable_sm80_to_sm89INS1_16FlashAttnBwdSm80INS1_25CollectiveMainloopBwdSm80ILi1ELi1EN4cute5tupleIJNS5_1CILi64EEES8_NS7_ILi192EEEEEENS_6half_tEfNS_4arch4Sm80ELb1ELb0ELb1ELb1ELb0ELb0ELb0ELb0ELi2ELi2ELi2ELi2ELb1EEENS1_24CollectiveEpilogueBwdGQAISA_fSD_Li256ELb1ELb0EEENS1_25SingleTileBwdLPTSchedulerILb1ELi64ELb0EEEEEEEEEvNT_6ParamsE)
        /*0680*/ 	.word	0x00000008


	//----- nvinfo : EIATTR_MIN_STACK_SIZE
	.align		4
.L_288:
        /*0684*/ 	.byte	0x04, 0x12
        /*0686*/ 	.short	(.L_290 - .L_289)
	.align		4
.L_289:
        /*0688*/ 	.word	index@(_ZN7cutlass13device_kernelIN5flash19enable_sm80_to_sm89INS1_16FlashAttnBwdSm80INS1_25CollectiveMainloopBwdSm80ILi1ELi1EN4cute5tupleIJNS5_1CILi64EEES8_NS7_ILi192EEEEEENS_6half_tEfNS_4arch4Sm80ELb1ELb0ELb1ELb1ELb1ELb0ELb0ELb0ELi2ELi2ELi2ELi2ELb1EEENS1_24CollectiveEpilogueBwdGQAISA_fSD_Li256ELb1ELb1EEENS1_25SingleTileBwdLPTSchedulerILb1ELi64ELb1EEEEEEEEEvNT_6ParamsE)
        /*068c*/ 	.word	0x00000000


	//----- nvinfo : EIATTR_MIN_STACK_SIZE
	.align		4
.L_290:
        /*0690*/ 	.byte	0x04, 0x12
        /*0692*/ 	.short	(.L_292 - .L_291)
	.align		4
.L_291:
        /*0694*/ 	.word	index@(_ZN7cutlass13device_kernelIN5flash19enable_sm80_to_sm89INS1_16FlashAttnBwdSm80INS1_25CollectiveMainloopBwdSm80ILi2ELi1EN4cute5tupleIJNS5_1CILi64EEENS7_ILi80EEENS7_ILi192EEEEEENS_6half_tEfNS_4arch4Sm80ELb0ELb0ELb1ELb0ELb0ELb0ELb1ELb0ELi2ELi4ELi2ELi2ELb0EEENS1_21CollectiveEpilogueBwdISB_SC_SE_Li256ELb0ELb1ELi4EEENS1_19SingleTileSchedulerILb0ELb0ELb0ELi80EEEEEEEEEvNT_6ParamsE)
        /*0698*/ 	.word	0x00000018


	//----- nvinfo : EIATTR_MIN_STACK_SIZE
	.align		4
.L_292:
        /*069c*/ 	.byte	0x04, 0x12
        /*069e*/ 	.short	(.L_294 - .L_293)
	.align		4
.L_293:
        /*06a0*/ 	.word	index@(_ZN7cutlass13device_kernelIN5flash19enable_sm80_to_sm89INS1_16FlashAttnBwdSm80INS1_25CollectiveMainloopBwdSm80ILi2ELi1EN4cute5tupleIJNS5_1CILi64EEENS7_ILi80EEENS7_ILi192EEEEEENS_6half_tEfNS_4arch4Sm80ELb0ELb0ELb1ELb0ELb1ELb0ELb1ELb0ELi2ELi4ELi2ELi2ELb0EEENS1_21CollectiveEpilogueBwdISB_SC_SE_Li256ELb0ELb1ELi4EEENS1_19SingleTileSchedulerILb0ELb0ELb0ELi80EEEEEEEEEvNT_6ParamsE)
        /*06a4*/ 	.word	0x00000018


	//----- nvinfo : EIATTR_MIN_STACK_SIZE
	.align		4
.L_294:
        /*06a8*/ 	.byte	0x04, 0x12
        /*06aa*/ 	.short	(.L_296 - .L_295)
	.align		4
.L_295:
        /*06ac*/ 	.word	index@(_ZN7cutlass13device_kernelIN5flash19enable_sm80_to_sm89INS1_16FlashAttnBwdSm80INS1_25CollectiveMainloopBwdSm80ILi2ELi1EN4cute5tupleIJNS5_1CILi64EEENS7_ILi80EEENS7_ILi192EEEEEENS_6half_tEfNS_4arch4Sm80ELb0ELb0ELb1ELb0ELb0ELb0ELb1ELb0ELi2ELi4ELi2ELi2ELb0EEENS1_24CollectiveEpilogueBwdGQAISB_fSE_Li256ELb0ELb0EEENS1_19SingleTileSchedulerILb0ELb0ELb0ELi80EEEEEEEEEvNT_6ParamsE)
        /*06b0*/ 	.word	0x00000020


	//----- nvinfo : EIATTR_MIN_STACK_SIZE
	.align		4
.L_296:
        /*06b4*/ 	.byte	0x04, 0x12
        /*06b6*/ 	.short	(.L_298 - .L_297)
	.align		4
.L_297:
        /*06b8*/ 	.word	index@(_ZN7cutlass13device_kernelIN5flash19enable_sm80_to_sm89INS1_16FlashAttnBwdSm80INS1_25CollectiveMainloopBwdSm80ILi2ELi1EN4cute5tupleIJNS5_1CILi64EEENS7_ILi80EEENS7_ILi192EEEEEENS_6half_tEfNS_4arch4Sm80ELb0ELb0ELb1ELb0ELb1ELb0ELb1ELb0ELi2ELi4ELi2ELi2ELb0EEENS1_24CollectiveEpilogueBwdGQAISB_fSE_Li256ELb0ELb1EEENS1_19SingleTileSchedulerILb0ELb0ELb0ELi80EEEEEEEEEvNT_6ParamsE)
        /*06bc*/ 	.word	0x00000020


	//----- nvinfo : EIATTR_MIN_STACK_SIZE
	.align		4
.L_298:
        /*06c0*/ 	.byte	0x04, 0x12
        /*06c2*/ 	.short	(.L_300 - .L_299)
	.align		4
.L_299:
        /*06c4*/ 	.word	index@(_ZN7cutlass13device_kernelIN5flash19enable_sm80_to_sm89INS1_16FlashAttnBwdSm80INS1_25CollectiveMainloopBwdSm80ILi2ELi1EN4cute5tupleIJNS5_1CILi64EEENS7_ILi80EEENS7_ILi192EEEEEENS_6half_tEfNS_4arch4Sm80ELb0ELb0ELb1ELb1ELb0ELb0ELb1ELb0ELi2ELi4ELi2ELi2ELb0EEENS1_21CollectiveEpilogueBwdISB_SC_SE_Li256ELb1ELb1ELi4EEENS1_19SingleTileSchedulerILb1ELb0ELb0ELi80EEEEEEEEEvNT_6ParamsE)
        /*06c8*/ 	.word	0x00000000


	//----- nvinfo : EIATTR_MIN_STACK_SIZE
	.align		4
.L_300:
        /*06cc*/ 	.byte	0x04, 0x12
        /*06ce*/ 	.short	(.L_302 - .L_301)
	.align		4
.L_301:
        /*06d0*/ 	.word	index@(_ZN7cutlass13device_kernelIN5flash19enable_sm80_to_sm89INS1_16FlashAttnBwdSm80INS1_25CollectiveMainloopBwdSm80ILi2ELi1EN4cute5tupleIJNS5_1CILi64EEENS7_ILi80EEENS7_ILi192EEEEEENS_6half_tEfNS_4arch4Sm80ELb0ELb0ELb1ELb1ELb1ELb0ELb1ELb0ELi2ELi4ELi2ELi2ELb0EEENS1_21CollectiveEpilogueBwdISB_SC_SE_Li256ELb1ELb1ELi4EEENS1_19SingleTileSchedulerILb1ELb0ELb0ELi80EEEEEEEEEvNT_6ParamsE)
        /*06d4*/ 	.word	0x00000000


	//----- nvinfo : EIATTR_MIN_STACK_SIZE
	.align		4
.L_302:
        /*06d8*/ 	.byte	0x04, 0x12
        /*06da*/ 	.short	(.L_304 - .L_303)
	.align		4
.L_303:
        /*06dc*/ 	.word	index@(_ZN7cutlass13device_kernelIN5flash19enable_sm80_to_sm89INS1_16FlashAttnBwdSm80INS1_25CollectiveMainloopBwdSm80ILi2ELi1EN4cute5tupleIJNS5_1CILi64EEENS7_ILi80EEENS7_ILi192EEEEEENS_6half_tEfNS_4arch4Sm80ELb0ELb0ELb1ELb1ELb0ELb0ELb1ELb0ELi2ELi4ELi2ELi2ELb0EEENS1_24CollectiveEpilogueBwdGQAISB_fSE_Li256ELb1ELb0EEENS1_19SingleTileSchedulerILb1ELb0ELb0ELi80EEEEEEEEEvNT_6ParamsE)
        /*06e0*/ 	.word	0x00000000


	//----- nvinfo : EIATTR_MIN_STACK_SIZE
	.align		4
.L_304:
        /*06e4*/ 	.byte	0x04, 0x12
        /*06e6*/ 	.short	(.L_306 - .L_305)
	.align		4
.L_305:
        /*06e8*/ 	.word	index@(_ZN7cutlass13device_kernelIN5flash19enable_sm80_to_sm89INS1_16FlashAttnBwdSm80INS1_25CollectiveMainloopBwdSm80ILi2ELi1EN4cute5tupleIJNS5_1CILi64EEENS7_ILi80EEENS7_ILi192EEEEEENS_6half_tEfNS_4arch4Sm80ELb0ELb0ELb1ELb1ELb1ELb0ELb1ELb0ELi2ELi4ELi2ELi2ELb0EEENS1_24CollectiveEpilogueBwdGQAISB_fSE_Li256ELb1ELb1EEENS1_19SingleTileSchedulerILb1ELb0ELb0ELi80EEEEEEEEEvNT_6ParamsE)
        /*06ec*/ 	.word	0x00000000


	//----- nvinfo : EIATTR_MIN_STACK_SIZE
	.align		4
.L_306:
        /*06f0*/ 	.byte	0x04, 0x12
        /*06f2*/ 	.short	(.L_308 - .L_307)
	.align		4
.L_307:
        /*06f4*/ 	.word	index@(_ZN7cutlass13device_kernelIN5flash19enable_sm80_to_sm89INS1_16FlashAttnBwdSm80INS1_25CollectiveMainloopBwdSm80ILi2ELi1EN4cute5tupleIJNS5_1CILi64EEENS7_ILi80EEENS7_ILi192EEEEEENS_6half_tEfNS_4arch4Sm80ELb0ELb1ELb1ELb0ELb0ELb0ELb1ELb0ELi2ELi4ELi2ELi2ELb0EEENS1_21CollectiveEpilogueBwdISB_SC_SE_Li256ELb0ELb1ELi4EEENS1_19SingleTileSchedulerILb0ELb0ELb0ELi80EEEEEEEEEvNT_6ParamsE)
        /*06f8*/ 	.word	0x00000000


	//----- nvinfo : EIATTR_MIN_STACK_SIZE
	.align		4
.L_308:
        /*06fc*/ 	.byte	0x04, 0x12
        /*06fe*/ 	.short	(.L_310 - .L_309)
	.align		4
.L_309:
        /*0700*/ 	.word	index@(_ZN7cutlass13device_kernelIN5flash19enable_sm80_to_sm89INS1_16FlashAttnBwdSm80INS1_25CollectiveMainloopBwdSm80ILi2ELi1EN4cute5tupleIJNS5_1CILi64EEENS7_ILi80EEENS7_ILi192EEEEEENS_6half_tEfNS_4arch4Sm80ELb0ELb1ELb1ELb0ELb1ELb0ELb1ELb0ELi2ELi4ELi2ELi2ELb0EEENS1_21CollectiveEpilogueBwdISB_SC_SE_Li256ELb0ELb1ELi4EEENS1_19SingleTileSchedulerILb0ELb0ELb0ELi80EEEEEEEEEvNT_6ParamsE)
        /*0704*/ 	.word	0x00000000


	//----- nvinfo : EIATTR_MIN_STACK_SIZE
	.align		4
.L_310:
        /*0708*/ 	.byte	0x04, 0x12
        /*070a*/ 	.short	(.L_312 - .L_311)
	.align		4
.L_311:
        /*070c*/ 	.word	index@(_ZN7cutlass13device_kernelIN5flash19enable_sm80_to_sm89INS1_16FlashAttnBwdSm80INS1_25CollectiveMainloopBwdSm80ILi2ELi1EN4cute5tupleIJNS5_1CILi64EEENS7_ILi80EEENS7_ILi192EEEEEENS_6half_tEfNS_4arch4Sm80ELb0ELb1ELb1ELb0ELb0ELb0ELb1ELb0ELi2ELi4ELi2ELi2ELb0EEENS1_24CollectiveEpilogueBwdGQAISB_fSE_Li256ELb0ELb0EEENS1_19SingleTileSchedulerILb0ELb0ELb0ELi80EEEEEEEEEvNT_6ParamsE)
        /*0710*/ 	.word	0x00000000


	//----- nvinfo : EIATTR_MIN_STACK_SIZE
	.align		4
.L_312:
        /*0714*/ 	.byte	0x04, 0x12
        /*0716*/ 	.short	(.L_314 - .L_313)
	.align		4
.L_313:
        /*0718*/ 	.word	index@(_ZN7cutlass13device_kernelIN5flash19enable_sm80_to_sm89INS1_16FlashAttnBwdSm80INS1_25CollectiveMainloopBwdSm80ILi2ELi1EN4cute5tupleIJNS5_1CILi64EEENS7_ILi80EEENS7_ILi192EEEEEENS_6half_tEfNS_4arch4Sm80ELb0ELb1ELb1ELb0ELb1ELb0ELb1ELb0ELi2ELi4ELi2ELi2ELb0EEENS1_24CollectiveEpilogueBwdGQAISB_fSE_Li256ELb0ELb1EEENS1_19SingleTileSchedulerILb0ELb0ELb0ELi80EEEEEEEEEvNT_6ParamsE)
        /*071c*/ 	.word	0x00000000


	//----- nvinfo : EIATTR_MIN_STACK_SIZE
	.align		4
.L_314:
        /*0720*/ 	.byte	0x04, 0x12
        /*0722*/ 	.short	(.L_316 - .L_315)
	.align		4
.L_315:
        /*0724*/ 	.word	index@(_ZN7cutlass13device_kernelIN5flash19enable_sm80_to_sm89INS1_16FlashAttnBwdSm80INS1_25CollectiveMainloopBwdSm80ILi2ELi1EN4cute5tupleIJNS5_1CILi64EEENS7_ILi80EEENS7_ILi192EEEEEENS_6half_tEfNS_4arch4Sm80ELb0ELb1ELb1ELb1ELb0ELb0ELb1ELb0ELi2ELi4ELi2ELi2ELb0EEENS1_21CollectiveEpilogueBwdISB_SC_SE_Li256ELb1ELb1ELi4EEENS1_19SingleTileSchedulerILb1ELb0ELb0ELi80EEEEEEEEEvNT_6ParamsE)
        /*0728*/ 	.word	0x00000000


	//----- nvinfo : EIATTR_MIN_STACK_SIZE
	.align		4
.L_316:
        /*072c*/ 	.byte	0x04, 0x12
        /*072e*/ 	.short	(.L_318 - .L_317)
	.align		4
.L_317:
        /*0730*/ 	.word	index@(_ZN7cutlass13device_kernelIN5flash19enable_sm80_to_sm89INS1_16FlashAttnBwdSm80INS1_25CollectiveMainloopBwdSm80ILi2ELi1EN4cute5tupleIJNS5_1CILi64EEENS7_ILi80EEENS7_ILi192EEEEEENS_6half_tEfNS_4arch4Sm80ELb0ELb1ELb1ELb1ELb1ELb0ELb1ELb0ELi2ELi4ELi2ELi2ELb0EEENS1_21CollectiveEpilogueBwdISB_SC_SE_Li256ELb1ELb1ELi4EEENS1_19SingleTileSchedulerILb1ELb0ELb0ELi80EEEEEEEEEvNT_6ParamsE)
        /*0734*/ 	.word	0x00000000


	//----- nvinfo : EIATTR_MIN_STACK_SIZE
	.align		4
.L_318:
        /*0738*/ 	.byte	0x04, 0x12
        /*073a*/ 	.short	(.L_320 - .L_319)
	.align		4
.L_319:
        /*073c*/ 	.word	index@(_ZN7cutlass13device_kernelIN5flash19enable_sm80_to_sm89INS1_16FlashAttnBwdSm80INS1_25CollectiveMainloopBwdSm80ILi2ELi1EN4cute5tupleIJNS5_1CILi64EEENS7_ILi80EEENS7_ILi192EEEEEENS_6half_tEfNS_4arch4Sm80ELb0ELb1ELb1ELb1ELb0ELb0ELb1ELb0ELi2ELi4ELi2ELi2ELb0EEENS1_24CollectiveEpilogueBwdGQAISB_fSE_Li256ELb1ELb0EEENS1_19SingleTileSchedulerILb1ELb0ELb0ELi80EEEEEEEEEvNT_6ParamsE)
        /*0740*/ 	.word	0x00000000


	//----- nvinfo : EIATTR_MIN_STACK_SIZE
	.align		4
.L_320:
        /*0744*/ 	.byte	0x04, 0x12
        /*0746*/ 	.short	(.L_322 - .L_321)
	.align		4
.L_321:
        /*0748*/ 	.word	index@(_ZN7cutlass13device_kernelIN5flash19enable_sm80_to_sm89INS1_16FlashAttnBwdSm80INS1_25CollectiveMainloopBwdSm80ILi2ELi1EN4cute5tupleIJNS5_1CILi64EEENS7_ILi80EEENS7_ILi192EEEEEENS_6half_tEfNS_4arch4Sm80ELb0ELb1ELb1ELb1ELb1ELb0ELb1ELb0ELi2ELi4ELi2ELi2ELb0EEENS1_24CollectiveEpilogueBwdGQAISB_fSE_Li256ELb1ELb1EEENS1_19SingleTileSchedulerILb1ELb0ELb0ELi80EEEEEEEEEvNT_6ParamsE)
        /*074c*/ 	.word	0x00000000


	//----- nvinfo : EIATTR_MIN_STACK_SIZE
	.align		4
.L_322:
        /*0750*/ 	.byte	0x04, 0x12
        /*0752*/ 	.short	(.L_324 - .L_323)
	.align		4
.L_323:
        /*0754*/ 	.word	index@(_ZN7cutlass13device_kernelIN5flash19enable_sm80_to_sm89INS1_16FlashAttnBwdSm80INS1_25CollectiveMainloopBwdSm80ILi2ELi1EN4cute5tupleIJNS5_1CILi64EEENS7_ILi80EEENS7_ILi192EEEEEENS_6half_tEfNS_4arch4Sm80ELb1ELb0ELb1ELb0ELb0ELb0ELb1ELb0ELi2ELi4ELi2ELi2ELb0EEENS1_21CollectiveEpilogueBwdISB_SC_SE_Li256ELb0ELb1ELi4EEENS1_25SingleTileBwdLPTSchedulerILb0ELi80ELb0EEEEEEEEEvNT_6ParamsE)
        /*0758*/ 	.word	0x00000000


	//----- nvinfo : EIATTR_MIN_STACK_SIZE
	.align		4
.L_324:
        /*075c*/ 	.byte	0x04, 0x12
        /*075e*/ 	.short	(.L_326 - .L_325)
	.align		4
.L_325:
        /*0760*/ 	.word	index@(_ZN7cutlass13device_kernelIN5flash19enable_sm80_to_sm89INS1_16FlashAttnBwdSm80INS1_25CollectiveMainloopBwdSm80ILi2ELi1EN4cute5tupleIJNS5_1CILi64EEENS7_ILi80EEENS7_ILi192EEEEEENS_6half_tEfNS_4arch4Sm80ELb1ELb0ELb1ELb0ELb1ELb0ELb1ELb0ELi2ELi4ELi2ELi2ELb0EEENS1_21CollectiveEpilogueBwdISB_SC_SE_Li256ELb0ELb1ELi4EEENS1_25SingleTileBwdLPTSchedulerILb0ELi80ELb1EEEEEEEEEvNT_6ParamsE)
        /*0764*/ 	.word	0x00000018


	//----- nvinfo : EIATTR_MIN_STACK_SIZE
	.align		4
.L_326:
        /*0768*/ 	.byte	0x04, 0x12
        /*076a*/ 	.short	(.L_328 - .L_327)
	.align		4
.L_327:
        /*076c*/ 	.word	index@(_ZN7cutlass13device_kernelIN5flash19enable_sm80_to_sm89INS1_16FlashAttnBwdSm80INS1_25CollectiveMainloopBwdSm80ILi2ELi1EN4cute5tupleIJNS5_1CILi64EEENS7_ILi80EEENS7_ILi192EEEEEENS_6half_tEfNS_4arch4Sm80ELb1ELb0ELb1ELb0ELb0ELb0ELb1ELb0ELi2ELi4ELi2ELi2ELb0EEENS1_24CollectiveEpilogueBwdGQAISB_fSE_Li256ELb0ELb0EEENS1_25SingleTileBwdLPTSchedulerILb0ELi80ELb0EEEEEEEEEvNT_6ParamsE)
        /*0770*/ 	.word	0x00000000


	//----- nvinfo : EIATTR_MIN_STACK_SIZE
	.align		4
.L_328:
        /*0774*/ 	.byte	0x04, 0x12
        /*0776*/ 	.short	(.L_330 - .L_329)
	.align		4
.L_329:
        /*0778*/ 	.word	index@(_ZN7cutlass13device_kernelIN5flash19enable_sm80_to_sm89INS1_16FlashAttnBwdSm80INS1_25CollectiveMainloopBwdSm80ILi2ELi1EN4cute5tupleIJNS5_1CILi64EEENS7_ILi80EEENS7_ILi192EEEEEENS_6half_tEfNS_4arch4Sm80ELb1ELb0ELb1ELb0ELb1ELb0ELb1ELb0ELi2ELi4ELi2ELi2ELb0EEENS1_24CollectiveEpilogueBwdGQAISB_fSE_Li256ELb0ELb1EEENS1_25SingleTileBwdLPTSchedulerILb0ELi80ELb1EEEEEEEEEvNT_6ParamsE)
        /*077c*/ 	.word	0x00000000


	//----- nvinfo : EIATTR_MIN_STACK_SIZE
	.align		4
.L_330:
        /*0780*/ 	.byte	0x04, 0x12
        /*0782*/ 	.short	(.L_332 - .L_331)
	.align		4
.L_331:
        /*0784*/ 	.word	index@(_ZN7cutlass13device_kernelIN5flash22FlashAttnBwdPreprocessIN4cute5tupleIJNS3_1CILi64EEENS5_ILi192EEEEEENS_6half_tEfNS_4arch4Sm80ELb1ELb0EEEEEvNT_6ParamsE)
        /*0788*/ 	.word	0x00000000


	//----- nvinfo : EIATTR_MIN_STACK_SIZE
	.align		4
.L_332:
        /*078c*/ 	.byte	0x04, 0x12
        /*078e*/ 	.short	(.L_334 - .L_333)
	.align		4
.L_333:
        /*0790*/ 	.word	index@(_ZN7cutlass13device_kernelIN5flash19enable_sm80_to_sm89INS1_16FlashAttnBwdSm80INS1_25CollectiveMainloopBwdSm80ILi2ELi1EN4cute5tupleIJNS5_1CILi64EEENS7_ILi80EEENS7_ILi192EEEEEENS_6half_tEfNS_4arch4Sm80ELb1ELb0ELb1ELb1ELb0ELb0ELb1ELb0ELi2ELi4ELi2ELi2ELb0EEENS1_21CollectiveEpilogueBwdISB_SC_SE_Li256ELb1ELb1ELi4EEENS1_25SingleTileBwdLPTSchedulerILb1ELi80ELb0EEEEEEEEEvNT_6ParamsE)
        /*0794*/ 	.word	0x00000000


	//----- nvinfo : EIATTR_MIN_STACK_SIZE
	.align		4
.L_334:
        /*0798*/ 	.byte	0x04, 0x12
        /*079a*/ 	.short	(.L_336 - .L_335)
	.align		4
.L_335:
        /*079c*/ 	.word	index@(_ZN7cutlass13device_kernelIN5flash19enable_sm80_to_sm89INS1_16FlashAttnBwdSm80INS1_25CollectiveMainloopBwdSm80ILi2ELi1EN4cute5tupleIJNS5_1CILi64EEENS7_ILi80EEENS7_ILi192EEEEEENS_6half_tEfNS_4arch4Sm80ELb1ELb0ELb1ELb1ELb1ELb0ELb1ELb0ELi2ELi4ELi2ELi2ELb0EEENS1_21CollectiveEpilogueBwdISB_SC_SE_Li256ELb1ELb1ELi4EEENS1_25SingleTileBwdLPTSchedulerILb1ELi80ELb1EEEEEEEEEvNT_6ParamsE)
        /*07a0*/ 	.word	0x00000010


	//----- nvinfo : EIATTR_MIN_STACK_SIZE
	.align		4
.L_336:
        /*07a4*/ 	.byte	0x04, 0x12
        /*07a6*/ 	.short	(.L_338 - .L_337)
	.align		4
.L_337:
        /*07a8*/ 	.word	index@(_ZN7cutlass13device_kernelIN5flash19enable_sm80_to_sm89INS1_16FlashAttnBwdSm80INS1_25CollectiveMainloopBwdSm80ILi2ELi1EN4cute5tupleIJNS5_1CILi64EEENS7_ILi80EEENS7_ILi192EEEEEENS_6half_tEfNS_4arch4Sm80ELb1ELb0ELb1ELb1ELb0ELb0ELb1ELb0ELi2ELi4ELi2ELi2ELb0EEENS1_24CollectiveEpilogueBwdGQAISB_fSE_Li256ELb1ELb0EEENS1_25SingleTileBwdLPTSchedulerILb1ELi80ELb0EEEEEEEEEvNT_6ParamsE)
        /*07ac*/ 	.word	0x00000000


	//----- nvinfo : EIATTR_MIN_STACK_SIZE
	.align		4
.L_338:
        /*07b0*/ 	.byte	0x04, 0x12
        /*07b2*/ 	.short	(.L_340 - .L_339)
	.align		4
.L_339:
        /*07b4*/ 	.word	index@(_ZN7cutlass13device_kernelIN5flash32FlashAttnBwdPostprocessConvertdQIN4cute5tupleIJNS3_1CILi80EEENS5_ILi192EEEEEENS_6half_tEfNS_4arch4Sm80ELi256ENS3_8TiledMMAINS3_8MMA_AtomIJNS3_28SM80_16x8x16_F32F16F16F32_TNEEEENS3_6LayoutINS4_IJNS5_ILi4EEENS5_ILi2EEENS5_ILi1EEEEEENS4_IJSJ_SH_NS5_ILi0EEEEEEEENS4_IJNS5_ILi64EEENS5_ILi16EEESP_EEEEELb1EEEEEvNT_6ParamsE)
        /*07b8*/ 	.word	0x00000000


	//----- nvinfo : EIATTR_MIN_STACK_SIZE
	.align		4
.L_340:
        /*07bc*/ 	.byte	0x04, 0x12
        /*07be*/ 	.short	(.L_342 - .L_341)
	.align		4
.L_341:
        /*07c0*/ 	.word	index@(_ZN7cutlass13device_kernelIN5flash32FlashAttnBwdPostprocessConvertdQIN4cute5tupleIJNS3_1CILi64EEENS5_ILi192EEEEEENS_6half_tEfNS_4arch4Sm80ELi256ENS3_8TiledMMAINS3_8MMA_AtomIJNS3_28SM80_16x8x16_F32F16F16F32_TNEEEENS3_6LayoutINS4_IJNS5_ILi2EEENS5_ILi4EEENS5_ILi1EEEEEENS4_IJSJ_SH_NS5_ILi0EEEEEEEENS4_IJNS5_ILi32EEES6_NS5_ILi16EEEEEEEELb0EEEEEvNT_6ParamsE)
        /*07c4*/ 	.word	0x00000000


	//----- nvinfo : EIATTR_MIN_STACK_SIZE
	.align		4
.L_342:
        /*07c8*/ 	.byte	0x04, 0x12
        /*07ca*/ 	.short	(.L_344 - .L_343)
	.align		4
.L_343:
        /*07cc*/ 	.word	index@(_ZN7cutlass13device_kernelIN5flash19enable_sm80_to_sm89INS1_16FlashAttnBwdSm80INS1_25CollectiveMainloopBwdSm80ILi2ELi1EN4cute5tupleIJNS5_1CILi64EEENS7_ILi80EEENS7_ILi192EEEEEENS_6half_tEfNS_4arch4Sm80ELb1ELb0ELb1ELb1ELb1ELb0ELb1ELb0ELi2ELi4ELi2ELi2ELb0EEENS1_24CollectiveEpilogueBwdGQAISB_fSE_Li256ELb1ELb1EEENS1_25SingleTileBwdLPTSchedulerILb1ELi80ELb1EEEEEEEEEvNT_6ParamsE)
        /*07d0*/ 	.word	0x00000010


	//----- nvinfo : EIATTR_MIN_STACK_SIZE
	.align		4
.L_344:
        /*07d4*/ 	.byte	0x04, 0x12
        /*07d6*/ 	.short	(.L_346 - .L_345)
	.align		4
.L_345:
        /*07d8*/ 	.word	index@(_ZN7cutlass13device_kernelIN5flash22FlashAttnBwdPreprocessIN4cute5tupleIJNS3_1CILi64EEENS5_ILi192EEEEEENS_6half_tEfNS_4arch4Sm80ELb1ELb1EEEEEvNT_6ParamsE)
        /*07dc*/ 	.word	0x00000000
.L_346:


//--------------------- .nv.info._ZN7cutlass13device_kernelIN5flash19enable_sm80_to_sm89INS1_16FlashAttnBwdSm80INS1_25CollectiveMainloopBwdSm80ILi1ELi1EN4cute5tupleIJNS5_1CILi64EEES8_NS7_ILi192EEEEEENS_6half_tEfNS_4arch4Sm80ELb0ELb0ELb1ELb0ELb0ELb0ELb0ELb0ELi2ELi2ELi2ELi2ELb1EEENS1_21CollectiveEpilogueBwdISA_SB_SD_Li256ELb0ELb0ELi4EEENS1_19SingleTileSchedulerILb0ELb0ELb0ELi64EEEEEEEEEvNT_6ParamsE --------------------------
	.section	.nv.info._ZN7cutlass13device_kernelIN5flash19enable_sm80_to_sm89INS1_16FlashAttnBwdSm80INS1_25CollectiveMainloopBwdSm80ILi1ELi1EN4cute5tupleIJNS5_1CILi64EEES8_NS7_ILi192EEEEEENS_6half_tEfNS_4arch4Sm80ELb0ELb0ELb1ELb0ELb0ELb0ELb0ELb0ELi2ELi2ELi2ELi2ELb1EEENS1_21CollectiveEpilogueBwdISA_SB_SD_Li256ELb0ELb0ELi4EEENS1_19SingleTileSchedulerILb0ELb0ELb0ELi64EEEEEEEEEvNT_6ParamsE,"",@"SHT_CUDA_INFO"
	.sectionflags	@""
	.align	4


	//----- nvinfo : EIATTR_CUDA_API_VERSION
	.align		4
        /*0000*/ 	.byte	0x04, 0x37
        /*0002*/ 	.short	(.L_348 - .L_347)
.L_347:
        /*0004*/ 	.word	0x00000082


	//----- nvinfo : EIATTR_SW2861232_WAR
	.align		4
.L_348:
        /*0008*/ 	.byte	0x01, 0x35
	.zero		2


	//----- nvinfo : EIATTR_PARAM_CBANK
	.align		4
        /*000c*/ 	.byte	0x04, 0x0a
        /*000e*/ 	.short	(.L_350 - .L_349)
	.align		4
.L_349:
        /*0010*/ 	.word	index@(.nv.constant0._ZN7cutlass13device_kernelIN5flash19enable_sm80_to_sm89INS1_16FlashAttnBwdSm80INS1_25CollectiveMainloopBwdSm80ILi1ELi1EN4cute5tupleIJNS5_1CILi64EEES8_NS7_ILi192EEEEEENS_6half_tEfNS_4arch4Sm80ELb0ELb0ELb1ELb0ELb0ELb0ELb0ELb0ELi2ELi2ELi2ELi2ELb1EEENS1_21CollectiveEpilogueBwdISA_SB_SD_Li256ELb0ELb0ELi4EEENS1_19SingleTileSchedulerILb0ELb0ELb0ELi64EEEEEEEEEvNT_6ParamsE)
        /*0014*/ 	.short	0x0160
        /*0016*/ 	.short	0x0270


	//----- nvinfo : EIATTR_CBANK_PARAM_SIZE
	.align		4
.L_350:
        /*0018*/ 	.byte	0x03, 0x19
        /*001a*/ 	.short	0x0270


	//----- nvinfo : EIATTR_KPARAM_INFO
	.align		4
        /*001c*/ 	.byte	0x04, 0x17
        /*001e*/ 	.short	(.L_352 - .L_351)
.L_351:
        /*0020*/ 	.word	0x00000000
        /*0024*/ 	.short	0x0000
        /*0026*/ 	.short	0x0000
        /*0028*/ 	.byte	0x00, 0xf0, 0xc1, 0x09


	//----- nvinfo : EIATTR_MAXREG_COUNT
	.align		4
.L_352:
        /*002c*/ 	.byte	0x03, 0x1b
        /*002e*/ 	.short	0x00ff


	//----- nvinfo : EIATTR_NUM_BARRIERS
	.align		4
        /*0030*/ 	.byte	0x02, 0x4c
        /*0032*/ 	.byte	0x02
	.zero		1


	//----- nvinfo : EIATTR_ANNOTATIONS
	.align		4
        /*0034*/ 	.byte	0x04, 0x55
        /*0036*/ 	.short	(.L_354 - .L_353)


	//   ....[0]....
.L_353:
        /*0038*/ 	.word	0x00000001
        /*003c*/ 	.byte	0xa0, 0x05, 0x00, 0x00, 0x01, 0x00, 0x00, 0x00, 0xf0, 0x1a, 0x00, 0x00, 0x01, 0x00, 0x00, 0x00
        /*004c*/ 	.byte	0x50, 0x43, 0x00, 0x00, 0x01, 0x00, 0x00, 0x00, 0xf0, 0x47, 0x00, 0x00


	//----- nvinfo : EIATTR_MERCURY_ISA_VERSION
	.align		4
.L_354:
        /*0058*/ 	.byte	0x03, 0x5f
        /*005a*/ 	.short	0x0000


	//----- nvinfo : EIATTR_EXIT_INSTR_OFFSETS
	.align		4
        /*005c*/ 	.byte	0x04, 0x1c
        /*005e*/ 	.short	(.L_356 - .L_355)


	//   ....[0]....
.L_355:
        /*0060*/ 	.word	0x00000040


	//   ....[1]....
        /*0064*/ 	.word	0x00005fd0


	//   ....[2]....
        /*0068*/ 	.word	0x000060c0


	//   ....[3]....
        /*006c*/ 	.word	0x000060e0


	//----- nvinfo : EIATTR_CTAIDZ_USED
	.align		4
.L_356:
        /*0070*/ 	.byte	0x01, 0x04
	.zero		2


	//----- nvinfo : EIATTR_MAX_THREADS
	.align		4
        /*0074*/ 	.byte	0x04, 0x05
        /*0076*/ 	.short	(.L_358 - .L_357)
.L_357:
        /*0078*/ 	.word	0x00000100
        /*007c*/ 	.word	0x00000001
        /*0080*/ 	.word	0x00000001


	//----- nvinfo : EIATTR_CRS_STACK_SIZE
	.align		4
.L_358:
        /*0084*/ 	.byte	0x04, 0x1e
        /*0086*/ 	.short	(.L_360 - .L_359)
.L_359:
        /*0088*/ 	.word	0x00000000
.L_360:


//--------------------- .nv.info._ZN7cutlass13device_kernelIN5flash19enable_sm80_to_sm89INS1_16FlashAttnBwdSm80INS1_25CollectiveMainloopBwdSm80ILi1ELi1EN4cute5tupleIJNS5_1CILi64EEES8_NS7_ILi192EEEEEENS_6half_tEfNS_4arch4Sm80ELb0ELb0ELb1ELb0ELb1ELb0ELb0ELb0ELi2ELi2ELi2ELi2ELb1EEENS1_21CollectiveEpilogueBwdISA_SB_SD_Li256ELb0ELb0ELi4EEENS1_19SingleTileSchedulerILb0ELb0ELb0ELi64EEEEEEEEEvNT_6ParamsE --------------------------
	.section	.nv.info._ZN7cutlass13device_kernelIN5flash19enable_sm80_to_sm89INS1_16FlashAttnBwdSm80INS1_25CollectiveMainloopBwdSm80ILi1ELi1EN4cute5tupleIJNS5_1CILi64EEES8_NS7_ILi192EEEEEENS_6half_tEfNS_4arch4Sm80ELb0ELb0ELb1ELb0ELb1ELb0ELb0ELb0ELi2ELi2ELi2ELi2ELb1EEENS1_21CollectiveEpilogueBwdISA_SB_SD_Li256ELb0ELb0ELi4EEENS1_19SingleTileSchedulerILb0ELb0ELb0ELi64EEEEEEEEEvNT_6ParamsE,"",@"SHT_CUDA_INFO"
	.sectionflags	@""
	.align	4


	//----- nvinfo : EIATTR_CUDA_API_VERSION
	.align		4
        /*0000*/ 	.byte	0x04, 0x37
        /*0002*/ 	.short	(.L_362 - .L_361)
.L_361:
        /*0004*/ 	.word	0x00000082


	//----- nvinfo : EIATTR_SW2861232_WAR
	.align		4
.L_362:
        /*0008*/ 	.byte	0x01, 0x35
	.zero		2


	//----- nvinfo : EIATTR_PARAM_CBANK
	.align		4
        /*000c*/ 	.byte	0x04, 0x0a
        /*000e*/ 	.short	(.L_364 - .L_363)
	.align		4
.L_363:
        /*0010*/ 	.word	index@(.nv.constant0._ZN7cutlass13device_kernelIN5flash19enable_sm80_to_sm89INS1_16FlashAttnBwdSm80INS1_25CollectiveMainloopBwdSm80ILi1ELi1EN4cute5tupleIJNS5_1CILi64EEES8_NS7_ILi192EEEEEENS_6half_tEfNS_4arch4Sm80ELb0ELb0ELb1ELb0ELb1ELb0ELb0ELb0ELi2ELi2ELi2ELi2ELb1EEENS1_21CollectiveEpilogueBwdISA_SB_SD_Li256ELb0ELb0ELi4EEENS1_19SingleTileSchedulerILb0ELb0ELb0ELi64EEEEEEEEEvNT_6ParamsE)
        /*0014*/ 	.short	0x0160
        /*0016*/ 	.short	0x0270


	//----- nvinfo : EIATTR_CBANK_PARAM_SIZE
	.align		4
.L_364:
        /*0018*/ 	.byte	0x03, 0x19
        /*001a*/ 	.short	0x0270


	//----- nvinfo : EIATTR_KPARAM_INFO
	.align		4
        /*001c*/ 	.byte	0x04, 0x17
        /*001e*/ 	.short	(.L_366 - .L_365)
.L_365:
        /*0020*/ 	.word	0x00000000
        /*0024*/ 	.short	0x0000
        /*0026*/ 	.short	0x0000
        /*0028*/ 	.byte	0x00, 0xf0, 0xc1, 0x09


	//----- nvinfo : EIATTR_MAXREG_COUNT
	.align		4
.L_366:
        /*002c*/ 	.byte	0x03, 0x1b
        /*002e*/ 	.short	0x00ff


	//----- nvinfo : EIATTR_NUM_BARRIERS
	.align		4
        /*0030*/ 	.byte	0x02, 0x4c
        /*0032*/ 	.byte	0x02
	.zero		1


	//----- nvinfo : EIATTR_ANNOTATIONS
	.align		4
        /*0034*/ 	.byte	0x04, 0x55
        /*0036*/ 	.short	(.L_368 - .L_367)


	//   ....[0]....
.L_367:
        /*0038*/ 	.word	0x00000001
        /*003c*/ 	.byte	0xa0, 0x05, 0x00, 0x00, 0x01, 0x00, 0x00, 0x00, 0xf0, 0x1a, 0x00, 0x00, 0x01, 0x00, 0x00, 0x00
        /*004c*/ 	.byte	0x50, 0x43, 0x00, 0x00, 0x01, 0x00, 0x00, 0x00, 0xf0, 0x47, 0x00, 0x00


	//----- nvinfo : EIATTR_MERCURY_ISA_VERSION
	.align		4
.L_368:
        /*0058*/ 	.byte	0x03, 0x5f
        /*005a*/ 	.short	0x0000


	//----- nvinfo : EIATTR_EXIT_INSTR_OFFSETS
	.align		4
        /*005c*/ 	.byte	0x04, 0x1c
        /*005e*/ 	.short	(.L_370 - .L_369)


	//   ....[0]....
.L_369:
        /*0060*/ 	.word	0x00000040


	//   ....[1]....
        /*0064*/ 	.word	0x00005fd0


	//   ....[2]....
        /*0068*/ 	.word	0x000060c0


	//   ....[3]....
        /*006c*/ 	.word	0x000060e0


	//----- nvinfo : EIATTR_CTAIDZ_USED
	.align		4
.L_370:
        /*0070*/ 	.byte	0x01, 0x04
	.zero		2


	//----- nvinfo : EIATTR_MAX_THREADS
	.align		4
        /*0074*/ 	.byte	0x04, 0x05
        /*0076*/ 	.short	(.L_372 - .L_371)
.L_371:
        /*0078*/ 	.word	0x00000100
        /*007c*/ 	.word	0x00000001
        /*0080*/ 	.word	0x00000001


	//----- nvinfo : EIATTR_CRS_STACK_SIZE
	.align		4
.L_372:
        /*0084*/ 	.byte	0x04, 0x1e
        /*0086*/ 	.short	(.L_374 - .L_373)
.L_373:
        /*0088*/ 	.word	0x00000000
.L_374:


//--------------------- .nv.info._ZN7cutlass13device_kernelIN5flash19enable_sm80_to_sm89INS1_16FlashAttnBwdSm80INS1_25CollectiveMainloopBwdSm80ILi1ELi1EN4cute5tupleIJNS5_1CILi64EEES8_NS7_ILi192EEEEEENS_6half_tEfNS_4arch4Sm80ELb0ELb0ELb1ELb0ELb0ELb0ELb0ELb0ELi2ELi2ELi2ELi2ELb1EEENS1_24CollectiveEpilogueBwdGQAISA_fSD_Li256ELb0ELb0EEENS1_19SingleTileSchedulerILb0ELb0ELb0ELi64EEEEEEEEEvNT_6ParamsE --------------------------
	.section	.nv.info._ZN7cutlass13device_kernelIN5flash19enable_sm80_to_sm89INS1_16FlashAttnBwdSm80INS1_25CollectiveMainloopBwdSm80ILi1ELi1EN4cute5tupleIJNS5_1CILi64EEES8_NS7_ILi192EEEEEENS_6half_tEfNS_4arch4Sm80ELb0ELb0ELb1ELb0ELb0ELb0ELb0ELb0ELi2ELi2ELi2ELi2ELb1EEENS1_24CollectiveEpilogueBwdGQAISA_fSD_Li256ELb0ELb0EEENS1_19SingleTileSchedulerILb0ELb0ELb0ELi64EEEEEEEEEvNT_6ParamsE,"",@"SHT_CUDA_INFO"
	.sectionflags	@""
	.align	4


	//----- nvinfo : EIATTR_CUDA_API_VERSION
	.align		4
        /*0000*/ 	.byte	0x04, 0x37
        /*0002*/ 	.short	(.L_376 - .L_375)
.L_375:
        /*0004*/ 	.word	0x00000082


	//----- nvinfo : EIATTR_SW2861232_WAR
	.align		4
.L_376:
        /*0008*/ 	.byte	0x01, 0x35
	.zero		2


	//----- nvinfo : EIATTR_PARAM_CBANK
	.align		4
        /*000c*/ 	.byte	0x04, 0x0a
        /*000e*/ 	.short	(.L_378 - .L_377)
	.align		4
.L_377:
        /*0010*/ 	.word	index@(.nv.constant0._ZN7cutlass13device_kernelIN5flash19enable_sm80_to_sm89INS1_16FlashAttnBwdSm80INS1_25CollectiveMainloopBwdSm80ILi1ELi1EN4cute5tupleIJNS5_1CILi64EEES8_NS7_ILi192EEEEEENS_6half_tEfNS_4arch4Sm80ELb0ELb0ELb1ELb0ELb0ELb0ELb0ELb0ELi2ELi2ELi2ELi2ELb1EEENS1_24CollectiveEpilogueBwdGQAISA_fSD_Li256ELb0ELb0EEENS1_19SingleTileSchedulerILb0ELb0ELb0ELi64EEEEEEEEEvNT_6ParamsE)
        /*0014*/ 	.short	0x0160
        /*0016*/ 	.short	0x0278


	//----- nvinfo : EIATTR_CBANK_PARAM_SIZE
	.align		4
.L_378:
        /*0018*/ 	.byte	0x03, 0x19
        /*001a*/ 	.short	0x0278


	//----- nvinfo : EIATTR_KPARAM_INFO
	.align		4
        /*001c*/ 	.byte	0x04, 0x17
        /*001e*/ 	.short	(.L_380 - .L_379)
.L_379:
        /*0020*/ 	.word	0x00000000
        /*0024*/ 	.short	0x0000
        /*0026*/ 	.short	0x0000
        /*0028*/ 	.byte	0x00, 0xf0, 0xe1, 0x09


	//----- nvinfo : EIATTR_MAXREG_COUNT
	.align		4
.L_380:
        /*002c*/ 	.byte	0x03, 0x1b
        /*002e*/ 	.short	0x00ff


	//----- nvinfo : EIATTR_NUM_BARRIERS
	.align		4
        /*0030*/ 	.byte	0x02, 0x4c
        /*0032*/ 	.byte	0x02
	.zero		1


	//----- nvinfo : EIATTR_MERCURY_ISA_VERSION
	.align		4
        /*0034*/ 	.byte	0x03, 0x5f
        /*0036*/ 	.short	0x0000


	//----- nvinfo : EIATTR_EXIT_INSTR_OFFSETS
	.align		4
        /*0038*/ 	.byte	0x04, 0x1c
        /*003a*/ 	.short	(.L_382 - .L_381)


	//   ....[0]....
.L_381:
        /*003c*/ 	.word	0x00000030


	//   ....[1]....
        /*0040*/ 	.word	0x000058f0


	//----- nvinfo : EIATTR_CTAIDZ_USED
	.align		4
.L_382:
        /*0044*/ 	.byte	0x01, 0x04
	.zero		2


	//----- nvinfo : EIATTR_MAX_THREADS
	.align		4
        /*0048*/ 	.byte	0x04, 0x05
        /*004a*/ 	.short	(.L_384 - .L_383)
.L_383:
        /*004c*/ 	.word	0x00000100
        /*0050*/ 	.word	0x00000001
        /*0054*/ 	.word	0x00000001
.L_384:


//--------------------- .nv.info._ZN7cutlass13device_kernelIN5flash19enable_sm80_to_sm89INS1_16FlashAttnBwdSm80INS1_25CollectiveMainloopBwdSm80ILi1ELi1EN4cute5tupleIJNS5_1CILi64EEES8_NS7_ILi192EEEEEENS_6half_tEfNS_4arch4Sm80ELb0ELb0ELb1ELb0ELb1ELb0ELb0ELb0ELi2ELi2ELi2ELi2ELb1EEENS1_24CollectiveEpilogueBwdGQAISA_fSD_Li256ELb0ELb1EEENS1_19SingleTileSchedulerILb0ELb0ELb0ELi64EEEEEEEEEvNT_6ParamsE --------------------------
	.section	.nv.info._ZN7cutlass13device_kernelIN5flash19enable_sm80_to_sm89INS1_16FlashAttnBwdSm80INS1_25CollectiveMainloopBwdSm80ILi1ELi1EN4cute5tupleIJNS5_1CILi64EEES8_NS7_ILi192EEEEEENS_6half_tEfNS_4arch4Sm80ELb0ELb0ELb1ELb0ELb1ELb0ELb0ELb0ELi2ELi2ELi2ELi2ELb1EEENS1_24CollectiveEpilogueBwdGQAISA_fSD_Li256ELb0ELb1EEENS1_19SingleTileSchedulerILb0ELb0ELb0ELi64EEEEEEEEEvNT_6ParamsE,"",@"SHT_CUDA_INFO"
	.sectionflags	@""
	.align	4


	//----- nvinfo : EIATTR_CUDA_API_VERSION
	.align		4
        /*0000*/ 	.byte	0x04, 0x37
        /*0002*/ 	.short	(.L_386 - .L_385)
.L_385:
        /*0004*/ 	.word	0x00000082


	//----- nvinfo : EIATTR_SW2861232_WAR
	.align		4
.L_386:
        /*0008*/ 	.byte	0x01, 0x35
	.zero		2


	//----- nvinfo : EIATTR_PARAM_CBANK
	.align		4
        /*000c*/ 	.byte	0x04, 0x0a
        /*000e*/ 	.short	(.L_388 - .L_387)
	.align		4
.L_387:
        /*0010*/ 	.word	index@(.nv.constant0._ZN7cutlass13device_kernelIN5flash19enable_sm80_to_sm89INS1_16FlashAttnBwdSm80INS1_25CollectiveMainloopBwdSm80ILi1ELi1EN4cute5tupleIJNS5_1CILi64EEES8_NS7_ILi192EEEEEENS_6half_tEfNS_4arch4Sm80ELb0ELb0ELb1ELb0ELb1ELb0ELb0ELb0ELi2ELi2ELi2ELi2ELb1EEENS1_24CollectiveEpilogueBwdGQAISA_fSD_Li256ELb0ELb1EEENS1_19SingleTileSchedulerILb0ELb0ELb0ELi64EEEEEEEEEvNT_6ParamsE)
        /*0014*/ 	.short	0x0160
        /*0016*/ 	.short	0x0278


	//----- nvinfo : EIATTR_CBANK_PARAM_SIZE
	.align		4
.L_388:
        /*0018*/ 	.byte	0x03, 0x19
        /*001a*/ 	.short	0x0278


	//----- nvinfo : EIATTR_KPARAM_INFO
	.align		4
        /*001c*/ 	.byte	0x04, 0x17
        /*001e*/ 	.short	(.L_390 - .L_389)
.L_389:
        /*0020*/ 	.word	0x00000000
        /*0024*/ 	.short	0x0000
        /*0026*/ 	.short	0x0000
        /*0028*/ 	.byte	0x00, 0xf0, 0xe1, 0x09


	//----- nvinfo : EIATTR_MAXREG_COUNT
	.align		4
.L_390:
        /*002c*/ 	.byte	0x03, 0x1b
        /*002e*/ 	.short	0x00ff


	//----- nvinfo : EIATTR_NUM_BARRIERS
	.align		4
        /*0030*/ 	.byte	0x02, 0x4c
        /*0032*/ 	.byte	0x02
	.zero		1


	//----- nvinfo : EIATTR_MERCURY_ISA_VERSION
	.align		4
        /*0034*/ 	.byte	0x03, 0x5f
        /*0036*/ 	.short	0x0000


	//----- nvinfo : EIATTR_COOP_GROUP_MASK_REGIDS
	.align		4
        /*0038*/ 	.byte	0x04, 0x29
        /*003a*/ 	.short	(.L_392 - .L_391)


	//   ....[0]....
.L_391:
        /*003c*/ 	.word	0xffffffff


	//   ....[1]....
        /*0040*/ 	.word	0xffffffff


	//   ....[2]....
        /*0044*/ 	.word	0xffffffff


	//   ....[3]....
        /*0048*/ 	.word	0xffffffff


	//   ....[4]....
        /*004c*/ 	.word	0xffffffff


	//   ....[5]....
        /*0050*/ 	.word	0xffffffff


	//   ....[6]....
        /*0054*/ 	.word	0xffffffff


	//   ....[7]....
        /*0058*/ 	.word	0xffffffff


	//----- nvinfo : EIATTR_COOP_GROUP_INSTR_OFFSETS
	.align		4
.L_392:
        /*005c*/ 	.byte	0x04, 0x28
        /*005e*/ 	.short	(.L_394 - .L_393)


	//   ....[0]....
.L_393:
        /*0060*/ 	.word	0x00005280


	//   ....[1]....
        /*0064*/ 	.word	0x000052c0


	//   ....[2]....
        /*0068*/ 	.word	0x000056f0


	//   ....[3]....
        /*006c*/ 	.word	0x00005700


	//   ....[4]....
        /*0070*/ 	.word	0x000058c0


	//   ....[5]....
        /*0074*/ 	.word	0x000059b0


	//   ....[6]....
        /*0078*/ 	.word	0x00005ce0


	//   ....[7]....
        /*007c*/ 	.word	0x00005cf0


	//----- nvinfo : EIATTR_EXIT_INSTR_OFFSETS
	.align		4
.L_394:
        /*0080*/ 	.byte	0x04, 0x1c
        /*0082*/ 	.short	(.L_396 - .L_395)


	//   ....[0]....
.L_395:
        /*0084*/ 	.word	0x00000030


	//   ....[1]....
        /*0088*/ 	.word	0x00005d00


	//   ....[2]....
        /*008c*/ 	.word	0x00005da0


	//----- nvinfo : EIATTR_CTAIDZ_USED
	.align		4
.L_396:
        /*0090*/ 	.byte	0x01, 0x04
	.zero		2


	//----- nvinfo : EIATTR_MAX_THREADS
	.align		4
        /*0094*/ 	.byte	0x04, 0x05
        /*0096*/ 	.short	(.L_398 - .L_397)
.L_397:
        /*0098*/ 	.word	0x00000100
        /*009c*/ 	.word	0x00000001
        /*00a0*/ 	.word	0x00000001


	//----- nvinfo : EIATTR_CRS_STACK_SIZE
	.align		4
.L_398:
        /*00a4*/ 	.byte	0x04, 0x1e
        /*00a6*/ 	.short	(.L_400 - .L_399)
.L_399:
        /*00a8*/ 	.word	0x00000000
.L_400:


//--------------------- .nv.info._ZN7cutlass13device_kernelIN5flash19enable_sm80_to_sm89INS1_16FlashAttnBwdSm80INS1_25CollectiveMainloopBwdSm80ILi1ELi1EN4cute5tupleIJNS5_1CILi64EEES8_NS7_ILi192EEEEEENS_6half_tEfNS_4arch4Sm80ELb0ELb0ELb1ELb1ELb0ELb0ELb0ELb0ELi2ELi2ELi2ELi2ELb1EEENS1_21CollectiveEpilogueBwdISA_SB_SD_Li256ELb1ELb0ELi4EEENS1_19SingleTileSchedulerILb1ELb0ELb0ELi64EEEEEEEEEvNT_6ParamsE --------------------------
	.section	.nv.info._ZN7cutlass13device_kernelIN5flash19enable_sm80_to_sm89INS1_16FlashAttnBwdSm80INS1_25CollectiveMainloopBwdSm80ILi1ELi1EN4cute5tupleIJNS5_1CILi64EEES8_NS7_ILi192EEEEEENS_6half_tEfNS_4arch4Sm80ELb0ELb0ELb1ELb1ELb0ELb0ELb0ELb0ELi2ELi2ELi2ELi2ELb1EEENS1_21CollectiveEpilogueBwdISA_SB_SD_Li256ELb1ELb0ELi4EEENS1_19SingleTileSchedulerILb1ELb0ELb0ELi64EEEEEEEEEvNT_6ParamsE,"",@"SHT_CUDA_INFO"
	.sectionflags	@""
	.align	4


	//----- nvinfo : EIATTR_CUDA_API_VERSION
	.align		4
        /*0000*/ 	.byte	0x04, 0x37
        /*0002*/ 	.short	(.L_402 - .L_401)
.L_401:
        /*0004*/ 	.word	0x00000082


	//----- nvinfo : EIATTR_SW2861232_WAR
	.align		4
.L_402:
        /*0008*/ 	.byte	0x01, 0x35
	.zero		2


	//----- nvinfo : EIATTR_PARAM_CBANK
	.align		4
        /*000c*/ 	.byte	0x04, 0x0a
        /*000e*/ 	.short	(.L_404 - .L_403)
	.align		4
.L_403:
        /*0010*/ 	.word	index@(.nv.constant0._ZN7cutlass13device_kernelIN5flash19enable_sm80_to_sm89INS1_16FlashAttnBwdSm80INS1_25CollectiveMainloopBwdSm80ILi1ELi1EN4cute5tupleIJNS5_1CILi64EEES8_NS7_ILi192EEEEEENS_6half_tEfNS_4arch4Sm80ELb0ELb0ELb1ELb1ELb0ELb0ELb0ELb0ELi2ELi2ELi2ELi2ELb1EEENS1_21CollectiveEpilogueBwdISA_SB_SD_Li256ELb1ELb0ELi4EEENS1_19SingleTileSchedulerILb1ELb0ELb0ELi64EEEEEEEEEvNT_6ParamsE)
        /*0014*/ 	.short	0x0160
        /*0016*/ 	.short	0x0270


	//----- nvinfo : EIATTR_CBANK_PARAM_SIZE
	.align		4
.L_404:
        /*0018*/ 	.byte	0x03, 0x19
        /*001a*/ 	.short	0x0270


	//----- nvinfo : EIATTR_KPARAM_INFO
	.align		4
        /*001c*/ 	.byte	0x04, 0x17
        /*001e*/ 	.short	(.L_406 - .L_405)
.L_405:
        /*0020*/ 	.word	0x00000000
        /*0024*/ 	.short	0x0000
        /*0026*/ 	.short	0x0000
        /*0028*/ 	.byte	0x00, 0xf0, 0xc1, 0x09


	//----- nvinfo : EIATTR_MAXREG_COUNT
	.align		4
.L_406:
        /*002c*/ 	.byte	0x03, 0x1b
        /*002e*/ 	.short	0x00ff


	//----- nvinfo : EIATTR_NUM_BARRIERS
	.align		4
        /*0030*/ 	.byte	0x02, 0x4c
        /*0032*/ 	.byte	0x02
	.zero		1


	//----- nvinfo : EIATTR_MERCURY_ISA_VERSION
	.align		4
        /*0034*/ 	.byte	0x03, 0x5f
        /*0036*/ 	.short	0x0000


	//----- nvinfo : EIATTR_COOP_GROUP_MASK_REGIDS
	.align		4
        /*0038*/ 	.byte	0x04, 0x29
        /*003a*/ 	.short	(.L_408 - .L_407)


	//   ....[0]....
.L_407:
        /*003c*/ 	.word	0xffffffff


	//----- nvinfo : EIATTR_COOP_GROUP_INSTR_OFFSETS
	.align		4
.L_408:
        /*0040*/ 	.byte	0x04, 0x28
        /*0042*/ 	.short	(.L_410 - .L_409)


	//   ....[0]....
.L_409:
        /*0044*/ 	.word	0x00000090


	//----- nvinfo : EIATTR_EXIT_INSTR_OFFSETS
	.align		4
.L_410:
        /*0048*/ 	.byte	0x04, 0x1c
        /*004a*/ 	.short	(.L_412 - .L_411)


	//   ....[0]....
.L_411:
        /*004c*/ 	.word	0x00000300


	//   ....[1]....
        /*0050*/ 	.word	0x00006430


	//   ....[2]....
        /*0054*/ 	.word	0x00006530


	//   ....[3]....
        /*0058*/ 	.word	0x00006550


	//   ....[4]....
        /*005c*/ 	.word	0x00006c00


	//   ....[5]....
        /*0060*/ 	.word	0x00006cf0


	//   ....[6]....
        /*0064*/ 	.word	0x00006d10


	//----- nvinfo : EIATTR_CTAIDZ_USED
	.align		4
.L_412:
        /*0068*/ 	.byte	0x01, 0x04
	.zero		2


	//----- nvinfo : EIATTR_MAX_THREADS
	.align		4
        /*006c*/ 	.byte	0x04, 0x05
        /*006e*/ 	.short	(.L_414 - .L_413)
.L_413:
        /*0070*/ 	.word	0x00000100
        /*0074*/ 	.word	0x00000001
        /*0078*/ 	.word	0x00000001


	//----- nvinfo : EIATTR_CRS_STACK_SIZE
	.align		4
.L_414:
        /*007c*/ 	.byte	0x04, 0x1e
        /*007e*/ 	.short	(.L_416 - .L_415)
.L_415:
        /*0080*/ 	.word	0x00000000
.L_416:


//--------------------- .nv.info._ZN7cutlass13device_kernelIN5flash19enable_sm80_to_sm89INS1_16FlashAttnBwdSm80INS1_25CollectiveMainloopBwdSm80ILi1ELi1EN4cute5tupleIJNS5_1CILi64EEES8_NS7_ILi192EEEEEENS_6half_tEfNS_4arch4Sm80ELb0ELb0ELb1ELb1ELb1ELb0ELb0ELb0ELi2ELi2ELi2ELi2ELb1EEENS1_21CollectiveEpilogueBwdISA_SB_SD_Li256ELb1ELb0ELi4EEENS1_19SingleTileSchedulerILb1ELb0ELb0ELi64EEEEEEEEEvNT_6ParamsE --------------------------
	.section	.nv.info._ZN7cutlass13device_kernelIN5flash19enable_sm80_to_sm89INS1_16FlashAttnBwdSm80INS1_25CollectiveMainloopBwdSm80ILi1ELi1EN4cute5tupleIJNS5_1CILi64EEES8_NS7_ILi192EEEEEENS_6half_tEfNS_4arch4Sm80ELb0ELb0ELb1ELb1ELb1ELb0ELb0ELb0ELi2ELi2ELi2ELi2ELb1EEENS1_21CollectiveEpilogueBwdISA_SB_SD_Li256ELb1ELb0ELi4EEENS1_19SingleTileSchedulerILb1ELb0ELb0ELi64EEEEEEEEEvNT_6ParamsE,"",@"SHT_CUDA_INFO"
	.sectionflags	@""
	.align	4


	//----- nvinfo : EIATTR_CUDA_API_VERSION
	.align		4
        /*0000*/ 	.byte	0x04, 0x37
        /*0002*/ 	.short	(.L_418 - .L_417)
.L_417:
        /*0004*/ 	.word	0x00000082


	//----- nvinfo : EIATTR_SW2861232_WAR
	.align		4
.L_418:
        /*0008*/ 	.byte	0x01, 0x35
	.zero		2


	//----- nvinfo : EIATTR_PARAM_CBANK
	.align		4
        /*000c*/ 	.byte	0x04, 0x0a
        /*000e*/ 	.short	(.L_420 - .L_419)
	.align		4
.L_419:
        /*0010*/ 	.word	index@(.nv.constant0._ZN7cutlass13device_kernelIN5flash19enable_sm80_to_sm89INS1_16FlashAttnBwdSm80INS1_25CollectiveMainloopBwdSm80ILi1ELi1EN4cute5tupleIJNS5_1CILi64EEES8_NS7_ILi192EEEEEENS_6half_tEfNS_4arch4Sm80ELb0ELb0ELb1ELb1ELb1ELb0ELb0ELb0ELi2ELi2ELi2ELi2ELb1EEENS1_21CollectiveEpilogueBwdISA_SB_SD_Li256ELb1ELb0ELi4EEENS1_19SingleTileSchedulerILb1ELb0ELb0ELi64EEEEEEEEEvNT_6ParamsE)
        /*0014*/ 	.short	0x0160
        /*0016*/ 	.short	0x0270


	//----- nvinfo : EIATTR_CBANK_PARAM_SIZE
	.align		4
.L_420:
        /*0018*/ 	.byte	0x03, 0x19
        /*001a*/ 	.short	0x0270


	//----- nvinfo : EIATTR_KPARAM_INFO
	.align		4
        /*001c*/ 	.byte	0x04, 0x17
        /*001e*/ 	.short	(.L_422 - .L_421)
.L_421:
        /*0020*/ 	.word	0x00000000
        /*0024*/ 	.short	0x0000
        /*0026*/ 	.short	0x0000
        /*0028*/ 	.byte	0x00, 0xf0, 0xc1, 0x09


	//----- nvinfo : EIATTR_MAXREG_COUNT
	.align		4
.L_422:
        /*002c*/ 	.byte	0x03, 0x1b
        /*002e*/ 	.short	0x00ff


	//----- nvinfo : EIATTR_NUM_BARRIERS
	.align		4
        /*0030*/ 	.byte	0x02, 0x4c
        /*0032*/ 	.byte	0x02
	.zero		1


	//----- nvinfo : EIATTR_MERCURY_ISA_VERSION
	.align		4
        /*0034*/ 	.byte	0x03, 0x5f
        /*0036*/ 	.short	0x0000


	//----- nvinfo : EIATTR_COOP_GROUP_MASK_REGIDS
	.align		4
        /*0038*/ 	.byte	0x04, 0x29
        /*003a*/ 	.short	(.L_424 - .L_423)


	//   ....[0]....
.L_423:
        /*003c*/ 	.word	0xffffffff


	//----- nvinfo : EIATTR_COOP_GROUP_INSTR_OFFSETS
	.align		4
.L_424:
        /*0040*/ 	.byte	0x04, 0x28
        /*0042*/ 	.short	(.L_426 - .L_425)


	//   ....[0]....
.L_425:
        /*0044*/ 	.word	0x00000090


	//----- nvinfo : EIATTR_EXIT_INSTR_OFFSETS
	.align		4
.L_426:
        /*0048*/ 	.byte	0x04, 0x1c
        /*004a*/ 	.short	(.L_428 - .L_427)


	//   ....[0]....
.L_427:
        /*004c*/ 	.word	0x00000300


	//   ....[1]....
        /*0050*/ 	.word	0x00006430


	//   ....[2]....
        /*0054*/ 	.word	0x00006530


	//   ....[3]....
        /*0058*/ 	.word	0x00006550


	//   ....[4]....
        /*005c*/ 	.word	0x00006c00


	//   ....[5]....
        /*0060*/ 	.word	0x00006cf0


	//   ....[6]....
        /*0064*/ 	.word	0x00006d10


	//----- nvinfo : EIATTR_CTAIDZ_USED
	.align		4
.L_428:
        /*0068*/ 	.byte	0x01, 0x04
	.zero		2


	//----- nvinfo : EIATTR_MAX_THREADS
	.align		4
        /*006c*/ 	.byte	0x04, 0x05
        /*006e*/ 	.short	(.L_430 - .L_429)
.L_429:
        /*0070*/ 	.word	0x00000100
        /*0074*/ 	.word	0x00000001
        /*0078*/ 	.word	0x00000001


	//----- nvinfo : EIATTR_CRS_STACK_SIZE
	.align		4
.L_430:
        /*007c*/ 	.byte	0x04, 0x1e
        /*007e*/ 	.short	(.L_432 - .L_431)
.L_431:
        /*0080*/ 	.word	0x00000000
.L_432:


//--------------------- .nv.info._ZN7cutlass13device_kernelIN5flash19enable_sm80_to_sm89INS1_16FlashAttnBwdSm80INS1_25CollectiveMainloopBwdSm80ILi1ELi1EN4cute5tupleIJNS5_1CILi64EEES8_NS7_ILi192EEEEEENS_6half_tEfNS_4arch4Sm80ELb0ELb0ELb1ELb1ELb0ELb0ELb0ELb0ELi2ELi2ELi2ELi2ELb1EEENS1_24CollectiveEpilogueBwdGQAISA_fSD_Li256ELb1ELb0EEENS1_19SingleTileSchedulerILb1ELb0ELb0ELi64EEEEEEEEEvNT_6ParamsE --------------------------
	.section	.nv.info._ZN7cutlass13device_kernelIN5flash19enable_sm80_to_sm89INS1_16FlashAttnBwdSm80INS1_25CollectiveMainloopBwdSm80ILi1ELi1EN4cute5tupleIJNS5_1CILi64EEES8_NS7_ILi192EEEEEENS_6half_tEfNS_4arch4Sm80ELb0ELb0ELb1ELb1ELb0ELb0ELb0ELb0ELi2ELi2ELi2ELi2ELb1EEENS1_24CollectiveEpilogueBwdGQAISA_fSD_Li256ELb1ELb0EEENS1_19SingleTileSchedulerILb1ELb0ELb0ELi64EEEEEEEEEvNT_6ParamsE,"",@"SHT_CUDA_INFO"
	.sectionflags	@""
	.align	4


	//----- nvinfo : EIATTR_CUDA_API_VERSION
	.align		4
        /*0000*/ 	.byte	0x04, 0x37
        /*0002*/ 	.short	(.L_434 - .L_433)
.L_433:
        /*0004*/ 	.word	0x00000082


	//----- nvinfo : EIATTR_SW2861232_WAR
	.align		4
.L_434:
        /*0008*/ 	.byte	0x01, 0x35
	.zero		2


	//----- nvinfo : EIATTR_PARAM_CBANK
	.align		4
        /*000c*/ 	.byte	0x04, 0x0a
        /*000e*/ 	.short	(.L_436 - .L_435)
	.align		4
.L_435:
        /*0010*/ 	.word	index@(.nv.constant0._ZN7cutlass13device_kernelIN5flash19enable_sm80_to_sm89INS1_16FlashAttnBwdSm80INS1_25CollectiveMainloopBwdSm80ILi1ELi1EN4cute5tupleIJNS5_1CILi64EEES8_NS7_ILi192EEEEEENS_6half_tEfNS_4arch4Sm80ELb0ELb0ELb1ELb1ELb0ELb0ELb0ELb0ELi2ELi2ELi2ELi2ELb1EEENS1_24CollectiveEpilogueBwdGQAISA_fSD_Li256ELb1ELb0EEENS1_19SingleTileSchedulerILb1ELb0ELb0ELi64EEEEEEEEEvNT_6ParamsE)
        /*0014*/ 	.short	0x0160
        /*0016*/ 	.short	0x0278


	//----- nvinfo : EIATTR_CBANK_PARAM_SIZE
	.align		4
.L_436:
        /*0018*/ 	.byte	0x03, 0x19
        /*001a*/ 	.short	0x0278


	//----- nvinfo : EIATTR_KPARAM_INFO
	.align		4
        /*001c*/ 	.byte	0x04, 0x17
        /*001e*/ 	.short	(.L_438 - .L_437)
.L_437:
        /*0020*/ 	.word	0x00000000
        /*0024*/ 	.short	0x0000
        /*0026*/ 	.short	0x0000
        /*0028*/ 	.byte	0x00, 0xf0, 0xe1, 0x09


	//----- nvinfo : EIATTR_MAXREG_COUNT
	.align		4
.L_438:
        /*002c*/ 	.byte	0x03, 0x1b
        /*002e*/ 	.short	0x00ff


	//----- nvinfo : EIATTR_NUM_BARRIERS
	.align		4
        /*0030*/ 	.byte	0x02, 0x4c
        /*0032*/ 	.byte	0x02
	.zero		1


	//----- nvinfo : EIATTR_MERCURY_ISA_VERSION
	.align		4
        /*0034*/ 	.byte	0x03, 0x5f
        /*0036*/ 	.short	0x0000


	//----- nvinfo : EIATTR_COOP_GROUP_MASK_REGIDS
	.align		4
        /*0038*/ 	.byte	0x04, 0x29
        /*003a*/ 	.short	(.L_440 - .L_439)


	//   ....[0]....
.L_439:
        /*003c*/ 	.word	0xffffffff


	//----- nvinfo : EIATTR_COOP_GROUP_INSTR_OFFSETS
	.align		4
.L_440:
        /*0040*/ 	.byte	0x04, 0x28
        /*0042*/ 	.short	(.L_442 - .L_441)


	//   ....[0]....
.L_441:
        /*0044*/ 	.word	0x00000090


	//----- nvinfo : EIATTR_EXIT_INSTR_OFFSETS
	.align		4
.L_442:
        /*0048*/ 	.byte	0x04, 0x1c
        /*004a*/ 	.short	(.L_444 - .L_443)


	//   ....[0]....
.L_443:
        /*004c*/ 	.word	0x00000300


	//   ....[1]....
        /*0050*/ 	.word	0x00005410


	//   ....[2]....
        /*0054*/ 	.word	0x00005d30


	//----- nvinfo : EIATTR_CTAIDZ_USED
	.align		4
.L_444:
        /*0058*/ 	.byte	0x01, 0x04
	.zero		2


	//----- nvinfo : EIATTR_MAX_THREADS
	.align		4
        /*005c*/ 	.byte	0x04, 0x05
        /*005e*/ 	.short	(.L_446 - .L_445)
.L_445:
        /*0060*/ 	.word	0x00000100
        /*0064*/ 	.word	0x00000001
        /*0068*/ 	.word	0x00000001
.L_446:


//--------------------- .nv.info._ZN7cutlass13device_kernelIN5flash19enable_sm80_to_sm89INS1_16FlashAttnBwdSm80INS1_25CollectiveMainloopBwdSm80ILi1ELi1EN4cute5tupleIJNS5_1CILi64EEES8_NS7_ILi192EEEEEENS_6half_tEfNS_4arch4Sm80ELb0ELb0ELb1ELb1ELb1ELb0ELb0ELb0ELi2ELi2ELi2ELi2ELb1EEENS1_24CollectiveEpilogueBwdGQAISA_fSD_Li256ELb1ELb1EEENS1_19SingleTileSchedulerILb1ELb0ELb0ELi64EEEEEEEEEvNT_6ParamsE --------------------------
	.section	.nv.info._ZN7cutlass13device_kernelIN5flash19enable_sm80_to_sm89INS1_16FlashAttnBwdSm80INS1_25CollectiveMainloopBwdSm80ILi1ELi1EN4cute5tupleIJNS5_1CILi64EEES8_NS7_ILi192EEEEEENS_6half_tEfNS_4arch4Sm80ELb0ELb0ELb1ELb1ELb1ELb0ELb0ELb0ELi2ELi2ELi2ELi2ELb1EEENS1_24CollectiveEpilogueBwdGQAISA_fSD_Li256ELb1ELb1EEENS1_19SingleTileSchedulerILb1ELb0ELb0ELi64EEEEEEEEEvNT_6ParamsE,"",@"SHT_CUDA_INFO"
	.sectionflags	@""
	.align	4


	//----- nvinfo : EIATTR_CUDA_API_VERSION
	.align		4
        /*0000*/ 	.byte	0x04, 0x37
        /*0002*/ 	.short	(.L_448 - .L_447)
.L_447:
        /*0004*/ 	.word	0x00000082


	//----- nvinfo : EIATTR_SW2861232_WAR
	.align		4
.L_448:
        /*0008*/ 	.byte	0x01, 0x35
	.zero		2


	//----- nvinfo : EIATTR_PARAM_CBANK
	.align		4
        /*000c*/ 	.byte	0x04, 0x0a
        /*000e*/ 	.short	(.L_450 - .L_449)
	.align		4
.L_449:
        /*0010*/ 	.word	index@(.nv.constant0._ZN7cutlass13device_kernelIN5flash19enable_sm80_to_sm89INS1_16FlashAttnBwdSm80INS1_25CollectiveMainloopBwdSm80ILi1ELi1EN4cute5tupleIJNS5_1CILi64EEES8_NS7_ILi192EEEEEENS_6half_tEfNS_4arch4Sm80ELb0ELb0ELb1ELb1ELb1ELb0ELb0ELb0ELi2ELi2ELi2ELi2ELb1EEENS1_24CollectiveEpilogueBwdGQAISA_fSD_Li256ELb1ELb1EEENS1_19SingleTileSchedulerILb1ELb0ELb0ELi64EEEEEEEEEvNT_6ParamsE)
        /*0014*/ 	.short	0x0160
        /*0016*/ 	.short	0x0278


	//----- nvinfo : EIATTR_CBANK_PARAM_SIZE
	.align		4
.L_450:
        /*0018*/ 	.byte	0x03, 0x19
        /*001a*/ 	.short	0x0278


	//----- nvinfo : EIATTR_KPARAM_INFO
	.align		4
        /*001c*/ 	.byte	0x04, 0x17
        /*001e*/ 	.short	(.L_452 - .L_451)
.L_451:
        /*0020*/ 	.word	0x00000000
        /*0024*/ 	.short	0x0000
        /*0026*/ 	.short	0x0000
        /*0028*/ 	.byte	0x00, 0xf0, 0xe1, 0x09


	//----- nvinfo : EIATTR_MAXREG_COUNT
	.align		4
.L_452:
        /*002c*/ 	.byte	0x03, 0x1b
        /*002e*/ 	.short	0x00ff


	//----- nvinfo : EIATTR_NUM_BARRIERS
	.align		4
        /*0030*/ 	.byte	0x02, 0x4c
        /*0032*/ 	.byte	0x02
	.zero		1


	//----- nvinfo : EIATTR_MERCURY_ISA_VERSION
	.align		4
        /*0034*/ 	.byte	0x03, 0x5f
        /*0036*/ 	.short	0x0000


	//----- nvinfo : EIATTR_COOP_GROUP_MASK_REGIDS
	.align		4
        /*0038*/ 	.byte	0x04, 0x29
        /*003a*/ 	.short	(.L_454 - .L_453)


	//   ....[0]....
.L_453:
        /*003c*/ 	.word	0xffffffff


	//   ....[1]....
        /*0040*/ 	.word	0xffffffff


	//   ....[2]....
        /*0044*/ 	.word	0xffffffff


	//   ....[3]....
        /*0048*/ 	.word	0xffffffff


	//   ....[4]....
        /*004c*/ 	.word	0xffffffff


	//   ....[5]....
        /*0050*/ 	.word	0xffffffff


	//   ....[6]....
        /*0054*/ 	.word	0xffffffff


	//   ....[7]....
        /*0058*/ 	.word	0xffffffff


	//   ....[8]....
        /*005c*/ 	.word	0xffffffff


	//----- nvinfo : EIATTR_COOP_GROUP_INSTR_OFFSETS
	.align		4
.L_454:
        /*0060*/ 	.byte	0x04, 0x28
        /*0062*/ 	.short	(.L_456 - .L_455)


	//   ....[0]....
.L_455:
        /*0064*/ 	.word	0x00000090


	//   ....[1]....
        /*0068*/ 	.word	0x00005750


	//   ....[2]....
        /*006c*/ 	.word	0x00005790


	//   ....[3]....
        /*0070*/ 	.word	0x00005b80


	//   ....[4]....
        /*0074*/ 	.word	0x00005b90


	//   ....[5]....
        /*0078*/ 	.word	0x00005d20


	//   ....[6]....
        /*007c*/ 	.word	0x00005d70


	//   ....[7]....
        /*0080*/ 	.word	0x00006120


	//   ....[8]....
        /*0084*/ 	.word	0x00006130


	//----- nvinfo : EIATTR_EXIT_INSTR_OFFSETS
	.align		4
.L_456:
        /*0088*/ 	.byte	0x04, 0x1c
        /*008a*/ 	.short	(.L_458 - .L_457)


	//   ....[0]....
.L_457:
        /*008c*/ 	.word	0x00000300


	//   ....[1]....
        /*0090*/ 	.word	0x00005410


	//   ....[2]....
        /*0094*/ 	.word	0x00006140


	//   ....[3]....
        /*0098*/ 	.word	0x000061e0


	//----- nvinfo : EIATTR_CTAIDZ_USED
	.align		4
.L_458:
        /*009c*/ 	.byte	0x01, 0x04
	.zero		2


	//----- nvinfo : EIATTR_MAX_THREADS
	.align		4
        /*00a0*/ 	.byte	0x04, 0x05
        /*00a2*/ 	.short	(.L_460 - .L_459)
.L_459:
        /*00a4*/ 	.word	0x00000100
        /*00a8*/ 	.word	0x00000001
        /*00ac*/ 	.word	0x00000001


	//----- nvinfo : EIATTR_CRS_STACK_SIZE
	.align		4
.L_460:
        /*00b0*/ 	.byte	0x04, 0x1e
        /*00b2*/ 	.short	(.L_462 - .L_461)
.L_461:
        /*00b4*/ 	.word	0x00000000
.L_462:


//--------------------- .nv.info._ZN7cutlass13device_kernelIN5flash19enable_sm80_to_sm89INS1_16FlashAttnBwdSm80INS1_25CollectiveMainloopBwdSm80ILi1ELi1EN4cute5tupleIJNS5_1CILi64EEES8_NS7_ILi192EEEEEENS_6half_tEfNS_4arch4Sm80ELb0ELb1ELb1ELb0ELb0ELb0ELb0ELb0ELi2ELi2ELi2ELi2ELb1EEENS1_21CollectiveEpilogueBwdISA_SB_SD_Li256ELb0ELb0ELi4EEENS1_19SingleTileSchedulerILb0ELb0ELb0ELi64EEEEEEEEEvNT_6ParamsE --------------------------
	.section	.nv.info._ZN7cutlass13device_kernelIN5flash19enable_sm80_to_sm89INS1_16FlashAttnBwdSm80INS1_25CollectiveMainloopBwdSm80ILi1ELi1EN4cute5tupleIJNS5_1CILi64EEES8_NS7_ILi192EEEEEENS_6half_tEfNS_4arch4Sm80ELb0ELb1ELb1ELb0ELb0ELb0ELb0ELb0ELi2ELi2ELi2ELi2ELb1EEENS1_21CollectiveEpilogueBwdISA_SB_SD_Li256ELb0ELb0ELi4EEENS1_19SingleTileSchedulerILb0ELb0ELb0ELi64EEEEEEEEEvNT_6ParamsE,"",@"SHT_CUDA_INFO"
	.sectionflags	@""
	.align	4


	//----- nvinfo : EIATTR_CUDA_API_VERSION
	.align		4
        /*0000*/ 	.byte	0x04, 0x37
        /*0002*/ 	.short	(.L_464 - .L_463)
.L_463:
        /*0004*/ 	.word	0x00000082


	//----- nvinfo : EIATTR_SW2861232_WAR
	.align		4
.L_464:
        /*0008*/ 	.byte	0x01, 0x35
	.zero		2


	//----- nvinfo : EIATTR_PARAM_CBANK
	.align		4
        /*000c*/ 	.byte	0x04, 0x0a
        /*000e*/ 	.short	(.L_466 - .L_465)
	.align		4
.L_465:
        /*0010*/ 	.word	index@(.nv.constant0._ZN7cutlass13device_kernelIN5flash19enable_sm80_to_sm89INS1_16FlashAttnBwdSm80INS1_25CollectiveMainloopBwdSm80ILi1ELi1EN4cute5tupleIJNS5_1CILi64EEES8_NS7_ILi192EEEEEENS_6half_tEfNS_4arch4Sm80ELb0ELb1ELb1ELb0ELb0ELb0ELb0ELb0ELi2ELi2ELi2ELi2ELb1EEENS1_21CollectiveEpilogueBwdISA_SB_SD_Li256ELb0ELb0ELi4EEENS1_19SingleTileSchedulerILb0ELb0ELb0ELi64EEEEEEEEEvNT_6ParamsE)
        /*0014*/ 	.short	0x0160
        /*0016*/ 	.short	0x0270


	//----- nvinfo : EIATTR_CBANK_PARAM_SIZE
	.align		4
.L_466:
        /*0018*/ 	.byte	0x03, 0x19
        /*001a*/ 	.short	0x0270


	//----- nvinfo : EIATTR_KPARAM_INFO
	.align		4
        /*001c*/ 	.byte	0x04, 0x17
        /*001e*/ 	.short	(.L_468 - .L_467)
.L_467:
        /*0020*/ 	.word	0x00000000
        /*0024*/ 	.short	0x0000
        /*0026*/ 	.short	0x0000
        /*0028*/ 	.byte	0x00, 0xf0, 0xc1, 0x09


	//----- nvinfo : EIATTR_MAXREG_COUNT
	.align		4
.L_468:
        /*002c*/ 	.byte	0x03, 0x1b
        /*002e*/ 	.short	0x00ff


	//----- nvinfo : EIATTR_NUM_BARRIERS
	.align		4
        /*0030*/ 	.byte	0x02, 0x4c
        /*0032*/ 	.byte	0x02
	.zero		1


	//----- nvinfo : EIATTR_MERCURY_ISA_VERSION
	.align		4
        /*0034*/ 	.byte	0x03, 0x5f
        /*0036*/ 	.short	0x0000


	//----- nvinfo : EIATTR_EXIT_INSTR_OFFSETS
	.align		4
        /*0038*/ 	.byte	0x04, 0x1c
        /*003a*/ 	.short	(.L_470 - .L_469)


	//   ....[0]....
.L_469:
        /*003c*/ 	.word	0x00000030


	//   ....[1]....
        /*0040*/ 	.word	0x00006b90


	//   ....[2]....
        /*0044*/ 	.word	0x00006c90


	//   ....[3]....
        /*0048*/ 	.word	0x00006cb0


	//   ....[4]....
        /*004c*/ 	.word	0x00007230


	//   ....[5]....
        /*0050*/ 	.word	0x00007320


	//   ....[6]....
        /*0054*/ 	.word	0x00007340


	//----- nvinfo : EIATTR_CTAIDZ_USED
	.align		4
.L_470:
        /*0058*/ 	.byte	0x01, 0x04
	.zero		2


	//----- nvinfo : EIATTR_MAX_THREADS
	.align		4
        /*005c*/ 	.byte	0x04, 0x05
        /*005e*/ 	.short	(.L_472 - .L_471)
.L_471:
        /*0060*/ 	.word	0x00000100
        /*0064*/ 	.word	0x00000001
        /*0068*/ 	.word	0x00000001


	//----- nvinfo : EIATTR_CRS_STACK_SIZE
	.align		4
.L_472:
        /*006c*/ 	.byte	0x04, 0x1e
        /*006e*/ 	.short	(.L_474 - .L_473)
.L_473:
        /*0070*/ 	.word	0x00000000
.L_474:


//--------------------- .nv.info._ZN7cutlass13device_kernelIN5flash19enable_sm80_to_sm89INS1_16FlashAttnBwdSm80INS1_25CollectiveMainloopBwdSm80ILi1ELi1EN4cute5tupleIJNS5_1CILi64EEES8_NS7_ILi192EEEEEENS_6half_tEfNS_4arch4Sm80ELb0ELb1ELb1ELb0ELb1ELb0ELb0ELb0ELi2ELi2ELi2ELi2ELb1EEENS1_21CollectiveEpilogueBwdISA_SB_SD_Li256ELb0ELb0ELi4EEENS1_19SingleTileSchedulerILb0ELb0ELb0ELi64EEEEEEEEEvNT_6ParamsE --------------------------
	.section	.nv.info._ZN7cutlass13device_kernelIN5flash19enable_sm80_to_sm89INS1_16FlashAttnBwdSm80INS1_25CollectiveMainloopBwdSm80ILi1ELi1EN4cute5tupleIJNS5_1CILi64EEES8_NS7_ILi192EEEEEENS_6half_tEfNS_4arch4Sm80ELb0ELb1ELb1ELb0ELb1ELb0ELb0ELb0ELi2ELi2ELi2ELi2ELb1EEENS1_21CollectiveEpilogueBwdISA_SB_SD_Li256ELb0ELb0ELi4EEENS1_19SingleTileSchedulerILb0ELb0ELb0ELi64EEEEEEEEEvNT_6ParamsE,"",@"SHT_CUDA_INFO"
	.sectionflags	@""
	.align	4


	//----- nvinfo : EIATTR_CUDA_API_VERSION
	.align		4
        /*0000*/ 	.byte	0x04, 0x37
        /*0002*/ 	.short	(.L_476 - .L_475)
.L_475:
        /*0004*/ 	.word	0x00000082


	//----- nvinfo : EIATTR_SW2861232_WAR
	.align		4
.L_476:
        /*0008*/ 	.byte	0x01, 0x35
	.zero		2


	//----- nvinfo : EIATTR_PARAM_CBANK
	.align		4
        /*000c*/ 	.byte	0x04, 0x0a
        /*000e*/ 	.short	(.L_478 - .L_477)
	.align		4
.L_477:
        /*0010*/ 	.word	index@(.nv.constant0._ZN7cutlass13device_kernelIN5flash19enable_sm80_to_sm89INS1_16FlashAttnBwdSm80INS1_25CollectiveMainloopBwdSm80ILi1ELi1EN4cute5tupleIJNS5_1CILi64EEES8_NS7_ILi192EEEEEENS_6half_tEfNS_4arch4Sm80ELb0ELb1ELb1ELb0ELb1ELb0ELb0ELb0ELi2ELi2ELi2ELi2ELb1EEENS1_21CollectiveEpilogueBwdISA_SB_SD_Li256ELb0ELb0ELi4EEENS1_19SingleTileSchedulerILb0ELb0ELb0ELi64EEEEEEEEEvNT_6ParamsE)
        /*0014*/ 	.short	0x0160
        /*0016*/ 	.short	0x0270


	//----- nvinfo : EIATTR_CBANK_PARAM_SIZE
	.align		4
.L_478:
        /*0018*/ 	.byte	0x03, 0x19
        /*001a*/ 	.short	0x0270


	//----- nvinfo : EIATTR_KPARAM_INFO
	.align		4
        /*001c*/ 	.byte	0x04, 0x17
        /*001e*/ 	.short	(.L_480 - .L_479)
.L_479:
        /*0020*/ 	.word	0x00000000
        /*0024*/ 	.short	0x0000
        /*0026*/ 	.short	0x0000
        /*0028*/ 	.byte	0x00, 0xf0, 0xc1, 0x09


	//----- nvinfo : EIATTR_MAXREG_COUNT
	.align		4
.L_480:
        /*002c*/ 	.byte	0x03, 0x1b
        /*002e*/ 	.short	0x00ff


	//----- nvinfo : EIATTR_NUM_BARRIERS
	.align		4
        /*0030*/ 	.byte	0x02, 0x4c
        /*0032*/ 	.byte	0x02
	.zero		1


	//----- nvinfo : EIATTR_MERCURY_ISA_VERSION
	.align		4
        /*0034*/ 	.byte	0x03, 0x5f
        /*0036*/ 	.short	0x0000


	//----- nvinfo : EIATTR_EXIT_INSTR_OFFSETS
	.align		4
        /*0038*/ 	.byte	0x04, 0x1c
        /*003a*/ 	.short	(.L_482 - .L_481)


	//   ....[0]....
.L_481:
        /*003c*/ 	.word	0x00000030


	//   ....[1]....
        /*0040*/ 	.word	0x00006b90


	//   ....[2]....
        /*0044*/ 	.word	0x00006c90


	//   ....[3]....
        /*0048*/ 	.word	0x00006cb0


	//   ....[4]....
        /*004c*/ 	.word	0x00007230


	//   ....[5]....
        /*0050*/ 	.word	0x00007320


	//   ....[6]....
        /*0054*/ 	.word	0x00007340


	//----- nvinfo : EIATTR_CTAIDZ_USED
	.align		4
.L_482:
        /*0058*/ 	.byte	0x01, 0x04
	.zero		2


	//----- nvinfo : EIATTR_MAX_THREADS
	.align		4
        /*005c*/ 	.byte	0x04, 0x05
        /*005e*/ 	.short	(.L_484 - .L_483)
.L_483:
        /*0060*/ 	.word	0x00000100
        /*0064*/ 	.word	0x00000001
        /*0068*/ 	.word	0x00000001


	//----- nvinfo : EIATTR_CRS_STACK_SIZE
	.align		4
.L_484:
        /*006c*/ 	.byte	0x04, 0x1e
        /*006e*/ 	.short	(.L_486 - .L_485)
.L_485:
        /*0070*/ 	.word	0x00000000
.L_486:


//--------------------- .nv.info._ZN7cutlass13device_kernelIN5flash19enable_sm80_to_sm89INS1_16FlashAttnBwdSm80INS1_25CollectiveMainloopBwdSm80ILi1ELi1EN4cute5tupleIJNS5_1CILi64EEES8_NS7_ILi192EEEEEENS_6half_tEfNS_4arch4Sm80ELb0ELb1ELb1ELb0ELb0ELb0ELb0ELb0ELi2ELi2ELi2ELi2ELb1EEENS1_24CollectiveEpilogueBwdGQAISA_fSD_Li256ELb0ELb0EEENS1_19SingleTileSchedulerILb0ELb0ELb0ELi64EEEEEEEEEvNT_6ParamsE --------------------------
	.section	.nv.info._ZN7cutlass13device_kernelIN5flash19enable_sm80_to_sm89INS1_16FlashAttnBwdSm80INS1_25CollectiveMainloopBwdSm80ILi1ELi1EN4cute5tupleIJNS5_1CILi64EEES8_NS7_ILi192EEEEEENS_6half_tEfNS_4arch4Sm80ELb0ELb1ELb1ELb0ELb0ELb0ELb0ELb0ELi2ELi2ELi2ELi2ELb1EEENS1_24CollectiveEpilogueBwdGQAISA_fSD_Li256ELb0ELb0EEENS1_19SingleTileSchedulerILb0ELb0ELb0ELi64EEEEEEEEEvNT_6ParamsE,"",@"SHT_CUDA_INFO"
	.sectionflags	@""
	.align	4


	//----- nvinfo : EIATTR_CUDA_API_VERSION
	.align		4
        /*0000*/ 	.byte	0x04, 0x37
        /*0002*/ 	.short	(.L_488 - .L_487)
.L_487:
        /*0004*/ 	.word	0x00000082


	//----- nvinfo : EIATTR_SW2861232_WAR
	.align		4
.L_488:
        /*0008*/ 	.byte	0x01, 0x35
	.zero		2


	//----- nvinfo : EIATTR_PARAM_CBANK
	.align		4
        /*000c*/ 	.byte	0x04, 0x0a
        /*000e*/ 	.short	(.L_490 - .L_489)
	.align		4
.L_489:
        /*0010*/ 	.word	index@(.nv.constant0._ZN7cutlass13device_kernelIN5flash19enable_sm80_to_sm89INS1_16FlashAttnBwdSm80INS1_25CollectiveMainloopBwdSm80ILi1ELi1EN4cute5tupleIJNS5_1CILi64EEES8_NS7_ILi192EEEEEENS_6half_tEfNS_4arch4Sm80ELb0ELb1ELb1ELb0ELb0ELb0ELb0ELb0ELi2ELi2ELi2ELi2ELb1EEENS1_24CollectiveEpilogueBwdGQAISA_fSD_Li256ELb0ELb0EEENS1_19SingleTileSchedulerILb0ELb0ELb0ELi64EEEEEEEEEvNT_6ParamsE)
        /*0014*/ 	.short	0x0160
        /*0016*/ 	.short	0x0278


	//----- nvinfo : EIATTR_CBANK_PARAM_SIZE
	.align		4
.L_490:
        /*0018*/ 	.byte	0x03, 0x19
        /*001a*/ 	.short	0x0278


	//----- nvinfo : EIATTR_KPARAM_INFO
	.align		4
        /*001c*/ 	.byte	0x04, 0x17
        /*001e*/ 	.short	(.L_492 - .L_491)
.L_491:
        /*0020*/ 	.word	0x00000000
        /*0024*/ 	.short	0x0000
        /*0026*/ 	.short	0x0000
        /*0028*/ 	.byte	0x00, 0xf0, 0xe1, 0x09


	//----- nvinfo : EIATTR_MAXREG_COUNT
	.align		4
.L_492:
        /*002c*/ 	.byte	0x03, 0x1b
        /*002e*/ 	.short	0x00ff


	//----- nvinfo : EIATTR_NUM_BARRIERS
	.align		4
        /*0030*/ 	.byte	0x02, 0x4c
        /*0032*/ 	.byte	0x02
	.zero		1


	//----- nvinfo : EIATTR_MERCURY_ISA_VERSION
	.align		4
        /*0034*/ 	.byte	0x03, 0x5f
        /*0036*/ 	.short	0x0000


	//----- nvinfo : EIATTR_EXIT_INSTR_OFFSETS
	.align		4
        /*0038*/ 	.byte	0x04, 0x1c
        /*003a*/ 	.short	(.L_494 - .L_493)


	//   ....[0]....
.L_493:
        /*003c*/ 	.word	0x00000030


	//   ....[1]....
        /*0040*/ 	.word	0x00005c60


	//   ....[2]....
        /*0044*/ 	.word	0x00006480


	//----- nvinfo : EIATTR_CTAIDZ_USED
	.align		4
.L_494:
        /*0048*/ 	.byte	0x01, 0x04
	.zero		2


	//----- nvinfo : EIATTR_MAX_THREADS
	.align		4
        /*004c*/ 	.byte	0x04, 0x05
        /*004e*/ 	.short	(.L_496 - .L_495)
.L_495:
        /*0050*/ 	.word	0x00000100
        /*0054*/ 	.word	0x00000001
        /*0058*/ 	.word	0x00000001


	//----- nvinfo : EIATTR_CRS_STACK_SIZE
	.align		4
.L_496:
        /*005c*/ 	.byte	0x04, 0x1e
        /*005e*/ 	.short	(.L_498 - .L_497)
.L_497:
        /*0060*/ 	.word	0x00000000
.L_498:


//--------------------- .nv.info._ZN7cutlass13device_kernelIN5flash19enable_sm80_to_sm89INS1_16FlashAttnBwdSm80INS1_25CollectiveMainloopBwdSm80ILi1ELi1EN4cute5tupleIJNS5_1CILi64EEES8_NS7_ILi192EEEEEENS_6half_tEfNS_4arch4Sm80ELb0ELb1ELb1ELb0ELb1ELb0ELb0ELb0ELi2ELi2ELi2ELi2ELb1EEENS1_24CollectiveEpilogueBwdGQAISA_fSD_Li256ELb0ELb1EEENS1_19SingleTileSchedulerILb0ELb0ELb0ELi64EEEEEEEEEvNT_6ParamsE --------------------------
	.section	.nv.info._ZN7cutlass13device_kernelIN5flash19enable_sm80_to_sm89INS1_16FlashAttnBwdSm80INS1_25CollectiveMainloopBwdSm80ILi1ELi1EN4cute5tupleIJNS5_1CILi64EEES8_NS7_ILi192EEEEEENS_6half_tEfNS_4arch4Sm80ELb0ELb1ELb1ELb0ELb1ELb0ELb0ELb0ELi2ELi2ELi2ELi2ELb1EEENS1_24CollectiveEpilogueBwdGQAISA_fSD_Li256ELb0ELb1EEENS1_19SingleTileSchedulerILb0ELb0ELb0ELi64EEEEEEEEEvNT_6ParamsE,"",@"SHT_CUDA_INFO"
	.sectionflags	@""
	.align	4


	//----- nvinfo : EIATTR_CUDA_API_VERSION
	.align		4
        /*0000*/ 	.byte	0x04, 0x37
        /*0002*/ 	.short	(.L_500 - .L_499)
.L_499:
        /*0004*/ 	.word	0x00000082


	//----- nvinfo : EIATTR_SW2861232_WAR
	.align		4
.L_500:
        /*0008*/ 	.byte	0x01, 0x35
	.zero		2


	//----- nvinfo : EIATTR_PARAM_CBANK
	.align		4
        /*000c*/ 	.byte	0x04, 0x0a
        /*000e*/ 	.short	(.L_502 - .L_501)
	.align		4
.L_501:
        /*0010*/ 	.word	index@(.nv.constant0._ZN7cutlass13device_kernelIN5flash19enable_sm80_to_sm89INS1_16FlashAttnBwdSm80INS1_25CollectiveMainloopBwdSm80ILi1ELi1EN4cute5tupleIJNS5_1CILi64EEES8_NS7_ILi192EEEEEENS_6half_tEfNS_4arch4Sm80ELb0ELb1ELb1ELb0ELb1ELb0ELb0ELb0ELi2ELi2ELi2ELi2ELb1EEENS1_24CollectiveEpilogueBwdGQAISA_fSD_Li256ELb0ELb1EEENS1_19SingleTileSchedulerILb0ELb0ELb0ELi64EEEEEEEEEvNT_6ParamsE)
        /*0014*/ 	.short	0x0160
        /*0016*/ 	.short	0x0278


	//----- nvinfo : EIATTR_CBANK_PARAM_SIZE
	.align		4
.L_502:
        /*0018*/ 	.byte	0x03, 0x19
        /*001a*/ 	.short	0x0278


	//----- nvinfo : EIATTR_KPARAM_INFO
	.align		4
        /*001c*/ 	.byte	0x04, 0x17
        /*001e*/ 	.short	(.L_504 - .L_503)
.L_503:
        /*0020*/ 	.word	0x00000000
        /*0024*/ 	.short	0x0000
        /*0026*/ 	.short	0x0000
        /*0028*/ 	.byte	0x00, 0xf0, 0xe1, 0x09


	//----- nvinfo : EIATTR_MAXREG_COUNT
	.align		4
.L_504:
        /*002c*/ 	.byte	0x03, 0x1b
        /*002e*/ 	.short	0x00ff


	//----- nvinfo : EIATTR_NUM_BARRIERS
	.align		4
        /*0030*/ 	.byte	0x02, 0x4c
        /*0032*/ 	.byte	0x02
	.zero		1


	//----- nvinfo : EIATTR_MERCURY_ISA_VERSION
	.align		4
        /*0034*/ 	.byte	0x03, 0x5f
        /*0036*/ 	.short	0x0000


	//----- nvinfo : EIATTR_COOP_GROUP_MASK_REGIDS
	.align		4
        /*0038*/ 	.byte	0x04, 0x29
        /*003a*/ 	.short	(.L_506 - .L_505)


	//   ....[0]....
.L_505:
        /*003c*/ 	.word	0xffffffff


	//   ....[1]....
        /*0040*/ 	.word	0xffffffff


	//   ....[2]....
        /*0044*/ 	.word	0xffffffff


	//   ....[3]....
        /*0048*/ 	.word	0xffffffff


	//   ....[4]....
        /*004c*/ 	.word	0xffffffff


	//   ....[5]....
        /*0050*/ 	.word	0xffffffff


	//   ....[6]....
        /*0054*/ 	.word	0xffffffff


	//   ....[7]....
        /*0058*/ 	.word	0xffffffff


	//----- nvinfo : EIATTR_COOP_GROUP_INSTR_OFFSETS
	.align		4
.L_506:
        /*005c*/ 	.byte	0x04, 0x28
        /*005e*/ 	.short	(.L_508 - .L_507)


	//   ....[0]....
.L_507:
        /*0060*/ 	.word	0x00005ec0


	//   ....[1]....
        /*0064*/ 	.word	0x00005ef0


	//   ....[2]....
        /*0068*/ 	.word	0x000062e0


	//   ....[3]....
        /*006c*/ 	.word	0x000062f0


	//   ....[4]....
        /*0070*/ 	.word	0x00006480


	//   ....[5]....
        /*0074*/ 	.word	0x000064d0


	//   ....[6]....
        /*0078*/ 	.word	0x00006880


	//   ....[7]....
        /*007c*/ 	.word	0x00006890


	//----- nvinfo : EIATTR_EXIT_INSTR_OFFSETS
	.align		4
.L_508:
        /*0080*/ 	.byte	0x04, 0x1c
        /*0082*/ 	.short	(.L_510 - .L_509)


	//   ....[0]....
.L_509:
        /*0084*/ 	.word	0x00000030


	//   ....[1]....
        /*0088*/ 	.word	0x00005c60


	//   ....[2]....
        /*008c*/ 	.word	0x000068a0


	//   ....[3]....
        /*0090*/ 	.word	0x00006940


	//----- nvinfo : EIATTR_CTAIDZ_USED
	.align		4
.L_510:
        /*0094*/ 	.byte	0x01, 0x04
	.zero		2


	//----- nvinfo : EIATTR_MAX_THREADS
	.align		4
        /*0098*/ 	.byte	0x04, 0x05
        /*009a*/ 	.short	(.L_512 - .L_511)
.L_511:
        /*009c*/ 	.word	0x00000100
        /*00a0*/ 	.word	0x00000001
        /*00a4*/ 	.word	0x00000001


	//----- nvinfo : EIATTR_CRS_STACK_SIZE
	.align		4
.L_512:
        /*00a8*/ 	.byte	0x04, 0x1e
        /*00aa*/ 	.short	(.L_514 - .L_513)
.L_513:
        /*00ac*/ 	.word	0x00000000
.L_514:


//--------------------- .nv.info._ZN7cutlass13device_kernelIN5flash19enable_sm80_to_sm89INS1_16FlashAttnBwdSm80INS1_25CollectiveMainloopBwdSm80ILi1ELi1EN4cute5tupleIJNS5_1CILi64EEES8_NS7_ILi192EEEEEENS_6half_tEfNS_4arch4Sm80ELb0ELb1ELb1ELb1ELb0ELb0ELb0ELb0ELi2ELi2ELi2ELi2ELb1EEENS1_21CollectiveEpilogueBwdISA_SB_SD_Li256ELb1ELb0ELi4EEENS1_19SingleTileSchedulerILb1ELb0ELb0ELi64EEEEEEEEEvNT_6ParamsE --------------------------
	.section	.nv.info._ZN7cutlass13device_kernelIN5flash19enable_sm80_to_sm89INS1_16FlashAttnBwdSm80INS1_25CollectiveMainloopBwdSm80ILi1ELi1EN4cute5tupleIJNS5_1CILi64EEES8_NS7_ILi192EEEEEENS_6half_tEfNS_4arch4Sm80ELb0ELb1ELb1ELb1ELb0ELb0ELb0ELb0ELi2ELi2ELi2ELi2ELb1EEENS1_21CollectiveEpilogueBwdISA_SB_SD_Li256ELb1ELb0ELi4EEENS1_19SingleTileSchedulerILb1ELb0ELb0ELi64EEEEEEEEEvNT_6ParamsE,"",@"SHT_CUDA_INFO"
	.sectionflags	@""
	.align	4


	//----- nvinfo : EIATTR_CUDA_API_VERSION
	.align		4
        /*0000*/ 	.byte	0x04, 0x37
        /*0002*/ 	.short	(.L_516 - .L_515)
.L_515:
        /*0004*/ 	.word	0x00000082


	//----- nvinfo : EIATTR_SW2861232_WAR
	.align		4
.L_516:
        /*0008*/ 	.byte	0x01, 0x35
	.zero		2


	//----- nvinfo : EIATTR_PARAM_CBANK
	.align		4
        /*000c*/ 	.byte	0x04, 0x0a
        /*000e*/ 	.short	(.L_518 - .L_517)
	.align		4
.L_517:
        /*0010*/ 	.word	index@(.nv.constant0._ZN7cutlass13device_kernelIN5flash19enable_sm80_to_sm89INS1_16FlashAttnBwdSm80INS1_25CollectiveMainloopBwdSm80ILi1ELi1EN4cute5tupleIJNS5_1CILi64EEES8_NS7_ILi192EEEEEENS_6half_tEfNS_4arch4Sm80ELb0ELb1ELb1ELb1ELb0ELb0ELb0ELb0ELi2ELi2ELi2ELi2ELb1EEENS1_21CollectiveEpilogueBwdISA_SB_SD_Li256ELb1ELb0ELi4EEENS1_19SingleTileSchedulerILb1ELb0ELb0ELi64EEEEEEEEEvNT_6ParamsE)
        /*0014*/ 	.short	0x0160
        /*0016*/ 	.short	0x0270


	//----- nvinfo : EIATTR_CBANK_PARAM_SIZE
	.align		4
.L_518:
        /*0018*/ 	.byte	0x03, 0x19
        /*001a*/ 	.short	0x0270


	//----- nvinfo : EIATTR_KPARAM_INFO
	.align		4
        /*001c*/ 	.byte	0x04, 0x17
        /*001e*/ 	.short	(.L_520 - .L_519)
.L_519:
        /*0020*/ 	.word	0x00000000
        /*0024*/ 	.short	0x0000
        /*0026*/ 	.short	0x0000
        /*0028*/ 	.byte	0x00, 0xf0, 0xc1, 0x09


	//----- nvinfo : EIATTR_MAXREG_COUNT
	.align		4
.L_520:
        /*002c*/ 	.byte	0x03, 0x1b
        /*002e*/ 	.short	0x00ff


	//----- nvinfo : EIATTR_NUM_BARRIERS
	.align		4
        /*0030*/ 	.byte	0x02, 0x4c
        /*0032*/ 	.byte	0x02
	.zero		1


	//----- nvinfo : EIATTR_ANNOTATIONS
	.align		4
        /*0034*/ 	.byte	0x04, 0x55
        /*0036*/ 	.short	(.L_522 - .L_521)


	//   ....[0]....
.L_521:
        /*0038*/ 	.word	0x00000001
        /*003c*/ 	.byte	0x30, 0x1f, 0x00, 0x00, 0x01, 0x00, 0x00, 0x00, 0x40, 0x1f, 0x00, 0x00, 0x01, 0x00, 0x00, 0x00
        /*004c*/ 	.byte	0x30, 0x24, 0x00, 0x00, 0x01, 0x00, 0x00, 0x00, 0x00, 0x25, 0x00, 0x00, 0x01, 0x00, 0x00, 0x00
        /*005c*/ 	.byte	0xc0, 0x4b, 0x00, 0x00, 0x01, 0x00, 0x00, 0x00, 0xf0, 0x4b, 0x00, 0x00, 0x01, 0x00, 0x00, 0x00
        /*006c*/ 	.byte	0x40, 0x53, 0x00, 0x00, 0x01, 0x00, 0x00, 0x00, 0xf0, 0x58, 0x00, 0x00


	//----- nvinfo : EIATTR_MERCURY_ISA_VERSION
	.align		4
.L_522:
        /*0078*/ 	.byte	0x03, 0x5f
        /*007a*/ 	.short	0x0000


	//----- nvinfo : EIATTR_COOP_GROUP_MASK_REGIDS
	.align		4
        /*007c*/ 	.byte	0x04, 0x29
        /*007e*/ 	.short	(.L_524 - .L_523)


	//   ....[0]....
.L_523:
        /*0080*/ 	.word	0xffffffff


	//----- nvinfo : EIATTR_COOP_GROUP_INSTR_OFFSETS
	.align		4
.L_524:
        /*0084*/ 	.byte	0x04, 0x28
        /*0086*/ 	.short	(.L_526 - .L_525)


	//   ....[0]....
.L_525:
        /*0088*/ 	.word	0x000000a0


	//----- nvinfo : EIATTR_EXIT_INSTR_OFFSETS
	.align		4
.L_526:
        /*008c*/ 	.byte	0x04, 0x1c
        /*008e*/ 	.short	(.L_528 - .L_527)


	//   ....[0]....
.L_527:
        /*0090*/ 	.word	0x00000310


	//   ....[1]....
        /*0094*/ 	.word	0x00007080


	//   ....[2]....
        /*0098*/ 	.word	0x00007190


	//   ....[3]....
        /*009c*/ 	.word	0x000071b0


	//   ....[4]....
        /*00a0*/ 	.word	0x00007880


	//   ....[5]....
        /*00a4*/ 	.word	0x00007970


	//   ....[6]....
        /*00a8*/ 	.word	0x00007990


	//----- nvinfo : EIATTR_CTAIDZ_USED
	.align		4
.L_528:
        /*00ac*/ 	.byte	0x01, 0x04
	.zero		2


	//----- nvinfo : EIATTR_MAX_THREADS
	.align		4
        /*00b0*/ 	.byte	0x04, 0x05
        /*00b2*/ 	.short	(.L_530 - .L_529)
.L_529:
        /*00b4*/ 	.word	0x00000100
        /*00b8*/ 	.word	0x00000001
        /*00bc*/ 	.word	0x00000001


	//----- nvinfo : EIATTR_CRS_STACK_SIZE
	.align		4
.L_530:
        /*00c0*/ 	.byte	0x04, 0x1e
        /*00c2*/ 	.short	(.L_532 - .L_531)
.L_531:
        /*00c4*/ 	.word	0x00000000
.L_532:


//--------------------- .nv.info._ZN7cutlass13device_kernelIN5flash19enable_sm80_to_sm89INS1_16FlashAttnBwdSm80INS1_25CollectiveMainloopBwdSm80ILi1ELi1EN4cute5tupleIJNS5_1CILi64EEES8_NS7_ILi192EEEEEENS_6half_tEfNS_4arch4Sm80ELb0ELb1ELb1ELb1ELb1ELb0ELb0ELb0ELi2ELi2ELi2ELi2ELb1EEENS1_21CollectiveEpilogueBwdISA_SB_SD_Li256ELb1ELb0ELi4EEENS1_19SingleTileSchedulerILb1ELb0ELb0ELi64EEEEEEEEEvNT_6ParamsE --------------------------
	.section	.nv.info._ZN7cutlass13device_kernelIN5flash19enable_sm80_to_sm89INS1_16FlashAttnBwdSm80INS1_25CollectiveMainloopBwdSm80ILi1ELi1EN4cute5tupleIJNS5_1CILi64EEES8_NS7_ILi192EEEEEENS_6half_tEfNS_4arch4Sm80ELb0ELb1ELb1ELb1ELb1ELb0ELb0ELb0ELi2ELi2ELi2ELi2ELb1EEENS1_21CollectiveEpilogueBwdISA_SB_SD_Li256ELb1ELb0ELi4EEENS1_19SingleTileSchedulerILb1ELb0ELb0ELi64EEEEEEEEEvNT_6ParamsE,"",@"SHT_CUDA_INFO"
	.sectionflags	@""
	.align	4


	//----- nvinfo : EIATTR_CUDA_API_VERSION
	.align		4
        /*0000*/ 	.byte	0x04, 0x37
        /*0002*/ 	.short	(.L_534 - .L_533)
.L_533:
        /*0004*/ 	.word	0x00000082


	//----- nvinfo : EIATTR_SW2861232_WAR
	.align		4
.L_534:
        /*0008*/ 	.byte	0x01, 0x35
	.zero		2


	//----- nvinfo : EIATTR_PARAM_CBANK
	.align		4
        /*000c*/ 	.byte	0x04, 0x0a
        /*000e*/ 	.short	(.L_536 - .L_535)
	.align		4
.L_535:
        /*0010*/ 	.word	index@(.nv.constant0._ZN7cutlass13device_kernelIN5flash19enable_sm80_to_sm89INS1_16FlashAttnBwdSm80INS1_25CollectiveMainloopBwdSm80ILi1ELi1EN4cute5tupleIJNS5_1CILi64EEES8_NS7_ILi192EEEEEENS_6half_tEfNS_4arch4Sm80ELb0ELb1ELb1ELb1ELb1ELb0ELb0ELb0ELi2ELi2ELi2ELi2ELb1EEENS1_21CollectiveEpilogueBwdISA_SB_SD_Li256ELb1ELb0ELi4EEENS1_19SingleTileSchedulerILb1ELb0ELb0ELi64EEEEEEEEEvNT_6ParamsE)
        /*0014*/ 	.short	0x0160
        /*0016*/ 	.short	0x0270


	//----- nvinfo : EIATTR_CBANK_PARAM_SIZE
	.align		4
.L_536:
        /*0018*/ 	.byte	0x03, 0x19
        /*001a*/ 	.short	0x0270


	//----- nvinfo : EIATTR_KPARAM_INFO
	.align		4
        /*001c*/ 	.byte	0x04, 0x17
        /*001e*/ 	.short	(.L_538 - .L_537)
.L_537:
        /*0020*/ 	.word	0x00000000
        /*0024*/ 	.short	0x0000
        /*0026*/ 	.short	0x0000
        /*0028*/ 	.byte	0x00, 0xf0, 0xc1, 0x09


	//----- nvinfo : EIATTR_MAXREG_COUNT
	.align		4
.L_538:
        /*002c*/ 	.byte	0x03, 0x1b
        /*002e*/ 	.short	0x00ff


	//----- nvinfo : EIATTR_NUM_BARRIERS
	.align		4
        /*0030*/ 	.byte	0x02, 0x4c
        /*0032*/ 	.byte	0x02
	.zero		1


	//----- nvinfo : EIATTR_ANNOTATIONS
	.align		4
        /*0034*/ 	.byte	0x04, 0x55
        /*0036*/ 	.short	(.L_540 - .L_539)


	//   ....[0]....
.L_539:
        /*0038*/ 	.word	0x00000001
        /*003c*/ 	.byte	0x30, 0x1f, 0x00, 0x00, 0x01, 0x00, 0x00, 0x00, 0x40, 0x1f, 0x00, 0x00, 0x01, 0x00, 0x00, 0x00
        /*004c*/ 	.byte	0x30, 0x24, 0x00, 0x00, 0x01, 0x00, 0x00, 0x00, 0x00, 0x25, 0x00, 0x00, 0x01, 0x00, 0x00, 0x00
        /*005c*/ 	.byte	0xc0, 0x4b, 0x00, 0x00, 0x01, 0x00, 0x00, 0x00, 0xf0, 0x4b, 0x00, 0x00, 0x01, 0x00, 0x00, 0x00
        /*006c*/ 	.byte	0x40, 0x53, 0x00, 0x00, 0x01, 0x00, 0x00, 0x00, 0xf0, 0x58, 0x00, 0x00


	//----- nvinfo : EIATTR_MERCURY_ISA_VERSION
	.align		4
.L_540:
        /*0078*/ 	.byte	0x03, 0x5f
        /*007a*/ 	.short	0x0000


	//----- nvinfo : EIATTR_COOP_GROUP_MASK_REGIDS
	.align		4
        /*007c*/ 	.byte	0x04, 0x29
        /*007e*/ 	.short	(.L_542 - .L_541)


	//   ....[0]....
.L_541:
        /*0080*/ 	.word	0xffffffff


	//----- nvinfo : EIATTR_COOP_GROUP_INSTR_OFFSETS
	.align		4
.L_542:
        /*0084*/ 	.byte	0x04, 0x28
        /*0086*/ 	.short	(.L_544 - .L_543)


	//   ....[0]....
.L_543:
        /*0088*/ 	.word	0x000000a0


	//----- nvinfo : EIATTR_EXIT_INSTR_OFFSETS
	.align		4
.L_544:
        /*008c*/ 	.byte	0x04, 0x1c
        /*008e*/ 	.short	(.L_546 - .L_545)


	//   ....[0]....
.L_545:
        /*0090*/ 	.word	0x00000310


	//   ....[1]....
        /*0094*/ 	.word	0x00007080


	//   ....[2]....
        /*0098*/ 	.word	0x00007190


	//   ....[3]....
        /*009c*/ 	.word	0x000071b0


	//   ....[4]....
        /*00a0*/ 	.word	0x00007880


	//   ....[5]....
        /*00a4*/ 	.word	0x00007970


	//   ....[6]....
        /*00a8*/ 	.word	0x00007990


	//----- nvinfo : EIATTR_CTAIDZ_USED
	.align		4
.L_546:
        /*00ac*/ 	.byte	0x01, 0x04
	.zero		2


	//----- nvinfo : EIATTR_MAX_THREADS
	.align		4
        /*00b0*/ 	.byte	0x04, 0x05
        /*00b2*/ 	.short	(.L_548 - .L_547)
.L_547:
        /*00b4*/ 	.word	0x00000100
        /*00b8*/ 	.word	0x00000001
        /*00bc*/ 	.word	0x00000001


	//----- nvinfo : EIATTR_CRS_STACK_SIZE
	.align		4
.L_548:
        /*00c0*/ 	.byte	0x04, 0x1e
        /*00c2*/ 	.short	(.L_550 - .L_549)
.L_549:
        /*00c4*/ 	.word	0x00000000
.L_550:


//--------------------- .nv.info._ZN7cutlass13device_kernelIN5flash19enable_sm80_to_sm89INS1_16FlashAttnBwdSm80INS1_25CollectiveMainloopBwdSm80ILi1ELi1EN4cute5tupleIJNS5_1CILi64EEES8_NS7_ILi192EEEEEENS_6half_tEfNS_4arch4Sm80ELb0ELb1ELb1ELb1ELb0ELb0ELb0ELb0ELi2ELi2ELi2ELi2ELb1EEENS1_24CollectiveEpilogueBwdGQAISA_fSD_Li256ELb1ELb0EEENS1_19SingleTileSchedulerILb1ELb0ELb0ELi64EEEEEEEEEvNT_6ParamsE --------------------------
	.section	.nv.info._ZN7cutlass13device_kernelIN5flash19enable_sm80_to_sm89INS1_16FlashAttnBwdSm80INS1_25CollectiveMainloopBwdSm80ILi1ELi1EN4cute5tupleIJNS5_1CILi64EEES8_NS7_ILi192EEEEEENS_6half_tEfNS_4arch4Sm80ELb0ELb1ELb1ELb1ELb0ELb0ELb0ELb0ELi2ELi2ELi2ELi2ELb1EEENS1_24CollectiveEpilogueBwdGQAISA_fSD_Li256ELb1ELb0EEENS1_19SingleTileSchedulerILb1ELb0ELb0ELi64EEEEEEEEEvNT_6ParamsE,"",@"SHT_CUDA_INFO"
	.sectionflags	@""
	.align	4


	//----- nvinfo : EIATTR_CUDA_API_VERSION
	.align		4
        /*0000*/ 	.byte	0x04, 0x37
        /*0002*/ 	.short	(.L_552 - .L_551)
.L_551:
        /*0004*/ 	.word	0x00000082


	//----- nvinfo : EIATTR_SW2861232_WAR
	.align		4
.L_552:
        /*0008*/ 	.byte	0x01, 0x35
	.zero		2


	//----- nvinfo : EIATTR_PARAM_CBANK
	.align		4
        /*000c*/ 	.byte	0x04, 0x0a
        /*000e*/ 	.short	(.L_554 - .L_553)
	.align		4
.L_553:
        /*0010*/ 	.word	index@(.nv.constant0._ZN7cutlass13device_kernelIN5flash19enable_sm80_to_sm89INS1_16FlashAttnBwdSm80INS1_25CollectiveMainloopBwdSm80ILi1ELi1EN4cute5tupleIJNS5_1CILi64EEES8_NS7_ILi192EEEEEENS_6half_tEfNS_4arch4Sm80ELb0ELb1ELb1ELb1ELb0ELb0ELb0ELb0ELi2ELi2ELi2ELi2ELb1EEENS1_24CollectiveEpilogueBwdGQAISA_fSD_Li256ELb1ELb0EEENS1_19SingleTileSchedulerILb1ELb0ELb0ELi64EEEEEEEEEvNT_6ParamsE)
        /*0014*/ 	.short	0x0160
        /*0016*/ 	.short	0x0278


	//----- nvinfo : EIATTR_CBANK_PARAM_SIZE
	.align		4
.L_554:
        /*0018*/ 	.byte	0x03, 0x19
        /*001a*/ 	.short	0x0278


	//----- nvinfo : EIATTR_KPARAM_INFO
	.align		4
        /*001c*/ 	.byte	0x04, 0x17
        /*001e*/ 	.short	(.L_556 - .L_555)
.L_555:
        /*0020*/ 	.word	0x00000000
        /*0024*/ 	.short	0x0000
        /*0026*/ 	.short	0x0000
        /*0028*/ 	.byte	0x00, 0xf0, 0xe1, 0x09


	//----- nvinfo : EIATTR_MAXREG_COUNT
	.align		4
.L_556:
        /*002c*/ 	.byte	0x03, 0x1b
        /*002e*/ 	.short	0x00ff


	//----- nvinfo : EIATTR_NUM_BARRIERS
	.align		4
        /*0030*/ 	.byte	0x02, 0x4c
        /*0032*/ 	.byte	0x02
	.zero		1


	//----- nvinfo : EIATTR_ANNOTATIONS
	.align		4
        /*0034*/ 	.byte	0x04, 0x55
        /*0036*/ 	.short	(.L_558 - .L_557)


	//   ....[0]....
.L_557:
        /*0038*/ 	.word	0x00000001
        /*003c*/ 	.byte	0x70, 0x1b, 0x00, 0x00, 0x01, 0x00, 0x00, 0x00, 0x50, 0x20, 0x00, 0x00, 0x01, 0x00, 0x00, 0x00
        /*004c*/ 	.byte	0x70, 0x25, 0x00, 0x00, 0x01, 0x00, 0x00, 0x00, 0xb0, 0x25, 0x00, 0x00, 0x01, 0x00, 0x00, 0x00
        /*005c*/ 	.byte	0x00, 0x4c, 0x00, 0x00, 0x01, 0x00, 0x00, 0x00, 0x30, 0x4c, 0x00, 0x00, 0x01, 0x00, 0x00, 0x00
        /*006c*/ 	.byte	0x80, 0x53, 0x00, 0x00, 0x01, 0x00, 0x00, 0x00, 0x30, 0x59, 0x00, 0x00


	//----- nvinfo : EIATTR_MERCURY_ISA_VERSION
	.align		4
.L_558:
        /*0078*/ 	.byte	0x03, 0x5f
        /*007a*/ 	.short	0x0000


	//----- nvinfo : EIATTR_COOP_GROUP_MASK_REGIDS
	.align		4
        /*007c*/ 	.byte	0x04, 0x29
        /*007e*/ 	.short	(.L_560 - .L_559)


	//   ....[0]....
.L_559:
        /*0080*/ 	.word	0xffffffff


	//----- nvinfo : EIATTR_COOP_GROUP_INSTR_OFFSETS
	.align		4
.L_560:
        /*0084*/ 	.byte	0x04, 0x28
        /*0086*/ 	.short	(.L_562 - .L_561)


	//   ....[0]....
.L_561:
        /*0088*/ 	.word	0x000000a0


	//----- nvinfo : EIATTR_EXIT_INSTR_OFFSETS
	.align		4
.L_562:
        /*008c*/ 	.byte	0x04, 0x1c
        /*008e*/ 	.short	(.L_564 - .L_563)


	//   ....[0]....
.L_563:
        /*0090*/ 	.word	0x00000310


	//   ....[1]....
        /*0094*/ 	.word	0x000060c0


	//   ....[2]....
        /*0098*/ 	.word	0x000069c0


	//----- nvinfo : EIATTR_CTAIDZ_USED
	.align		4
.L_564:
        /*009c*/ 	.byte	0x01, 0x04
	.zero		2


	//----- nvinfo : EIATTR_MAX_THREADS
	.align		4
        /*00a0*/ 	.byte	0x04, 0x05
        /*00a2*/ 	.short	(.L_566 - .L_565)
.L_565:
        /*00a4*/ 	.word	0x00000100
        /*00a8*/ 	.word	0x00000001
        /*00ac*/ 	.word	0x00000001


	//----- nvinfo : EIATTR_CRS_STACK_SIZE
	.align		4
.L_566:
        /*00b0*/ 	.byte	0x04, 0x1e
        /*00b2*/ 	.short	(.L_568 - .L_567)
.L_567:
        /*00b4*/ 	.word	0x00000000
.L_568:


//--------------------- .nv.info._ZN7cutlass13device_kernelIN5flash19enable_sm80_to_sm89INS1_16FlashAttnBwdSm80INS1_25CollectiveMainloopBwdSm80ILi1ELi1EN4cute5tupleIJNS5_1CILi64EEES8_NS7_ILi192EEEEEENS_6half_tEfNS_4arch4Sm80ELb0ELb1ELb1ELb1ELb1ELb0ELb0ELb0ELi2ELi2ELi2ELi2ELb1EEENS1_24CollectiveEpilogueBwdGQAISA_fSD_Li256ELb1ELb1EEENS1_19SingleTileSchedulerILb1ELb0ELb0ELi64EEEEEEEEEvNT_6ParamsE --------------------------
	.section	.nv.info._ZN7cutlass13device_kernelIN5flash19enable_sm80_to_sm89INS1_16FlashAttnBwdSm80INS1_25CollectiveMainloopBwdSm80ILi1ELi1EN4cute5tupleIJNS5_1CILi64EEES8_NS7_ILi192EEEEEENS_6half_tEfNS_4arch4Sm80ELb0ELb1ELb1ELb1ELb1ELb0ELb0ELb0ELi2ELi2ELi2ELi2ELb1EEENS1_24CollectiveEpilogueBwdGQAISA_fSD_Li256ELb1ELb1EEENS1_19SingleTileSchedulerILb1ELb0ELb0ELi64EEEEEEEEEvNT_6ParamsE,"",@"SHT_CUDA_INFO"
	.sectionflags	@""
	.align	4


	//----- nvinfo : EIATTR_CUDA_API_VERSION
	.align		4
        /*0000*/ 	.byte	0x04, 0x37
        /*0002*/ 	.short	(.L_570 - .L_569)
.L_569:
        /*0004*/ 	.word	0x00000082


	//----- nvinfo : EIATTR_SW2861232_WAR
	.align		4
.L_570:
        /*0008*/ 	.byte	0x01, 0x35
	.zero		2


	//----- nvinfo : EIATTR_PARAM_CBANK
	.align		4
        /*000c*/ 	.byte	0x04, 0x0a
        /*000e*/ 	.short	(.L_572 - .L_571)
	.align		4
.L_571:
        /*0010*/ 	.word	index@(.nv.constant0._ZN7cutlass13device_kernelIN5flash19enable_sm80_to_sm89INS1_16FlashAttnBwdSm80INS1_25CollectiveMainloopBwdSm80ILi1ELi1EN4cute5tupleIJNS5_1CILi64EEES8_NS7_ILi192EEEEEENS_6half_tEfNS_4arch4Sm80ELb0ELb1ELb1ELb1ELb1ELb0ELb0ELb0ELi2ELi2ELi2ELi2ELb1EEENS1_24CollectiveEpilogueBwdGQAISA_fSD_Li256ELb1ELb1EEENS1_19SingleTileSchedulerILb1ELb0ELb0ELi64EEEEEEEEEvNT_6ParamsE)
        /*0014*/ 	.short	0x0160
        /*0016*/ 	.short	0x0278


	//----- nvinfo : EIATTR_CBANK_PARAM_SIZE
	.align		4
.L_572:
        /*0018*/ 	.byte	0x03, 0x19
        /*001a*/ 	.short	0x0278


	//----- nvinfo : EIATTR_KPARAM_INFO
	.align		4
        /*001c*/ 	.byte	0x04, 0x17
        /*001e*/ 	.short	(.L_574 - .L_573)
.L_573:
        /*0020*/ 	.word	0x00000000
        /*0024*/ 	.short	0x0000
        /*0026*/ 	.short	0x0000
        /*0028*/ 	.byte	0x00, 0xf0, 0xe1, 0x09


	//----- nvinfo : EIATTR_MAXREG_COUNT
	.align		4
.L_574:
        /*002c*/ 	.byte	0x03, 0x1b
        /*002e*/ 	.short	0x00ff


	//----- nvinfo : EIATTR_NUM_BARRIERS
	.align		4
        /*0030*/ 	.byte	0x02, 0x4c
        /*0032*/ 	.byte	0x02
	.zero		1


	//----- nvinfo : EIATTR_ANNOTATIONS
	.align		4
        /*0034*/ 	.byte	0x04, 0x55
        /*0036*/ 	.short	(.L_576 - .L_575)


	//   ....[0]....
.L_575:
        /*0038*/ 	.word	0x00000001
        /*003c*/ 	.byte	0x70, 0x1b, 0x00, 0x00, 0x01, 0x00, 0x00, 0x00, 0x50, 0x20, 0x00, 0x00, 0x01, 0x00, 0x00, 0x00
        /*004c*/ 	.byte	0x70, 0x25, 0x00, 0x00, 0x01, 0x00, 0x00, 0x00, 0xb0, 0x25, 0x00, 0x00, 0x01, 0x00, 0x00, 0x00
        /*005c*/ 	.byte	0x00, 0x4c, 0x00, 0x00, 0x01, 0x00, 0x00, 0x00, 0x30, 0x4c, 0x00, 0x00, 0x01, 0x00, 0x00, 0x00
        /*006c*/ 	.byte	0x80, 0x53, 0x00, 0x00, 0x01, 0x00, 0x00, 0x00, 0x30, 0x59, 0x00, 0x00


	//----- nvinfo : EIATTR_MERCURY_ISA_VERSION
	.align		4
.L_576:
        /*0078*/ 	.byte	0x03, 0x5f
        /*007a*/ 	.short	0x0000


	//----- nvinfo : EIATTR_COOP_GROUP_MASK_REGIDS
	.align		4
        /*007c*/ 	.byte	0x04, 0x29
        /*007e*/ 	.short	(.L_578 - .L_577)


	//   ....[0]....
.L_577:
        /*0080*/ 	.word	0xffffffff


	//   ....[1]....
        /*0084*/ 	.word	0xffffffff


	//   ....[2]....
        /*0088*/ 	.word	0xffffffff


	//   ....[3]....
        /*008c*/ 	.word	0xffffffff


	//   ....[4]....
        /*0090*/ 	.word	0xffffffff


	//   ....[5]....
        /*0094*/ 	.word	0xffffffff


	//   ....[6]....
        /*0098*/ 	.word	0xffffffff


	//   ....[7]....
        /*009c*/ 	.word	0xffffffff


	//   ....[8]....
        /*00a0*/ 	.word	0xffffffff


	//----- nvinfo : EIATTR_COOP_GROUP_INSTR_OFFSETS
	.align		4
.L_578:
        /*00a4*/ 	.byte	0x04, 0x28
        /*00a6*/ 	.short	(.L_580 - .L_579)


	//   ....[0]....
.L_579:
        /*00a8*/ 	.word	0x000000a0


	//   ....[1]....
        /*00ac*/ 	.word	0x00006400


	//   ....[2]....
        /*00b0*/ 	.word	0x00006440


	//   ....[3]....
        /*00b4*/ 	.word	0x00006830


	//   ....[4]....
        /*00b8*/ 	.word	0x00006840


	//   ....[5]....
        /*00bc*/ 	.word	0x000069d0


	//   ....[6]....
        /*00c0*/ 	.word	0x00006a20


	//   ....[7]....
        /*00c4*/ 	.word	0x00006dd0


	//   ....[8]....
        /*00c8*/ 	.word	0x00006de0


	//----- nvinfo : EIATTR_EXIT_INSTR_OFFSETS
	.align		4
.L_580:
        /*00cc*/ 	.byte	0x04, 0x1c
        /*00ce*/ 	.short	(.L_582 - .L_581)


	//   ....[0]....
.L_581:
        /*00d0*/ 	.word	0x00000310


	//   ....[1]....
        /*00d4*/ 	.word	0x000060c0


	//   ....[2]....
        /*00d8*/ 	.word	0x00006df0


	//   ....[3]....
        /*00dc*/ 	.word	0x00006e90


	//----- nvinfo : EIATTR_CTAIDZ_USED
	.align		4
.L_582:
        /*00e0*/ 	.byte	0x01, 0x04
	.zero		2


	//----- nvinfo : EIATTR_MAX_THREADS
	.align		4
        /*00e4*/ 	.byte	0x04, 0x05
        /*00e6*/ 	.short	(.L_584 - .L_583)
.L_583:
        /*00e8*/ 	.word	0x00000100
        /*00ec*/ 	.word	0x00000001
        /*00f0*/ 	.word	0x00000001


	//----- nvinfo : EIATTR_CRS_STACK_SIZE
	.align		4
.L_584:
        /*00f4*/ 	.byte	0x04, 0x1e
        /*00f6*/ 	.short	(.L_586 - .L_585)
.L_585:
        /*00f8*/ 	.word	0x00000000
.L_586:


//--------------------- .nv.info._ZN7cutlass13device_kernelIN5flash19enable_sm80_to_sm89INS1_16FlashAttnBwdSm80INS1_25CollectiveMainloopBwdSm80ILi1ELi1EN4cute5tupleIJNS5_1CILi64EEES8_NS7_ILi192EEEEEENS_6half_tEfNS_4arch4Sm80ELb1ELb0ELb1ELb0ELb0ELb0ELb0ELb0ELi2ELi2ELi2ELi2ELb1EEENS1_21CollectiveEpilogueBwdISA_SB_SD_Li256ELb0ELb0ELi4EEENS1_25SingleTileBwdLPTSchedulerILb0ELi64ELb0EEEEEEEEEvNT_6ParamsE --------------------------
	.section	.nv.info._ZN7cutlass13device_kernelIN5flash19enable_sm80_to_sm89INS1_16FlashAttnBwdSm80INS1_25CollectiveMainloopBwdSm80ILi1ELi1EN4cute5tupleIJNS5_1CILi64EEES8_NS7_ILi192EEEEEENS_6half_tEfNS_4arch4Sm80ELb1ELb0ELb1ELb0ELb0ELb0ELb0ELb0ELi2ELi2ELi2ELi2ELb1EEENS1_21CollectiveEpilogueBwdISA_SB_SD_Li256ELb0ELb0ELi4EEENS1_25SingleTileBwdLPTSchedulerILb0ELi64ELb0EEEEEEEEEvNT_6ParamsE,"",@"SHT_CUDA_INFO"
	.sectionflags	@""
	.align	4


	//----- nvinfo : EIATTR_CUDA_API_VERSION
	.align		4
        /*0000*/ 	.byte	0x04, 0x37
        /*0002*/ 	.short	(.L_588 - .L_587)
.L_587:
        /*0004*/ 	.word	0x00000082


	//----- nvinfo : EIATTR_SW2861232_WAR
	.align		4
.L_588:
        /*0008*/ 	.byte	0x01, 0x35
	.zero		2


	//----- nvinfo : EIATTR_PARAM_CBANK
	.align		4
        /*000c*/ 	.byte	0x04, 0x0a
        /*000e*/ 	.short	(.L_590 - .L_589)
	.align		4
.L_589:
        /*0010*/ 	.word	index@(.nv.constant0._ZN7cutlass13device_kernelIN5flash19enable_sm80_to_sm89INS1_16FlashAttnBwdSm80INS1_25CollectiveMainloopBwdSm80ILi1ELi1EN4cute5tupleIJNS5_1CILi64EEES8_NS7_ILi192EEEEEENS_6half_tEfNS_4arch4Sm80ELb1ELb0ELb1ELb0ELb0ELb0ELb0ELb0ELi2ELi2ELi2ELi2ELb1EEENS1_21CollectiveEpilogueBwdISA_SB_SD_Li256ELb0ELb0ELi4EEENS1_25SingleTileBwdLPTSchedulerILb0ELi64ELb0EEEEEEEEEvNT_6ParamsE)
        /*0014*/ 	.short	0x0160
        /*0016*/ 	.short	0x0288


	//----- nvinfo : EIATTR_CBANK_PARAM_SIZE
	.align		4
.L_590:
        /*0018*/ 	.byte	0x03, 0x19
        /*001a*/ 	.short	0x0288


	//----- nvinfo : EIATTR_KPARAM_INFO
	.align		4
        /*001c*/ 	.byte	0x04, 0x17
        /*001e*/ 	.short	(.L_592 - .L_591)
.L_591:
        /*0020*/ 	.word	0x00000000
        /*0024*/ 	.short	0x0000
        /*0026*/ 	.short	0x0000
        /*0028*/ 	.byte	0x00, 0xf0, 0x21, 0x0a


	//----- nvinfo : EIATTR_MAXREG_COUNT
	.align		4
.L_592:
        /*002c*/ 	.byte	0x03, 0x1b
        /*002e*/ 	.short	0x00ff


	//----- nvinfo : EIATTR_NUM_BARRIERS
	.align		4
        /*0030*/ 	.byte	0x02, 0x4c
        /*0032*/ 	.byte	0x02
	.zero		1


	//----- nvinfo : EIATTR_ANNOTATIONS
	.align		4
        /*0034*/ 	.byte	0x04, 0x55
        /*0036*/ 	.short	(.L_594 - .L_593)


	//   ....[0]....
.L_593:
        /*0038*/ 	.word	0x00000001
        /*003c*/ 	.byte	0xf0, 0x1d, 0x00, 0x00, 0x01, 0x00, 0x00, 0x00, 0x80, 0x4f, 0x00, 0x00


	//----- nvinfo : EIATTR_MERCURY_ISA_VERSION
	.align		4
.L_594:
        /*0048*/ 	.byte	0x03, 0x5f
        /*004a*/ 	.short	0x0000


	//----- nvinfo : EIATTR_COOP_GROUP_MASK_REGIDS
	.align		4
        /*004c*/ 	.byte	0x04, 0x29
        /*004e*/ 	.short	(.L_596 - .L_595)


	//   ....[0]....
.L_595:
        /*0050*/ 	.word	0xffffffff


	//----- nvinfo : EIATTR_COOP_GROUP_INSTR_OFFSETS
	.align		4
.L_596:
        /*0054*/ 	.byte	0x04, 0x28
        /*0056*/ 	.short	(.L_598 - .L_597)


	//   ....[0]....
.L_597:
        /*0058*/ 	.word	0x00000050


	//----- nvinfo : EIATTR_EXIT_INSTR_OFFSETS
	.align		4
.L_598:
        /*005c*/ 	.byte	0x04, 0x1c
        /*005e*/ 	.short	(.L_600 - .L_599)


	//   ....[0]....
.L_599:
        /*0060*/ 	.word	0x00000540


	//   ....[1]....
        /*0064*/ 	.word	0x00006760


	//   ....[2]....
        /*0068*/ 	.word	0x00006860


	//   ....[3]....
        /*006c*/ 	.word	0x00006880


	//   ....[4]....
        /*0070*/ 	.word	0x00006e60


	//   ....[5]....
        /*0074*/ 	.word	0x00006f50


	//   ....[6]....
        /*0078*/ 	.word	0x00006f70


	//----- nvinfo : EIATTR_MAX_THREADS
	.align		4
.L_600:
        /*007c*/ 	.byte	0x04, 0x05
        /*007e*/ 	.short	(.L_602 - .L_601)
.L_601:
        /*0080*/ 	.word	0x00000100
        /*0084*/ 	.word	0x00000001
        /*0088*/ 	.word	0x00000001


	//----- nvinfo : EIATTR_CRS_STACK_SIZE
	.align		4
.L_602:
        /*008c*/ 	.byte	0x04, 0x1e
        /*008e*/ 	.short	(.L_604 - .L_603)
.L_603:
        /*0090*/ 	.word	0x00000000
.L_604:


//--------------------- .nv.info._ZN7cutlass13device_kernelIN5flash19enable_sm80_to_sm89INS1_16FlashAttnBwdSm80INS1_25CollectiveMainloopBwdSm80ILi1ELi1EN4cute5tupleIJNS5_1CILi64EEES8_NS7_ILi192EEEEEENS_6half_tEfNS_4arch4Sm80ELb1ELb0ELb1ELb0ELb1ELb0ELb0ELb0ELi2ELi2ELi2ELi2ELb1EEENS1_21CollectiveEpilogueBwdISA_SB_SD_Li256ELb0ELb0ELi4EEENS1_25SingleTileBwdLPTSchedulerILb0ELi64ELb1EEEEEEEEEvNT_6ParamsE --------------------------
	.section	.nv.info._ZN7cutlass13device_kernelIN5flash19enable_sm80_to_sm89INS1_16FlashAttnBwdSm80INS1_25CollectiveMainloopBwdSm80ILi1ELi1EN4cute5tupleIJNS5_1CILi64EEES8_NS7_ILi192EEEEEENS_6half_tEfNS_4arch4Sm80ELb1ELb0ELb1ELb0ELb1ELb0ELb0ELb0ELi2ELi2ELi2ELi2ELb1EEENS1_21CollectiveEpilogueBwdISA_SB_SD_Li256ELb0ELb0ELi4EEENS1_25SingleTileBwdLPTSchedulerILb0ELi64ELb1EEEEEEEEEvNT_6ParamsE,"",@"SHT_CUDA_INFO"
	.sectionflags	@""
	.align	4


	//----- nvinfo : EIATTR_CUDA_API_VERSION
	.align		4
        /*0000*/ 	.byte	0x04, 0x37
        /*0002*/ 	.short	(.L_606 - .L_605)
.L_605:
        /*0004*/ 	.word	0x00000082


	//----- nvinfo : EIATTR_SW2861232_WAR
	.align		4
.L_606:
        /*0008*/ 	.byte	0x01, 0x35
	.zero		2


	//----- nvinfo : EIATTR_PARAM_CBANK
	.align		4
        /*000c*/ 	.byte	0x04, 0x0a
        /*000e*/ 	.short	(.L_608 - .L_607)
	.align		4
.L_607:
        /*0010*/ 	.word	index@(.nv.constant0._ZN7cutlass13device_kernelIN5flash19enable_sm80_to_sm89INS1_16FlashAttnBwdSm80INS1_25CollectiveMainloopBwdSm80ILi1ELi1EN4cute5tupleIJNS5_1CILi64EEES8_NS7_ILi192EEEEEENS_6half_tEfNS_4arch4Sm80ELb1ELb0ELb1ELb0ELb1ELb0ELb0ELb0ELi2ELi2ELi2ELi2ELb1EEENS1_21CollectiveEpilogueBwdISA_SB_SD_Li256ELb0ELb0ELi4EEENS1_25SingleTileBwdLPTSchedulerILb0ELi64ELb1EEEEEEEEEvNT_6ParamsE)
        /*0014*/ 	.short	0x0160
        /*0016*/ 	.short	0x0288


	//----- nvinfo : EIATTR_CBANK_PARAM_SIZE
	.align		4
.L_608:
        /*0018*/ 	.byte	0x03, 0x19
        /*001a*/ 	.short	0x0288


	//----- nvinfo : EIATTR_KPARAM_INFO
	.align		4
        /*001c*/ 	.byte	0x04, 0x17
        /*001e*/ 	.short	(.L_610 - .L_609)
.L_609:
        /*0020*/ 	.word	0x00000000
        /*0024*/ 	.short	0x0000
        /*0026*/ 	.short	0x0000
        /*0028*/ 	.byte	0x00, 0xf0, 0x21, 0x0a


	//----- nvinfo : EIATTR_MAXREG_COUNT
	.align		4
.L_610:
        /*002c*/ 	.byte	0x03, 0x1b
        /*002e*/ 	.short	0x00ff


	//----- nvinfo : EIATTR_NUM_BARRIERS
	.align		4
        /*0030*/ 	.byte	0x02, 0x4c
        /*0032*/ 	.byte	0x02
	.zero		1


	//----- nvinfo : EIATTR_ANNOTATIONS
	.align		4
        /*0034*/ 	.byte	0x04, 0x55
        /*0036*/ 	.short	(.L_612 - .L_611)


	//   ....[0]....
.L_611:
        /*0038*/ 	.word	0x00000001
        /*003c*/ 	.byte	0x50, 0x1e, 0x00, 0x00, 0x01, 0x00, 0x00, 0x00, 0xe0, 0x4f, 0x00, 0x00


	//----- nvinfo : EIATTR_MERCURY_ISA_VERSION
	.align		4
.L_612:
        /*0048*/ 	.byte	0x03, 0x5f
        /*004a*/ 	.short	0x0000


	//----- nvinfo : EIATTR_COOP_GROUP_MASK_REGIDS
	.align		4
        /*004c*/ 	.byte	0x04, 0x29
        /*004e*/ 	.short	(.L_614 - .L_613)


	//   ....[0]....
.L_613:
        /*0050*/ 	.word	0xffffffff


	//----- nvinfo : EIATTR_COOP_GROUP_INSTR_OFFSETS
	.align		4
.L_614:
        /*0054*/ 	.byte	0x04, 0x28
        /*0056*/ 	.short	(.L_616 - .L_615)


	//   ....[0]....
.L_615:
        /*0058*/ 	.word	0x00000050


	//----- nvinfo : EIATTR_EXIT_INSTR_OFFSETS
	.align		4
.L_616:
        /*005c*/ 	.byte	0x04, 0x1c
        /*005e*/ 	.short	(.L_618 - .L_617)


	//   ....[0]....
.L_617:
        /*0060*/ 	.word	0x000005a0


	//   ....[1]....
        /*0064*/ 	.word	0x000067c0


	//   ....[2]....
        /*0068*/ 	.word	0x000068c0


	//   ....[3]....
        /*006c*/ 	.word	0x000068e0


	//   ....[4]....
        /*0070*/ 	.word	0x00006ec0


	//   ....[5]....
        /*0074*/ 	.word	0x00006fb0


	//   ....[6]....
        /*0078*/ 	.word	0x00006fd0


	//----- nvinfo : EIATTR_MAX_THREADS
	.align		4
.L_618:
        /*007c*/ 	.byte	0x04, 0x05
        /*007e*/ 	.short	(.L_620 - .L_619)
.L_619:
        /*0080*/ 	.word	0x00000100
        /*0084*/ 	.word	0x00000001
        /*0088*/ 	.word	0x00000001


	//----- nvinfo : EIATTR_CRS_STACK_SIZE
	.align		4
.L_620:
        /*008c*/ 	.byte	0x04, 0x1e
        /*008e*/ 	.short	(.L_622 - .L_621)
.L_621:
        /*0090*/ 	.word	0x00000000
.L_622:


//--------------------- .nv.info._ZN7cutlass13device_kernelIN5flash19enable_sm80_to_sm89INS1_16FlashAttnBwdSm80INS1_25CollectiveMainloopBwdSm80ILi1ELi1EN4cute5tupleIJNS5_1CILi64EEES8_NS7_ILi192EEEEEENS_6half_tEfNS_4arch4Sm80ELb1ELb0ELb1ELb0ELb0ELb0ELb0ELb0ELi2ELi2ELi2ELi2ELb1EEENS1_24CollectiveEpilogueBwdGQAISA_fSD_Li256ELb0ELb0EEENS1_25SingleTileBwdLPTSchedulerILb0ELi64ELb0EEEEEEEEEvNT_6ParamsE --------------------------
	.section	.nv.info._ZN7cutlass13device_kernelIN5flash19enable_sm80_to_sm89INS1_16FlashAttnBwdSm80INS1_25CollectiveMainloopBwdSm80ILi1ELi1EN4cute5tupleIJNS5_1CILi64EEES8_NS7_ILi192EEEEEENS_6half_tEfNS_4arch4Sm80ELb1ELb0ELb1ELb0ELb0ELb0ELb0ELb0ELi2ELi2ELi2ELi2ELb1EEENS1_24CollectiveEpilogueBwdGQAISA_fSD_Li256ELb0ELb0EEENS1_25SingleTileBwdLPTSchedulerILb0ELi64ELb0EEEEEEEEEvNT_6ParamsE,"",@"SHT_CUDA_INFO"
	.sectionflags	@""
	.align	4


	//----- nvinfo : EIATTR_CUDA_API_VERSION
	.align		4
        /*0000*/ 	.byte	0x04, 0x37
        /*0002*/ 	.short	(.L_624 - .L_623)
.L_623:
        /*0004*/ 	.word	0x00000082


	//----- nvinfo : EIATTR_SW2861232_WAR
	.align		4
.L_624:
        /*0008*/ 	.byte	0x01, 0x35
	.zero		2


	//----- nvinfo : EIATTR_PARAM_CBANK
	.align		4
        /*000c*/ 	.byte	0x04, 0x0a
        /*000e*/ 	.short	(.L_626 - .L_625)
	.align		4
.L_625:
        /*0010*/ 	.word	index@(.nv.constant0._ZN7cutlass13device_kernelIN5flash19enable_sm80_to_sm89INS1_16FlashAttnBwdSm80INS1_25CollectiveMainloopBwdSm80ILi1ELi1EN4cute5tupleIJNS5_1CILi64EEES8_NS7_ILi192EEEEEENS_6half_tEfNS_4arch4Sm80ELb1ELb0ELb1ELb0ELb0ELb0ELb0ELb0ELi2ELi2ELi2ELi2ELb1EEENS1_24CollectiveEpilogueBwdGQAISA_fSD_Li256ELb0ELb0EEENS1_25SingleTileBwdLPTSchedulerILb0ELi64ELb0EEEEEEEEEvNT_6ParamsE)
        /*0014*/ 	.short	0x0160
        /*0016*/ 	.short	0x0290


	//----- nvinfo : EIATTR_CBANK_PARAM_SIZE
	.align		4
.L_626:
        /*0018*/ 	.byte	0x03, 0x19
        /*001a*/ 	.short	0x0290


	//----- nvinfo : EIATTR_KPARAM_INFO
	.align		4
        /*001c*/ 	.byte	0x04, 0x17
        /*001e*/ 	.short	(.L_628 - .L_627)
.L_627:
        /*0020*/ 	.word	0x00000000
        /*0024*/ 	.short	0x0000
        /*0026*/ 	.short	0x0000
        /*0028*/ 	.byte	0x00, 0xf0, 0x41, 0x0a


	//----- nvinfo : EIATTR_MAXREG_COUNT
	.align		4
.L_628:
        /*002c*/ 	.byte	0x03, 0x1b
        /*002e*/ 	.short	0x00ff


	//----- nvinfo : EIATTR_NUM_BARRIERS
	.align		4
        /*0030*/ 	.byte	0x02, 0x4c
        /*0032*/ 	.byte	0x02
	.zero		1


	//----- nvinfo : EIATTR_ANNOTATIONS
	.align		4
        /*0034*/ 	.byte	0x04, 0x55
        /*0036*/ 	.short	(.L_630 - .L_629)


	//   ....[0]....
.L_629:
        /*0038*/ 	.word	0x00000001
        /*003c*/ 	.byte	0x40, 0x1d, 0x00, 0x00, 0x01, 0x00, 0x00, 0x00, 0xd0, 0x4e, 0x00, 0x00


	//----- nvinfo : EIATTR_MERCURY_ISA_VERSION
	.align		4
.L_630:
        /*0048*/ 	.byte	0x03, 0x5f
        /*004a*/ 	.short	0x0000


	//----- nvinfo : EIATTR_COOP_GROUP_MASK_REGIDS
	.align		4
        /*004c*/ 	.byte	0x04, 0x29
        /*004e*/ 	.short	(.L_632 - .L_631)


	//   ....[0]....
.L_631:
        /*0050*/ 	.word	0xffffffff


	//----- nvinfo : EIATTR_COOP_GROUP_INSTR_OFFSETS
	.align		4
.L_632:
        /*0054*/ 	.byte	0x04, 0x28
        /*0056*/ 	.short	(.L_634 - .L_633)


	//   ....[0]....
.L_633:
        /*0058*/ 	.word	0x00000050


	//----- nvinfo : EIATTR_EXIT_INSTR_OFFSETS
	.align		4
.L_634:
        /*005c*/ 	.byte	0x04, 0x1c
        /*005e*/ 	.short	(.L_636 - .L_635)


	//   ....[0]....
.L_635:
        /*0060*/ 	.word	0x00000540


	//   ....[1]....
        /*0064*/ 	.word	0x00005780


	//   ....[2]....
        /*0068*/ 	.word	0x00006010


	//----- nvinfo : EIATTR_MAX_THREADS
	.align		4
.L_636:
        /*006c*/ 	.byte	0x04, 0x05
        /*006e*/ 	.short	(.L_638 - .L_637)
.L_637:
        /*0070*/ 	.word	0x00000100
        /*0074*/ 	.word	0x00000001
        /*0078*/ 	.word	0x00000001
.L_638:


//--------------------- .nv.info._ZN7cutlass13device_kernelIN5flash19enable_sm80_to_sm89INS1_16FlashAttnBwdSm80INS1_25CollectiveMainloopBwdSm80ILi1ELi1EN4cute5tupleIJNS5_1CILi64EEES8_NS7_ILi192EEEEEENS_6half_tEfNS_4arch4Sm80ELb1ELb0ELb1ELb0ELb1ELb0ELb0ELb0ELi2ELi2ELi2ELi2ELb1EEENS1_24CollectiveEpilogueBwdGQAISA_fSD_Li256ELb0ELb1EEENS1_25SingleTileBwdLPTSchedulerILb0ELi64ELb1EEEEEEEEEvNT_6ParamsE --------------------------
	.section	.nv.info._ZN7cutlass13device_kernelIN5flash19enable_sm80_to_sm89INS1_16FlashAttnBwdSm80INS1_25CollectiveMainloopBwdSm80ILi1ELi1EN4cute5tupleIJNS5_1CILi64EEES8_NS7_ILi192EEEEEENS_6half_tEfNS_4arch4Sm80ELb1ELb0ELb1ELb0ELb1ELb0ELb0ELb0ELi2ELi2ELi2ELi2ELb1EEENS1_24CollectiveEpilogueBwdGQAISA_fSD_Li256ELb0ELb1EEENS1_25SingleTileBwdLPTSchedulerILb0ELi64ELb1EEEEEEEEEvNT_6ParamsE,"",@"SHT_CUDA_INFO"
	.sectionflags	@""
	.align	4


	//----- nvinfo : EIATTR_CUDA_API_VERSION
	.align		4
        /*0000*/ 	.byte	0x04, 0x37
        /*0002*/ 	.short	(.L_640 - .L_639)
.L_639:
        /*0004*/ 	.word	0x00000082


	//----- nvinfo : EIATTR_SW2861232_WAR
	.align		4
.L_640:
        /*0008*/ 	.byte	0x01, 0x35
	.zero		2


	//----- nvinfo : EIATTR_PARAM_CBANK
	.align		4
        /*000c*/ 	.byte	0x04, 0x0a
        /*000e*/ 	.short	(.L_642 - .L_641)
	.align		4
.L_641:
        /*0010*/ 	.word	index@(.nv.constant0._ZN7cutlass13device_kernelIN5flash19enable_sm80_to_sm89INS1_16FlashAttnBwdSm80INS1_25CollectiveMainloopBwdSm80ILi1ELi1EN4cute5tupleIJNS5_1CILi64EEES8_NS7_ILi192EEEEEENS_6half_tEfNS_4arch4Sm80ELb1ELb0ELb1ELb0ELb1ELb0ELb0ELb0ELi2ELi2ELi2ELi2ELb1EEENS1_24CollectiveEpilogueBwdGQAISA_fSD_Li256ELb0ELb1EEENS1_25SingleTileBwdLPTSchedulerILb0ELi64ELb1EEEEEEEEEvNT_6ParamsE)
        /*0014*/ 	.short	0x0160
        /*0016*/ 	.short	0x0290


	//----- nvinfo : EIATTR_CBANK_PARAM_SIZE
	.align		4
.L_642:
        /*0018*/ 	.byte	0x03, 0x19
        /*001a*/ 	.short	0x0290


	//----- nvinfo : EIATTR_KPARAM_INFO
	.align		4
        /*001c*/ 	.byte	0x04, 0x17
        /*001e*/ 	.short	(.L_644 - .L_643)
.L_643:
        /*0020*/ 	.word	0x00000000
        /*0024*/ 	.short	0x0000
        /*0026*/ 	.short	0x0000
        /*0028*/ 	.byte	0x00, 0xf0, 0x41, 0x0a


	//----- nvinfo : EIATTR_MAXREG_COUNT
	.align		4
.L_644:
        /*002c*/ 	.byte	0x03, 0x1b
        /*002e*/ 	.short	0x00ff


	//----- nvinfo : EIATTR_NUM_BARRIERS
	.align		4
        /*0030*/ 	.byte	0x02, 0x4c
        /*0032*/ 	.byte	0x02
	.zero		1


	//----- nvinfo : EIATTR_ANNOTATIONS
	.align		4
        /*0034*/ 	.byte	0x04, 0x55
        /*0036*/ 	.short	(.L_646 - .L_645)


	//   ....[0]....
.L_645:
        /*0038*/ 	.word	0x00000001
        /*003c*/ 	.byte	0xa0, 0x1d, 0x00, 0x00, 0x01, 0x00, 0x00, 0x00, 0x30, 0x4f, 0x00, 0x00


	//----- nvinfo : EIATTR_MERCURY_ISA_VERSION
	.align		4
.L_646:
        /*0048*/ 	.byte	0x03, 0x5f
        /*004a*/ 	.short	0x0000


	//----- nvinfo : EIATTR_COOP_GROUP_MASK_REGIDS
	.align		4
        /*004c*/ 	.byte	0x04, 0x29
        /*004e*/ 	.short	(.L_648 - .L_647)


	//   ....[0]....
.L_647:
        /*0050*/ 	.word	0xffffffff


	//   ....[1]....
        /*0054*/ 	.word	0xffffffff


	//   ....[2]....
        /*0058*/ 	.word	0xffffffff


	//   ....[3]....
        /*005c*/ 	.word	0xffffffff


	//   ....[4]....
        /*0060*/ 	.word	0xffffffff


	//   ....[5]....
        /*0064*/ 	.word	0xffffffff


	//   ....[6]....
        /*0068*/ 	.word	0xffffffff


	//   ....[7]....
        /*006c*/ 	.word	0xffffffff


	//   ....[8]....
        /*0070*/ 	.word	0xffffffff


	//----- nvinfo : EIATTR_COOP_GROUP_INSTR_OFFSETS
	.align		4
.L_648:
        /*0074*/ 	.byte	0x04, 0x28
        /*0076*/ 	.short	(.L_650 - .L_649)


	//   ....[0]....
.L_649:
        /*0078*/ 	.word	0x00000050


	//   ....[1]....
        /*007c*/ 	.word	0x00005a60


	//   ....[2]....
        /*0080*/ 	.word	0x00005a90


	//   ....[3]....
        /*0084*/ 	.word	0x00005ec0


	//   ....[4]....
        /*0088*/ 	.word	0x00005ed0


	//   ....[5]....
        /*008c*/ 	.word	0x00006090


	//   ....[6]....
        /*0090*/ 	.word	0x000061a0


	//   ....[7]....
        /*0094*/ 	.word	0x000064d0


	//   ....[8]....
        /*0098*/ 	.word	0x000064e0


	//----- nvinfo : EIATTR_EXIT_INSTR_OFFSETS
	.align		4
.L_650:
        /*009c*/ 	.byte	0x04, 0x1c
        /*009e*/ 	.short	(.L_652 - .L_651)


	//   ....[0]....
.L_651:
        /*00a0*/ 	.word	0x000005a0


	//   ....[1]....
        /*00a4*/ 	.word	0x000057e0


	//   ....[2]....
        /*00a8*/ 	.word	0x000064f0


	//   ....[3]....
        /*00ac*/ 	.word	0x00006590


	//----- nvinfo : EIATTR_MAX_THREADS
	.align		4
.L_652:
        /*00b0*/ 	.byte	0x04, 0x05
        /*00b2*/ 	.short	(.L_654 - .L_653)
.L_653:
        /*00b4*/ 	.word	0x00000100
        /*00b8*/ 	.word	0x00000001
        /*00bc*/ 	.word	0x00000001


	//----- nvinfo : EIATTR_CRS_STACK_SIZE
	.align		4
.L_654:
        /*00c0*/ 	.byte	0x04, 0x1e
        /*00c2*/ 	.short	(.L_656 - .L_655)
.L_655:
        /*00c4*/ 	.word	0x00000000
.L_656:


//--------------------- .nv.info._ZN7cutlass13device_kernelIN5flash19enable_sm80_to_sm89INS1_16FlashAttnBwdSm80INS1_25CollectiveMainloopBwdSm80ILi1ELi1EN4cute5tupleIJNS5_1CILi64EEES8_NS7_ILi192EEEEEENS_6half_tEfNS_4arch4Sm80ELb1ELb0ELb1ELb1ELb0ELb0ELb0ELb0ELi2ELi2ELi2ELi2ELb1EEENS1_21CollectiveEpilogueBwdISA_SB_SD_Li256ELb1ELb0ELi4EEENS1_25SingleTileBwdLPTSchedulerILb1ELi64ELb0EEEEEEEEEvNT_6ParamsE --------------------------
	.section	.nv.info._ZN7cutlass13device_kernelIN5flash19enable_sm80_to_sm89INS1_16FlashAttnBwdSm80INS1_25CollectiveMainloopBwdSm80ILi1ELi1EN4cute5tupleIJNS5_1CILi64EEES8_NS7_ILi192EEEEEENS_6half_tEfNS_4arch4Sm80ELb1ELb0ELb1ELb1ELb0ELb0ELb0ELb0ELi2ELi2ELi2ELi2ELb1EEENS1_21CollectiveEpilogueBwdISA_SB_SD_Li256ELb1ELb0ELi4EEENS1_25SingleTileBwdLPTSchedulerILb1ELi64ELb0EEEEEEEEEvNT_6ParamsE,"",@"SHT_CUDA_INFO"
	.sectionflags	@""
	.align	4


	//----- nvinfo : EIATTR_CUDA_API_VERSION
	.align		4
        /*0000*/ 	.byte	0x04, 0x37
        /*0002*/ 	.short	(.L_658 - .L_657)
.L_657:
        /*0004*/ 	.word	0x00000082


	//----- nvinfo : EIATTR_SW2861232_WAR
	.align		4
.L_658:
        /*0008*/ 	.byte	0x01, 0x35
	.zero		2


	//----- nvinfo : EIATTR_PARAM_CBANK
	.align		4
        /*000c*/ 	.byte	0x04, 0x0a
        /*000e*/ 	.short	(.L_660 - .L_659)
	.align		4
.L_659:
        /*0010*/ 	.word	index@(.nv.constant0._ZN7cutlass13device_kernelIN5flash19enable_sm80_to_sm89INS1_16FlashAttnBwdSm80INS1_25CollectiveMainloopBwdSm80ILi1ELi1EN4cute5tupleIJNS5_1CILi64EEES8_NS7_ILi192EEEEEENS_6half_tEfNS_4arch4Sm80ELb1ELb0ELb1ELb1ELb0ELb0ELb0ELb0ELi2ELi2ELi2ELi2ELb1EEENS1_21CollectiveEpilogueBwdISA_SB_SD_Li256ELb1ELb0ELi4EEENS1_25SingleTileBwdLPTSchedulerILb1ELi64ELb0EEEEEEEEEvNT_6ParamsE)
        /*0014*/ 	.short	0x0160
        /*0016*/ 	.short	0x0288


	//----- nvinfo : EIATTR_CBANK_PARAM_SIZE
	.align		4
.L_660:
        /*0018*/ 	.byte	0x03, 0x19
        /*001a*/ 	.short	0x0288


	//----- nvinfo : EIATTR_KPARAM_INFO
	.align		4
        /*001c*/ 	.byte	0x04, 0x17
        /*001e*/ 	.short	(.L_662 - .L_661)
.L_661:
        /*0020*/ 	.word	0x00000000
        /*0024*/ 	.short	0x0000
        /*0026*/ 	.short	0x0000
        /*0028*/ 	.byte	0x00, 0xf0, 0x21, 0x0a


	//----- nvinfo : EIATTR_MAXREG_COUNT
	.align		4
.L_662:
        /*002c*/ 	.byte	0x03, 0x1b
        /*002e*/ 	.short	0x00ff


	//----- nvinfo : EIATTR_NUM_BARRIERS
	.align		4
        /*0030*/ 	.byte	0x02, 0x4c
        /*0032*/ 	.byte	0x02
	.zero		1


	//----- nvinfo : EIATTR_MERCURY_ISA_VERSION
	.align		4
        /*0034*/ 	.byte	0x03, 0x5f
        /*0036*/ 	.short	0x0000


	//----- nvinfo : EIATTR_COOP_GROUP_MASK_REGIDS
	.align		4
        /*0038*/ 	.byte	0x04, 0x29
        /*003a*/ 	.short	(.L_664 - .L_663)


	//   ....[0]....
.L_663:
        /*003c*/ 	.word	0xffffffff


	//----- nvinfo : EIATTR_COOP_GROUP_INSTR_OFFSETS
	.align		4
.L_664:
        /*0040*/ 	.byte	0x04, 0x28
        /*0042*/ 	.short	(.L_666 - .L_665)


	//   ....[0]....
.L_665:
        /*0044*/ 	.word	0x00000050


	//----- nvinfo : EIATTR_EXIT_INSTR_OFFSETS
	.align		4
.L_666:
        /*0048*/ 	.byte	0x04, 0x1c
        /*004a*/ 	.short	(.L_668 - .L_667)


	//   ....[0]....
.L_667:
        /*004c*/ 	.word	0x000009c0


	//   ....[1]....
        /*0050*/ 	.word	0x00007250


	//   ....[2]....
        /*0054*/ 	.word	0x00007350


	//   ....[3]....
        /*0058*/ 	.word	0x00007370


	//   ....[4]....
        /*005c*/ 	.word	0x00007b60


	//   ....[5]....
        /*0060*/ 	.word	0x00007c50


	//   ....[6]....
        /*0064*/ 	.word	0x00007c70


	//----- nvinfo : EIATTR_MAX_THREADS
	.align		4
.L_668:
        /*0068*/ 	.byte	0x04, 0x05
        /*006a*/ 	.short	(.L_670 - .L_669)
.L_669:
        /*006c*/ 	.word	0x00000100
        /*0070*/ 	.word	0x00000001
        /*0074*/ 	.word	0x00000001


	//----- nvinfo : EIATTR_CRS_STACK_SIZE
	.align		4
.L_670:
        /*0078*/ 	.byte	0x04, 0x1e
        /*007a*/ 	.short	(.L_672 - .L_671)
.L_671:
        /*007c*/ 	.word	0x00000000
.L_672:


//--------------------- .nv.info._ZN7cutlass13device_kernelIN5flash19enable_sm80_to_sm89INS1_16FlashAttnBwdSm80INS1_25CollectiveMainloopBwdSm80ILi1ELi1EN4cute5tupleIJNS5_1CILi64EEES8_NS7_ILi192EEEEEENS_6half_tEfNS_4arch4Sm80ELb1ELb0ELb1ELb1ELb1ELb0ELb0ELb0ELi2ELi2ELi2ELi2ELb1EEENS1_21CollectiveEpilogueBwdISA_SB_SD_Li256ELb1ELb0ELi4EEENS1_25SingleTileBwdLPTSchedulerILb1ELi64ELb1EEEEEEEEEvNT_6ParamsE --------------------------
	.section	.nv.info._ZN7cutlass13device_kernelIN5flash19enable_sm80_to_sm89INS1_16FlashAttnBwdSm80INS1_25CollectiveMainloopBwdSm80ILi1ELi1EN4cute5tupleIJNS5_1CILi64EEES8_NS7_ILi192EEEEEENS_6half_tEfNS_4arch4Sm80ELb1ELb0ELb1ELb1ELb1ELb0ELb0ELb0ELi2ELi2ELi2ELi2ELb1EEENS1_21CollectiveEpilogueBwdISA_SB_SD_Li256ELb1ELb0ELi4EEENS1_25SingleTileBwdLPTSchedulerILb1ELi64ELb1EEEEEEEEEvNT_6ParamsE,"",@"SHT_CUDA_INFO"
	.sectionflags	@""
	.align	4


	//----- nvinfo : EIATTR_CUDA_API_VERSION
	.align		4
        /*0000*/ 	.byte	0x04, 0x37
        /*0002*/ 	.short	(.L_674 - .L_673)
.L_673:
        /*0004*/ 	.word	0x00000082


	//----- nvinfo : EIATTR_SW2861232_WAR
	.align		4
.L_674:
        /*0008*/ 	.byte	0x01, 0x35
	.zero		2


	//----- nvinfo : EIATTR_PARAM_CBANK
	.align		4
        /*000c*/ 	.byte	0x04, 0x0a
        /*000e*/ 	.short	(.L_676 - .L_675)
	.align		4
.L_675:
        /*0010*/ 	.word	index@(.nv.constant0._ZN7cutlass13device_kernelIN5flash19enable_sm80_to_sm89INS1_16FlashAttnBwdSm80INS1_25CollectiveMainloopBwdSm80ILi1ELi1EN4cute5tupleIJNS5_1CILi64EEES8_NS7_ILi192EEEEEENS_6half_tEfNS_4arch4Sm80ELb1ELb0ELb1ELb1ELb1ELb0ELb0ELb0ELi2ELi2ELi2ELi2ELb1EEENS1_21CollectiveEpilogueBwdISA_SB_SD_Li256ELb1ELb0ELi4EEENS1_25SingleTileBwdLPTSchedulerILb1ELi64ELb1EEEEEEEEEvNT_6ParamsE)
        /*0014*/ 	.short	0x0160
        /*0016*/ 	.short	0x0288


	//----- nvinfo : EIATTR_CBANK_PARAM_SIZE
	.align		4
.L_676:
        /*0018*/ 	.byte	0x03, 0x19
        /*001a*/ 	.short	0x0288


	//----- nvinfo : EIATTR_KPARAM_INFO
	.align		4
        /*001c*/ 	.byte	0x04, 0x17
        /*001e*/ 	.short	(.L_678 - .L_677)
.L_677:
        /*0020*/ 	.word	0x00000000
        /*0024*/ 	.short	0x0000
        /*0026*/ 	.short	0x0000
        /*0028*/ 	.byte	0x00, 0xf0, 0x21, 0x0a


	//----- nvinfo : EIATTR_MAXREG_COUNT
	.align		4
.L_678:
        /*002c*/ 	.byte	0x03, 0x1b
        /*002e*/ 	.short	0x00ff


	//----- nvinfo : EIATTR_NUM_BARRIERS
	.align		4
        /*0030*/ 	.byte	0x02, 0x4c
        /*0032*/ 	.byte	0x02
	.zero		1


	//----- nvinfo : EIATTR_ANNOTATIONS
	.align		4
        /*0034*/ 	.byte	0x04, 0x55
        /*0036*/ 	.short	(.L_680 - .L_679)


	//   ....[0]....
.L_679:
        /*0038*/ 	.word	0x00000001
        /*003c*/ 	.byte	0xb0, 0x2e, 0x00, 0x00, 0x01, 0x00, 0x00, 0x00, 0x90, 0x57, 0x00, 0x00


	//----- nvinfo : EIATTR_MERCURY_ISA_VERSION
	.align		4
.L_680:
        /*0048*/ 	.byte	0x03, 0x5f
        /*004a*/ 	.short	0x0000


	//----- nvinfo : EIATTR_COOP_GROUP_MASK_REGIDS
	.align		4
        /*004c*/ 	.byte	0x04, 0x29
        /*004e*/ 	.short	(.L_682 - .L_681)


	//   ....[0]....
.L_681:
        /*0050*/ 	.word	0xffffffff


	//----- nvinfo : EIATTR_COOP_GROUP_INSTR_OFFSETS
	.align		4
.L_682:
        /*0054*/ 	.byte	0x04, 0x28
        /*0056*/ 	.short	(.L_684 - .L_683)


	//   ....[0]....
.L_683:
        /*0058*/ 	.word	0x00000060


	//----- nvinfo : EIATTR_EXIT_INSTR_OFFSETS
	.align		4
.L_684:
        /*005c*/ 	.byte	0x04, 0x1c
        /*005e*/ 	.short	(.L_686 - .L_685)


	//   ....[0]....
.L_685:
        /*0060*/ 	.word	0x000009f0


	//   ....[1]....
        /*0064*/ 	.word	0x00007130


	//   ....[2]....
        /*0068*/ 	.word	0x00007230


	//   ....[3]....
        /*006c*/ 	.word	0x00007250


	//   ....[4]....
        /*0070*/ 	.word	0x00007a00


	//   ....[5]....
        /*0074*/ 	.word	0x00007af0


	//   ....[6]....
        /*0078*/ 	.word	0x00007b10


	//----- nvinfo : EIATTR_MAX_THREADS
	.align		4
.L_686:
        /*007c*/ 	.byte	0x04, 0x05
        /*007e*/ 	.short	(.L_688 - .L_687)
.L_687:
        /*0080*/ 	.word	0x00000100
        /*0084*/ 	.word	0x00000001
        /*0088*/ 	.word	0x00000001


	//----- nvinfo : EIATTR_CRS_STACK_SIZE
	.align		4
.L_688:
        /*008c*/ 	.byte	0x04, 0x1e
        /*008e*/ 	.short	(.L_690 - .L_689)
.L_689:
        /*0090*/ 	.word	0x00000000
.L_690:


//--------------------- .nv.info._ZN7cutlass13device_kernelIN5flash19enable_sm80_to_sm89INS1_16FlashAttnBwdSm80INS1_25CollectiveMainloopBwdSm80ILi1ELi1EN4cute5tupleIJNS5_1CILi64EEES8_NS7_ILi192EEEEEENS_6half_tEfNS_4arch4Sm80ELb1ELb0ELb1ELb1ELb0ELb0ELb0ELb0ELi2ELi2ELi2ELi2ELb1EEENS1_24CollectiveEpilogueBwdGQAISA_fSD_Li256ELb1ELb0EEENS1_25SingleTileBwdLPTSchedulerILb1ELi64ELb0EEEEEEEEEvNT_6ParamsE --------------------------
	.section	.nv.info._ZN7cutlass13device_kernelIN5flash19enable_sm80_to_sm89INS1_16FlashAttnBwdSm80INS1_25CollectiveMainloopBwdSm80ILi1ELi1EN4cute5tupleIJNS5_1CILi64EEES8_NS7_ILi192EEEEEENS_6half_tEfNS_4arch4Sm80ELb1ELb0ELb1ELb1ELb0ELb0ELb0ELb0ELi2ELi2ELi2ELi2ELb1EEENS1_24CollectiveEpilogueBwdGQAISA_fSD_Li256ELb1ELb0EEENS1_25SingleTileBwdLPTSchedulerILb1ELi64ELb0EEEEEEEEEvNT_6ParamsE,"",@"SHT_CUDA_INFO"
	.sectionflags	@""
	.align	4


	//----- nvinfo : EIATTR_CUDA_API_VERSION
	.align		4
        /*0000*/ 	.byte	0x04, 0x37
        /*0002*/ 	.short	(.L_692 - .L_691)
.L_691:
        /*0004*/ 	.word	0x00000082


	//----- nvinfo : EIATTR_SW2861232_WAR
	.align		4
.L_692:
        /*0008*/ 	.byte	0x01, 0x35
	.zero		2


	//----- nvinfo : EIATTR_PARAM_CBANK
	.align		4
        /*000c*/ 	.byte	0x04, 0x0a
        /*000e*/ 	.short	(.L_694 - .L_693)
	.align		4
.L_693:
        /*0010*/ 	.word	index@(.nv.constant0._ZN7cutlass13device_kernelIN5flash19enable_sm80_to_sm89INS1_16FlashAttnBwdSm80INS1_25CollectiveMainloopBwdSm80ILi1ELi1EN4cute5tupleIJNS5_1CILi64EEES8_NS7_ILi192EEEEEENS_6half_tEfNS_4arch4Sm80ELb1ELb0ELb1ELb1ELb0ELb0ELb0ELb0ELi2ELi2ELi2ELi2ELb1EEENS1_24CollectiveEpilogueBwdGQAISA_fSD_Li256ELb1ELb0EEENS1_25SingleTileBwdLPTSchedulerILb1ELi64ELb0EEEEEEEEEvNT_6ParamsE)
        /*0014*/ 	.short	0x0160
        /*0016*/ 	.short	0x0290


	//----- nvinfo : EIATTR_CBANK_PARAM_SIZE
	.align		4
.L_694:
        /*0018*/ 	.byte	0x03, 0x19
        /*001a*/ 	.short	0x0290


	//----- nvinfo : EIATTR_KPARAM_INFO
	.align		4
        /*001c*/ 	.byte	0x04, 0x17
        /*001e*/ 	.short	(.L_696 - .L_695)
.L_695:
        /*0020*/ 	.word	0x00000000
        /*0024*/ 	.short	0x0000
        /*0026*/ 	.short	0x0000
        /*0028*/ 	.byte	0x00, 0xf0, 0x41, 0x0a


	//----- nvinfo : EIATTR_MAXREG_COUNT
	.align		4
.L_696:
        /*002c*/ 	.byte	0x03, 0x1b
        /*002e*/ 	.short	0x00ff


	//----- nvinfo : EIATTR_NUM_BARRIERS
	.align		4
        /*0030*/ 	.byte	0x02, 0x4c
        /*0032*/ 	.byte	0x02
	.zero		1


	//----- nvinfo : EIATTR_ANNOTATIONS
	.align		4
        /*0034*/ 	.byte	0x04, 0x55
        /*0036*/ 	.short	(.L_698 - .L_697)


	//   ....[0]....
.L_697:
        /*0038*/ 	.word	0x00000001
        /*003c*/ 	.byte	0x20, 0x05, 0x00, 0x00, 0x01, 0x00, 0x00, 0x00, 0xd0, 0x09, 0x00, 0x00, 0x01, 0x00, 0x00, 0x00
        /*004c*/ 	.byte	0xe0, 0x09, 0x00, 0x00, 0x01, 0x00, 0x00, 0x00, 0x50, 0x5f, 0x00, 0x00


	//----- nvinfo : EIATTR_MERCURY_ISA_VERSION
	.align		4
.L_698:
        /*0058*/ 	.byte	0x03, 0x5f
        /*005a*/ 	.short	0x0000


	//----- nvinfo : EIATTR_COOP_GROUP_MASK_REGIDS
	.align		4
        /*005c*/ 	.byte	0x04, 0x29
        /*005e*/ 	.short	(.L_700 - .L_699)


	//   ....[0]....
.L_699:
        /*0060*/ 	.word	0xffffffff


	//----- nvinfo : EIATTR_COOP_GROUP_INSTR_OFFSETS
	.align		4
.L_700:
        /*0064*/ 	.byte	0x04, 0x28
        /*0066*/ 	.short	(.L_702 - .L_701)


	//   ....[0]....
.L_701:
        /*0068*/ 	.word	0x00000060


	//----- nvinfo : EIATTR_EXIT_INSTR_OFFSETS
	.align		4
.L_702:
        /*006c*/ 	.byte	0x04, 0x1c
        /*006e*/ 	.short	(.L_704 - .L_703)


	//   ....[0]....
.L_703:
        /*0070*/ 	.word	0x00000a00


	//   ....[1]....
        /*0074*/ 	.word	0x00005f40


	//   ....[2]....
        /*0078*/ 	.word	0x000068b0


	//----- nvinfo : EIATTR_MAX_THREADS
	.align		4
.L_704:
        /*007c*/ 	.byte	0x04, 0x05
        /*007e*/ 	.short	(.L_706 - .L_705)
.L_705:
        /*0080*/ 	.word	0x00000100
        /*0084*/ 	.word	0x00000001
        /*0088*/ 	.word	0x00000001
.L_706:


//--------------------- .nv.info._ZN7cutlass13device_kernelIN5flash19enable_sm80_to_sm89INS1_16FlashAttnBwdSm80INS1_25CollectiveMainloopBwdSm80ILi1ELi1EN4cute5tupleIJNS5_1CILi64EEES8_NS7_ILi192EEEEEENS_6half_tEfNS_4arch4Sm80ELb1ELb0ELb1ELb1ELb1ELb0ELb0ELb0ELi2ELi2ELi2ELi2ELb1EEENS1_24CollectiveEpilogueBwdGQAISA_fSD_Li256ELb1ELb1EEENS1_25SingleTileBwdLPTSchedulerILb1ELi64ELb1EEEEEEEEEvNT_6ParamsE --------------------------
	.section	.nv.info._ZN7cutlass13device_kernelIN5flash19enable_sm80_to_sm89INS1_16FlashAttnBwdSm80INS1_25CollectiveMainloopBwdSm80ILi1ELi1EN4cute5tupleIJNS5_1CILi64EEES8_NS7_ILi192EEEEEENS_6half_tEfNS_4arch4Sm80ELb1ELb0ELb1ELb1ELb1ELb0ELb0ELb0ELi2ELi2ELi2ELi2ELb1EEENS1_24CollectiveEpilogueBwdGQAISA_fSD_Li256ELb1ELb1EEENS1_25SingleTileBwdLPTSchedulerILb1ELi64ELb1EEEEEEEEEvNT_6ParamsE,"",@"SHT_CUDA_INFO"
	.sectionflags	@""
	.align	4


	//----- nvinfo : EIATTR_CUDA_API_VERSION
	.align		4
        /*0000*/ 	.byte	0x04, 0x37
        /*0002*/ 	.short	(.L_708 - .L_707)
.L_707:
        /*0004*/ 	.word	0x00000082


	//----- nvinfo : EIATTR_SW2861232_WAR
	.align		4
.L_708:
        /*0008*/ 	.byte	0x01, 0x35
	.zero		2


	//----- nvinfo : EIATTR_PARAM_CBANK
	.align		4
        /*000c*/ 	.byte	0x04, 0x0a
        /*000e*/ 	.short	(.L_710 - .L_709)
	.align		4
.L_709:
        /*0010*/ 	.word	index@(.nv.constant0._ZN7cutlass13device_kernelIN5flash19enable_sm80_to_sm89INS1_16FlashAttnBwdSm80INS1_25CollectiveMainloopBwdSm80ILi1ELi1EN4cute5tupleIJNS5_1CILi64EEES8_NS7_ILi192EEEEEENS_6half_tEfNS_4arch4Sm80ELb1ELb0ELb1ELb1ELb1ELb0ELb0ELb0ELi2ELi2ELi2ELi2ELb1EEENS1_24CollectiveEpilogueBwdGQAISA_fSD_Li256ELb1ELb1EEENS1_25SingleTileBwdLPTSchedulerILb1ELi64ELb1EEEEEEEEEvNT_6ParamsE)
        /*0014*/ 	.short	0x0160
        /*0016*/ 	.short	0x0290


	//----- nvinfo : EIATTR_CBANK_PARAM_SIZE
	.align		4
.L_710:
        /*0018*/ 	.byte	0x03, 0x19
        /*001a*/ 	.short	0x0290


	//----- nvinfo : EIATTR_KPARAM_INFO
	.align		4
        /*001c*/ 	.byte	0x04, 0x17
        /*001e*/ 	.short	(.L_712 - .L_711)
.L_711:
        /*0020*/ 	.word	0x00000000
        /*0024*/ 	.short	0x0000
        /*0026*/ 	.short	0x0000
        /*0028*/ 	.byte	0x00, 0xf0, 0x41, 0x0a


	//----- nvinfo : EIATTR_MAXREG_COUNT
	.align		4
.L_712:
        /*002c*/ 	.byte	0x03, 0x1b
        /*002e*/ 	.short	0x00ff


	//----- nvinfo : EIATTR_NUM_BARRIERS
	.align		4
        /*0030*/ 	.byte	0x02, 0x4c
        /*0032*/ 	.byte	0x02
	.zero		1


	//----- nvinfo : EIATTR_MERCURY_ISA_VERSION
	.align		4
        /*0034*/ 	.byte	0x03, 0x5f
        /*0036*/ 	.short	0x0000


	//----- nvinfo : EIATTR_COOP_GROUP_MASK_REGIDS
	.align		4
        /*0038*/ 	.byte	0x04, 0x29
        /*003a*/ 	.short	(.L_714 - .L_713)


	//   ....[0]....
.L_713:
        /*003c*/ 	.word	0xffffffff


	//   ....[1]....
        /*0040*/ 	.word	0xffffffff


	//   ....[2]....
        /*0044*/ 	.word	0xffffffff


	//   ....[3]....
        /*0048*/ 	.word	0xffffffff


	//   ....[4]....
        /*004c*/ 	.word	0xffffffff


	//   ....[5]....
        /*0050*/ 	.word	0xffffffff


	//   ....[6]....
        /*0054*/ 	.word	0xffffffff


	//   ....[7]....
        /*0058*/ 	.word	0xffffffff


	//   ....[8]....
        /*005c*/ 	.word	0xffffffff


	//----- nvinfo : EIATTR_COOP_GROUP_INSTR_OFFSETS
	.align		4
.L_714:
        /*0060*/ 	.byte	0x04, 0x28
        /*0062*/ 	.short	(.L_716 - .L_715)


	//   ....[0]....
.L_715:
        /*0064*/ 	.word	0x00000050


	//   ....[1]....
        /*0068*/ 	.word	0x00006510


	//   ....[2]....
        /*006c*/ 	.word	0x00006550


	//   ....[3]....
        /*0070*/ 	.word	0x000069b0


	//   ....[4]....
        /*0074*/ 	.word	0x000069c0


	//   ....[5]....
        /*0078*/ 	.word	0x00006b80


	//   ....[6]....
        /*007c*/ 	.word	0x00006c80


	//   ....[7]....
        /*0080*/ 	.word	0x00006fb0


	//   ....[8]....
        /*0084*/ 	.word	0x00006fc0


	//----- nvinfo : EIATTR_EXIT_INSTR_OFFSETS
	.align		4
.L_716:
        /*0088*/ 	.byte	0x04, 0x1c
        /*008a*/ 	.short	(.L_718 - .L_717)


	//   ....[0]....
.L_717:
        /*008c*/ 	.word	0x000009c0


	//   ....[1]....
        /*0090*/ 	.word	0x00006120


	//   ....[2]....
        /*0094*/ 	.word	0x00006fd0


	//   ....[3]....
        /*0098*/ 	.word	0x00007070


	//----- nvinfo : EIATTR_MAX_THREADS
	.align		4
.L_718:
        /*009c*/ 	.byte	0x04, 0x05
        /*009e*/ 	.short	(.L_720 - .L_719)
.L_719:
        /*00a0*/ 	.word	0x00000100
        /*00a4*/ 	.word	0x00000001
        /*00a8*/ 	.word	0x00000001


	//----- nvinfo : EIATTR_CRS_STACK_SIZE
	.align		4
.L_720:
        /*00ac*/ 	.byte	0x04, 0x1e
        /*00ae*/ 	.short	(.L_722 - .L_721)
.L_721:
        /*00b0*/ 	.word	0x00000000
.L_722:


//--------------------- .nv.info._ZN7cutlass13device_kernelIN5flash19enable_sm80_to_sm89INS1_16FlashAttnBwdSm80INS1_25CollectiveMainloopBwdSm80ILi2ELi1EN4cute5tupleIJNS5_1CILi64EEENS7_ILi80EEENS7_ILi192EEEEEENS_6half_tEfNS_4arch4Sm80ELb0ELb0ELb1ELb0ELb0ELb0ELb1ELb0ELi2ELi4ELi2ELi2ELb0EEENS1_21CollectiveEpilogueBwdISB_SC_SE_Li256ELb0ELb1ELi4EEENS1_19SingleTileSchedulerILb0ELb0ELb0ELi80EEEEEEEEEvNT_6ParamsE --------------------------
	.section	.nv.info._ZN7cutlass13device_kernelIN5flash19enable_sm80_to_sm89INS1_16FlashAttnBwdSm80INS1_25CollectiveMainloopBwdSm80ILi2ELi1EN4cute5tupleIJNS5_1CILi64EEENS7_ILi80EEENS7_ILi192EEEEEENS_6half_tEfNS_4arch4Sm80ELb0ELb0ELb1ELb0ELb0ELb0ELb1ELb0ELi2ELi4ELi2ELi2ELb0EEENS1_21CollectiveEpilogueBwdISB_SC_SE_Li256ELb0ELb1ELi4EEENS1_19SingleTileSchedulerILb0ELb0ELb0ELi80EEEEEEEEEvNT_6ParamsE,"",@"SHT_CUDA_INFO"
	.sectionflags	@""
	.align	4


	//----- nvinfo : EIATTR_CUDA_API_VERSION
	.align		4
        /*0000*/ 	.byte	0x04, 0x37
        /*0002*/ 	.short	(.L_724 - .L_723)
.L_723:
        /*0004*/ 	.word	0x00000082


	//----- nvinfo : EIATTR_SW2861232_WAR
	.align		4
.L_724:
        /*0008*/ 	.byte	0x01, 0x35
	.zero		2


	//----- nvinfo : EIATTR_PARAM_CBANK
	.align		4
        /*000c*/ 	.byte	0x04, 0x0a
        /*000e*/ 	.short	(.L_726 - .L_725)
	.align		4
.L_725:
        /*0010*/ 	.word	index@(.nv.constant0._ZN7cutlass13device_kernelIN5flash19enable_sm80_to_sm89INS1_16FlashAttnBwdSm80INS1_25CollectiveMainloopBwdSm80ILi2ELi1EN4cute5tupleIJNS5_1CILi64EEENS7_ILi80EEENS7_ILi192EEEEEENS_6half_tEfNS_4arch4Sm80ELb0ELb0ELb1ELb0ELb0ELb0ELb1ELb0ELi2ELi4ELi2ELi2ELb0EEENS1_21CollectiveEpilogueBwdISB_SC_SE_Li256ELb0ELb1ELi4EEENS1_19SingleTileSchedulerILb0ELb0ELb0ELi80EEEEEEEEEvNT_6ParamsE)
        /*0014*/ 	.short	0x0160
        /*0016*/ 	.short	0x0270


	//----- nvinfo : EIATTR_CBANK_PARAM_SIZE
	.align		4
.L_726:
        /*0018*/ 	.byte	0x03, 0x19
        /*001a*/ 	.short	0x0270


	//----- nvinfo : EIATTR_KPARAM_INFO
	.align		4
        /*001c*/ 	.byte	0x04, 0x17
        /*001e*/ 	.short	(.L_728 - .L_727)
.L_727:
        /*0020*/ 	.word	0x00000000
        /*0024*/ 	.short	0x0000
        /*0026*/ 	.short	0x0000
        /*0028*/ 	.byte	0x00, 0xf0, 0xc1, 0x09


	//----- nvinfo : EIATTR_MAXREG_COUNT
	.align		4
.L_728:
        /*002c*/ 	.byte	0x03, 0x1b
        /*002e*/ 	.short	0x00ff


	//----- nvinfo : EIATTR_NUM_BARRIERS
	.align		4
        /*0030*/ 	.byte	0x02, 0x4c
        /*0032*/ 	.byte	0x02
	.zero		1


	//----- nvinfo : EIATTR_ANNOTATIONS
	.align		4
        /*0034*/ 	.byte	0x04, 0x55
        /*0036*/ 	.short	(.L_730 - .L_729)


	//   ....[0]....
.L_729:
        /*0038*/ 	.word	0x00000001
        /*003c*/ 	.byte	0xa0, 0x09, 0x00, 0x00, 0x01, 0x00, 0x00, 0x00, 0x90, 0x1c, 0x00, 0x00, 0x01, 0x00, 0x00, 0x00
        /*004c*/ 	.byte	0xf0, 0x1c, 0x00, 0x00, 0x01, 0x00, 0x00, 0x00, 0x40, 0x30, 0x00, 0x00, 0x01, 0x00, 0x00, 0x00
        /*005c*/ 	.byte	0x50, 0x54, 0x00, 0x00, 0x01, 0x00, 0x00, 0x00, 0xc0, 0x57, 0x00, 0x00


	//----- nvinfo : EIATTR_MERCURY_ISA_VERSION
	.align		4
.L_730:
        /*0068*/ 	.byte	0x03, 0x5f
        /*006a*/ 	.short	0x0000


	//----- nvinfo : EIATTR_EXIT_INSTR_OFFSETS
	.align		4
        /*006c*/ 	.byte	0x04, 0x1c
        /*006e*/ 	.short	(.L_732 - .L_731)


	//   ....[0]....
.L_731:
        /*0070*/ 	.word	0x00000040


	//   ....[1]....
        /*0074*/ 	.word	0x000098c0


	//   ....[2]....
        /*0078*/ 	.word	0x000099c0


	//   ....[3]....
        /*007c*/ 	.word	0x000099e0


	//----- nvinfo : EIATTR_CTAIDZ_USED
	.align		4
.L_732:
        /*0080*/ 	.byte	0x01, 0x04
	.zero		2


	//----- nvinfo : EIATTR_MAX_THREADS
	.align		4
        /*0084*/ 	.byte	0x04, 0x05
        /*0086*/ 	.short	(.L_734 - .L_733)
.L_733:
        /*0088*/ 	.word	0x00000100
        /*008c*/ 	.word	0x00000001
        /*0090*/ 	.word	0x00000001


	//----- nvinfo : EIATTR_CRS_STACK_SIZE
	.align		4
.L_734:
        /*0094*/ 	.byte	0x04, 0x1e
        /*0096*/ 	.short	(.L_736 - .L_735)
.L_735:
        /*0098*/ 	.word	0x00000000
.L_736:


//--------------------- .nv.info._ZN7cutlass13device_kernelIN5flash19enable_sm80_to_sm89INS1_16FlashAttnBwdSm80INS1_25CollectiveMainloopBwdSm80ILi2ELi1EN4cute5tupleIJNS5_1CILi64EEENS7_ILi80EEENS7_ILi192EEEEEENS_6half_tEfNS_4arch4Sm80ELb0ELb0ELb1ELb0ELb1ELb0ELb1ELb0ELi2ELi4ELi2ELi2ELb0EEENS1_21CollectiveEpilogueBwdISB_SC_SE_Li256ELb0ELb1ELi4EEENS1_19SingleTileSchedulerILb0ELb0ELb0ELi80EEEEEEEEEvNT_6ParamsE --------------------------
	.section	.nv.info._ZN7cutlass13device_kernelIN5flash19enable_sm80_to_sm89INS1_16FlashAttnBwdSm80INS1_25CollectiveMainloopBwdSm80ILi2ELi1EN4cute5tupleIJNS5_1CILi64EEENS7_ILi80EEENS7_ILi192EEEEEENS_6half_tEfNS_4arch4Sm80ELb0ELb0ELb1ELb0ELb1ELb0ELb1ELb0ELi2ELi4ELi2ELi2ELb0EEENS1_21CollectiveEpilogueBwdISB_SC_SE_Li256ELb0ELb1ELi4EEENS1_19SingleTileSchedulerILb0ELb0ELb0ELi80EEEEEEEEEvNT_6ParamsE,"",@"SHT_CUDA_INFO"
	.sectionflags	@""
	.align	4


	//----- nvinfo : EIATTR_CUDA_API_VERSION
	.align		4
        /*0000*/ 	.byte	0x04, 0x37
        /*0002*/ 	.short	(.L_738 - .L_737)
.L_737:
        /*0004*/ 	.word	0x00000082


	//----- nvinfo : EIATTR_SW2861232_WAR
	.align		4
.L_738:
        /*0008*/ 	.byte	0x01, 0x35
	.zero		2


	//----- nvinfo : EIATTR_PARAM_CBANK
	.align		4
        /*000c*/ 	.byte	0x04, 0x0a
        /*000e*/ 	.short	(.L_740 - .L_739)
	.align		4
.L_739:
        /*0010*/ 	.word	index@(.nv.constant0._ZN7cutlass13device_kernelIN5flash19enable_sm80_to_sm89INS1_16FlashAttnBwdSm80INS1_25CollectiveMainloopBwdSm80ILi2ELi1EN4cute5tupleIJNS5_1CILi64EEENS7_ILi80EEENS7_ILi192EEEEEENS_6half_tEfNS_4arch4Sm80ELb0ELb0ELb1ELb0ELb1ELb0ELb1ELb0ELi2ELi4ELi2ELi2ELb0EEENS1_21CollectiveEpilogueBwdISB_SC_SE_Li256ELb0ELb1ELi4EEENS1_19SingleTileSchedulerILb0ELb0ELb0ELi80EEEEEEEEEvNT_6ParamsE)
        /*0014*/ 	.short	0x0160
        /*0016*/ 	.short	0x0270


	//----- nvinfo : EIATTR_CBANK_PARAM_SIZE
	.align		4
.L_740:
        /*0018*/ 	.byte	0x03, 0x19
        /*001a*/ 	.short	0x0270


	//----- nvinfo : EIATTR_KPARAM_INFO
	.align		4
        /*001c*/ 	.byte	0x04, 0x17
        /*001e*/ 	.short	(.L_742 - .L_741)
.L_741:
        /*0020*/ 	.word	0x00000000
        /*0024*/ 	.short	0x0000
        /*0026*/ 	.short	0x0000
        /*0028*/ 	.byte	0x00, 0xf0, 0xc1, 0x09


	//----- nvinfo : EIATTR_MAXREG_COUNT
	.align		4
.L_742:
        /*002c*/ 	.byte	0x03, 0x1b
        /*002e*/ 	.short	0x00ff


	//----- nvinfo : EIATTR_NUM_BARRIERS
	.align		4
        /*0030*/ 	.byte	0x02, 0x4c
        /*0032*/ 	.byte	0x02
	.zero		1


	//----- nvinfo : EIATTR_ANNOTATIONS
	.align		4
        /*0034*/ 	.byte	0x04, 0x55
        /*0036*/ 	.short	(.L_744 - .L_743)


	//   ....[0]....
.L_743:
        /*0038*/ 	.word	0x00000001
        /*003c*/ 	.byte	0xa0, 0x09, 0x00, 0x00, 0x01, 0x00, 0x00, 0x00, 0x90, 0x1c, 0x00, 0x00, 0x01, 0x00, 0x00, 0x00
        /*004c*/ 	.byte	0xf0, 0x1c, 0x00, 0x00, 0x01, 0x00, 0x00, 0x00, 0x40, 0x30, 0x00, 0x00, 0x01, 0x00, 0x00, 0x00
        /*005c*/ 	.byte	0x50, 0x54, 0x00, 0x00, 0x01, 0x00, 0x00, 0x00, 0xc0, 0x57, 0x00, 0x00


	//----- nvinfo : EIATTR_MERCURY_ISA_VERSION
	.align		4
.L_744:
        /*0068*/ 	.byte	0x03, 0x5f
        /*006a*/ 	.short	0x0000


	//----- nvinfo : EIATTR_EXIT_INSTR_OFFSETS
	.align		4
        /*006c*/ 	.byte	0x04, 0x1c
        /*006e*/ 	.short	(.L_746 - .L_745)


	//   ....[0]....
.L_745:
        /*0070*/ 	.word	0x00000040


	//   ....[1]....
        /*0074*/ 	.word	0x000098c0


	//   ....[2]....
        /*0078*/ 	.word	0x000099c0


	//   ....[3]....
        /*007c*/ 	.word	0x000099e0


	//----- nvinfo : EIATTR_CTAIDZ_USED
	.align		4
.L_746:
        /*0080*/ 	.byte	0x01, 0x04
	.zero		2


	//----- nvinfo : EIATTR_MAX_THREADS
	.align		4
        /*0084*/ 	.byte	0x04, 0x05
        /*0086*/ 	.short	(.L_748 - .L_747)
.L_747:
        /*0088*/ 	.word	0x00000100
        /*008c*/ 	.word	0x00000001
        /*0090*/ 	.word	0x00000001


	//----- nvinfo : EIATTR_CRS_STACK_SIZE
	.align		4
.L_748:
        /*0094*/ 	.byte	0x04, 0x1e
        /*0096*/ 	.short	(.L_750 - .L_749)
.L_749:
        /*0098*/ 	.word	0x00000000
.L_750:


//--------------------- .nv.info._ZN7cutlass13device_kernelIN5flash19enable_sm80_to_sm89INS1_16FlashAttnBwdSm80INS1_25CollectiveMainloopBwdSm80ILi2ELi1EN4cute5tupleIJNS5_1CILi64EEENS7_ILi80EEENS7_ILi192EEEEEENS_6half_tEfNS_4arch4Sm80ELb0ELb0ELb1ELb0ELb0ELb0ELb1ELb0ELi2ELi4ELi2ELi2ELb0EEENS1_24CollectiveEpilogueBwdGQAISB_fSE_Li256ELb0ELb0EEENS1_19SingleTileSchedulerILb0ELb0ELb0ELi80EEEEEEEEEvNT_6ParamsE --------------------------
	.section	.nv.info._ZN7cutlass13device_kernelIN5flash19enable_sm80_to_sm89INS1_16FlashAttnBwdSm80INS1_25CollectiveMainloopBwdSm80ILi2ELi1EN4cute5tupleIJNS5_1CILi64EEENS7_ILi80EEENS7_ILi192EEEEEENS_6half_tEfNS_4arch4Sm80ELb0ELb0ELb1ELb0ELb0ELb0ELb1ELb0ELi2ELi4ELi2ELi2ELb0EEENS1_24CollectiveEpilogueBwdGQAISB_fSE_Li256ELb0ELb0EEENS1_19SingleTileSchedulerILb0ELb0ELb0ELi80EEEEEEEEEvNT_6ParamsE,"",@"SHT_CUDA_INFO"
	.sectionflags	@""
	.align	4


	//----- nvinfo : EIATTR_CUDA_API_VERSION
	.align		4
        /*0000*/ 	.byte	0x04, 0x37
        /*0002*/ 	.short	(.L_752 - .L_751)
.L_751:
        /*0004*/ 	.word	0x00000082


	//----- nvinfo : EIATTR_SW2861232_WAR
	.align		4
.L_752:
        /*0008*/ 	.byte	0x01, 0x35
	.zero		2


	//----- nvinfo : EIATTR_PARAM_CBANK
	.align		4
        /*000c*/ 	.byte	0x04, 0x0a
        /*000e*/ 	.short	(.L_754 - .L_753)
	.align		4
.L_753:
        /*0010*/ 	.word	index@(.nv.constant0._ZN7cutlass13device_kernelIN5flash19enable_sm80_to_sm89INS1_16FlashAttnBwdSm80INS1_25CollectiveMainloopBwdSm80ILi2ELi1EN4cute5tupleIJNS5_1CILi64EEENS7_ILi80EEENS7_ILi192EEEEEENS_6half_tEfNS_4arch4Sm80ELb0ELb0ELb1ELb0ELb0ELb0ELb1ELb0ELi2ELi4ELi2ELi2ELb0EEENS1_24CollectiveEpilogueBwdGQAISB_fSE_Li256ELb0ELb0EEENS1_19SingleTileSchedulerILb0ELb0ELb0ELi80EEEEEEEEEvNT_6ParamsE)
        /*0014*/ 	.short	0x0160
        /*0016*/ 	.short	0x0278


	//----- nvinfo : EIATTR_CBANK_PARAM_SIZE
	.align		4
.L_754:
        /*0018*/ 	.byte	0x03, 0x19
        /*001a*/ 	.short	0x0278


	//----- nvinfo : EIATTR_KPARAM_INFO
	.align		4
        /*001c*/ 	.byte	0x04, 0x17
        /*001e*/ 	.short	(.L_756 - .L_755)
.L_755:
        /*0020*/ 	.word	0x00000000
        /*0024*/ 	.short	0x0000
        /*0026*/ 	.short	0x0000
        /*0028*/ 	.byte	0x00, 0xf0, 0xe1, 0x09


	//----- nvinfo : EIATTR_MAXREG_COUNT
	.align		4
.L_756:
        /*002c*/ 	.byte	0x03, 0x1b
        /*002e*/ 	.short	0x00ff


	//----- nvinfo : EIATTR_NUM_BARRIERS
	.align		4
        /*0030*/ 	.byte	0x02, 0x4c
        /*0032*/ 	.byte	0x02
	.zero		1


	//----- nvinfo : EIATTR_ANNOTATIONS
	.align		4
        /*0034*/ 	.byte	0x04, 0x55
        /*0036*/ 	.short	(.L_758 - .L_757)


	//   ....[0]....
.L_757:
        /*0038*/ 	.word	0x00000001
        /*003c*/ 	.byte	0x80, 0x08, 0x00, 0x00, 0x01, 0x00, 0x00, 0x00, 0x00, 0x11, 0x00, 0x00, 0x01, 0x00, 0x00, 0x00
        /*004c*/ 	.byte	0x90, 0x1d, 0x00, 0x00, 0x01, 0x00, 0x00, 0x00, 0x00, 0x1e, 0x00, 0x00, 0x01, 0x00, 0x00, 0x00
        /*005c*/ 	.byte	0x20, 0x30, 0x00, 0x00, 0x01, 0x00, 0x00, 0x00, 0x80, 0x30, 0x00, 0x00, 0x01, 0x00, 0x00, 0x00
        /*006c*/ 	.byte	0x50, 0x4f, 0x00, 0x00, 0x01, 0x00, 0x00, 0x00, 0x30, 0x54, 0x00, 0x00


	//----- nvinfo : EIATTR_MERCURY_ISA_VERSION
	.align		4
.L_758:
        /*0078*/ 	.byte	0x03, 0x5f
        /*007a*/ 	.short	0x0000


	//----- nvinfo : EIATTR_EXIT_INSTR_OFFSETS
	.align		4
        /*007c*/ 	.byte	0x04, 0x1c
        /*007e*/ 	.short	(.L_760 - .L_759)


	//   ....[0]....
.L_759:
        /*0080*/ 	.word	0x00000040


	//   ....[1]....
        /*0084*/ 	.word	0x000070c0


	//----- nvinfo : EIATTR_CTAIDZ_USED
	.align		4
.L_760:
        /*0088*/ 	.byte	0x01, 0x04
	.zero		2


	//----- nvinfo : EIATTR_MAX_THREADS
	.align		4
        /*008c*/ 	.byte	0x04, 0x05
        /*008e*/ 	.short	(.L_762 - .L_761)
.L_761:
        /*0090*/ 	.word	0x00000100
        /*0094*/ 	.word	0x00000001
        /*0098*/ 	.word	0x00000001
.L_762:


//--------------------- .nv.info._ZN7cutlass13device_kernelIN5flash19enable_sm80_to_sm89INS1_16FlashAttnBwdSm80INS1_25CollectiveMainloopBwdSm80ILi2ELi1EN4cute5tupleIJNS5_1CILi64EEENS7_ILi80EEENS7_ILi192EEEEEENS_6half_tEfNS_4arch4Sm80ELb0ELb0ELb1ELb0ELb1ELb0ELb1ELb0ELi2ELi4ELi2ELi2ELb0EEENS1_24CollectiveEpilogueBwdGQAISB_fSE_Li256ELb0ELb1EEENS1_19SingleTileSchedulerILb0ELb0ELb0ELi80EEEEEEEEEvNT_6ParamsE --------------------------
	.section	.nv.info._ZN7cutlass13device_kernelIN5flash19enable_sm80_to_sm89INS1_16FlashAttnBwdSm80INS1_25CollectiveMainloopBwdSm80ILi2ELi1EN4cute5tupleIJNS5_1CILi64EEENS7_ILi80EEENS7_ILi192EEEEEENS_6half_tEfNS_4arch4Sm80ELb0ELb0ELb1ELb0ELb1ELb0ELb1ELb0ELi2ELi4ELi2ELi2ELb0EEENS1_24CollectiveEpilogueBwdGQAISB_fSE_Li256ELb0ELb1EEENS1_19SingleTileSchedulerILb0ELb0ELb0ELi80EEEEEEEEEvNT_6ParamsE,"",@"SHT_CUDA_INFO"
	.sectionflags	@""
	.align	4


	//----- nvinfo : EIATTR_CUDA_API_VERSION
	.align		4
        /*0000*/ 	.byte	0x04, 0x37
        /*0002*/ 	.short	(.L_764 - .L_763)
.L_763:
        /*0004*/ 	.word	0x00000082


	//----- nvinfo : EIATTR_SW2861232_WAR
	.align		4
.L_764:
        /*0008*/ 	.byte	0x01, 0x35
	.zero		2


	//----- nvinfo : EIATTR_PARAM_CBANK
	.align		4
        /*000c*/ 	.byte	0x04, 0x0a
        /*000e*/ 	.short	(.L_766 - .L_765)
	.align		4
.L_765:
        /*0010*/ 	.word	index@(.nv.constant0._ZN7cutlass13device_kernelIN5flash19enable_sm80_to_sm89INS1_16FlashAttnBwdSm80INS1_25CollectiveMainloopBwdSm80ILi2ELi1EN4cute5tupleIJNS5_1CILi64EEENS7_ILi80EEENS7_ILi192EEEEEENS_6half_tEfNS_4arch4Sm80ELb0ELb0ELb1ELb0ELb1ELb0ELb1ELb0ELi2ELi4ELi2ELi2ELb0EEENS1_24CollectiveEpilogueBwdGQAISB_fSE_Li256ELb0ELb1EEENS1_19SingleTileSchedulerILb0ELb0ELb0ELi80EEEEEEEEEvNT_6ParamsE)
        /*0014*/ 	.short	0x0160
        /*0016*/ 	.short	0x0278


	//----- nvinfo : EIATTR_CBANK_PARAM_SIZE
	.align		4
.L_766:
        /*0018*/ 	.byte	0x03, 0x19
        /*001a*/ 	.short	0x0278


	//----- nvinfo : EIATTR_KPARAM_INFO
	.align		4
        /*001c*/ 	.byte	0x04, 0x17
        /*001e*/ 	.short	(.L_768 - .L_767)
.L_767:
        /*0020*/ 	.word	0x00000000
        /*0024*/ 	.short	0x0000
        /*0026*/ 	.short	0x0000
        /*0028*/ 	.byte	0x00, 0xf0, 0xe1, 0x09


	//----- nvinfo : EIATTR_MAXREG_COUNT
	.align		4
.L_768:
        /*002c*/ 	.byte	0x03, 0x1b
        /*002e*/ 	.short	0x00ff


	//----- nvinfo : EIATTR_NUM_BARRIERS
	.align		4
        /*0030*/ 	.byte	0x02, 0x4c
        /*0032*/ 	.byte	0x02
	.zero		1


	//----- nvinfo : EIATTR_ANNOTATIONS
	.align		4
        /*0034*/ 	.byte	0x04, 0x55
        /*0036*/ 	.short	(.L_770 - .L_769)


	//   ....[0]....
.L_769:
        /*0038*/ 	.word	0x00000001
        /*003c*/ 	.byte	0x80, 0x08, 0x00, 0x00, 0x01, 0x00, 0x00, 0x00, 0xd0, 0x0d, 0x00, 0x00, 0x01, 0x00, 0x00, 0x00
        /*004c*/ 	.byte	0xd0, 0x0f, 0x00, 0x00, 0x01, 0x00, 0x00, 0x00, 0x20, 0x1d, 0x00, 0x00, 0x01, 0x00, 0x00, 0x00
        /*005c*/ 	.byte	0xf0, 0x2f, 0x00, 0x00, 0x01, 0x00, 0x00, 0x00, 0x50, 0x30, 0x00, 0x00, 0x01, 0x00, 0x00, 0x00
        /*006c*/ 	.byte	0x10, 0x4f, 0x00, 0x00, 0x01, 0x00, 0x00, 0x00, 0xd0, 0x53, 0x00, 0x00


	//----- nvinfo : EIATTR_MERCURY_ISA_VERSION
	.align		4
.L_770:
        /*0078*/ 	.byte	0x03, 0x5f
        /*007a*/ 	.short	0x0000


	//----- nvinfo : EIATTR_COOP_GROUP_MASK_REGIDS
	.align		4
        /*007c*/ 	.byte	0x04, 0x29
        /*007e*/ 	.short	(.L_772 - .L_771)


	//   ....[0]....
.L_771:
        /*0080*/ 	.word	0xffffffff


	//   ....[1]....
        /*0084*/ 	.word	0xffffffff


	//   ....[2]....
        /*0088*/ 	.word	0xffffffff


	//   ....[3]....
        /*008c*/ 	.word	0xffffffff


	//   ....[4]....
        /*0090*/ 	.word	0xffffffff


	//   ....[5]....
        /*0094*/ 	.word	0xffffffff


	//   ....[6]....
        /*0098*/ 	.word	0xffffffff


	//   ....[7]....
        /*009c*/ 	.word	0xffffffff


	//----- nvinfo : EIATTR_COOP_GROUP_INSTR_OFFSETS
	.align		4
.L_772:
        /*00a0*/ 	.byte	0x04, 0x28
        /*00a2*/ 	.short	(.L_774 - .L_773)


	//   ....[0]....
.L_773:
        /*00a4*/ 	.word	0x00006920


	//   ....[1]....
        /*00a8*/ 	.word	0x00006960


	//   ....[2]....
        /*00ac*/ 	.word	0x00006e50


	//   ....[3]....
        /*00b0*/ 	.word	0x00006e60


	//   ....[4]....
        /*00b4*/ 	.word	0x00007020


	//   ....[5]....
        /*00b8*/ 	.word	0x00007110


	//   ....[6]....
        /*00bc*/ 	.word	0x00007500


	//   ....[7]....
        /*00c0*/ 	.word	0x00007510


	//----- nvinfo : EIATTR_EXIT_INSTR_OFFSETS
	.align		4
.L_774:
        /*00c4*/ 	.byte	0x04, 0x1c
        /*00c6*/ 	.short	(.L_776 - .L_775)


	//   ....[0]....
.L_775:
        /*00c8*/ 	.word	0x00000040


	//   ....[1]....
        /*00cc*/ 	.word	0x00007520


	//   ....[2]....
        /*00d0*/ 	.word	0x000075c0


	//----- nvinfo : EIATTR_CTAIDZ_USED
	.align		4
.L_776:
        /*00d4*/ 	.byte	0x01, 0x04
	.zero		2


	//----- nvinfo : EIATTR_MAX_THREADS
	.align		4
        /*00d8*/ 	.byte	0x04, 0x05
        /*00da*/ 	.short	(.L_778 - .L_777)
.L_777:
        /*00dc*/ 	.word	0x00000100
        /*00e0*/ 	.word	0x00000001
        /*00e4*/ 	.word	0x00000001


	//----- nvinfo : EIATTR_CRS_STACK_SIZE
	.align		4
.L_778:
        /*00e8*/ 	.byte	0x04, 0x1e
        /*00ea*/ 	.short	(.L_780 - .L_779)
.L_779:
        /*00ec*/ 	.word	0x00000000
.L_780:


//--------------------- .nv.info._ZN7cutlass13device_kernelIN5flash19enable_sm80_to_sm89INS1_16FlashAttnBwdSm80INS1_25CollectiveMainloopBwdSm80ILi2ELi1EN4cute5tupleIJNS5_1CILi64EEENS7_ILi80EEENS7_ILi192EEEEEENS_6half_tEfNS_4arch4Sm80ELb0ELb0ELb1ELb1ELb0ELb0ELb1ELb0ELi2ELi4ELi2ELi2ELb0EEENS1_21CollectiveEpilogueBwdISB_SC_SE_Li256ELb1ELb1ELi4EEENS1_19SingleTileSchedulerILb1ELb0ELb0ELi80EEEEEEEEEvNT_6ParamsE --------------------------
	.section	.nv.info._ZN7cutlass13device_kernelIN5flash19enable_sm80_to_sm89INS1_16FlashAttnBwdSm80INS1_25CollectiveMainloopBwdSm80ILi2ELi1EN4cute5tupleIJNS5_1CILi64EEENS7_ILi80EEENS7_ILi192EEEEEENS_6half_tEfNS_4arch4Sm80ELb0ELb0ELb1ELb1ELb0ELb0ELb1ELb0ELi2ELi4ELi2ELi2ELb0EEENS1_21CollectiveEpilogueBwdISB_SC_SE_Li256ELb1ELb1ELi4EEENS1_19SingleTileSchedulerILb1ELb0ELb0ELi80EEEEEEEEEvNT_6ParamsE,"",@"SHT_CUDA_INFO"
	.sectionflags	@""
	.align	4


	//----- nvinfo : EIATTR_CUDA_API_VERSION
	.align		4
        /*0000*/ 	.byte	0x04, 0x37
        /*0002*/ 	.short	(.L_782 - .L_781)
.L_781:
        /*0004*/ 	.word	0x00000082


	//----- nvinfo : EIATTR_SW2861232_WAR
	.align		4
.L_782:
        /*0008*/ 	.byte	0x01, 0x35
	.zero		2


	//----- nvinfo : EIATTR_PARAM_CBANK
	.align		4
        /*000c*/ 	.byte	0x04, 0x0a
        /*000e*/ 	.short	(.L_784 - .L_783)
	.align		4
.L_783:
        /*0010*/ 	.word	index@(.nv.constant0._ZN7cutlass13device_kernelIN5flash19enable_sm80_to_sm89INS1_16FlashAttnBwdSm80INS1_25CollectiveMainloopBwdSm80ILi2ELi1EN4cute5tupleIJNS5_1CILi64EEENS7_ILi80EEENS7_ILi192EEEEEENS_6half_tEfNS_4arch4Sm80ELb0ELb0ELb1ELb1ELb0ELb0ELb1ELb0ELi2ELi4ELi2ELi2ELb0EEENS1_21CollectiveEpilogueBwdISB_SC_SE_Li256ELb1ELb1ELi4EEENS1_19SingleTileSchedulerILb1ELb0ELb0ELi80EEEEEEEEEvNT_6ParamsE)
        /*0014*/ 	.short	0x0160
        /*0016*/ 	.short	0x0270


	//----- nvinfo : EIATTR_CBANK_PARAM_SIZE
	.align		4
.L_784:
        /*0018*/ 	.byte	0x03, 0x19
        /*001a*/ 	.short	0x0270


	//----- nvinfo : EIATTR_KPARAM_INFO
	.align		4
        /*001c*/ 	.byte	0x04, 0x17
        /*001e*/ 	.short	(.L_786 - .L_785)
.L_785:
        /*0020*/ 	.word	0x00000000
        /*0024*/ 	.short	0x0000
        /*0026*/ 	.short	0x0000
        /*0028*/ 	.byte	0x00, 0xf0, 0xc1, 0x09


	//----- nvinfo : EIATTR_MAXREG_COUNT
	.align		4
.L_786:
        /*002c*/ 	.byte	0x03, 0x1b
        /*002e*/ 	.short	0x00ff


	//----- nvinfo : EIATTR_NUM_BARRIERS
	.align		4
        /*0030*/ 	.byte	0x02, 0x4c
        /*0032*/ 	.byte	0x02
	.zero		1


	//----- nvinfo : EIATTR_MERCURY_ISA_VERSION
	.align		4
        /*0034*/ 	.byte	0x03, 0x5f
        /*0036*/ 	.short	0x0000


	//----- nvinfo : EIATTR_COOP_GROUP_MASK_REGIDS
	.align		4
        /*0038*/ 	.byte	0x04, 0x29
        /*003a*/ 	.short	(.L_788 - .L_787)


	//   ....[0]....
.L_787:
        /*003c*/ 	.word	0xffffffff


	//----- nvinfo : EIATTR_COOP_GROUP_INSTR_OFFSETS
	.align		4
.L_788:
        /*0040*/ 	.byte	0x04, 0x28
        /*0042*/ 	.short	(.L_790 - .L_789)


	//   ....[0]....
.L_789:
        /*0044*/ 	.word	0x00000090


	//----- nvinfo : EIATTR_EXIT_INSTR_OFFSETS
	.align		4
.L_790:
        /*0048*/ 	.byte	0x04, 0x1c
        /*004a*/ 	.short	(.L_792 - .L_791)


	//   ....[0]....
.L_791:
        /*004c*/ 	.word	0x00000300


	//   ....[1]....
        /*0050*/ 	.word	0x00009b80


	//   ....[2]....
        /*0054*/ 	.word	0x00009c80


	//   ....[3]....
        /*0058*/ 	.word	0x00009ca0


	//   ....[4]....
        /*005c*/ 	.word	0x0000a5f0


	//   ....[5]....
        /*0060*/ 	.word	0x0000a6e0


	//   ....[6]....
        /*0064*/ 	.word	0x0000a700


	//----- nvinfo : EIATTR_CTAIDZ_USED
	.align		4
.L_792:
        /*0068*/ 	.byte	0x01, 0x04
	.zero		2


	//----- nvinfo : EIATTR_MAX_THREADS
	.align		4
        /*006c*/ 	.byte	0x04, 0x05
        /*006e*/ 	.short	(.L_794 - .L_793)
.L_793:
        /*0070*/ 	.word	0x00000100
        /*0074*/ 	.word	0x00000001
        /*0078*/ 	.word	0x00000001


	//----- nvinfo : EIATTR_CRS_STACK_SIZE
	.align		4
.L_794:
        /*007c*/ 	.byte	0x04, 0x1e
        /*007e*/ 	.short	(.L_796 - .L_795)
.L_795:
        /*0080*/ 	.word	0x00000000
.L_796:


//--------------------- .nv.info._ZN7cutlass13device_kernelIN5flash19enable_sm80_to_sm89INS1_16FlashAttnBwdSm80INS1_25CollectiveMainloopBwdSm80ILi2ELi1EN4cute5tupleIJNS5_1CILi64EEENS7_ILi80EEENS7_ILi192EEEEEENS_6half_tEfNS_4arch4Sm80ELb0ELb0ELb1ELb1ELb1ELb0ELb1ELb0ELi2ELi4ELi2ELi2ELb0EEENS1_21CollectiveEpilogueBwdISB_SC_SE_Li256ELb1ELb1ELi4EEENS1_19SingleTileSchedulerILb1ELb0ELb0ELi80EEEEEEEEEvNT_6ParamsE --------------------------
	.section	.nv.info._ZN7cutlass13device_kernelIN5flash19enable_sm80_to_sm89INS1_16FlashAttnBwdSm80INS1_25CollectiveMainloopBwdSm80ILi2ELi1EN4cute5tupleIJNS5_1CILi64EEENS7_ILi80EEENS7_ILi192EEEEEENS_6half_tEfNS_4arch4Sm80ELb0ELb0ELb1ELb1ELb1ELb0ELb1ELb0ELi2ELi4ELi2ELi2ELb0EEENS1_21CollectiveEpilogueBwdISB_SC_SE_Li256ELb1ELb1ELi4EEENS1_19SingleTileSchedulerILb1ELb0ELb0ELi80EEEEEEEEEvNT_6ParamsE,"",@"SHT_CUDA_INFO"
	.sectionflags	@""
	.align	4


	//----- nvinfo : EIATTR_CUDA_API_VERSION
	.align		4
        /*0000*/ 	.byte	0x04, 0x37
        /*0002*/ 	.short	(.L_798 - .L_797)
.L_797:
        /*0004*/ 	.word	0x00000082


	//----- nvinfo : EIATTR_SW2861232_WAR
	.align		4
.L_798:
        /*0008*/ 	.byte	0x01, 0x35
	.zero		2


	//----- nvinfo : EIATTR_PARAM_CBANK
	.align		4
        /*000c*/ 	.byte	0x04, 0x0a
        /*000e*/ 	.short	(.L_800 - .L_799)
	.align		4
.L_799:
        /*0010*/ 	.word	index@(.nv.constant0._ZN7cutlass13device_kernelIN5flash19enable_sm80_to_sm89INS1_16FlashAttnBwdSm80INS1_25CollectiveMainloopBwdSm80ILi2ELi1EN4cute5tupleIJNS5_1CILi64EEENS7_ILi80EEENS7_ILi192EEEEEENS_6half_tEfNS_4arch4Sm80ELb0ELb0ELb1ELb1ELb1ELb0ELb1ELb0ELi2ELi4ELi2ELi2ELb0EEENS1_21CollectiveEpilogueBwdISB_SC_SE_Li256ELb1ELb1ELi4EEENS1_19SingleTileSchedulerILb1ELb0ELb0ELi80EEEEEEEEEvNT_6ParamsE)
        /*0014*/ 	.short	0x0160
        /*0016*/ 	.short	0x0270


	//----- nvinfo : EIATTR_CBANK_PARAM_SIZE
	.align		4
.L_800:
        /*0018*/ 	.byte	0x03, 0x19
        /*001a*/ 	.short	0x0270


	//----- nvinfo : EIATTR_KPARAM_INFO
	.align		4
        /*001c*/ 	.byte	0x04, 0x17
        /*001e*/ 	.short	(.L_802 - .L_801)
.L_801:
        /*0020*/ 	.word	0x00000000
        /*0024*/ 	.short	0x0000
        /*0026*/ 	.short	0x0000
        /*0028*/ 	.byte	0x00, 0xf0, 0xc1, 0x09


	//----- nvinfo : EIATTR_MAXREG_COUNT
	.align		4
.L_802:
        /*002c*/ 	.byte	0x03, 0x1b
        /*002e*/ 	.short	0x00ff


	//----- nvinfo : EIATTR_NUM_BARRIERS
	.align		4
        /*0030*/ 	.byte	0x02, 0x4c
        /*0032*/ 	.byte	0x02
	.zero		1


	//----- nvinfo : EIATTR_MERCURY_ISA_VERSION
	.align		4
        /*0034*/ 	.byte	0x03, 0x5f
        /*0036*/ 	.short	0x0000


	//----- nvinfo : EIATTR_COOP_GROUP_MASK_REGIDS
	.align		4
        /*0038*/ 	.byte	0x04, 0x29
        /*003a*/ 	.short	(.L_804 - .L_803)


	//   ....[0]....
.L_803:
        /*003c*/ 	.word	0xffffffff


	//----- nvinfo : EIATTR_COOP_GROUP_INSTR_OFFSETS
	.align		4
.L_804:
        /*0040*/ 	.byte	0x04, 0x28
        /*0042*/ 	.short	(.L_806 - .L_805)


	//   ....[0]....
.L_805:
        /*0044*/ 	.word	0x00000090


	//----- nvinfo : EIATTR_EXIT_INSTR_OFFSETS
	.align		4
.L_806:
        /*0048*/ 	.byte	0x04, 0x1c
        /*004a*/ 	.short	(.L_808 - .L_807)


	//   ....[0]....
.L_807:
        /*004c*/ 	.word	0x00000300


	//   ....[1]....
        /*0050*/ 	.word	0x00009b80


	//   ....[2]....
        /*0054*/ 	.word	0x00009c80


	//   ....[3]....
        /*0058*/ 	.word	0x00009ca0


	//   ....[4]....
        /*005c*/ 	.word	0x0000a5f0


	//   ....[5]....
        /*0060*/ 	.word	0x0000a6e0


	//   ....[6]....
        /*0064*/ 	.word	0x0000a700


	//----- nvinfo : EIATTR_CTAIDZ_USED
	.align		4
.L_808:
        /*0068*/ 	.byte	0x01, 0x04
	.zero		2


	//----- nvinfo : EIATTR_MAX_THREADS
	.align		4
        /*006c*/ 	.byte	0x04, 0x05
        /*006e*/ 	.short	(.L_810 - .L_809)
.L_809:
        /*0070*/ 	.word	0x00000100
        /*0074*/ 	.word	0x00000001
        /*0078*/ 	.word	0x00000001


	//----- nvinfo : EIATTR_CRS_STACK_SIZE
	.align		4
.L_810:
        /*007c*/ 	.byte	0x04, 0x1e
        /*007e*/ 	.short	(.L_812 - .L_811)
.L_811:
        /*0080*/ 	.word	0x00000000
.L_812:


//--------------------- .nv.info._ZN7cutlass13device_kernelIN5flash19enable_sm80_to_sm89INS1_16FlashAttnBwdSm80INS1_25CollectiveMainloopBwdSm80ILi2ELi1EN4cute5tupleIJNS5_1CILi64EEENS7_ILi80EEENS7_ILi192EEEEEENS_6half_tEfNS_4arch4Sm80ELb0ELb0ELb1ELb1ELb0ELb0ELb1ELb0ELi2ELi4ELi2ELi2ELb0EEENS1_24CollectiveEpilogueBwdGQAISB_fSE_Li256ELb1ELb0EEENS1_19SingleTileSchedulerILb1ELb0ELb0ELi80EEEEEEEEEvNT_6ParamsE --------------------------
	.section	.nv.info._ZN7cutlass13device_kernelIN5flash19enable_sm80_to_sm89INS1_16FlashAttnBwdSm80INS1_25CollectiveMainloopBwdSm80ILi2ELi1EN4cute5tupleIJNS5_1CILi64EEENS7_ILi80EEENS7_ILi192EEEEEENS_6half_tEfNS_4arch4Sm80ELb0ELb0ELb1ELb1ELb0ELb0ELb1ELb0ELi2ELi4ELi2ELi2ELb0EEENS1_24CollectiveEpilogueBwdGQAISB_fSE_Li256ELb1ELb0EEENS1_19SingleTileSchedulerILb1ELb0ELb0ELi80EEEEEEEEEvNT_6ParamsE,"",@"SHT_CUDA_INFO"
	.sectionflags	@""
	.align	4


	//----- nvinfo : EIATTR_CUDA_API_VERSION
	.align		4
        /*0000*/ 	.byte	0x04, 0x37
        /*0002*/ 	.short	(.L_814 - .L_813)
.L_813:
        /*0004*/ 	.word	0x00000082


	//----- nvinfo : EIATTR_SW2861232_WAR
	.align		4
.L_814:
        /*0008*/ 	.byte	0x01, 0x35
	.zero		2


	//----- nvinfo : EIATTR_PARAM_CBANK
	.align		4
        /*000c*/ 	.byte	0x04, 0x0a
        /*000e*/ 	.short	(.L_816 - .L_815)
	.align		4
.L_815:
        /*0010*/ 	.word	index@(.nv.constant0._ZN7cutlass13device_kernelIN5flash19enable_sm80_to_sm89INS1_16FlashAttnBwdSm80INS1_25CollectiveMainloopBwdSm80ILi2ELi1EN4cute5tupleIJNS5_1CILi64EEENS7_ILi80EEENS7_ILi192EEEEEENS_6half_tEfNS_4arch4Sm80ELb0ELb0ELb1ELb1ELb0ELb0ELb1ELb0ELi2ELi4ELi2ELi2ELb0EEENS1_24CollectiveEpilogueBwdGQAISB_fSE_Li256ELb1ELb0EEENS1_19SingleTileSchedulerILb1ELb0ELb0ELi80EEEEEEEEEvNT_6ParamsE)
        /*0014*/ 	.short	0x0160
        /*0016*/ 	.short	0x0278


	//----- nvinfo : EIATTR_CBANK_PARAM_SIZE
	.align		4
.L_816:
        /*0018*/ 	.byte	0x03, 0x19
        /*001a*/ 	.short	0x0278


	//----- nvinfo : EIATTR_KPARAM_INFO
	.align		4
        /*001c*/ 	.byte	0x04, 0x17
        /*001e*/ 	.short	(.L_818 - .L_817)
.L_817:
        /*0020*/ 	.word	0x00000000
        /*0024*/ 	.short	0x0000
        /*0026*/ 	.short	0x0000
        /*0028*/ 	.byte	0x00, 0xf0, 0xe1, 0x09


	//----- nvinfo : EIATTR_MAXREG_COUNT
	.align		4
.L_818:
        /*002c*/ 	.byte	0x03, 0x1b
        /*002e*/ 	.short	0x00ff


	//----- nvinfo : EIATTR_NUM_BARRIERS
	.align		4
        /*0030*/ 	.byte	0x02, 0x4c
        /*0032*/ 	.byte	0x02
	.zero		1


	//----- nvinfo : EIATTR_MERCURY_ISA_VERSION
	.align		4
        /*0034*/ 	.byte	0x03, 0x5f
        /*0036*/ 	.short	0x0000


	//----- nvinfo : EIATTR_COOP_GROUP_MASK_REGIDS
	.align		4
        /*0038*/ 	.byte	0x04, 0x29
        /*003a*/ 	.short	(.L_820 - .L_819)


	//   ....[0]....
.L_819:
        /*003c*/ 	.word	0xffffffff


	//----- nvinfo : EIATTR_COOP_GROUP_INSTR_OFFSETS
	.align		4
.L_820:
        /*0040*/ 	.byte	0x04, 0x28
        /*0042*/ 	.short	(.L_822 - .L_821)


	//   ....[0]....
.L_821:
        /*0044*/ 	.word	0x00000090


	//----- nvinfo : EIATTR_EXIT_INSTR_OFFSETS
	.align		4
.L_822:
        /*0048*/ 	.byte	0x04, 0x1c
        /*004a*/ 	.short	(.L_824 - .L_823)


	//   ....[0]....
.L_823:
        /*004c*/ 	.word	0x00000300


	//   ....[1]....
        /*0050*/ 	.word	0x000067e0


	//   ....[2]....
        /*0054*/ 	.word	0x00007290


	//----- nvinfo : EIATTR_CTAIDZ_USED
	.align		4
.L_824:
        /*0058*/ 	.byte	0x01, 0x04
	.zero		2


	//----- nvinfo : EIATTR_MAX_THREADS
	.align		4
        /*005c*/ 	.byte	0x04, 0x05
        /*005e*/ 	.short	(.L_826 - .L_825)
.L_825:
        /*0060*/ 	.word	0x00000100
        /*0064*/ 	.word	0x00000001
        /*0068*/ 	.word	0x00000001
.L_826:


//--------------------- .nv.info._ZN7cutlass13device_kernelIN5flash19enable_sm80_to_sm89INS1_16FlashAttnBwdSm80INS1_25CollectiveMainloopBwdSm80ILi2ELi1EN4cute5tupleIJNS5_1CILi64EEENS7_ILi80EEENS7_ILi192EEEEEENS_6half_tEfNS_4arch4Sm80ELb0ELb0ELb1ELb1ELb1ELb0ELb1ELb0ELi2ELi4ELi2ELi2ELb0EEENS1_24CollectiveEpilogueBwdGQAISB_fSE_Li256ELb1ELb1EEENS1_19SingleTileSchedulerILb1ELb0ELb0ELi80EEEEEEEEEvNT_6ParamsE --------------------------
	.section	.nv.info._ZN7cutlass13device_kernelIN5flash19enable_sm80_to_sm89INS1_16FlashAttnBwdSm80INS1_25CollectiveMainloopBwdSm80ILi2ELi1EN4cute5tupleIJNS5_1CILi64EEENS7_ILi80EEENS7_ILi192EEEEEENS_6half_tEfNS_4arch4Sm80ELb0ELb0ELb1ELb1ELb1ELb0ELb1ELb0ELi2ELi4ELi2ELi2ELb0EEENS1_24CollectiveEpilogueBwdGQAISB_fSE_Li256ELb1ELb1EEENS1_19SingleTileSchedulerILb1ELb0ELb0ELi80EEEEEEEEEvNT_6ParamsE,"",@"SHT_CUDA_INFO"
	.sectionflags	@""
	.align	4


	//----- nvinfo : EIATTR_CUDA_API_VERSION
	.align		4
        /*0000*/ 	.byte	0x04, 0x37
        /*0002*/ 	.short	(.L_828 - .L_827)
.L_827:
        /*0004*/ 	.word	0x00000082


	//----- nvinfo : EIATTR_SW2861232_WAR
	.align		4
.L_828:
        /*0008*/ 	.byte	0x01, 0x35
	.zero		2


	//----- nvinfo : EIATTR_PARAM_CBANK
	.align		4
        /*000c*/ 	.byte	0x04, 0x0a
        /*000e*/ 	.short	(.L_830 - .L_829)
	.align		4
.L_829:
        /*0010*/ 	.word	index@(.nv.constant0._ZN7cutlass13device_kernelIN5flash19enable_sm80_to_sm89INS1_16FlashAttnBwdSm80INS1_25CollectiveMainloopBwdSm80ILi2ELi1EN4cute5tupleIJNS5_1CILi64EEENS7_ILi80EEENS7_ILi192EEEEEENS_6half_tEfNS_4arch4Sm80ELb0ELb0ELb1ELb1ELb1ELb0ELb1ELb0ELi2ELi4ELi2ELi2ELb0EEENS1_24CollectiveEpilogueBwdGQAISB_fSE_Li256ELb1ELb1EEENS1_19SingleTileSchedulerILb1ELb0ELb0ELi80EEEEEEEEEvNT_6ParamsE)
        /*0014*/ 	.short	0x0160
        /*0016*/ 	.short	0x0278


	//----- nvinfo : EIATTR_CBANK_PARAM_SIZE
	.align		4
.L_830:
        /*0018*/ 	.byte	0x03, 0x19
        /*001a*/ 	.short	0x0278


	//----- nvinfo : EIATTR_KPARAM_INFO
	.align		4
        /*001c*/ 	.byte	0x04, 0x17
        /*001e*/ 	.short	(.L_832 - .L_831)
.L_831:
        /*0020*/ 	.word	0x00000000
        /*0024*/ 	.short	0x0000
        /*0026*/ 	.short	0x0000
        /*0028*/ 	.byte	0x00, 0xf0, 0xe1, 0x09


	//----- nvinfo : EIATTR_MAXREG_COUNT
	.align		4
.L_832:
        /*002c*/ 	.byte	0x03, 0x1b
        /*002e*/ 	.short	0x00ff


	//----- nvinfo : EIATTR_NUM_BARRIERS
	.align		4
        /*0030*/ 	.byte	0x02, 0x4c
        /*0032*/ 	.byte	0x02
	.zero		1


	//----- nvinfo : EIATTR_MERCURY_ISA_VERSION
	.align		4
        /*0034*/ 	.byte	0x03, 0x5f
        /*0036*/ 	.short	0x0000


	//----- nvinfo : EIATTR_COOP_GROUP_MASK_REGIDS
	.align		4
        /*0038*/ 	.byte	0x04, 0x29
        /*003a*/ 	.short	(.L_834 - .L_833)


	//   ....[0]....
.L_833:
        /*003c*/ 	.word	0xffffffff


	//   ....[1]....
        /*0040*/ 	.word	0xffffffff


	//   ....[2]....
        /*0044*/ 	.word	0xffffffff


	//   ....[3]....
        /*0048*/ 	.word	0xffffffff


	//   ....[4]....
        /*004c*/ 	.word	0xffffffff


	//   ....[5]....
        /*0050*/ 	.word	0xffffffff


	//   ....[6]....
        /*0054*/ 	.word	0xffffffff


	//   ....[7]....
        /*0058*/ 	.word	0xffffffff


	//   ....[8]....
        /*005c*/ 	.word	0xffffffff


	//----- nvinfo : EIATTR_COOP_GROUP_INSTR_OFFSETS
	.align		4
.L_834:
        /*0060*/ 	.byte	0x04, 0x28
        /*0062*/ 	.short	(.L_836 - .L_835)


	//   ....[0]....
.L_835:
        /*0064*/ 	.word	0x00000090


	//   ....[1]....
        /*0068*/ 	.word	0x00006b50


	//   ....[2]....
        /*006c*/ 	.word	0x00006b90


	//   ....[3]....
        /*0070*/ 	.word	0x00007040


	//   ....[4]....
        /*0074*/ 	.word	0x00007050


	//   ....[5]....
        /*0078*/ 	.word	0x000071e0


	//   ....[6]....
        /*007c*/ 	.word	0x00007230


	//   ....[7]....
        /*0080*/ 	.word	0x000076a0


	//   ....[8]....
        /*0084*/ 	.word	0x000076b0


	//----- nvinfo : EIATTR_EXIT_INSTR_OFFSETS
	.align		4
.L_836:
        /*0088*/ 	.byte	0x04, 0x1c
        /*008a*/ 	.short	(.L_838 - .L_837)


	//   ....[0]....
.L_837:
        /*008c*/ 	.word	0x00000300


	//   ....[1]....
        /*0090*/ 	.word	0x00006800


	//   ....[2]....
        /*0094*/ 	.word	0x000076c0


	//   ....[3]....
        /*0098*/ 	.word	0x00007760


	//----- nvinfo : EIATTR_CTAIDZ_USED
	.align		4
.L_838:
        /*009c*/ 	.byte	0x01, 0x04
	.zero		2


	//----- nvinfo : EIATTR_MAX_THREADS
	.align		4
        /*00a0*/ 	.byte	0x04, 0x05
        /*00a2*/ 	.short	(.L_840 - .L_839)
.L_839:
        /*00a4*/ 	.word	0x00000100
        /*00a8*/ 	.word	0x00000001
        /*00ac*/ 	.word	0x00000001


	//----- nvinfo : EIATTR_CRS_STACK_SIZE
	.align		4
.L_840:
        /*00b0*/ 	.byte	0x04, 0x1e
        /*00b2*/ 	.short	(.L_842 - .L_841)
.L_841:
        /*00b4*/ 	.word	0x00000000
.L_842:


//--------------------- .nv.info._ZN7cutlass13device_kernelIN5flash19enable_sm80_to_sm89INS1_16FlashAttnBwdSm80INS1_25CollectiveMainloopBwdSm80ILi2ELi1EN4cute5tupleIJNS5_1CILi64EEENS7_ILi80EEENS7_ILi192EEEEEENS_6half_tEfNS_4arch4Sm80ELb0ELb1ELb1ELb0ELb0ELb0ELb1ELb0ELi2ELi4ELi2ELi2ELb0EEENS1_21CollectiveEpilogueBwdISB_SC_SE_Li256ELb0ELb1ELi4EEENS1_19SingleTileSchedulerILb0ELb0ELb0ELi80EEEEEEEEEvNT_6ParamsE --------------------------
	.section	.nv.info._ZN7cutlass13device_kernelIN5flash19enable_sm80_to_sm89INS1_16FlashAttnBwdSm80INS1_25CollectiveMainloopBwdSm80ILi2ELi1EN4cute5tupleIJNS5_1CILi64EEENS7_ILi80EEENS7_ILi192EEEEEENS_6half_tEfNS_4arch4Sm80ELb0ELb1ELb1ELb0ELb0ELb0ELb1ELb0ELi2ELi4ELi2ELi2ELb0EEENS1_21CollectiveEpilogueBwdISB_SC_SE_Li256ELb0ELb1ELi4EEENS1_19SingleTileSchedulerILb0ELb0ELb0ELi80EEEEEEEEEvNT_6ParamsE,"",@"SHT_CUDA_INFO"
	.sectionflags	@""
	.align	4


	//----- nvinfo : EIATTR_CUDA_API_VERSION
	.align		4
        /*0000*/ 	.byte	0x04, 0x37
        /*0002*/ 	.short	(.L_844 - .L_843)
.L_843:
        /*0004*/ 	.word	0x00000082


	//----- nvinfo : EIATTR_SW2861232_WAR
	.align		4
.L_844:
        /*0008*/ 	.byte	0x01, 0x35
	.zero		2


	//----- nvinfo : EIATTR_PARAM_CBANK
	.align		4
        /*000c*/ 	.byte	0x04, 0x0a
        /*000e*/ 	.short	(.L_846 - .L_845)
	.align		4
.L_845:
        /*0010*/ 	.word	index@(.nv.constant0._ZN7cutlass13device_kernelIN5flash19enable_sm80_to_sm89INS1_16FlashAttnBwdSm80INS1_25CollectiveMainloopBwdSm80ILi2ELi1EN4cute5tupleIJNS5_1CILi64EEENS7_ILi80EEENS7_ILi192EEEEEENS_6half_tEfNS_4arch4Sm80ELb0ELb1ELb1ELb0ELb0ELb0ELb1ELb0ELi2ELi4ELi2ELi2ELb0EEENS1_21CollectiveEpilogueBwdISB_SC_SE_Li256ELb0ELb1ELi4EEENS1_19SingleTileSchedulerILb0ELb0ELb0ELi80EEEEEEEEEvNT_6ParamsE)
        /*0014*/ 	.short	0x0160
        /*0016*/ 	.short	0x0270


	//----- nvinfo : EIATTR_CBANK_PARAM_SIZE
	.align		4
.L_846:
        /*0018*/ 	.byte	0x03, 0x19
        /*001a*/ 	.short	0x0270


	//----- nvinfo : EIATTR_KPARAM_INFO
	.align		4
        /*001c*/ 	.byte	0x04, 0x17
        /*001e*/ 	.short	(.L_848 - .L_847)
.L_847:
        /*0020*/ 	.word	0x00000000
        /*0024*/ 	.short	0x0000
        /*0026*/ 	.short	0x0000
        /*0028*/ 	.byte	0x00, 0xf0, 0xc1, 0x09


	//----- nvinfo : EIATTR_MAXREG_COUNT
	.align		4
.L_848:
        /*002c*/ 	.byte	0x03, 0x1b
        /*002e*/ 	.short	0x00ff


	//----- nvinfo : EIATTR_NUM_BARRIERS
	.align		4
        /*0030*/ 	.byte	0x02, 0x4c
        /*0032*/ 	.byte	0x02
	.zero		1


	//----- nvinfo : EIATTR_MERCURY_ISA_VERSION
	.align		4
        /*0034*/ 	.byte	0x03, 0x5f
        /*0036*/ 	.short	0x0000


	//----- nvinfo : EIATTR_EXIT_INSTR_OFFSETS
	.align		4
        /*0038*/ 	.byte	0x04, 0x1c
        /*003a*/ 	.short	(.L_850 - .L_849)


	//   ....[0]....
.L_849:
        /*003c*/ 	.word	0x00000030


	//   ....[1]....
        /*0040*/ 	.word	0x0000a400


	//   ....[2]....
        /*0044*/ 	.word	0x0000a500


	//   ....[3]....
        /*0048*/ 	.word	0x0000a520


	//   ....[4]....
        /*004c*/ 	.word	0x0000ad20


	//   ....[5]....
        /*0050*/ 	.word	0x0000ae20


	//   ....[6]....
        /*0054*/ 	.word	0x0000ae40


	//----- nvinfo : EIATTR_CTAIDZ_USED
	.align		4
.L_850:
        /*0058*/ 	.byte	0x01, 0x04
	.zero		2


	//----- nvinfo : EIATTR_MAX_THREADS
	.align		4
        /*005c*/ 	.byte	0x04, 0x05
        /*005e*/ 	.short	(.L_852 - .L_851)
.L_851:
        /*0060*/ 	.word	0x00000100
        /*0064*/ 	.word	0x00000001
        /*0068*/ 	.word	0x00000001


	//----- nvinfo : EIATTR_CRS_STACK_SIZE
	.align		4
.L_852:
        /*006c*/ 	.byte	0x04, 0x1e
        /*006e*/ 	.short	(.L_854 - .L_853)
.L_853:
        /*0070*/ 	.word	0x00000000
.L_854:


//--------------------- .nv.info._ZN7cutlass13device_kernelIN5flash19enable_sm80_to_sm89INS1_16FlashAttnBwdSm80INS1_25CollectiveMainloopBwdSm80ILi2ELi1EN4cute5tupleIJNS5_1CILi64EEENS7_ILi80EEENS7_ILi192EEEEEENS_6half_tEfNS_4arch4Sm80ELb0ELb1ELb1ELb0ELb1ELb0ELb1ELb0ELi2ELi4ELi2ELi2ELb0EEENS1_21CollectiveEpilogueBwdISB_SC_SE_Li256ELb0ELb1ELi4EEENS1_19SingleTileSchedulerILb0ELb0ELb0ELi80EEEEEEEEEvNT_6ParamsE --------------------------
	.section	.nv.info._ZN7cutlass13device_kernelIN5flash19enable_sm80_to_sm89INS1_16FlashAttnBwdSm80INS1_25CollectiveMainloopBwdSm80ILi2ELi1EN4cute5tupleIJNS5_1CILi64EEENS7_ILi80EEENS7_ILi192EEEEEENS_6half_tEfNS_4arch4Sm80ELb0ELb1ELb1ELb0ELb1ELb0ELb1ELb0ELi2ELi4ELi2ELi2ELb0EEENS1_21CollectiveEpilogueBwdISB_SC_SE_Li256ELb0ELb1ELi4EEENS1_19SingleTileSchedulerILb0ELb0ELb0ELi80EEEEEEEEEvNT_6ParamsE,"",@"SHT_CUDA_INFO"
	.sectionflags	@""
	.align	4


	//----- nvinfo : EIATTR_CUDA_API_VERSION
	.align		4
        /*0000*/ 	.byte	0x04, 0x37
        /*0002*/ 	.short	(.L_856 - .L_855)
.L_855:
        /*0004*/ 	.word	0x00000082


	//----- nvinfo : EIATTR_SW2861232_WAR
	.align		4
.L_856:
        /*0008*/ 	.byte	0x01, 0x35
	.zero		2


	//----- nvinfo : EIATTR_PARAM_CBANK
	.align		4
        /*000c*/ 	.byte	0x04, 0x0a
        /*000e*/ 	.short	(.L_858 - .L_857)
	.align		4
.L_857:
        /*0010*/ 	.word	index@(.nv.constant0._ZN7cutlass13device_kernelIN5flash19enable_sm80_to_sm89INS1_16FlashAttnBwdSm80INS1_25CollectiveMainloopBwdSm80ILi2ELi1EN4cute5tupleIJNS5_1CILi64EEENS7_ILi80EEENS7_ILi192EEEEEENS_6half_tEfNS_4arch4Sm80ELb0ELb1ELb1ELb0ELb1ELb0ELb1ELb0ELi2ELi4ELi2ELi2ELb0EEENS1_21CollectiveEpilogueBwdISB_SC_SE_Li256ELb0ELb1ELi4EEENS1_19SingleTileSchedulerILb0ELb0ELb0ELi80EEEEEEEEEvNT_6ParamsE)
        /*0014*/ 	.short	0x0160
        /*0016*/ 	.short	0x0270


	//----- nvinfo : EIATTR_CBANK_PARAM_SIZE
	.align		4
.L_858:
        /*0018*/ 	.byte	0x03, 0x19
        /*001a*/ 	.short	0x0270


	//----- nvinfo : EIATTR_KPARAM_INFO
	.align		4
        /*001c*/ 	.byte	0x04, 0x17
        /*001e*/ 	.short	(.L_860 - .L_859)
.L_859:
        /*0020*/ 	.word	0x00000000
        /*0024*/ 	.short	0x0000
        /*0026*/ 	.short	0x0000
        /*0028*/ 	.byte	0x00, 0xf0, 0xc1, 0x09


	//----- nvinfo : EIATTR_MAXREG_COUNT
	.align		4
.L_860:
        /*002c*/ 	.byte	0x03, 0x1b
        /*002e*/ 	.short	0x00ff


	//----- nvinfo : EIATTR_NUM_BARRIERS
	.align		4
        /*0030*/ 	.byte	0x02, 0x4c
        /*0032*/ 	.byte	0x02
	.zero		1


	//----- nvinfo : EIATTR_MERCURY_ISA_VERSION
	.align		4
        /*0034*/ 	.byte	0x03, 0x5f
        /*0036*/ 	.short	0x0000


	//----- nvinfo : EIATTR_EXIT_INSTR_OFFSETS
	.align		4
        /*0038*/ 	.byte	0x04, 0x1c
        /*003a*/ 	.short	(.L_862 - .L_861)


	//   ....[0]....
.L_861:
        /*003c*/ 	.word	0x00000030


	//   ....[1]....
        /*0040*/ 	.word	0x0000a400


	//   ....[2]....
        /*0044*/ 	.word	0x0000a500


	//   ....[3]....
        /*0048*/ 	.word	0x0000a520


	//   ....[4]....
        /*004c*/ 	.word	0x0000ad20


	//   ....[5]....
        /*0050*/ 	.word	0x0000ae20


	//   ....[6]....
        /*0054*/ 	.word	0x0000ae40


	//----- nvinfo : EIATTR_CTAIDZ_USED
	.align		4
.L_862:
        /*0058*/ 	.byte	0x01, 0x04
	.zero		2


	//----- nvinfo : EIATTR_MAX_THREADS
	.align		4
        /*005c*/ 	.byte	0x04, 0x05
        /*005e*/ 	.short	(.L_864 - .L_863)
.L_863:
        /*0060*/ 	.word	0x00000100
        /*0064*/ 	.word	0x00000001
        /*0068*/ 	.word	0x00000001


	//----- nvinfo : EIATTR_CRS_STACK_SIZE
	.align		4
.L_864:
        /*006c*/ 	.byte	0x04, 0x1e
        /*006e*/ 	.short	(.L_866 - .L_865)
.L_865:
        /*0070*/ 	.word	0x00000000
.L_866:


//--------------------- .nv.info._ZN7cutlass13device_kernelIN5flash19enable_sm80_to_sm89INS1_16FlashAttnBwdSm80INS1_25CollectiveMainloopBwdSm80ILi2ELi1EN4cute5tupleIJNS5_1CILi64EEENS7_ILi80EEENS7_ILi192EEEEEENS_6half_tEfNS_4arch4Sm80ELb0ELb1ELb1ELb0ELb0ELb0ELb1ELb0ELi2ELi4ELi2ELi2ELb0EEENS1_24CollectiveEpilogueBwdGQAISB_fSE_Li256ELb0ELb0EEENS1_19SingleTileSchedulerILb0ELb0ELb0ELi80EEEEEEEEEvNT_6ParamsE --------------------------
	.section	.nv.info._ZN7cutlass13device_kernelIN5flash19enable_sm80_to_sm89INS1_16FlashAttnBwdSm80INS1_25CollectiveMainloopBwdSm80ILi2ELi1EN4cute5tupleIJNS5_1CILi64EEENS7_ILi80EEENS7_ILi192EEEEEENS_6half_tEfNS_4arch4Sm80ELb0ELb1ELb1ELb0ELb0ELb0ELb1ELb0ELi2ELi4ELi2ELi2ELb0EEENS1_24CollectiveEpilogueBwdGQAISB_fSE_Li256ELb0ELb0EEENS1_19SingleTileSchedulerILb0ELb0ELb0ELi80EEEEEEEEEvNT_6ParamsE,"",@"SHT_CUDA_INFO"
	.sectionflags	@""
	.align	4


	//----- nvinfo : EIATTR_CUDA_API_VERSION
	.align		4
        /*0000*/ 	.byte	0x04, 0x37
        /*0002*/ 	.short	(.L_868 - .L_867)
.L_867:
        /*0004*/ 	.word	0x00000082


	//----- nvinfo : EIATTR_SW2861232_WAR
	.align		4
.L_868:
        /*0008*/ 	.byte	0x01, 0x35
	.zero		2


	//----- nvinfo : EIATTR_PARAM_CBANK
	.align		4
        /*000c*/ 	.byte	0x04, 0x0a
        /*000e*/ 	.short	(.L_870 - .L_869)
	.align		4
.L_869:
        /*0010*/ 	.word	index@(.nv.constant0._ZN7cutlass13device_kernelIN5flash19enable_sm80_to_sm89INS1_16FlashAttnBwdSm80INS1_25CollectiveMainloopBwdSm80ILi2ELi1EN4cute5tupleIJNS5_1CILi64EEENS7_ILi80EEENS7_ILi192EEEEEENS_6half_tEfNS_4arch4Sm80ELb0ELb1ELb1ELb0ELb0ELb0ELb1ELb0ELi2ELi4ELi2ELi2ELb0EEENS1_24CollectiveEpilogueBwdGQAISB_fSE_Li256ELb0ELb0EEENS1_19SingleTileSchedulerILb0ELb0ELb0ELi80EEEEEEEEEvNT_6ParamsE)
        /*0014*/ 	.short	0x0160
        /*0016*/ 	.short	0x0278


	//----- nvinfo : EIATTR_CBANK_PARAM_SIZE
	.align		4
.L_870:
        /*0018*/ 	.byte	0x03, 0x19
        /*001a*/ 	.short	0x0278


	//----- nvinfo : EIATTR_KPARAM_INFO
	.align		4
        /*001c*/ 	.byte	0x04, 0x17
        /*001e*/ 	.short	(.L_872 - .L_871)
.L_871:
        /*0020*/ 	.word	0x00000000
        /*0024*/ 	.short	0x0000
        /*0026*/ 	.short	0x0000
        /*0028*/ 	.byte	0x00, 0xf0, 0xe1, 0x09


	//----- nvinfo : EIATTR_MAXREG_COUNT
	.align		4
.L_872:
        /*002c*/ 	.byte	0x03, 0x1b
        /*002e*/ 	.short	0x00ff


	//----- nvinfo : EIATTR_NUM_BARRIERS
	.align		4
        /*0030*/ 	.byte	0x02, 0x4c
        /*0032*/ 	.byte	0x02
	.zero		1


	//----- nvinfo : EIATTR_MERCURY_ISA_VERSION
	.align		4
        /*0034*/ 	.byte	0x03, 0x5f
        /*0036*/ 	.short	0x0000


	//----- nvinfo : EIATTR_EXIT_INSTR_OFFSETS
	.align		4
        /*0038*/ 	.byte	0x04, 0x1c
        /*003a*/ 	.short	(.L_874 - .L_873)


	//   ....[0]....
.L_873:
        /*003c*/ 	.word	0x00000030


	//   ....[1]....
        /*0040*/ 	.word	0x00006f10


	//   ....[2]....
        /*0044*/ 	.word	0x000078c0


	//----- nvinfo : EIATTR_CTAIDZ_USED
	.align		4
.L_874:
        /*0048*/ 	.byte	0x01, 0x04
	.zero		2


	//----- nvinfo : EIATTR_MAX_THREADS
	.align		4
        /*004c*/ 	.byte	0x04, 0x05
        /*004e*/ 	.short	(.L_876 - .L_875)
.L_875:
        /*0050*/ 	.word	0x00000100
        /*0054*/ 	.word	0x00000001
        /*0058*/ 	.word	0x00000001


	//----- nvinfo : EIATTR_CRS_STACK_SIZE
	.align		4
.L_876:
        /*005c*/ 	.byte	0x04, 0x1e
        /*005e*/ 	.short	(.L_878 - .L_877)
.L_877:
        /*0060*/ 	.word	0x00000000
.L_878:


//--------------------- .nv.info._ZN7cutlass13device_kernelIN5flash19enable_sm80_to_sm89INS1_16FlashAttnBwdSm80INS1_25CollectiveMainloopBwdSm80ILi2ELi1EN4cute5tupleIJNS5_1CILi64EEENS7_ILi80EEENS7_ILi192EEEEEENS_6half_tEfNS_4arch4Sm80ELb0ELb1ELb1ELb0ELb1ELb0ELb1ELb0ELi2ELi4ELi2ELi2ELb0EEENS1_24CollectiveEpilogueBwdGQAISB_fSE_Li256ELb0ELb1EEENS1_19SingleTileSchedulerILb0ELb0ELb0ELi80EEEEEEEEEvNT_6ParamsE --------------------------
	.section	.nv.info._ZN7cutlass13device_kernelIN5flash19enable_sm80_to_sm89INS1_16FlashAttnBwdSm80INS1_25CollectiveMainloopBwdSm80ILi2ELi1EN4cute5tupleIJNS5_1CILi64EEENS7_ILi80EEENS7_ILi192EEEEEENS_6half_tEfNS_4arch4Sm80ELb0ELb1ELb1ELb0ELb1ELb0ELb1ELb0ELi2ELi4ELi2ELi2ELb0EEENS1_24CollectiveEpilogueBwdGQAISB_fSE_Li256ELb0ELb1EEENS1_19SingleTileSchedulerILb0ELb0ELb0ELi80EEEEEEEEEvNT_6ParamsE,"",@"SHT_CUDA_INFO"
	.sectionflags	@""
	.align	4


	//----- nvinfo : EIATTR_CUDA_API_VERSION
	.align		4
        /*0000*/ 	.byte	0x04, 0x37
        /*0002*/ 	.short	(.L_880 - .L_879)
.L_879:
        /*0004*/ 	.word	0x00000082


	//----- nvinfo : EIATTR_SW2861232_WAR
	.align		4
.L_880:
        /*0008*/ 	.byte	0x01, 0x35
	.zero		2


	//----- nvinfo : EIATTR_PARAM_CBANK
	.align		4
        /*000c*/ 	.byte	0x04, 0x0a
        /*000e*/ 	.short	(.L_882 - .L_881)
	.align		4
.L_881:
        /*0010*/ 	.word	index@(.nv.constant0._ZN7cutlass13device_kernelIN5flash19enable_sm80_to_sm89INS1_16FlashAttnBwdSm80INS1_25CollectiveMainloopBwdSm80ILi2ELi1EN4cute5tupleIJNS5_1CILi64EEENS7_ILi80EEENS7_ILi192EEEEEENS_6half_tEfNS_4arch4Sm80ELb0ELb1ELb1ELb0ELb1ELb0ELb1ELb0ELi2ELi4ELi2ELi2ELb0EEENS1_24CollectiveEpilogueBwdGQAISB_fSE_Li256ELb0ELb1EEENS1_19SingleTileSchedulerILb0ELb0ELb0ELi80EEEEEEEEEvNT_6ParamsE)
        /*0014*/ 	.short	0x0160
        /*0016*/ 	.short	0x0278


	//----- nvinfo : EIATTR_CBANK_PARAM_SIZE
	.align		4
.L_882:
        /*0018*/ 	.byte	0x03, 0x19
        /*001a*/ 	.short	0x0278


	//----- nvinfo : EIATTR_KPARAM_INFO
	.align		4
        /*001c*/ 	.byte	0x04, 0x17
        /*001e*/ 	.short	(.L_884 - .L_883)
.L_883:
        /*0020*/ 	.word	0x00000000
        /*0024*/ 	.short	0x0000
        /*0026*/ 	.short	0x0000
        /*0028*/ 	.byte	0x00, 0xf0, 0xe1, 0x09


	//----- nvinfo : EIATTR_MAXREG_COUNT
	.align		4
.L_884:
        /*002c*/ 	.byte	0x03, 0x1b
        /*002e*/ 	.short	0x00ff


	//----- nvinfo : EIATTR_NUM_BARRIERS
	.align		4
        /*0030*/ 	.byte	0x02, 0x4c
        /*0032*/ 	.byte	0x02
	.zero		1


	//----- nvinfo : EIATTR_MERCURY_ISA_VERSION
	.align		4
        /*0034*/ 	.byte	0x03, 0x5f
        /*0036*/ 	.short	0x0000


	//----- nvinfo : EIATTR_COOP_GROUP_MASK_REGIDS
	.align		4
        /*0038*/ 	.byte	0x04, 0x29
        /*003a*/ 	.short	(.L_886 - .L_885)


	//   ....[0]....
.L_885:
        /*003c*/ 	.word	0xffffffff


	//   ....[1]....
        /*0040*/ 	.word	0xffffffff


	//   ....[2]....
        /*0044*/ 	.word	0xffffffff


	//   ....[3]....
        /*0048*/ 	.word	0xffffffff


	//   ....[4]....
        /*004c*/ 	.word	0xffffffff


	//   ....[5]....
        /*0050*/ 	.word	0xffffffff


	//   ....[6]....
        /*0054*/ 	.word	0xffffffff


	//   ....[7]....
        /*0058*/ 	.word	0xffffffff


	//----- nvinfo : EIATTR_COOP_GROUP_INSTR_OFFSETS
	.align		4
.L_886:
        /*005c*/ 	.byte	0x04, 0x28
        /*005e*/ 	.short	(.L_888 - .L_887)


	//   ....[0]....
.L_887:
        /*0060*/ 	.word	0x00007170


	//   ....[1]....
        /*0064*/ 	.word	0x000071a0


	//   ....[2]....
        /*0068*/ 	.word	0x00007650


	//   ....[3]....
        /*006c*/ 	.word	0x00007660


	//   ....[4]....
        /*0070*/ 	.word	0x000077f0


	//   ....[5]....
        /*0074*/ 	.word	0x00007840


	//   ....[6]....
        /*0078*/ 	.word	0x00007cb0


	//   ....[7]....
        /*007c*/ 	.word	0x00007cc0


	//----- nvinfo : EIATTR_EXIT_INSTR_OFFSETS
	.align		4
.L_888:
        /*0080*/ 	.byte	0x04, 0x1c
        /*0082*/ 	.short	(.L_890 - .L_889)


	//   ....[0]....
.L_889:
        /*0084*/ 	.word	0x00000030


	//   ....[1]....
        /*0088*/ 	.word	0x00006f00


	//   ....[2]....
        /*008c*/ 	.word	0x00007cd0


	//   ....[3]....
        /*0090*/ 	.word	0x00007d70


	//----- nvinfo : EIATTR_CTAIDZ_USED
	.align		4
.L_890:
        /*0094*/ 	.byte	0x01, 0x04
	.zero		2


	//----- nvinfo : EIATTR_MAX_THREADS
	.align		4
        /*0098*/ 	.byte	0x04, 0x05
        /*009a*/ 	.short	(.L_892 - .L_891)
.L_891:
        /*009c*/ 	.word	0x00000100
        /*00a0*/ 	.word	0x00000001
        /*00a4*/ 	.word	0x00000001


	//----- nvinfo : EIATTR_CRS_STACK_SIZE
	.align		4
.L_892:
        /*00a8*/ 	.byte	0x04, 0x1e
        /*00aa*/ 	.short	(.L_894 - .L_893)
.L_893:
        /*00ac*/ 	.word	0x00000000
.L_894:


//--------------------- .nv.info._ZN7cutlass13device_kernelIN5flash19enable_sm80_to_sm89INS1_16FlashAttnBwdSm80INS1_25CollectiveMainloopBwdSm80ILi2ELi1EN4cute5tupleIJNS5_1CILi64EEENS7_ILi80EEENS7_ILi192EEEEEENS_6half_tEfNS_4arch4Sm80ELb0ELb1ELb1ELb1ELb0ELb0ELb1ELb0ELi2ELi4ELi2ELi2ELb0EEENS1_21CollectiveEpilogueBwdISB_SC_SE_Li256ELb1ELb1ELi4EEENS1_19SingleTileSchedulerILb1ELb0ELb0ELi80EEEEEEEEEvNT_6ParamsE --------------------------
	.section	.nv.info._ZN7cutlass13device_kernelIN5flash19enable_sm80_to_sm89INS1_16FlashAttnBwdSm80INS1_25CollectiveMainloopBwdSm80ILi2ELi1EN4cute5tupleIJNS5_1CILi64EEENS7_ILi80EEENS7_ILi192EEEEEENS_6half_tEfNS_4arch4Sm80ELb0ELb1ELb1ELb1ELb0ELb0ELb1ELb0ELi2ELi4ELi2ELi2ELb0EEENS1_21CollectiveEpilogueBwdISB_SC_SE_Li256ELb1ELb1ELi4EEENS1_19SingleTileSchedulerILb1ELb0ELb0ELi80EEEEEEEEEvNT_6ParamsE,"",@"SHT_CUDA_INFO"
	.sectionflags	@""
	.align	4


	//----- nvinfo : EIATTR_CUDA_API_VERSION
	.align		4
        /*0000*/ 	.byte	0x04, 0x37
        /*0002*/ 	.short	(.L_896 - .L_895)
.L_895:
        /*0004*/ 	.word	0x00000082


	//----- nvinfo : EIATTR_SW2861232_WAR
	.align		4
.L_896:
        /*0008*/ 	.byte	0x01, 0x35
	.zero		2


	//----- nvinfo : EIATTR_PARAM_CBANK
	.align		4
        /*000c*/ 	.byte	0x04, 0x0a
        /*000e*/ 	.short	(.L_898 - .L_897)
	.align		4
.L_897:
        /*0010*/ 	.word	index@(.nv.constant0._ZN7cutlass13device_kernelIN5flash19enable_sm80_to_sm89INS1_16FlashAttnBwdSm80INS1_25CollectiveMainloopBwdSm80ILi2ELi1EN4cute5tupleIJNS5_1CILi64EEENS7_ILi80EEENS7_ILi192EEEEEENS_6half_tEfNS_4arch4Sm80ELb0ELb1ELb1ELb1ELb0ELb0ELb1ELb0ELi2ELi4ELi2ELi2ELb0EEENS1_21CollectiveEpilogueBwdISB_SC_SE_Li256ELb1ELb1ELi4EEENS1_19SingleTileSchedulerILb1ELb0ELb0ELi80EEEEEEEEEvNT_6ParamsE)
        /*0014*/ 	.short	0x0160
        /*0016*/ 	.short	0x0270


	//----- nvinfo : EIATTR_CBANK_PARAM_SIZE
	.align		4
.L_898:
        /*0018*/ 	.byte	0x03, 0x19
        /*001a*/ 	.short	0x0270


	//----- nvinfo : EIATTR_KPARAM_INFO
	.align		4
        /*001c*/ 	.byte	0x04, 0x17
        /*001e*/ 	.short	(.L_900 - .L_899)
.L_899:
        /*0020*/ 	.word	0x00000000
        /*0024*/ 	.short	0x0000
        /*0026*/ 	.short	0x0000
        /*0028*/ 	.byte	0x00, 0xf0, 0xc1, 0x09


	//----- nvinfo : EIATTR_MAXREG_COUNT
	.align		4
.L_900:
        /*002c*/ 	.byte	0x03, 0x1b
        /*002e*/ 	.short	0x00ff


	//----- nvinfo : EIATTR_NUM_BARRIERS
	.align		4
        /*0030*/ 	.byte	0x02, 0x4c
        /*0032*/ 	.byte	0x02
	.zero		1


	//----- nvinfo : EIATTR_MERCURY_ISA_VERSION
	.align		4
        /*0034*/ 	.byte	0x03, 0x5f
        /*0036*/ 	.short	0x0000


	//----- nvinfo : EIATTR_COOP_GROUP_MASK_REGIDS
	.align		4
        /*0038*/ 	.byte	0x04, 0x29
        /*003a*/ 	.short	(.L_902 - .L_901)


	//   ....[0]....
.L_901:
        /*003c*/ 	.word	0xffffffff


	//----- nvinfo : EIATTR_COOP_GROUP_INSTR_OFFSETS
	.align		4
.L_902:
        /*0040*/ 	.byte	0x04, 0x28
        /*0042*/ 	.short	(.L_904 - .L_903)


	//   ....[0]....
.L_903:
        /*0044*/ 	.word	0x000000a0


	//----- nvinfo : EIATTR_EXIT_INSTR_OFFSETS
	.align		4
.L_904:
        /*0048*/ 	.byte	0x04, 0x1c
        /*004a*/ 	.short	(.L_906 - .L_905)


	//   ....[0]....
.L_905:
        /*004c*/ 	.word	0x00000410


	//   ....[1]....
        /*0050*/ 	.word	0x0000acd0


	//   ....[2]....
        /*0054*/ 	.word	0x0000add0


	//   ....[3]....
        /*0058*/ 	.word	0x0000adf0


	//   ....[4]....
        /*005c*/ 	.word	0x0000b820


	//   ....[5]....
        /*0060*/ 	.word	0x0000b920


	//   ....[6]....
        /*0064*/ 	.word	0x0000b940


	//----- nvinfo : EIATTR_CTAIDZ_USED
	.align		4
.L_906:
        /*0068*/ 	.byte	0x01, 0x04
	.zero		2


	//----- nvinfo : EIATTR_MAX_THREADS
	.align		4
        /*006c*/ 	.byte	0x04, 0x05
        /*006e*/ 	.short	(.L_908 - .L_907)
.L_907:
        /*0070*/ 	.word	0x00000100
        /*0074*/ 	.word	0x00000001
        /*0078*/ 	.word	0x00000001


	//----- nvinfo : EIATTR_CRS_STACK_SIZE
	.align		4
.L_908:
        /*007c*/ 	.byte	0x04, 0x1e
        /*007e*/ 	.short	(.L_910 - .L_909)
.L_909:
        /*0080*/ 	.word	0x00000000
.L_910:


//--------------------- .nv.info._ZN7cutlass13device_kernelIN5flash19enable_sm80_to_sm89INS1_16FlashAttnBwdSm80INS1_25CollectiveMainloopBwdSm80ILi2ELi1EN4cute5tupleIJNS5_1CILi64EEENS7_ILi80EEENS7_ILi192EEEEEENS_6half_tEfNS_4arch4Sm80ELb0ELb1ELb1ELb1ELb1ELb0ELb1ELb0ELi2ELi4ELi2ELi2ELb0EEENS1_21CollectiveEpilogueBwdISB_SC_SE_Li256ELb1ELb1ELi4EEENS1_19SingleTileSchedulerILb1ELb0ELb0ELi80EEEEEEEEEvNT_6ParamsE --------------------------
	.section	.nv.info._ZN7cutlass13device_kernelIN5flash19enable_sm80_to_sm89INS1_16FlashAttnBwdSm80INS1_25CollectiveMainloopBwdSm80ILi2ELi1EN4cute5tupleIJNS5_1CILi64EEENS7_ILi80EEENS7_ILi192EEEEEENS_6half_tEfNS_4arch4Sm80ELb0ELb1ELb1ELb1ELb1ELb0ELb1ELb0ELi2ELi4ELi2ELi2ELb0EEENS1_21CollectiveEpilogueBwdISB_SC_SE_Li256ELb1ELb1ELi4EEENS1_19SingleTileSchedulerILb1ELb0ELb0ELi80EEEEEEEEEvNT_6ParamsE,"",@"SHT_CUDA_INFO"
	.sectionflags	@""
	.align	4


	//----- nvinfo : EIATTR_CUDA_API_VERSION
	.align		4
        /*0000*/ 	.byte	0x04, 0x37
        /*0002*/ 	.short	(.L_912 - .L_911)
.L_911:
        /*0004*/ 	.word	0x00000082


	//----- nvinfo : EIATTR_SW2861232_WAR
	.align		4
.L_912:
        /*0008*/ 	.byte	0x01, 0x35
	.zero		2


	//----- nvinfo : EIATTR_PARAM_CBANK
	.align		4
        /*000c*/ 	.byte	0x04, 0x0a
        /*000e*/ 	.short	(.L_914 - .L_913)
	.align		4
.L_913:
        /*0010*/ 	.word	index@(.nv.constant0._ZN7cutlass13device_kernelIN5flash19enable_sm80_to_sm89INS1_16FlashAttnBwdSm80INS1_25CollectiveMainloopBwdSm80ILi2ELi1EN4cute5tupleIJNS5_1CILi64EEENS7_ILi80EEENS7_ILi192EEEEEENS_6half_tEfNS_4arch4Sm80ELb0ELb1ELb1ELb1ELb1ELb0ELb1ELb0ELi2ELi4ELi2ELi2ELb0EEENS1_21CollectiveEpilogueBwdISB_SC_SE_Li256ELb1ELb1ELi4EEENS1_19SingleTileSchedulerILb1ELb0ELb0ELi80EEEEEEEEEvNT_6ParamsE)
        /*0014*/ 	.short	0x0160
        /*0016*/ 	.short	0x0270


	//----- nvinfo : EIATTR_CBANK_PARAM_SIZE
	.align		4
.L_914:
        /*0018*/ 	.byte	0x03, 0x19
        /*001a*/ 	.short	0x0270


	//----- nvinfo : EIATTR_KPARAM_INFO
	.align		4
        /*001c*/ 	.byte	0x04, 0x17
        /*001e*/ 	.short	(.L_916 - .L_915)
.L_915:
        /*0020*/ 	.word	0x00000000
        /*0024*/ 	.short	0x0000
        /*0026*/ 	.short	0x0000
        /*0028*/ 	.byte	0x00, 0xf0, 0xc1, 0x09


	//----- nvinfo : EIATTR_MAXREG_COUNT
	.align		4
.L_916:
        /*002c*/ 	.byte	0x03, 0x1b
        /*002e*/ 	.short	0x00ff


	//----- nvinfo : EIATTR_NUM_BARRIERS
	.align		4
        /*0030*/ 	.byte	0x02, 0x4c
        /*0032*/ 	.byte	0x02
	.zero		1


	//----- nvinfo : EIATTR_MERCURY_ISA_VERSION
	.align		4
        /*0034*/ 	.byte	0x03, 0x5f
        /*0036*/ 	.short	0x0000


	//----- nvinfo : EIATTR_COOP_GROUP_MASK_REGIDS
	.align		4
        /*0038*/ 	.byte	0x04, 0x29
        /*003a*/ 	.short	(.L_918 - .L_917)


	//   ....[0]....
.L_917:
        /*003c*/ 	.word	0xffffffff


	//----- nvinfo : EIATTR_COOP_GROUP_INSTR_OFFSETS
	.align		4
.L_918:
        /*0040*/ 	.byte	0x04, 0x28
        /*0042*/ 	.short	(.L_920 - .L_919)


	//   ....[0]....
.L_919:
        /*0044*/ 	.word	0x000000a0


	//----- nvinfo : EIATTR_EXIT_INSTR_OFFSETS
	.align		4
.L_920:
        /*0048*/ 	.byte	0x04, 0x1c
        /*004a*/ 	.short	(.L_922 - .L_921)


	//   ....[0]....
.L_921:
        /*004c*/ 	.word	0x00000410


	//   ....[1]....
        /*0050*/ 	.word	0x0000acd0


	//   ....[2]....
        /*0054*/ 	.word	0x0000add0


	//   ....[3]....
        /*0058*/ 	.word	0x0000adf0


	//   ....[4]....
        /*005c*/ 	.word	0x0000b820


	//   ....[5]....
        /*0060*/ 	.word	0x0000b920


	//   ....[6]....
        /*0064*/ 	.word	0x0000b940


	//----- nvinfo : EIATTR_CTAIDZ_USED
	.align		4
.L_922:
        /*0068*/ 	.byte	0x01, 0x04
	.zero		2


	//----- nvinfo : EIATTR_MAX_THREADS
	.align		4
        /*006c*/ 	.byte	0x04, 0x05
        /*006e*/ 	.short	(.L_924 - .L_923)
.L_923:
        /*0070*/ 	.word	0x00000100
        /*0074*/ 	.word	0x00000001
        /*0078*/ 	.word	0x00000001


	//----- nvinfo : EIATTR_CRS_STACK_SIZE
	.align		4
.L_924:
        /*007c*/ 	.byte	0x04, 0x1e
        /*007e*/ 	.short	(.L_926 - .L_925)
.L_925:
        /*0080*/ 	.word	0x00000000
.L_926:


//--------------------- .nv.info._ZN7cutlass13device_kernelIN5flash19enable_sm80_to_sm89INS1_16FlashAttnBwdSm80INS1_25CollectiveMainloopBwdSm80ILi2ELi1EN4cute5tupleIJNS5_1CILi64EEENS7_ILi80EEENS7_ILi192EEEEEENS_6half_tEfNS_4arch4Sm80ELb0ELb1ELb1ELb1ELb0ELb0ELb1ELb0ELi2ELi4ELi2ELi2ELb0EEENS1_24CollectiveEpilogueBwdGQAISB_fSE_Li256ELb1ELb0EEENS1_19SingleTileSchedulerILb1ELb0ELb0ELi80EEEEEEEEEvNT_6ParamsE --------------------------
	.section	.nv.info._ZN7cutlass13device_kernelIN5flash19enable_sm80_to_sm89INS1_16FlashAttnBwdSm80INS1_25CollectiveMainloopBwdSm80ILi2ELi1EN4cute5tupleIJNS5_1CILi64EEENS7_ILi80EEENS7_ILi192EEEEEENS_6half_tEfNS_4arch4Sm80ELb0ELb1ELb1ELb1ELb0ELb0ELb1ELb0ELi2ELi4ELi2ELi2ELb0EEENS1_24CollectiveEpilogueBwdGQAISB_fSE_Li256ELb1ELb0EEENS1_19SingleTileSchedulerILb1ELb0ELb0ELi80EEEEEEEEEvNT_6ParamsE,"",@"SHT_CUDA_INFO"
	.sectionflags	@""
	.align	4


	//----- nvinfo : EIATTR_CUDA_API_VERSION
	.align		4
        /*0000*/ 	.byte	0x04, 0x37
        /*0002*/ 	.short	(.L_928 - .L_927)
.L_927:
        /*0004*/ 	.word	0x00000082


	//----- nvinfo : EIATTR_SW2861232_WAR
	.align		4
.L_928:
        /*0008*/ 	.byte	0x01, 0x35
	.zero		2


	//----- nvinfo : EIATTR_PARAM_CBANK
	.align		4
        /*000c*/ 	.byte	0x04, 0x0a
        /*000e*/ 	.short	(.L_930 - .L_929)
	.align		4
.L_929:
        /*0010*/ 	.word	index@(.nv.constant0._ZN7cutlass13device_kernelIN5flash19enable_sm80_to_sm89INS1_16FlashAttnBwdSm80INS1_25CollectiveMainloopBwdSm80ILi2ELi1EN4cute5tupleIJNS5_1CILi64EEENS7_ILi80EEENS7_ILi192EEEEEENS_6half_tEfNS_4arch4Sm80ELb0ELb1ELb1ELb1ELb0ELb0ELb1ELb0ELi2ELi4ELi2ELi2ELb0EEENS1_24CollectiveEpilogueBwdGQAISB_fSE_Li256ELb1ELb0EEENS1_19SingleTileSchedulerILb1ELb0ELb0ELi80EEEEEEEEEvNT_6ParamsE)
        /*0014*/ 	.short	0x0160
        /*0016*/ 	.short	0x0278


	//----- nvinfo : EIATTR_CBANK_PARAM_SIZE
	.align		4
.L_930:
        /*0018*/ 	.byte	0x03, 0x19
        /*001a*/ 	.short	0x0278


	//----- nvinfo : EIATTR_KPARAM_INFO
	.align		4
        /*001c*/ 	.byte	0x04, 0x17
        /*001e*/ 	.short	(.L_932 - .L_931)
.L_931:
        /*0020*/ 	.word	0x00000000
        /*0024*/ 	.short	0x0000
        /*0026*/ 	.short	0x0000
        /*0028*/ 	.byte	0x00, 0xf0, 0xe1, 0x09


	//----- nvinfo : EIATTR_MAXREG_COUNT
	.align		4
.L_932:
        /*002c*/ 	.byte	0x03, 0x1b
        /*002e*/ 	.short	0x00ff


	//----- nvinfo : EIATTR_NUM_BARRIERS
	.align		4
        /*0030*/ 	.byte	0x02, 0x4c
        /*0032*/ 	.byte	0x02
	.zero		1


	//----- nvinfo : EIATTR_MERCURY_ISA_VERSION
	.align		4
        /*0034*/ 	.byte	0x03, 0x5f
        /*0036*/ 	.short	0x0000


	//----- nvinfo : EIATTR_COOP_GROUP_MASK_REGIDS
	.align		4
        /*0038*/ 	.byte	0x04, 0x29
        /*003a*/ 	.short	(.L_934 - .L_933)


	//   ....[0]....
.L_933:
        /*003c*/ 	.word	0xffffffff


	//----- nvinfo : EIATTR_COOP_GROUP_INSTR_OFFSETS
	.align		4
.L_934:
        /*0040*/ 	.byte	0x04, 0x28
        /*0042*/ 	.short	(.L_936 - .L_935)


	//   ....[0]....
.L_935:
        /*0044*/ 	.word	0x000000a0


	//----- nvinfo : EIATTR_EXIT_INSTR_OFFSETS
	.align		4
.L_936:
        /*0048*/ 	.byte	0x04, 0x1c
        /*004a*/ 	.short	(.L_938 - .L_937)


	//   ....[0]....
.L_937:
        /*004c*/ 	.word	0x00000410


	//   ....[1]....
        /*0050*/ 	.word	0x000075d0


	//   ....[2]....
        /*0054*/ 	.word	0x00008140


	//----- nvinfo : EIATTR_CTAIDZ_USED
	.align		4
.L_938:
        /*0058*/ 	.byte	0x01, 0x04
	.zero		2


	//----- nvinfo : EIATTR_MAX_THREADS
	.align		4
        /*005c*/ 	.byte	0x04, 0x05
        /*005e*/ 	.short	(.L_940 - .L_939)
.L_939:
        /*0060*/ 	.word	0x00000100
        /*0064*/ 	.word	0x00000001
        /*0068*/ 	.word	0x00000001


	//----- nvinfo : EIATTR_CRS_STACK_SIZE
	.align		4
.L_940:
        /*006c*/ 	.byte	0x04, 0x1e
        /*006e*/ 	.short	(.L_942 - .L_941)
.L_941:
        /*0070*/ 	.word	0x00000000
.L_942:


//--------------------- .nv.info._ZN7cutlass13device_kernelIN5flash19enable_sm80_to_sm89INS1_16FlashAttnBwdSm80INS1_25CollectiveMainloopBwdSm80ILi2ELi1EN4cute5tupleIJNS5_1CILi64EEENS7_ILi80EEENS7_ILi192EEEEEENS_6half_tEfNS_4arch4Sm80ELb0ELb1ELb1ELb1ELb1ELb0ELb1ELb0ELi2ELi4ELi2ELi2ELb0EEENS1_24CollectiveEpilogueBwdGQAISB_fSE_Li256ELb1ELb1EEENS1_19SingleTileSchedulerILb1ELb0ELb0ELi80EEEEEEEEEvNT_6ParamsE --------------------------
	.section	.nv.info._ZN7cutlass13device_kernelIN5flash19enable_sm80_to_sm89INS1_16FlashAttnBwdSm80INS1_25CollectiveMainloopBwdSm80ILi2ELi1EN4cute5tupleIJNS5_1CILi64EEENS7_ILi80EEENS7_ILi192EEEEEENS_6half_tEfNS_4arch4Sm80ELb0ELb1ELb1ELb1ELb1ELb0ELb1ELb0ELi2ELi4ELi2ELi2ELb0EEENS1_24CollectiveEpilogueBwdGQAISB_fSE_Li256ELb1ELb1EEENS1_19SingleTileSchedulerILb1ELb0ELb0ELi80EEEEEEEEEvNT_6ParamsE,"",@"SHT_CUDA_INFO"
	.sectionflags	@""
	.align	4


	//----- nvinfo : EIATTR_CUDA_API_VERSION
	.align		4
        /*0000*/ 	.byte	0x04, 0x37
        /*0002*/ 	.short	(.L_944 - .L_943)
.L_943:
        /*0004*/ 	.word	0x00000082


	//----- nvinfo : EIATTR_SW2861232_WAR
	.align		4
.L_944:
        /*0008*/ 	.byte	0x01, 0x35
	.zero		2


	//----- nvinfo : EIATTR_PARAM_CBANK
	.align		4
        /*000c*/ 	.byte	0x04, 0x0a
        /*000e*/ 	.short	(.L_946 - .L_945)
	.align		4
.L_945:
        /*0010*/ 	.word	index@(.nv.constant0._ZN7cutlass13device_kernelIN5flash19enable_sm80_to_sm89INS1_16FlashAttnBwdSm80INS1_25CollectiveMainloopBwdSm80ILi2ELi1EN4cute5tupleIJNS5_1CILi64EEENS7_ILi80EEENS7_ILi192EEEEEENS_6half_tEfNS_4arch4Sm80ELb0ELb1ELb1ELb1ELb1ELb0ELb1ELb0ELi2ELi4ELi2ELi2ELb0EEENS1_24CollectiveEpilogueBwdGQAISB_fSE_Li256ELb1ELb1EEENS1_19SingleTileSchedulerILb1ELb0ELb0ELi80EEEEEEEEEvNT_6ParamsE)
        /*0014*/ 	.short	0x0160
        /*0016*/ 	.short	0x0278


	//----- nvinfo : EIATTR_CBANK_PARAM_SIZE
	.align		4
.L_946:
        /*0018*/ 	.byte	0x03, 0x19
        /*001a*/ 	.short	0x0278


	//----- nvinfo : EIATTR_KPARAM_INFO
	.align		4
        /*001c*/ 	.byte	0x04, 0x17
        /*001e*/ 	.short	(.L_948 - .L_947)
.L_947:
        /*0020*/ 	.word	0x00000000
        /*0024*/ 	.short	0x0000
        /*0026*/ 	.short	0x0000
        /*0028*/ 	.byte	0x00, 0xf0, 0xe1, 0x09


	//----- nvinfo : EIATTR_MAXREG_COUNT
	.align		4
.L_948:
        /*002c*/ 	.byte	0x03, 0x1b
        /*002e*/ 	.short	0x00ff


	//----- nvinfo : EIATTR_NUM_BARRIERS
	.align		4
        /*0030*/ 	.byte	0x02, 0x4c
        /*0032*/ 	.byte	0x02
	.zero		1


	//----- nvinfo : EIATTR_MERCURY_ISA_VERSION
	.align		4
        /*0034*/ 	.byte	0x03, 0x5f
        /*0036*/ 	.short	0x0000


	//----- nvinfo : EIATTR_COOP_GROUP_MASK_REGIDS
	.align		4
        /*0038*/ 	.byte	0x04, 0x29
        /*003a*/ 	.short	(.L_950 - .L_949)


	//   ....[0]....
.L_949:
        /*003c*/ 	.word	0xffffffff


	//   ....[1]....
        /*0040*/ 	.word	0xffffffff


	//   ....[2]....
        /*0044*/ 	.word	0xffffffff


	//   ....[3]....
        /*0048*/ 	.word	0xffffffff


	//   ....[4]....
        /*004c*/ 	.word	0xffffffff


	//   ....[5]....
        /*0050*/ 	.word	0xffffffff


	//   ....[6]....
        /*0054*/ 	.word	0xffffffff


	//   ....[7]....
        /*0058*/ 	.word	0xffffffff


	//   ....[8]....
        /*005c*/ 	.word	0xffffffff


	//----- nvinfo : EIATTR_COOP_GROUP_INSTR_OFFSETS
	.align		4
.L_950:
        /*0060*/ 	.byte	0x04, 0x28
        /*0062*/ 	.short	(.L_952 - .L_951)


	//   ....[0]....
.L_951:
        /*0064*/ 	.word	0x000000a0


	//   ....[1]....
        /*0068*/ 	.word	0x000079f0


	//   ....[2]....
        /*006c*/ 	.word	0x00007a30


	//   ....[3]....
        /*0070*/ 	.word	0x00007f40


	//   ....[4]....
        /*0074*/ 	.word	0x00007f50


	//   ....[5]....
        /*0078*/ 	.word	0x00008110


	//   ....[6]....
        /*007c*/ 	.word	0x00008210


	//   ....[7]....
        /*0080*/ 	.word	0x00008600


	//   ....[8]....
        /*0084*/ 	.word	0x00008610


	//----- nvinfo : EIATTR_EXIT_INSTR_OFFSETS
	.align		4
.L_952:
        /*0088*/ 	.byte	0x04, 0x1c
        /*008a*/ 	.short	(.L_954 - .L_953)


	//   ....[0]....
.L_953:
        /*008c*/ 	.word	0x00000410


	//   ....[1]....
        /*0090*/ 	.word	0x000075f0


	//   ....[2]....
        /*0094*/ 	.word	0x00008620


	//   ....[3]....
        /*0098*/ 	.word	0x000086c0


	//----- nvinfo : EIATTR_CTAIDZ_USED
	.align		4
.L_954:
        /*009c*/ 	.byte	0x01, 0x04
	.zero		2


	//----- nvinfo : EIATTR_MAX_THREADS
	.align		4
        /*00a0*/ 	.byte	0x04, 0x05
        /*00a2*/ 	.short	(.L_956 - .L_955)
.L_955:
        /*00a4*/ 	.word	0x00000100
        /*00a8*/ 	.word	0x00000001
        /*00ac*/ 	.word	0x00000001


	//----- nvinfo : EIATTR_CRS_STACK_SIZE
	.align		4
.L_956:
        /*00b0*/ 	.byte	0x04, 0x1e
        /*00b2*/ 	.short	(.L_958 - .L_957)
.L_957:
        /*00b4*/ 	.word	0x00000000
.L_958:


//--------------------- .nv.info._ZN7cutlass13device_kernelIN5flash19enable_sm80_to_sm89INS1_16FlashAttnBwdSm80INS1_25CollectiveMainloopBwdSm80ILi2ELi1EN4cute5tupleIJNS5_1CILi64EEENS7_ILi80EEENS7_ILi192EEEEEENS_6half_tEfNS_4arch4Sm80ELb1ELb0ELb1ELb0ELb0ELb0ELb1ELb0ELi2ELi4ELi2ELi2ELb0EEENS1_21CollectiveEpilogueBwdISB_SC_SE_Li256ELb0ELb1ELi4EEENS1_25SingleTileBwdLPTSchedulerILb0ELi80ELb0EEEEEEEEEvNT_6ParamsE --------------------------
	.section	.nv.info._ZN7cutlass13device_kernelIN5flash19enable_sm80_to_sm89INS1_16FlashAttnBwdSm80INS1_25CollectiveMainloopBwdSm80ILi2ELi1EN4cute5tupleIJNS5_1CILi64EEENS7_ILi80EEENS7_ILi192EEEEEENS_6half_tEfNS_4arch4Sm80ELb1ELb0ELb1ELb0ELb0ELb0ELb1ELb0ELi2ELi4ELi2ELi2ELb0EEENS1_21CollectiveEpilogueBwdISB_SC_SE_Li256ELb0ELb1ELi4EEENS1_25SingleTileBwdLPTSchedulerILb0ELi80ELb0EEEEEEEEEvNT_6ParamsE,"",@"SHT_CUDA_INFO"
	.sectionflags	@""
	.align	4


	//----- nvinfo : EIATTR_CUDA_API_VERSION
	.align		4
        /*0000*/ 	.byte	0x04, 0x37
        /*0002*/ 	.short	(.L_960 - .L_959)
.L_959:
        /*0004*/ 	.word	0x00000082


	//----- nvinfo : EIATTR_SW2861232_WAR
	.align		4
.L_960:
        /*0008*/ 	.byte	0x01, 0x35
	.zero		2


	//----- nvinfo : EIATTR_PARAM_CBANK
	.align		4
        /*000c*/ 	.byte	0x04, 0x0a
        /*000e*/ 	.short	(.L_962 - .L_961)
	.align		4
.L_961:
        /*0010*/ 	.word	index@(.nv.constant0._ZN7cutlass13device_kernelIN5flash19enable_sm80_to_sm89INS1_16FlashAttnBwdSm80INS1_25CollectiveMainloopBwdSm80ILi2ELi1EN4cute5tupleIJNS5_1CILi64EEENS7_ILi80EEENS7_ILi192EEEEEENS_6half_tEfNS_4arch4Sm80ELb1ELb0ELb1ELb0ELb0ELb0ELb1ELb0ELi2ELi4ELi2ELi2ELb0EEENS1_21CollectiveEpilogueBwdISB_SC_SE_Li256ELb0ELb1ELi4EEENS1_25SingleTileBwdLPTSchedulerILb0ELi80ELb0EEEEEEEEEvNT_6ParamsE)
        /*0014*/ 	.short	0x0160
        /*0016*/ 	.short	0x0288


	//----- nvinfo : EIATTR_CBANK_PARAM_SIZE
	.align		4
.L_962:
        /*0018*/ 	.byte	0x03, 0x19
        /*001a*/ 	.short	0x0288


	//----- nvinfo : EIATTR_KPARAM_INFO
	.align		4
        /*001c*/ 	.byte	0x04, 0x17
        /*001e*/ 	.short	(.L_964 - .L_963)
.L_963:
        /*0020*/ 	.word	0x00000000
        /*0024*/ 	.short	0x0000
        /*0026*/ 	.short	0x0000
        /*0028*/ 	.byte	0x00, 0xf0, 0x21, 0x0a


	//----- nvinfo : EIATTR_MAXREG_COUNT
	.align		4
.L_964:
        /*002c*/ 	.byte	0x03, 0x1b
        /*002e*/ 	.short	0x00ff


	//----- nvinfo : EIATTR_NUM_BARRIERS
	.align		4
        /*0030*/ 	.byte	0x02, 0x4c
        /*0032*/ 	.byte	0x02
	.zero		1


	//----- nvinfo : EIATTR_MERCURY_ISA_VERSION
	.align		4
        /*0034*/ 	.byte	0x03, 0x5f
        /*0036*/ 	.short	0x0000


	//----- nvinfo : EIATTR_COOP_GROUP_MASK_REGIDS
	.align		4
        /*0038*/ 	.byte	0x04, 0x29
        /*003a*/ 	.short	(.L_966 - .L_965)


	//   ....[0]....
.L_965:
        /*003c*/ 	.word	0xffffffff


	//----- nvinfo : EIATTR_COOP_GROUP_INSTR_OFFSETS
	.align		4
.L_966:
        /*0040*/ 	.byte	0x04, 0x28
        /*0042*/ 	.short	(.L_968 - .L_967)


	//   ....[0]....
.L_967:
        /*0044*/ 	.word	0x00000040


	//----- nvinfo : EIATTR_EXIT_INSTR_OFFSETS
	.align		4
.L_968:
        /*0048*/ 	.byte	0x04, 0x1c
        /*004a*/ 	.short	(.L_970 - .L_969)


	//   ....[0]....
.L_969:
        /*004c*/ 	.word	0x00000470


	//   ....[1]....
        /*0050*/ 	.word	0x00009cd0


	//   ....[2]....
        /*0054*/ 	.word	0x00009dd0


	//   ....[3]....
        /*0058*/ 	.word	0x00009df0


	//   ....[4]....
        /*005c*/ 	.word	0x0000a5c0


	//   ....[5]....
        /*0060*/ 	.word	0x0000a6c0


	//   ....[6]....
        /*0064*/ 	.word	0x0000a6e0


	//----- nvinfo : EIATTR_MAX_THREADS
	.align		4
.L_970:
        /*0068*/ 	.byte	0x04, 0x05
        /*006a*/ 	.short	(.L_972 - .L_971)
.L_971:
        /*006c*/ 	.word	0x00000100
        /*0070*/ 	.word	0x00000001
        /*0074*/ 	.word	0x00000001


	//----- nvinfo : EIATTR_CRS_STACK_SIZE
	.align		4
.L_972:
        /*0078*/ 	.byte	0x04, 0x1e
        /*007a*/ 	.short	(.L_974 - .L_973)
.L_973:
        /*007c*/ 	.word	0x00000000
.L_974:


//--------------------- .nv.info._ZN7cutlass13device_kernelIN5flash19enable_sm80_to_sm89INS1_16FlashAttnBwdSm80INS1_25CollectiveMainloopBwdSm80ILi2ELi1EN4cute5tupleIJNS5_1CILi64EEENS7_ILi80EEENS7_ILi192EEEEEENS_6half_tEfNS_4arch4Sm80ELb1ELb0ELb1ELb0ELb1ELb0ELb1ELb0ELi2ELi4ELi2ELi2ELb0EEENS1_21CollectiveEpilogueBwdISB_SC_SE_Li256ELb0ELb1ELi4EEENS1_25SingleTileBwdLPTSchedulerILb0ELi80ELb1EEEEEEEEEvNT_6ParamsE --------------------------
	.section	.nv.info._ZN7cutlass13device_kernelIN5flash19enable_sm80_to_sm89INS1_16FlashAttnBwdSm80INS1_25CollectiveMainloopBwdSm80ILi2ELi1EN4cute5tupleIJNS5_1CILi64EEENS7_ILi80EEENS7_ILi192EEEEEENS_6half_tEfNS_4arch4Sm80ELb1ELb0ELb1ELb0ELb1ELb0ELb1ELb0ELi2ELi4ELi2ELi2ELb0EEENS1_21CollectiveEpilogueBwdISB_SC_SE_Li256ELb0ELb1ELi4EEENS1_25SingleTileBwdLPTSchedulerILb0ELi80ELb1EEEEEEEEEvNT_6ParamsE,"",@"SHT_CUDA_INFO"
	.sectionflags	@""
	.align	4


	//----- nvinfo : EIATTR_CUDA_API_VERSION
	.align		4
        /*0000*/ 	.byte	0x04, 0x37
        /*0002*/ 	.short	(.L_976 - .L_975)
.L_975:
        /*0004*/ 	.word	0x00000082


	//----- nvinfo : EIATTR_SW2861232_WAR
	.align		4
.L_976:
        /*0008*/ 	.byte	0x01, 0x35
	.zero		2


	//----- nvinfo : EIATTR_PARAM_CBANK
	.align		4
        /*000c*/ 	.byte	0x04, 0x0a
        /*000e*/ 	.short	(.L_978 - .L_977)
	.align		4
.L_977:
        /*0010*/ 	.word	index@(.nv.constant0._ZN7cutlass13device_kernelIN5flash19enable_sm80_to_sm89INS1_16FlashAttnBwdSm80INS1_25CollectiveMainloopBwdSm80ILi2ELi1EN4cute5tupleIJNS5_1CILi64EEENS7_ILi80EEENS7_ILi192EEEEEENS_6half_tEfNS_4arch4Sm80ELb1ELb0ELb1ELb0ELb1ELb0ELb1ELb0ELi2ELi4ELi2ELi2ELb0EEENS1_21CollectiveEpilogueBwdISB_SC_SE_Li256ELb0ELb1ELi4EEENS1_25SingleTileBwdLPTSchedulerILb0ELi80ELb1EEEEEEEEEvNT_6ParamsE)
        /*0014*/ 	.short	0x0160
        /*0016*/ 	.short	0x0288


	//----- nvinfo : EIATTR_CBANK_PARAM_SIZE
	.align		4
.L_978:
        /*0018*/ 	.byte	0x03, 0x19
        /*001a*/ 	.short	0x0288


	//----- nvinfo : EIATTR_KPARAM_INFO
	.align		4
        /*001c*/ 	.byte	0x04, 0x17
        /*001e*/ 	.short	(.L_980 - .L_979)
.L_979:
        /*0020*/ 	.word	0x00000000
        /*0024*/ 	.short	0x0000
        /*0026*/ 	.short	0x0000
        /*0028*/ 	.byte	0x00, 0xf0, 0x21, 0x0a


	//----- nvinfo : EIATTR_MAXREG_COUNT
	.align		4
.L_980:
        /*002c*/ 	.byte	0x03, 0x1b
        /*002e*/ 	.short	0x00ff


	//----- nvinfo : EIATTR_NUM_BARRIERS
	.align		4
        /*0030*/ 	.byte	0x02, 0x4c
        /*0032*/ 	.byte	0x02
	.zero		1


	//----- nvinfo : EIATTR_ANNOTATIONS
	.align		4
        /*0034*/ 	.byte	0x04, 0x55
        /*0036*/ 	.short	(.L_982 - .L_981)


	//   ....[0]....
.L_981:
        /*0038*/ 	.word	0x00000001
        /*003c*/ 	.byte	0x70, 0x1b, 0x00, 0x00, 0x01, 0x00, 0x00, 0x00, 0xa0, 0x1b, 0x00, 0x00, 0x01, 0x00, 0x00, 0x00
        /*004c*/ 	.byte	0xe0, 0x1e, 0x00, 0x00, 0x01, 0x00, 0x00, 0x00, 0x10, 0x20, 0x00, 0x00, 0x01, 0x00, 0x00, 0x00
        /*005c*/ 	.byte	0x80, 0x34, 0x00, 0x00, 0x01, 0x00, 0x00, 0x00, 0xb0, 0x34, 0x00, 0x00, 0x01, 0x00, 0x00, 0x00
        /*006c*/ 	.byte	0x00, 0x53, 0x00, 0x00, 0x01, 0x00, 0x00, 0x00, 0x30, 0x53, 0x00, 0x00


	//----- nvinfo : EIATTR_MERCURY_ISA_VERSION
	.align		4
.L_982:
        /*0078*/ 	.byte	0x03, 0x5f
        /*007a*/ 	.short	0x0000


	//----- nvinfo : EIATTR_COOP_GROUP_MASK_REGIDS
	.align		4
        /*007c*/ 	.byte	0x04, 0x29
        /*007e*/ 	.short	(.L_984 - .L_983)


	//   ....[0]....
.L_983:
        /*0080*/ 	.word	0xffffffff


	//----- nvinfo : EIATTR_COOP_GROUP_INSTR_OFFSETS
	.align		4
.L_984:
        /*0084*/ 	.byte	0x04, 0x28
        /*0086*/ 	.short	(.L_986 - .L_985)


	//   ....[0]....
.L_985:
        /*0088*/ 	.word	0x00000050


	//----- nvinfo : EIATTR_EXIT_INSTR_OFFSETS
	.align		4
.L_986:
        /*008c*/ 	.byte	0x04, 0x1c
        /*008e*/ 	.short	(.L_988 - .L_987)


	//   ....[0]....
.L_987:
        /*0090*/ 	.word	0x000004c0


	//   ....[1]....
        /*0094*/ 	.word	0x00009e70


	//   ....[2]....
        /*0098*/ 	.word	0x00009f70


	//   ....[3]....
        /*009c*/ 	.word	0x00009f90


	//   ....[4]....
        /*00a0*/ 	.word	0x0000a760


	//   ....[5]....
        /*00a4*/ 	.word	0x0000a860


	//   ....[6]....
        /*00a8*/ 	.word	0x0000a880


	//----- nvinfo : EIATTR_MAX_THREADS
	.align		4
.L_988:
        /*00ac*/ 	.byte	0x04, 0x05
        /*00ae*/ 	.short	(.L_990 - .L_989)
.L_989:
        /*00b0*/ 	.word	0x00000100
        /*00b4*/ 	.word	0x00000001
        /*00b8*/ 	.word	0x00000001


	//----- nvinfo : EIATTR_CRS_STACK_SIZE
	.align		4
.L_990:
        /*00bc*/ 	.byte	0x04, 0x1e
        /*00be*/ 	.short	(.L_992 - .L_991)
.L_991:
        /*00c0*/ 	.word	0x00000000
.L_992:


//--------------------- .nv.info._ZN7cutlass13device_kernelIN5flash19enable_sm80_to_sm89INS1_16FlashAttnBwdSm80INS1_25CollectiveMainloopBwdSm80ILi2ELi1EN4cute5tupleIJNS5_1CILi64EEENS7_ILi80EEENS7_ILi192EEEEEENS_6half_tEfNS_4arch4Sm80ELb1ELb0ELb1ELb0ELb0ELb0ELb1ELb0ELi2ELi4ELi2ELi2ELb0EEENS1_24CollectiveEpilogueBwdGQAISB_fSE_Li256ELb0ELb0EEENS1_25SingleTileBwdLPTSchedulerILb0ELi80ELb0EEEEEEEEEvNT_6ParamsE --------------------------
	.section	.nv.info._ZN7cutlass13device_kernelIN5flash19enable_sm80_to_sm89INS1_16FlashAttnBwdSm80INS1_25CollectiveMainloopBwdSm80ILi2ELi1EN4cute5tupleIJNS5_1CILi64EEENS7_ILi80EEENS7_ILi192EEEEEENS_6half_tEfNS_4arch4Sm80ELb1ELb0ELb1ELb0ELb0ELb0ELb1ELb0ELi2ELi4ELi2ELi2ELb0EEENS1_24CollectiveEpilogueBwdGQAISB_fSE_Li256ELb0ELb0EEENS1_25SingleTileBwdLPTSchedulerILb0ELi80ELb0EEEEEEEEEvNT_6ParamsE,"",@"SHT_CUDA_INFO"
	.sectionflags	@""
	.align	4


	//----- nvinfo : EIATTR_CUDA_API_VERSION
	.align		4
        /*0000*/ 	.byte	0x04, 0x37
        /*0002*/ 	.short	(.L_994 - .L_993)
.L_993:
        /*0004*/ 	.word	0x00000082


	//----- nvinfo : EIATTR_SW2861232_WAR
	.align		4
.L_994:
        /*0008*/ 	.byte	0x01, 0x35
	.zero		2


	//----- nvinfo : EIATTR_PARAM_CBANK
	.align		4
        /*000c*/ 	.byte	0x04, 0x0a
        /*000e*/ 	.short	(.L_996 - .L_995)
	.align		4
.L_995:
        /*0010*/ 	.word	index@(.nv.constant0._ZN7cutlass13device_kernelIN5flash19enable_sm80_to_sm89INS1_16FlashAttnBwdSm80INS1_25CollectiveMainloopBwdSm80ILi2ELi1EN4cute5tupleIJNS5_1CILi64EEENS7_ILi80EEENS7_ILi192EEEEEENS_6half_tEfNS_4arch4Sm80ELb1ELb0ELb1ELb0ELb0ELb0ELb1ELb0ELi2ELi4ELi2ELi2ELb0EEENS1_24CollectiveEpilogueBwdGQAISB_fSE_Li256ELb0ELb0EEENS1_25SingleTileBwdLPTSchedulerILb0ELi80ELb0EEEEEEEEEvNT_6ParamsE)
        /*0014*/ 	.short	0x0160
        /*0016*/ 	.short	0x0290


	//----- nvinfo : EIATTR_CBANK_PARAM_SIZE
	.align		4
.L_996:
        /*0018*/ 	.byte	0x03, 0x19
        /*001a*/ 	.short	0x0290


	//----- nvinfo : EIATTR_KPARAM_INFO
	.align		4
        /*001c*/ 	.byte	0x04, 0x17
        /*001e*/ 	.short	(.L_998 - .L_997)
.L_997:
        /*0020*/ 	.word	0x00000000
        /*0024*/ 	.short	0x0000
        /*0026*/ 	.short	0x0000
        /*0028*/ 	.byte	0x00, 0xf0, 0x41, 0x0a


	//----- nvinfo : EIATTR_MAXREG_COUNT
	.align		4
.L_998:
        /*002c*/ 	.byte	0x03, 0x1b
        /*002e*/ 	.short	0x00ff


	//----- nvinfo : EIATTR_NUM_BARRIERS
	.align		4
        /*0030*/ 	.byte	0x02, 0x4c
        /*0032*/ 	.byte	0x02
	.zero		1


	//----- nvinfo : EIATTR_MERCURY_ISA_VERSION
	.align		4
        /*0034*/ 	.byte	0x03, 0x5f
        /*0036*/ 	.short	0x0000


	//----- nvinfo : EIATTR_COOP_GROUP_MASK_REGIDS
	.align		4
        /*0038*/ 	.byte	0x04, 0x29
        /*003a*/ 	.short	(.L_1000 - .L_999)


	//   ....[0]....
.L_999:
        /*003c*/ 	.word	0xffffffff


	//----- nvinfo : EIATTR_COOP_GROUP_INSTR_OFFSETS
	.align		4
.L_1000:
        /*0040*/ 	.byte	0x04, 0x28
        /*0042*/ 	.short	(.L_1002 - .L_1001)


	//   ....[0]....
.L_1001:
        /*0044*/ 	.word	0x00000040


	//----- nvinfo : EIATTR_EXIT_INSTR_OFFSETS
	.align		4
.L_1002:
        /*0048*/ 	.byte	0x04, 0x1c
        /*004a*/ 	.short	(.L_1004 - .L_1003)


	//   ....[0]....
.L_1003:
        /*004c*/ 	.word	0x00000530


	//   ....[1]....
        /*0050*/ 	.word	0x00006b60


	//   ....[2]....
        /*0054*/ 	.word	0x00007580


	//----- nvinfo : EIATTR_MAX_THREADS
	.align		4
.L_1004:
        /*0058*/ 	.byte	0x04, 0x05
        /*005a*/ 	.short	(.L_1006 - .L_1005)
.L_1005:
        /*005c*/ 	.word	0x00000100
        /*0060*/ 	.word	0x00000001
        /*0064*/ 	.word	0x00000001
.L_1006:


//--------------------- .nv.info._ZN7cutlass13device_kernelIN5flash19enable_sm80_to_sm89INS1_16FlashAttnBwdSm80INS1_25CollectiveMainloopBwdSm80ILi2ELi1EN4cute5tupleIJNS5_1CILi64EEENS7_ILi80EEENS7_ILi192EEEEEENS_6half_tEfNS_4arch4Sm80ELb1ELb0ELb1ELb0ELb1ELb0ELb1ELb0ELi2ELi4ELi2ELi2ELb0EEENS1_24CollectiveEpilogueBwdGQAISB_fSE_Li256ELb0ELb1EEENS1_25SingleTileBwdLPTSchedulerILb0ELi80ELb1EEEEEEEEEvNT_6ParamsE --------------------------
	.section	.nv.info._ZN7cutlass13device_kernelIN5flash19enable_sm80_to_sm89INS1_16FlashAttnBwdSm80INS1_25CollectiveMainloopBwdSm80ILi2ELi1EN4cute5tupleIJNS5_1CILi64EEENS7_ILi80EEENS7_ILi192EEEEEENS_6half_tEfNS_4arch4Sm80ELb1ELb0ELb1ELb0ELb1ELb0ELb1ELb0ELi2ELi4ELi2ELi2ELb0EEENS1_24CollectiveEpilogueBwdGQAISB_fSE_Li256ELb0ELb1EEENS1_25SingleTileBwdLPTSchedulerILb0ELi80ELb1EEEEEEEEEvNT_6ParamsE,"",@"SHT_CUDA_INFO"
	.sectionflags	@""
	.align	4


	//----- nvinfo : EIATTR_CUDA_API_VERSION
	.align		4
        /*0000*/ 	.byte	0x04, 0x37
        /*0002*/ 	.short	(.L_1008 - .L_1007)
.L_1007:
        /*0004*/ 	.word	0x00000082


	//----- nvinfo : EIATTR_SW2861232_WAR
	.align		4
.L_1008:
        /*0008*/ 	.byte	0x01, 0x35
	.zero		2


	//----- nvinfo : EIATTR_PARAM_CBANK
	.align		4
        /*000c*/ 	.byte	0x04, 0x0a
        /*000e*/ 	.short	(.L_1010 - .L_1009)
	.align		4
.L_1009:
        /*0010*/ 	.word	index@(.nv.constant0._ZN7cutlass13device_kernelIN5flash19enable_sm80_to_sm89INS1_16FlashAttnBwdSm80INS1_25CollectiveMainloopBwdSm80ILi2ELi1EN4cute5tupleIJNS5_1CILi64EEENS7_ILi80EEENS7_ILi192EEEEEENS_6half_tEfNS_4arch4Sm80ELb1ELb0ELb1ELb0ELb1ELb0ELb1ELb0ELi2ELi4ELi2ELi2ELb0EEENS1_24CollectiveEpilogueBwdGQAISB_fSE_Li256ELb0ELb1EEENS1_25SingleTileBwdLPTSchedulerILb0ELi80ELb1EEEEEEEEEvNT_6ParamsE)
        /*0014*/ 	.short	0x0160
        /*0016*/ 	.short	0x0290


	//----- nvinfo : EIATTR_CBANK_PARAM_SIZE
	.align		4
.L_1010:
        /*0018*/ 	.byte	0x03, 0x19
        /*001a*/ 	.short	0x0290


	//----- nvinfo : EIATTR_KPARAM_INFO
	.align		4
        /*001c*/ 	.byte	0x04, 0x17
        /*001e*/ 	.short	(.L_1012 - .L_1011)
.L_1011:
        /*0020*/ 	.word	0x00000000
        /*0024*/ 	.short	0x0000
        /*0026*/ 	.short	0x0000
        /*0028*/ 	.byte	0x00, 0xf0, 0x41, 0x0a


	//----- nvinfo : EIATTR_MAXREG_COUNT
	.align		4
.L_1012:
        /*002c*/ 	.byte	0x03, 0x1b
        /*002e*/ 	.short	0x00ff


	//----- nvinfo : EIATTR_NUM_BARRIERS
	.align		4
        /*0030*/ 	.byte	0x02, 0x4c
        /*0032*/ 	.byte	0x02
	.zero		1


	//----- nvinfo : EIATTR_MERCURY_ISA_VERSION
	.align		4
        /*0034*/ 	.byte	0x03, 0x5f
        /*0036*/ 	.short	0x0000


	//----- nvinfo : EIATTR_COOP_GROUP_MASK_REGIDS
	.align		4
        /*0038*/ 	.byte	0x04, 0x29
        /*003a*/ 	.short	(.L_1014 - .L_1013)


	//   ....[0]....
.L_1013:
        /*003c*/ 	.word	0xffffffff


	//   ....[1]....
        /*0040*/ 	.word	0xffffffff


	//   ....[2]....
        /*0044*/ 	.word	0xffffffff


	//   ....[3]....
        /*0048*/ 	.word	0xffffffff


	//   ....[4]....
        /*004c*/ 	.word	0xffffffff


	//   ....[5]....
        /*0050*/ 	.word	0xffffffff


	//   ....[6]....
        /*0054*/ 	.word	0xffffffff


	//   ....[7]....
        /*0058*/ 	.word	0xffffffff


	//   ....[8]....
        /*005c*/ 	.word	0xffffffff


	//----- nvinfo : EIATTR_COOP_GROUP_INSTR_OFFSETS
	.align		4
.L_1014:
        /*0060*/ 	.byte	0x04, 0x28
        /*0062*/ 	.short	(.L_1016 - .L_1015)


	//   ....[0]....
.L_1015:
        /*0064*/ 	.word	0x00000040


	//   ....[1]....
        /*0068*/ 	.word	0x00006e50


	//   ....[2]....
        /*006c*/ 	.word	0x00006e80


	//   ....[3]....
        /*0070*/ 	.word	0x00007370


	//   ....[4]....
        /*0074*/ 	.word	0x00007380


	//   ....[5]....
        /*0078*/ 	.word	0x00007540


	//   ....[6]....
        /*007c*/ 	.word	0x00007650


	//   ....[7]....
        /*0080*/ 	.word	0x00007a40


	//   ....[8]....
        /*0084*/ 	.word	0x00007a50


	//----- nvinfo : EIATTR_EXIT_INSTR_OFFSETS
	.align		4
.L_1016:
        /*0088*/ 	.byte	0x04, 0x1c
        /*008a*/ 	.short	(.L_1018 - .L_1017)


	//   ....[0]....
.L_1017:
        /*008c*/ 	.word	0x00000590


	//   ....[1]....
        /*0090*/ 	.word	0x00006bc0


	//   ....[2]....
        /*0094*/ 	.word	0x00007a60


	//   ....[3]....
        /*0098*/ 	.word	0x00007b00


	//----- nvinfo : EIATTR_MAX_THREADS
	.align		4
.L_1018:
        /*009c*/ 	.byte	0x04, 0x05
        /*009e*/ 	.short	(.L_1020 - .L_1019)
.L_1019:
        /*00a0*/ 	.word	0x00000100
        /*00a4*/ 	.word	0x00000001
        /*00a8*/ 	.word	0x00000001


	//----- nvinfo : EIATTR_CRS_STACK_SIZE
	.align		4
.L_1020:
        /*00ac*/ 	.byte	0x04, 0x1e
        /*00ae*/ 	.short	(.L_1022 - .L_1021)
.L_1021:
        /*00b0*/ 	.word	0x00000000
.L_1022:


//--------------------- .nv.info._ZN7cutlass13device_kernelIN5flash22FlashAttnBwdPreprocessIN4cute5tupleIJNS3_1CILi64EEENS5_ILi192EEEEEENS_6half_tEfNS_4arch4Sm80ELb1ELb0EEEEEvNT_6ParamsE --------------------------
	.section	.nv.info._ZN7cutlass13device_kernelIN5flash22FlashAttnBwdPreprocessIN4cute5tupleIJNS3_1CILi64EEENS5_ILi192EEEEEENS_6half_tEfNS_4arch4Sm80ELb1ELb0EEEEEvNT_6ParamsE,"",@"SHT_CUDA_INFO"
	.sectionflags	@""
	.align	4


	//----- nvinfo : EIATTR_CUDA_API_VERSION
	.align		4
        /*0000*/ 	.byte	0x04, 0x37
        /*0002*/ 	.short	(.L_1024 - .L_1023)
.L_1023:
        /*0004*/ 	.word	0x00000082


	//----- nvinfo : EIATTR_SW2861232_WAR
	.align		4
.L_1024:
        /*0008*/ 	.byte	0x01, 0x35
	.zero		2


	//----- nvinfo : EIATTR_PARAM_CBANK
	.align		4
        /*000c*/ 	.byte	0x04, 0x0a
        /*000e*/ 	.short	(.L_1026 - .L_1025)
	.align		4
.L_1025:
        /*0010*/ 	.word	index@(.nv.constant0._ZN7cutlass13device_kernelIN5flash22FlashAttnBwdPreprocessIN4cute5tupleIJNS3_1CILi64EEENS5_ILi192EEEEEENS_6half_tEfNS_4arch4Sm80ELb1ELb0EEEEEvNT_6ParamsE)
        /*0014*/ 	.short	0x0160
        /*0016*/ 	.short	0x00f0


	//----- nvinfo : EIATTR_CBANK_PARAM_SIZE
	.align		4
.L_1026:
        /*0018*/ 	.byte	0x03, 0x19
        /*001a*/ 	.short	0x00f0


	//----- nvinfo : EIATTR_KPARAM_INFO
	.align		4
        /*001c*/ 	.byte	0x04, 0x17
        /*001e*/ 	.short	(.L_1028 - .L_1027)
.L_1027:
        /*0020*/ 	.word	0x00000000
        /*0024*/ 	.short	0x0000
        /*0026*/ 	.short	0x0000
        /*0028*/ 	.byte	0x00, 0xf0, 0xc1, 0x03


	//----- nvinfo : EIATTR_MAXREG_COUNT
	.align		4
.L_1028:
        /*002c*/ 	.byte	0x03, 0x1b
        /*002e*/ 	.short	0x0080


	//----- nvinfo : EIATTR_MERCURY_ISA_VERSION
	.align		4
        /*0030*/ 	.byte	0x03, 0x5f
        /*0032*/ 	.short	0x0000


	//----- nvinfo : EIATTR_COOP_GROUP_MASK_REGIDS
	.align		4
        /*0034*/ 	.byte	0x04, 0x29
        /*0036*/ 	.short	(.L_1030 - .L_1029)


	//   ....[0]....
.L_1029:
        /*0038*/ 	.word	0xffffffff


	//   ....[1]....
        /*003c*/ 	.word	0xffffffff


	//   ....[2]....
        /*0040*/ 	.word	0xffffffff


	//   ....[3]....
        /*0044*/ 	.word	0xffffffff


	//   ....[4]....
        /*0048*/ 	.word	0xffffffff


	//   ....[5]....
        /*004c*/ 	.word	0xffffffff


	//----- nvinfo : EIATTR_COOP_GROUP_INSTR_OFFSETS
	.align		4
.L_1030:
        /*0050*/ 	.byte	0x04, 0x28
        /*0052*/ 	.short	(.L_1032 - .L_1031)


	//   ....[0]....
.L_1031:
        /*0054*/ 	.word	0x00001520


	//   ....[1]....
        /*0058*/ 	.word	0x00001530


	//   ....[2]....
        /*005c*/ 	.word	0x00001570


	//   ....[3]....
        /*0060*/ 	.word	0x000015a0


	//   ....[4]....
        /*0064*/ 	.word	0x000015d0


	//   ....[5]....
        /*0068*/ 	.word	0x000015e0


	//----- nvinfo : EIATTR_EXIT_INSTR_OFFSETS
	.align		4
.L_1032:
        /*006c*/ 	.byte	0x04, 0x1c
        /*006e*/ 	.short	(.L_1034 - .L_1033)


	//   ....[0]....
.L_1033:
        /*0070*/ 	.word	0x00001a90


	//   ....[1]....
        /*0074*/ 	.word	0x00001af0


	//----- nvinfo : EIATTR_CTAIDZ_USED
	.align		4
.L_1034:
        /*0078*/ 	.byte	0x01, 0x04
	.zero		2


	//----- nvinfo : EIATTR_MAX_THREADS
	.align		4
        /*007c*/ 	.byte	0x04, 0x05
        /*007e*/ 	.short	(.L_1036 - .L_1035)
.L_1035:
        /*0080*/ 	.word	0x00000100
        /*0084*/ 	.word	0x00000001
        /*0088*/ 	.word	0x00000001


	//----- nvinfo : EIATTR_CRS_STACK_SIZE
	.align		4
.L_1036:
        /*008c*/ 	.byte	0x04, 0x1e
        /*008e*/ 	.short	(.L_1038 - .L_1037)
.L_1037:
        /*0090*/ 	.word	0x00000000
.L_1038:


//--------------------- .nv.info._ZN7cutlass13device_kernelIN5flash19enable_sm80_to_sm89INS1_16FlashAttnBwdSm80INS1_25CollectiveMainloopBwdSm80ILi2ELi1EN4cute5tupleIJNS5_1CILi64EEENS7_ILi80EEENS7_ILi192EEEEEENS_6half_tEfNS_4arch4Sm80ELb1ELb0ELb1ELb1ELb0ELb0ELb1ELb0ELi2ELi4ELi2ELi2ELb0EEENS1_21CollectiveEpilogueBwdISB_SC_SE_Li256ELb1ELb1ELi4EEENS1_25SingleTileBwdLPTSchedulerILb1ELi80ELb0EEEEEEEEEvNT_6ParamsE --------------------------
	.section	.nv.info._ZN7cutlass13device_kernelIN5flash19enable_sm80_to_sm89INS1_16FlashAttnBwdSm80INS1_25CollectiveMainloopBwdSm80ILi2ELi1EN4cute5tupleIJNS5_1CILi64EEENS7_ILi80EEENS7_ILi192EEEEEENS_6half_tEfNS_4arch4Sm80ELb1ELb0ELb1ELb1ELb0ELb0ELb1ELb0ELi2ELi4ELi2ELi2ELb0EEENS1_21CollectiveEpilogueBwdISB_SC_SE_Li256ELb1ELb1ELi4EEENS1_25SingleTileBwdLPTSchedulerILb1ELi80ELb0EEEEEEEEEvNT_6ParamsE,"",@"SHT_CUDA_INFO"
	.sectionflags	@""
	.align	4


	//----- nvinfo : EIATTR_CUDA_API_VERSION
	.align		4
        /*0000*/ 	.byte	0x04, 0x37
        /*0002*/ 	.short	(.L_1040 - .L_1039)
.L_1039:
        /*0004*/ 	.word	0x00000082


	//----- nvinfo : EIATTR_SW2861232_WAR
	.align		4
.L_1040:
        /*0008*/ 	.byte	0x01, 0x35
	.zero		2


	//----- nvinfo : EIATTR_PARAM_CBANK
	.align		4
        /*000c*/ 	.byte	0x04, 0x0a
        /*000e*/ 	.short	(.L_1042 - .L_1041)
	.align		4
.L_1041:
        /*0010*/ 	.word	index@(.nv.constant0._ZN7cutlass13device_kernelIN5flash19enable_sm80_to_sm89INS1_16FlashAttnBwdSm80INS1_25CollectiveMainloopBwdSm80ILi2ELi1EN4cute5tupleIJNS5_1CILi64EEENS7_ILi80EEENS7_ILi192EEEEEENS_6half_tEfNS_4arch4Sm80ELb1ELb0ELb1ELb1ELb0ELb0ELb1ELb0ELi2ELi4ELi2ELi2ELb0EEENS1_21CollectiveEpilogueBwdISB_SC_SE_Li256ELb1ELb1ELi4EEENS1_25SingleTileBwdLPTSchedulerILb1ELi80ELb0EEEEEEEEEvNT_6ParamsE)
        /*0014*/ 	.short	0x0160
        /*0016*/ 	.short	0x0288


	//----- nvinfo : EIATTR_CBANK_PARAM_SIZE
	.align		4
.L_1042:
        /*0018*/ 	.byte	0x03, 0x19
        /*001a*/ 	.short	0x0288


	//----- nvinfo : EIATTR_KPARAM_INFO
	.align		4
        /*001c*/ 	.byte	0x04, 0x17
        /*001e*/ 	.short	(.L_1044 - .L_1043)
.L_1043:
        /*0020*/ 	.word	0x00000000
        /*0024*/ 	.short	0x0000
        /*0026*/ 	.short	0x0000
        /*0028*/ 	.byte	0x00, 0xf0, 0x21, 0x0a


	//----- nvinfo : EIATTR_MAXREG_COUNT
	.align		4
.L_1044:
        /*002c*/ 	.byte	0x03, 0x1b
        /*002e*/ 	.short	0x00ff


	//----- nvinfo : EIATTR_NUM_BARRIERS
	.align		4
        /*0030*/ 	.byte	0x02, 0x4c
        /*0032*/ 	.byte	0x02
	.zero		1


	//----- nvinfo : EIATTR_MERCURY_ISA_VERSION
	.align		4
        /*0034*/ 	.byte	0x03, 0x5f
        /*0036*/ 	.short	0x0000


	//----- nvinfo : EIATTR_COOP_GROUP_MASK_REGIDS
	.align		4
        /*0038*/ 	.byte	0x04, 0x29
        /*003a*/ 	.short	(.L_1046 - .L_1045)


	//   ....[0]....
.L_1045:
        /*003c*/ 	.word	0xffffffff


	//----- nvinfo : EIATTR_COOP_GROUP_INSTR_OFFSETS
	.align		4
.L_1046:
        /*0040*/ 	.byte	0x04, 0x28
        /*0042*/ 	.short	(.L_1048 - .L_1047)


	//   ....[0]....
.L_1047:
        /*0044*/ 	.word	0x00000050


	//----- nvinfo : EIATTR_EXIT_INSTR_OFFSETS
	.align		4
.L_1048:
        /*0048*/ 	.byte	0x04, 0x1c
        /*004a*/ 	.short	(.L_1050 - .L_1049)


	//   ....[0]....
.L_1049:
        /*004c*/ 	.word	0x00000760


	//   ....[1]....
        /*0050*/ 	.word	0x0000a390


	//   ....[2]....
        /*0054*/ 	.word	0x0000a490


	//   ....[3]....
        /*0058*/ 	.word	0x0000a4b0


	//   ....[4]....
        /*005c*/ 	.word	0x0000adc0


	//   ....[5]....
        /*0060*/ 	.word	0x0000aec0


	//   ....[6]....
        /*0064*/ 	.word	0x0000aee0


	//----- nvinfo : EIATTR_MAX_THREADS
	.align		4
.L_1050:
        /*0068*/ 	.byte	0x04, 0x05
        /*006a*/ 	.short	(.L_1052 - .L_1051)
.L_1051:
        /*006c*/ 	.word	0x00000100
        /*0070*/ 	.word	0x00000001
        /*0074*/ 	.word	0x00000001


	//----- nvinfo : EIATTR_CRS_STACK_SIZE
	.align		4
.L_1052:
        /*0078*/ 	.byte	0x04, 0x1e
        /*007a*/ 	.short	(.L_1054 - .L_1053)
.L_1053:
        /*007c*/ 	.word	0x00000000
.L_1054:


//--------------------- .nv.info._ZN7cutlass13device_kernelIN5flash19enable_sm80_to_sm89INS1_16FlashAttnBwdSm80INS1_25CollectiveMainloopBwdSm80ILi2ELi1EN4cute5tupleIJNS5_1CILi64EEENS7_ILi80EEENS7_ILi192EEEEEENS_6half_tEfNS_4arch4Sm80ELb1ELb0ELb1ELb1ELb1ELb0ELb1ELb0ELi2ELi4ELi2ELi2ELb0EEENS1_21CollectiveEpilogueBwdISB_SC_SE_Li256ELb1ELb1ELi4EEENS1_25SingleTileBwdLPTSchedulerILb1ELi80ELb1EEEEEEEEEvNT_6ParamsE --------------------------
	.section	.nv.info._ZN7cutlass13device_kernelIN5flash19enable_sm80_to_sm89INS1_16FlashAttnBwdSm80INS1_25CollectiveMainloopBwdSm80ILi2ELi1EN4cute5tupleIJNS5_1CILi64EEENS7_ILi80EEENS7_ILi192EEEEEENS_6half_tEfNS_4arch4Sm80ELb1ELb0ELb1ELb1ELb1ELb0ELb1ELb0ELi2ELi4ELi2ELi2ELb0EEENS1_21CollectiveEpilogueBwdISB_SC_SE_Li256ELb1ELb1ELi4EEENS1_25SingleTileBwdLPTSchedulerILb1ELi80ELb1EEEEEEEEEvNT_6ParamsE,"",@"SHT_CUDA_INFO"
	.sectionflags	@""
	.align	4


	//----- nvinfo : EIATTR_CUDA_API_VERSION
	.align		4
        /*0000*/ 	.byte	0x04, 0x37
        /*0002*/ 	.short	(.L_1056 - .L_1055)
.L_1055:
        /*0004*/ 	.word	0x00000082


	//----- nvinfo : EIATTR_SW2861232_WAR
	.align		4
.L_1056:
        /*0008*/ 	.byte	0x01, 0x35
	.zero		2


	//----- nvinfo : EIATTR_PARAM_CBANK
	.align		4
        /*000c*/ 	.byte	0x04, 0x0a
        /*000e*/ 	.short	(.L_1058 - .L_1057)
	.align		4
.L_1057:
        /*0010*/ 	.word	index@(.nv.constant0._ZN7cutlass13device_kernelIN5flash19enable_sm80_to_sm89INS1_16FlashAttnBwdSm80INS1_25CollectiveMainloopBwdSm80ILi2ELi1EN4cute5tupleIJNS5_1CILi64EEENS7_ILi80EEENS7_ILi192EEEEEENS_6half_tEfNS_4arch4Sm80ELb1ELb0ELb1ELb1ELb1ELb0ELb1ELb0ELi2ELi4ELi2ELi2ELb0EEENS1_21CollectiveEpilogueBwdISB_SC_SE_Li256ELb1ELb1ELi4EEENS1_25SingleTileBwdLPTSchedulerILb1ELi80ELb1EEEEEEEEEvNT_6ParamsE)
        /*0014*/ 	.short	0x0160
        /*0016*/ 	.short	0x0288


	//----- nvinfo : EIATTR_CBANK_PARAM_SIZE
	.align		4
.L_1058:
        /*0018*/ 	.byte	0x03, 0x19
        /*001a*/ 	.short	0x0288


	//----- nvinfo : EIATTR_KPARAM_INFO
	.align		4
        /*001c*/ 	.byte	0x04, 0x17
        /*001e*/ 	.short	(.L_1060 - .L_1059)
.L_1059:
        /*0020*/ 	.word	0x00000000
        /*0024*/ 	.short	0x0000
        /*0026*/ 	.short	0x0000
        /*0028*/ 	.byte	0x00, 0xf0, 0x21, 0x0a


	//----- nvinfo : EIATTR_MAXREG_COUNT
	.align		4
.L_1060:
        /*002c*/ 	.byte	0x03, 0x1b
        /*002e*/ 	.short	0x00ff


	//----- nvinfo : EIATTR_NUM_BARRIERS
	.align		4
        /*0030*/ 	.byte	0x02, 0x4c
        /*0032*/ 	.byte	0x02
	.zero		1


	//----- nvinfo : EIATTR_ANNOTATIONS
	.align		4
        /*0034*/ 	.byte	0x04, 0x55
        /*0036*/ 	.short	(.L_1062 - .L_1061)


	//   ....[0]....
.L_1061:
        /*0038*/ 	.word	0x00000001
        /*003c*/ 	.byte	0xa0, 0x02, 0x00, 0x00, 0x01, 0x00, 0x00, 0x00, 0x20, 0x04, 0x00, 0x00, 0x01, 0x00, 0x00, 0x00
        /*004c*/ 	.byte	0x30, 0x04, 0x00, 0x00, 0x01, 0x00, 0x00, 0x00, 0x60, 0x06, 0x00, 0x00, 0x01, 0x00, 0x00, 0x00
        /*005c*/ 	.byte	0xe0, 0x07, 0x00, 0x00, 0x01, 0x00, 0x00, 0x00, 0xf0, 0x07, 0x00, 0x00, 0x01, 0x00, 0x00, 0x00
        /*006c*/ 	.byte	0x00, 0x08, 0x00, 0x00, 0x01, 0x00, 0x00, 0x00, 0x90, 0x0a, 0x00, 0x00, 0x01, 0x00, 0x00, 0x00
        /*007c*/ 	.byte	0x40, 0x0f, 0x00, 0x00, 0x01, 0x00, 0x00, 0x00, 0x20, 0x6f, 0x00, 0x00, 0x01, 0x00, 0x00, 0x00
        /*008c*/ 	.byte	0x80, 0x99, 0x00, 0x00, 0x01, 0x00, 0x00, 0x00, 0xb0, 0x99, 0x00, 0x00, 0x01, 0x00, 0x00, 0x00
        /*009c*/ 	.byte	0xd0, 0xa6, 0x00, 0x00, 0x01, 0x00, 0x00, 0x00, 0x00, 0xa8, 0x00, 0x00, 0x01, 0x00, 0x00, 0x00
        /*00ac*/ 	.byte	0x10, 0xa8, 0x00, 0x00


	//----- nvinfo : EIATTR_MERCURY_ISA_VERSION
	.align		4
.L_1062:
        /*00b0*/ 	.byte	0x03, 0x5f
        /*00b2*/ 	.short	0x0000


	//----- nvinfo : EIATTR_COOP_GROUP_MASK_REGIDS
	.align		4
        /*00b4*/ 	.byte	0x04, 0x29
        /*00b6*/ 	.short	(.L_1064 - .L_1063)


	//   ....[0]....
.L_1063:
        /*00b8*/ 	.word	0xffffffff


	//----- nvinfo : EIATTR_COOP_GROUP_INSTR_OFFSETS
	.align		4
.L_1064:
        /*00bc*/ 	.byte	0x04, 0x28
        /*00be*/ 	.short	(.L_1066 - .L_1065)


	//   ....[0]....
.L_1065:
        /*00c0*/ 	.word	0x00000060


	//----- nvinfo : EIATTR_EXIT_INSTR_OFFSETS
	.align		4
.L_1066:
        /*00c4*/ 	.byte	0x04, 0x1c
        /*00c6*/ 	.short	(.L_1068 - .L_1067)


	//   ....[0]....
.L_1067:
        /*00c8*/ 	.word	0x00000820


	//   ....[1]....
        /*00cc*/ 	.word	0x0000a5a0


	//   ....[2]....
        /*00d0*/ 	.word	0x0000a6a0


	//   ....[3]....
        /*00d4*/ 	.word	0x0000a6c0


	//   ....[4]....
        /*00d8*/ 	.word	0x0000b030


	//   ....[5]....
        /*00dc*/ 	.word	0x0000b130


	//   ....[6]....
        /*00e0*/ 	.word	0x0000b150


	//----- nvinfo : EIATTR_MAX_THREADS
	.align		4
.L_1068:
        /*00e4*/ 	.byte	0x04, 0x05
        /*00e6*/ 	.short	(.L_1070 - .L_1069)
.L_1069:
        /*00e8*/ 	.word	0x00000100
        /*00ec*/ 	.word	0x00000001
        /*00f0*/ 	.word	0x00000001


	//----- nvinfo : EIATTR_CRS_STACK_SIZE
	.align		4
.L_1070:
        /*00f4*/ 	.byte	0x04, 0x1e
        /*00f6*/ 	.short	(.L_1072 - .L_1071)
.L_1071:
        /*00f8*/ 	.word	0x00000000
.L_1072:


//--------------------- .nv.info._ZN7cutlass13device_kernelIN5flash19enable_sm80_to_sm89INS1_16FlashAttnBwdSm80INS1_25CollectiveMainloopBwdSm80ILi2ELi1EN4cute5tupleIJNS5_1CILi64EEENS7_ILi80EEENS7_ILi192EEEEEENS_6half_tEfNS_4arch4Sm80ELb1ELb0ELb1ELb1ELb0ELb0ELb1ELb0ELi2ELi4ELi2ELi2ELb0EEENS1_24CollectiveEpilogueBwdGQAISB_fSE_Li256ELb1ELb0EEENS1_25SingleTileBwdLPTSchedulerILb1ELi80ELb0EEEEEEEEEvNT_6ParamsE --------------------------
	.section	.nv.info._ZN7cutlass13device_kernelIN5flash19enable_sm80_to_sm89INS1_16FlashAttnBwdSm80INS1_25CollectiveMainloopBwdSm80ILi2ELi1EN4cute5tupleIJNS5_1CILi64EEENS7_ILi80EEENS7_ILi192EEEEEENS_6half_tEfNS_4arch4Sm80ELb1ELb0ELb1ELb1ELb0ELb0ELb1ELb0ELi2ELi4ELi2ELi2ELb0EEENS1_24CollectiveEpilogueBwdGQAISB_fSE_Li256ELb1ELb0EEENS1_25SingleTileBwdLPTSchedulerILb1ELi80ELb0EEEEEEEEEvNT_6ParamsE,"",@"SHT_CUDA_INFO"
	.sectionflags	@""
	.align	4


	//----- nvinfo : EIATTR_CUDA_API_VERSION
	.align		4
        /*0000*/ 	.byte	0x04, 0x37
        /*0002*/ 	.short	(.L_1074 - .L_1073)
.L_1073:
        /*0004*/ 	.word	0x00000082


	//----- nvinfo : EIATTR_SW2861232_WAR
	.align		4
.L_1074:
        /*0008*/ 	.byte	0x01, 0x35
	.zero		2


	//----- nvinfo : EIATTR_PARAM_CBANK
	.align		4
        /*000c*/ 	.byte	0x04, 0x0a
        /*000e*/ 	.short	(.L_1076 - .L_1075)
	.align		4
.L_1075:
        /*0010*/ 	.word	index@(.nv.constant0._ZN7cutlass13device_kernelIN5flash19enable_sm80_to_sm89INS1_16FlashAttnBwdSm80INS1_25CollectiveMainloopBwdSm80ILi2ELi1EN4cute5tupleIJNS5_1CILi64EEENS7_ILi80EEENS7_ILi192EEEEEENS_6half_tEfNS_4arch4Sm80ELb1ELb0ELb1ELb1ELb0ELb0ELb1ELb0ELi2ELi4ELi2ELi2ELb0EEENS1_24CollectiveEpilogueBwdGQAISB_fSE_Li256ELb1ELb0EEENS1_25SingleTileBwdLPTSchedulerILb1ELi80ELb0EEEEEEEEEvNT_6ParamsE)
        /*0014*/ 	.short	0x0160
        /*0016*/ 	.short	0x0290


	//----- nvinfo : EIATTR_CBANK_PARAM_SIZE
	.align		4
.L_1076:
        /*0018*/ 	.byte	0x03, 0x19
        /*001a*/ 	.short	0x0290


	//----- nvinfo : EIATTR_KPARAM_INFO
	.align		4
        /*001c*/ 	.byte	0x04, 0x17
        /*001e*/ 	.short	(.L_1078 - .L_1077)
.L_1077:
        /*0020*/ 	.word	0x00000000
        /*0024*/ 	.short	0x0000
        /*0026*/ 	.short	0x0000
        /*0028*/ 	.byte	0x00, 0xf0, 0x41, 0x0a


	//----- nvinfo : EIATTR_MAXREG_COUNT
	.align		4
.L_1078:
        /*002c*/ 	.byte	0x03, 0x1b
        /*002e*/ 	.short	0x00ff


	//----- nvinfo : EIATTR_NUM_BARRIERS
	.align		4
        /*0030*/ 	.byte	0x02, 0x4c
        /*0032*/ 	.byte	0x02
	.zero		1


	//----- nvinfo : EIATTR_MERCURY_ISA_VERSION
	.align		4
        /*0034*/ 	.byte	0x03, 0x5f
        /*0036*/ 	.short	0x0000


	//----- nvinfo : EIATTR_COOP_GROUP_MASK_REGIDS
	.align		4
        /*0038*/ 	.byte	0x04, 0x29
        /*003a*/ 	.short	(.L_1080 - .L_1079)


	//   ....[0]....
.L_1079:
        /*003c*/ 	.word	0xffffffff


	//----- nvinfo : EIATTR_COOP_GROUP_INSTR_OFFSETS
	.align		4
.L_1080:
        /*0040*/ 	.byte	0x04, 0x28
        /*0042*/ 	.short	(.L_1082 - .L_1081)


	//   ....[0]....
.L_1081:
        /*0044*/ 	.word	0x00000050


	//----- nvinfo : EIATTR_EXIT_INSTR_OFFSETS
	.align		4
.L_1082:
        /*0048*/ 	.byte	0x04, 0x1c
        /*004a*/ 	.short	(.L_1084 - .L_1083)


	//   ....[0]....
.L_1083:
        /*004c*/ 	.word	0x000009c0


	//   ....[1]....
        /*0050*/ 	.word	0x000071b0


	//   ....[2]....
        /*0054*/ 	.word	0x00007c90


	//----- nvinfo : EIATTR_MAX_THREADS
	.align		4
.L_1084:
        /*0058*/ 	.byte	0x04, 0x05
        /*005a*/ 	.short	(.L_1086 - .L_1085)
.L_1085:
        /*005c*/ 	.word	0x00000100
        /*0060*/ 	.word	0x00000001
        /*0064*/ 	.word	0x00000001
.L_1086:


//--------------------- .nv.info._ZN7cutlass13device_kernelIN5flash32FlashAttnBwdPostprocessConvertdQIN4cute5tupleIJNS3_1CILi80EEENS5_ILi192EEEEEENS_6half_tEfNS_4arch4Sm80ELi256ENS3_8TiledMMAINS3_8MMA_AtomIJNS3_28SM80_16x8x16_F32F16F16F32_TNEEEENS3_6LayoutINS4_IJNS5_ILi4EEENS5_ILi2EEENS5_ILi1EEEEEENS4_IJSJ_SH_NS5_ILi0EEEEEEEENS4_IJNS5_ILi64EEENS5_ILi16EEESP_EEEEELb1EEEEEvNT_6ParamsE --------------------------
	.section	.nv.info._ZN7cutlass13device_kernelIN5flash32FlashAttnBwdPostprocessConvertdQIN4cute5tupleIJNS3_1CILi80EEENS5_ILi192EEEEEENS_6half_tEfNS_4arch4Sm80ELi256ENS3_8TiledMMAINS3_8MMA_AtomIJNS3_28SM80_16x8x16_F32F16F16F32_TNEEEENS3_6LayoutINS4_IJNS5_ILi4EEENS5_ILi2EEENS5_ILi1EEEEEENS4_IJSJ_SH_NS5_ILi0EEEEEEEENS4_IJNS5_ILi64EEENS5_ILi16EEESP_EEEEELb1EEEEEvNT_6ParamsE,"",@"SHT_CUDA_INFO"
	.sectionflags	@""
	.align	4


	//----- nvinfo : EIATTR_CUDA_API_VERSION
	.align		4
        /*0000*/ 	.byte	0x04, 0x37
        /*0002*/ 	.short	(.L_1088 - .L_1087)
.L_1087:
        /*0004*/ 	.word	0x00000082


	//----- nvinfo : EIATTR_SW2861232_WAR
	.align		4
.L_1088:
        /*0008*/ 	.byte	0x01, 0x35
	.zero		2


	//----- nvinfo : EIATTR_PARAM_CBANK
	.align		4
        /*000c*/ 	.byte	0x04, 0x0a
        /*000e*/ 	.short	(.L_1090 - .L_1089)
	.align		4
.L_1089:
        /*0010*/ 	.word	index@(.nv.constant0._ZN7cutlass13device_kernelIN5flash32FlashAttnBwdPostprocessConvertdQIN4cute5tupleIJNS3_1CILi80EEENS5_ILi192EEEEEENS_6half_tEfNS_4arch4Sm80ELi256ENS3_8TiledMMAINS3_8MMA_AtomIJNS3_28SM80_16x8x16_F32F16F16F32_TNEEEENS3_6LayoutINS4_IJNS5_ILi4EEENS5_ILi2EEENS5_ILi1EEEEEENS4_IJSJ_SH_NS5_ILi0EEEEEEEENS4_IJNS5_ILi64EEENS5_ILi16EEESP_EEEEELb1EEEEEvNT_6ParamsE)
        /*0014*/ 	.short	0x0160
        /*0016*/ 	.short	0x0070


	//----- nvinfo : EIATTR_CBANK_PARAM_SIZE
	.align		4
.L_1090:
        /*0018*/ 	.byte	0x03, 0x19
        /*001a*/ 	.short	0x0070


	//----- nvinfo : EIATTR_KPARAM_INFO
	.align		4
        /*001c*/ 	.byte	0x04, 0x17
        /*001e*/ 	.short	(.L_1092 - .L_1091)
.L_1091:
        /*0020*/ 	.word	0x00000000
        /*0024*/ 	.short	0x0000
        /*0026*/ 	.short	0x0000
        /*0028*/ 	.byte	0x00, 0xf0, 0xc1, 0x01


	//----- nvinfo : EIATTR_MAXREG_COUNT
	.align		4
.L_1092:
        /*002c*/ 	.byte	0x03, 0x1b
        /*002e*/ 	.short	0x0080


	//----- nvinfo : EIATTR_NUM_BARRIERS
	.align		4
        /*0030*/ 	.byte	0x02, 0x4c
        /*0032*/ 	.byte	0x01
	.zero		1


	//----- nvinfo : EIATTR_MERCURY_ISA_VERSION
	.align		4
        /*0034*/ 	.byte	0x03, 0x5f
        /*0036*/ 	.short	0x0000


	//----- nvinfo : EIATTR_EXIT_INSTR_OFFSETS
	.align		4
        /*0038*/ 	.byte	0x04, 0x1c
        /*003a*/ 	.short	(.L_1094 - .L_1093)


	//   ....[0]....
.L_1093:
        /*003c*/ 	.word	0x000001a0


	//   ....[1]....
        /*0040*/ 	.word	0x00001db0


	//   ....[2]....
        /*0044*/ 	.word	0x00001fc0


	//   ....[3]....
        /*0048*/ 	.word	0x00001fe0


	//----- nvinfo : EIATTR_CTAIDZ_USED
	.align		4
.L_1094:
        /*004c*/ 	.byte	0x01, 0x04
	.zero		2


	//----- nvinfo : EIATTR_MAX_THREADS
	.align		4
        /*0050*/ 	.byte	0x04, 0x05
        /*0052*/ 	.short	(.L_1096 - .L_1095)
.L_1095:
        /*0054*/ 	.word	0x00000100
        /*0058*/ 	.word	0x00000001
        /*005c*/ 	.word	0x00000001


	//----- nvinfo : EIATTR_CRS_STACK_SIZE
	.align		4
.L_1096:
        /*0060*/ 	.byte	0x04, 0x1e
        /*0062*/ 	.short	(.L_1098 - .L_1097)
.L_1097:
        /*0064*/ 	.word	0x00000000
.L_1098:


//--------------------- .nv.info._ZN7cutlass13device_kernelIN5flash32FlashAttnBwdPostprocessConvertdQIN4cute5tupleIJNS3_1CILi64EEENS5_ILi192EEEEEENS_6half_tEfNS_4arch4Sm80ELi256ENS3_8TiledMMAINS3_8MMA_AtomIJNS3_28SM80_16x8x16_F32F16F16F32_TNEEEENS3_6LayoutINS4_IJNS5_ILi2EEENS5_ILi4EEENS5_ILi1EEEEEENS4_IJSJ_SH_NS5_ILi0EEEEEEEENS4_IJNS5_ILi32EEES6_NS5_ILi16EEEEEEEELb0EEEEEvNT_6ParamsE --------------------------
	.section	.nv.info._ZN7cutlass13device_kernelIN5flash32FlashAttnBwdPostprocessConvertdQIN4cute5tupleIJNS3_1CILi64EEENS5_ILi192EEEEEENS_6half_tEfNS_4arch4Sm80ELi256ENS3_8TiledMMAINS3_8MMA_AtomIJNS3_28SM80_16x8x16_F32F16F16F32_TNEEEENS3_6LayoutINS4_IJNS5_ILi2EEENS5_ILi4EEENS5_ILi1EEEEEENS4_IJSJ_SH_NS5_ILi0EEEEEEEENS4_IJNS5_ILi32EEES6_NS5_ILi16EEEEEEEELb0EEEEEvNT_6ParamsE,"",@"SHT_CUDA_INFO"
	.sectionflags	@""
	.align	4


	//----- nvinfo : EIATTR_CUDA_API_VERSION
	.align		4
        /*0000*/ 	.byte	0x04, 0x37
        /*0002*/ 	.short	(.L_1100 - .L_1099)
.L_1099:
        /*0004*/ 	.word	0x00000082


	//----- nvinfo : EIATTR_SW2861232_WAR
	.align		4
.L_1100:
        /*0008*/ 	.byte	0x01, 0x35
	.zero		2


	//----- nvinfo : EIATTR_PARAM_CBANK
	.align		4
        /*000c*/ 	.byte	0x04, 0x0a
        /*000e*/ 	.short	(.L_1102 - .L_1101)
	.align		4
.L_1101:
        /*0010*/ 	.word	index@(.nv.constant0._ZN7cutlass13device_kernelIN5flash32FlashAttnBwdPostprocessConvertdQIN4cute5tupleIJNS3_1CILi64EEENS5_ILi192EEEEEENS_6half_tEfNS_4arch4Sm80ELi256ENS3_8TiledMMAINS3_8MMA_AtomIJNS3_28SM80_16x8x16_F32F16F16F32_TNEEEENS3_6LayoutINS4_IJNS5_ILi2EEENS5_ILi4EEENS5_ILi1EEEEEENS4_IJSJ_SH_NS5_ILi0EEEEEEEENS4_IJNS5_ILi32EEES6_NS5_ILi16EEEEEEEELb0EEEEEvNT_6ParamsE)
        /*0014*/ 	.short	0x0160
        /*0016*/ 	.short	0x0070


	//----- nvinfo : EIATTR_CBANK_PARAM_SIZE
	.align		4
.L_1102:
        /*0018*/ 	.byte	0x03, 0x19
        /*001a*/ 	.short	0x0070


	//----- nvinfo : EIATTR_KPARAM_INFO
	.align		4
        /*001c*/ 	.byte	0x04, 0x17
        /*001e*/ 	.short	(.L_1104 - .L_1103)
.L_1103:
        /*0020*/ 	.word	0x00000000
        /*0024*/ 	.short	0x0000
        /*0026*/ 	.short	0x0000
        /*0028*/ 	.byte	0x00, 0xf0, 0xc1, 0x01


	//----- nvinfo : EIATTR_MAXREG_COUNT
	.align		4
.L_1104:
        /*002c*/ 	.byte	0x03, 0x1b
        /*002e*/ 	.short	0x0080


	//----- nvinfo : EIATTR_NUM_BARRIERS
	.align		4
        /*0030*/ 	.byte	0x02, 0x4c
        /*0032*/ 	.byte	0x01
	.zero		1


	//----- nvinfo : EIATTR_MERCURY_ISA_VERSION
	.align		4
        /*0034*/ 	.byte	0x03, 0x5f
        /*0036*/ 	.short	0x0000


	//----- nvinfo : EIATTR_EXIT_INSTR_OFFSETS
	.align		4
        /*0038*/ 	.byte	0x04, 0x1c
        /*003a*/ 	.short	(.L_1106 - .L_1105)


	//   ....[0]....
.L_1105:
        /*003c*/ 	.word	0x00000180


	//   ....[1]....
        /*0040*/ 	.word	0x000013f0


	//   ....[2]....
        /*0044*/ 	.word	0x000015b0


	//   ....[3]....
        /*0048*/ 	.word	0x000015d0


	//----- nvinfo : EIATTR_CTAIDZ_USED
	.align		4
.L_1106:
        /*004c*/ 	.byte	0x01, 0x04
	.zero		2


	//----- nvinfo : EIATTR_MAX_THREADS
	.align		4
        /*0050*/ 	.byte	0x04, 0x05
        /*0052*/ 	.short	(.L_1108 - .L_1107)
.L_1107:
        /*0054*/ 	.word	0x00000100
        /*0058*/ 	.word	0x00000001
        /*005c*/ 	.word	0x00000001


	//----- nvinfo : EIATTR_CRS_STACK_SIZE
	.align		4
.L_1108:
        /*0060*/ 	.byte	0x04, 0x1e
        /*0062*/ 	.short	(.L_1110 - .L_1109)
.L_1109:
        /*0064*/ 	.word	0x00000000
.L_1110:


//--------------------- .nv.info._ZN7cutlass13device_kernelIN5flash19enable_sm80_to_sm89INS1_16FlashAttnBwdSm80INS1_25CollectiveMainloopBwdSm80ILi2ELi1EN4cute5tupleIJNS5_1CILi64EEENS7_ILi80EEENS7_ILi192EEEEEENS_6half_tEfNS_4arch4Sm80ELb1ELb0ELb1ELb1ELb1ELb0ELb1ELb0ELi2ELi4ELi2ELi2ELb0EEENS1_24CollectiveEpilogueBwdGQAISB_fSE_Li256ELb1ELb1EEENS1_25SingleTileBwdLPTSchedulerILb1ELi80ELb1EEEEEEEEEvNT_6ParamsE --------------------------
	.section	.nv.info._ZN7cutlass13device_kernelIN5flash19enable_sm80_to_sm89INS1_16FlashAttnBwdSm80INS1_25CollectiveMainloopBwdSm80ILi2ELi1EN4cute5tupleIJNS5_1CILi64EEENS7_ILi80EEENS7_ILi192EEEEEENS_6half_tEfNS_4arch4Sm80ELb1ELb0ELb1ELb1ELb1ELb0ELb1ELb0ELi2ELi4ELi2ELi2ELb0EEENS1_24CollectiveEpilogueBwdGQAISB_fSE_Li256ELb1ELb1EEENS1_25SingleTileBwdLPTSchedulerILb1ELi80ELb1EEEEEEEEEvNT_6ParamsE,"",@"SHT_CUDA_INFO"
	.sectionflags	@""
	.align	4


	//----- nvinfo : EIATTR_CUDA_API_VERSION
	.align		4
        /*0000*/ 	.byte	0x04, 0x37
        /*0002*/ 	.short	(.L_1112 - .L_1111)
.L_1111:
        /*0004*/ 	.word	0x00000082


	//----- nvinfo : EIATTR_SW2861232_WAR
	.align		4
.L_1112:
        /*0008*/ 	.byte	0x01, 0x35
	.zero		2


	//----- nvinfo : EIATTR_PARAM_CBANK
	.align		4
        /*000c*/ 	.byte	0x04, 0x0a
        /*000e*/ 	.short	(.L_1114 - .L_1113)
	.align		4
.L_1113:
        /*0010*/ 	.word	index@(.nv.constant0._ZN7cutlass13device_kernelIN5flash19enable_sm80_to_sm89INS1_16FlashAttnBwdSm80INS1_25CollectiveMainloopBwdSm80ILi2ELi1EN4cute5tupleIJNS5_1CILi64EEENS7_ILi80EEENS7_ILi192EEEEEENS_6half_tEfNS_4arch4Sm80ELb1ELb0ELb1ELb1ELb1ELb0ELb1ELb0ELi2ELi4ELi2ELi2ELb0EEENS1_24CollectiveEpilogueBwdGQAISB_fSE_Li256ELb1ELb1EEENS1_25SingleTileBwdLPTSchedulerILb1ELi80ELb1EEEEEEEEEvNT_6ParamsE)
        /*0014*/ 	.short	0x0160
        /*0016*/ 	.short	0x0290


	//----- nvinfo : EIATTR_CBANK_PARAM_SIZE
	.align		4
.L_1114:
        /*0018*/ 	.byte	0x03, 0x19
        /*001a*/ 	.short	0x0290


	//----- nvinfo : EIATTR_KPARAM_INFO
	.align		4
        /*001c*/ 	.byte	0x04, 0x17
        /*001e*/ 	.short	(.L_1116 - .L_1115)
.L_1115:
        /*0020*/ 	.word	0x00000000
        /*0024*/ 	.short	0x0000
        /*0026*/ 	.short	0x0000
        /*0028*/ 	.byte	0x00, 0xf0, 0x41, 0x0a


	//----- nvinfo : EIATTR_MAXREG_COUNT
	.align		4
.L_1116:
        /*002c*/ 	.byte	0x03, 0x1b
        /*002e*/ 	.short	0x00ff


	//----- nvinfo : EIATTR_NUM_BARRIERS
	.align		4
        /*0030*/ 	.byte	0x02, 0x4c
        /*0032*/ 	.byte	0x02
	.zero		1


	//----- nvinfo : EIATTR_ANNOTATIONS
	.align		4
        /*0034*/ 	.byte	0x04, 0x55
        /*0036*/ 	.short	(.L_1118 - .L_1117)


	//   ....[0]....
.L_1117:
        /*0038*/ 	.word	0x00000001
        /*003c*/ 	.byte	0xa0, 0x02, 0x00, 0x00, 0x01, 0x00, 0x00, 0x00, 0x20, 0x04, 0x00, 0x00, 0x01, 0x00, 0x00, 0x00
        /*004c*/ 	.byte	0x30, 0x04, 0x00, 0x00, 0x01, 0x00, 0x00, 0x00, 0x60, 0x06, 0x00, 0x00, 0x01, 0x00, 0x00, 0x00
        /*005c*/ 	.byte	0xe0, 0x07, 0x00, 0x00, 0x01, 0x00, 0x00, 0x00, 0xf0, 0x07, 0x00, 0x00, 0x01, 0x00, 0x00, 0x00
        /*006c*/ 	.byte	0x00, 0x08, 0x00, 0x00, 0x01, 0x00, 0x00, 0x00, 0xd0, 0x0a, 0x00, 0x00, 0x01, 0x00, 0x00, 0x00
        /*007c*/ 	.byte	0x80, 0x0f, 0x00, 0x00, 0x01, 0x00, 0x00, 0x00, 0x60, 0x6f, 0x00, 0x00, 0x01, 0x00, 0x00, 0x00
        /*008c*/ 	.byte	0x70, 0x6f, 0x00, 0x00, 0x01, 0x00, 0x00, 0x00, 0x80, 0x6f, 0x00, 0x00, 0x01, 0x00, 0x00, 0x00
        /*009c*/ 	.byte	0xa0, 0x72, 0x00, 0x00


	//----- nvinfo : EIATTR_MERCURY_ISA_VERSION
	.align		4
.L_1118:
        /*00a0*/ 	.byte	0x03, 0x5f
        /*00a2*/ 	.short	0x0000


	//----- nvinfo : EIATTR_COOP_GROUP_MASK_REGIDS
	.align		4
        /*00a4*/ 	.byte	0x04, 0x29
        /*00a6*/ 	.short	(.L_1120 - .L_1119)


	//   ....[0]....
.L_1119:
        /*00a8*/ 	.word	0xffffffff


	//   ....[1]....
        /*00ac*/ 	.word	0xffffffff


	//   ....[2]....
        /*00b0*/ 	.word	0xffffffff


	//   ....[3]....
        /*00b4*/ 	.word	0xffffffff


	//   ....[4]....
        /*00b8*/ 	.word	0xffffffff


	//   ....[5]....
        /*00bc*/ 	.word	0xffffffff


	//   ....[6]....
        /*00c0*/ 	.word	0xffffffff


	//   ....[7]....
        /*00c4*/ 	.word	0xffffffff


	//   ....[8]....
        /*00c8*/ 	.word	0xffffffff


	//----- nvinfo : EIATTR_COOP_GROUP_INSTR_OFFSETS
	.align		4
.L_1120:
        /*00cc*/ 	.byte	0x04, 0x28
        /*00ce*/ 	.short	(.L_1122 - .L_1121)


	//   ....[0]....
.L_1121:
        /*00d0*/ 	.word	0x00000060


	//   ....[1]....
        /*00d4*/ 	.word	0x00007290


	//   ....[2]....
        /*00d8*/ 	.word	0x000072d0


	//   ....[3]....
        /*00dc*/ 	.word	0x000077a0


	//   ....[4]....
        /*00e0*/ 	.word	0x000077b0


	//   ....[5]....
        /*00e4*/ 	.word	0x00007940


	//   ....[6]....
        /*00e8*/ 	.word	0x00007990


	//   ....[7]....
        /*00ec*/ 	.word	0x00007e00


	//   ....[8]....
        /*00f0*/ 	.word	0x00007e10


	//----- nvinfo : EIATTR_EXIT_INSTR_OFFSETS
	.align		4
.L_1122:
        /*00f4*/ 	.byte	0x04, 0x1c
        /*00f6*/ 	.short	(.L_1124 - .L_1123)


	//   ....[0]....
.L_1123:
        /*00f8*/ 	.word	0x00000820


	//   ....[1]....
        /*00fc*/ 	.word	0x00006f50


	//   ....[2]....
        /*0100*/ 	.word	0x00007e20


	//   ....[3]....
        /*0104*/ 	.word	0x00007ec0


	//----- nvinfo : EIATTR_MAX_THREADS
	.align		4
.L_1124:
        /*0108*/ 	.byte	0x04, 0x05
        /*010a*/ 	.short	(.L_1126 - .L_1125)
.L_1125:
        /*010c*/ 	.word	0x00000100
        /*0110*/ 	.word	0x00000001
        /*0114*/ 	.word	0x00000001


	//----- nvinfo : EIATTR_CRS_STACK_SIZE
	.align		4
.L_1126:
        /*0118*/ 	.byte	0x04, 0x1e
        /*011a*/ 	.short	(.L_1128 - .L_1127)
.L_1127:
        /*011c*/ 	.word	0x00000000
.L_1128:


//--------------------- .nv.info._ZN7cutlass13device_kernelIN5flash22FlashAttnBwdPreprocessIN4cute5tupleIJNS3_1CILi64EEENS5_ILi192EEEEEENS_6half_tEfNS_4arch4Sm80ELb1ELb1EEEEEvNT_6ParamsE --------------------------
	.section	.nv.info._ZN7cutlass13device_kernelIN5flash22FlashAttnBwdPreprocessIN4cute5tupleIJNS3_1CILi64EEENS5_ILi192EEEEEENS_6half_tEfNS_4arch4Sm80ELb1ELb1EEEEEvNT_6ParamsE,"",@"SHT_CUDA_INFO"
	.sectionflags	@""
	.align	4


	//----- nvinfo : EIATTR_CUDA_API_VERSION
	.align		4
        /*0000*/ 	.byte	0x04, 0x37
        /*0002*/ 	.short	(.L_1130 - .L_1129)
.L_1129:
        /*0004*/ 	.word	0x00000082


	//----- nvinfo : EIATTR_SW2861232_WAR
	.align		4
.L_1130:
        /*0008*/ 	.byte	0x01, 0x35
	.zero		2


	//----- nvinfo : EIATTR_PARAM_CBANK
	.align		4
        /*000c*/ 	.byte	0x04, 0x0a
        /*000e*/ 	.short	(.L_1132 - .L_1131)
	.align		4
.L_1131:
        /*0010*/ 	.word	index@(.nv.constant0._ZN7cutlass13device_kernelIN5flash22FlashAttnBwdPreprocessIN4cute5tupleIJNS3_1CILi64EEENS5_ILi192EEEEEENS_6half_tEfNS_4arch4Sm80ELb1ELb1EEEEEvNT_6ParamsE)
        /*0014*/ 	.short	0x0160
        /*0016*/ 	.short	0x00f0


	//----- nvinfo : EIATTR_CBANK_PARAM_SIZE
	.align		4
.L_1132:
        /*0018*/ 	.byte	0x03, 0x19
        /*001a*/ 	.short	0x00f0


	//----- nvinfo : EIATTR_KPARAM_INFO
	.align		4
        /*001c*/ 	.byte	0x04, 0x17
        /*001e*/ 	.short	(.L_1134 - .L_1133)
.L_1133:
        /*0020*/ 	.word	0x00000000
        /*0024*/ 	.short	0x0000
        /*0026*/ 	.short	0x0000
        /*0028*/ 	.byte	0x00, 0xf0, 0xc1, 0x03


	//----- nvinfo : EIATTR_MAXREG_COUNT
	.align		4
.L_1134:
        /*002c*/ 	.byte	0x03, 0x1b
        /*002e*/ 	.short	0x0080


	//----- nvinfo : EIATTR_MERCURY_ISA_VERSION
	.align		4
        /*0030*/ 	.byte	0x03, 0x5f
        /*0032*/ 	.short	0x0000


	//----- nvinfo : EIATTR_COOP_GROUP_MASK_REGIDS
	.align		4
        /*0034*/ 	.byte	0x04, 0x29
        /*0036*/ 	.short	(.L_1136 - .L_1135)


	//   ....[0]....
.L_1135:
        /*0038*/ 	.word	0xffffffff


	//   ....[1]....
        /*003c*/ 	.word	0xffffffff


	//   ....[2]....
        /*0040*/ 	.word	0xffffffff


	//   ....[3]....
        /*0044*/ 	.word	0xffffffff


	//   ....[4]....
        /*0048*/ 	.word	0xffffffff


	//   ....[5]....
        /*004c*/ 	.word	0xffffffff


	//----- nvinfo : EIATTR_COOP_GROUP_INSTR_OFFSETS
	.align		4
.L_1136:
        /*0050*/ 	.byte	0x04, 0x28
        /*0052*/ 	.short	(.L_1138 - .L_1137)


	//   ....[0]....
.L_1137:
        /*0054*/ 	.word	0x000018b0


	//   ....[1]....
        /*0058*/ 	.word	0x000018c0


	//   ....[2]....
        /*005c*/ 	.word	0x00001900


	//   ....[3]....
        /*0060*/ 	.word	0x00001910


	//   ....[4]....
        /*0064*/ 	.word	0x00001960


	//   ....[5]....
        /*0068*/ 	.word	0x00001990


	//----- nvinfo : EIATTR_EXIT_INSTR_OFFSETS
	.align		4
.L_1138:
        /*006c*/ 	.byte	0x04, 0x1c
        /*006e*/ 	.short	(.L_1140 - .L_1139)


	//   ....[0]....
.L_1139:
        /*0070*/ 	.word	0x00000190


	//   ....[1]....
        /*0074*/ 	.word	0x00001f00


	//   ....[2]....
        /*0078*/ 	.word	0x00001f50


	//----- nvinfo : EIATTR_CTAIDZ_USED
	.align		4
.L_1140:
        /*007c*/ 	.byte	0x01, 0x04
	.zero		2


	//----- nvinfo : EIATTR_MAX_THREADS
	.align		4
        /*0080*/ 	.byte	0x04, 0x05
        /*0082*/ 	.short	(.L_1142 - .L_1141)
.L_1141:
        /*0084*/ 	.word	0x00000100
        /*0088*/ 	.word	0x00000001
        /*008c*/ 	.word	0x00000001


	//----- nvinfo : EIATTR_CRS_STACK_SIZE
	.align		4
.L_1142:
        /*0090*/ 	.byte	0x04, 0x1e
        /*0092*/ 	.short	(.L_1144 - .L_1143)
.L_1143:
        /*0094*/ 	.word	0x00000000
.L_1144:


//--------------------- .nv.callgraph             --------------------------
	.section	.nv.callgraph,"",@"SHT_CUDA_CALLGRAPH"
	.align	4
	.sectionentsize	8
	.align		4
        /*0000*/ 	.word	0x00000000
	.align		4
        /*0004*/ 	.word	0xffffffff
	.align		4
        /*0008*/ 	.word	0x00000000
	.align		4
        /*000c*/ 	.word	0xfffffffe
	.align		4
        /*0010*/ 	.word	0x00000000
	.align		4
        /*0014*/ 	.word	0xfffffffd
	.align		4
        /*0018*/ 	.word	0x00000000
	.align		4
        /*001c*/ 	.word	0xfffffffc


//--------------------- .nv.rel.action            --------------------------
	.section	.nv.rel.action,"",@"SHT_CUDA_RELOCINFO"
	.align	8
	.sectionentsize	8
        /*0000*/ 	.byte	0x73, 0x00, 0x00, 0x00, 0x00, 0x00, 0x00, 0x00, 0x00, 0x00, 0x00, 0x11, 0x25, 0x00, 0x05, 0x36


//--------------------- .nv.constant4             --------------------------
	.section	.nv.constant4,"a",@progbits
	.align	8
	.align		8
.nv.constant4:
        /*0000*/ 	.dword	_ZN74_INTERNAL_438dc0d3_38_flash_bwd_hdim192_fp16_softcap_sm80_cu_ceb34e2a_29514cuda3std3__45__cpo5beginE
	.align		8
        /*0008*/ 	.dword	_ZN74_INTERNAL_438dc0d3_38_flash_bwd_hdim192_fp16_softcap_sm80_cu_ceb34e2a_29514cuda3std3__45__cpo3endE
	.align		8
        /*0010*/ 	.dword	_ZN74_INTERNAL_438dc0d3_38_flash_bwd_hdim192_fp16_softcap_sm80_cu_ceb34e2a_29514cuda3std3__45__cpo6cbeginE
	.align		8
        /*0018*/ 	.dword	_ZN74_INTERNAL_438dc0d3_38_flash_bwd_hdim192_fp16_softcap_sm80_cu_ceb34e2a_29514cuda3std3__45__cpo4cendE
	.align		8
        /*0020*/ 	.dword	_ZN74_INTERNAL_438dc0d3_38_flash_bwd_hdim192_fp16_softcap_sm80_cu_ceb34e2a_29514cuda3std3__476_GLOBAL__N__438dc0d3_38_flash_bwd_hdim192_fp16_softcap_sm80_cu_ceb34e2a_29516ignoreE
	.align		8
        /*0028*/ 	.dword	_ZN74_INTERNAL_438dc0d3_38_flash_bwd_hdim192_fp16_softcap_sm80_cu_ceb34e2a_29514cuda3std3__419piecewise_constructE
	.align		8
        /*0030*/ 	.dword	_ZN74_INTERNAL_438dc0d3_38_flash_bwd_hdim192_fp16_softcap_sm80_cu_ceb34e2a_29514cuda3std3__48in_placeE
	.align		8
        /*0038*/ 	.dword	_ZN74_INTERNAL_438dc0d3_38_flash_bwd_hdim192_fp16_softcap_sm80_cu_ceb34e2a_29514cuda3std6ranges3__45__cpo4swapE
	.align		8
        /*0040*/ 	.dword	_ZN74_INTERNAL_438dc0d3_38_flash_bwd_hdim192_fp16_softcap_sm80_cu_ceb34e2a_29514cuda3std6ranges3__45__cpo9iter_moveE
	.align		8
        /*0048*/ 	.dword	_ZN74_INTERNAL_438dc0d3_38_flash_bwd_hdim192_fp16_softcap_sm80_cu_ceb34e2a_29514cute7productE
	.align		8
        /*0050*/ 	.dword	_ZN74_INTERNAL_438dc0d3_38_flash_bwd_hdim192_fp16_softcap_sm80_cu_ceb34e2a_29514cute1_E


//--------------------- .nv.constant0._ZN7cutlass13device_kernelIN5flash19enable_sm80_to_sm89INS1_16FlashAttnBwdSm80INS1_25CollectiveMainloopBwdSm80ILi1ELi1EN4cute5tupleIJNS5_1CILi64EEES8_NS7_ILi192EEEEEENS_6half_tEfNS_4arch4Sm80ELb0ELb0ELb1ELb0ELb0ELb0ELb0ELb0ELi2ELi2ELi2ELi2ELb1EEENS1_21CollectiveEpilogueBwdISA_SB_SD_Li256ELb0ELb0ELi4EEENS1_19SingleTileSchedulerILb0ELb0ELb0ELi64EEEEEEEEEvNT_6ParamsE --------------------------
	.section	.nv.constant0._ZN7cutlass13device_kernelIN5flash19enable_sm80_to_sm89INS1_16FlashAttnBwdSm80INS1_25CollectiveMainloopBwdSm80ILi1ELi1EN4cute5tupleIJNS5_1CILi64EEES8_NS7_ILi192EEEEEENS_6half_tEfNS_4arch4Sm80ELb0ELb0ELb1ELb0ELb0ELb0ELb0ELb0ELi2ELi2ELi2ELi2ELb1EEENS1_21CollectiveEpilogueBwdISA_SB_SD_Li256ELb0ELb0ELi4EEENS1_19SingleTileSchedulerILb0ELb0ELb0ELi64EEEEEEEEEvNT_6ParamsE,"a",@progbits
	.sectionflags	@""
	.align	4
.nv.constant0._ZN7cutlass13device_kernelIN5flash19enable_sm80_to_sm89INS1_16FlashAttnBwdSm80INS1_25CollectiveMainloopBwdSm80ILi1ELi1EN4cute5tupleIJNS5_1CILi64EEES8_NS7_ILi192EEEEEENS_6half_tEfNS_4arch4Sm80ELb0ELb0ELb1ELb0ELb0ELb0ELb0ELb0ELi2ELi2ELi2ELi2ELb1EEENS1_21CollectiveEpilogueBwdISA_SB_SD_Li256ELb0ELb0ELi4EEENS1_19SingleTileSchedulerILb0ELb0ELb0ELi64EEEEEEEEEvNT_6ParamsE:
	.zero		976


//--------------------- .nv.constant0._ZN7cutlass13device_kernelIN5flash19enable_sm80_to_sm89INS1_16FlashAttnBwdSm80INS1_25CollectiveMainloopBwdSm80ILi1ELi1EN4cute5tupleIJNS5_1CILi64EEES8_NS7_ILi192EEEEEENS_6half_tEfNS_4arch4Sm80ELb0ELb0ELb1ELb0ELb1ELb0ELb0ELb0ELi2ELi2ELi2ELi2ELb1EEENS1_21CollectiveEpilogueBwdISA_SB_SD_Li256ELb0ELb0ELi4EEENS1_19SingleTileSchedulerILb0ELb0ELb0ELi64EEEEEEEEEvNT_6ParamsE --------------------------
	.section	.nv.constant0._ZN7cutlass13device_kernelIN5flash19enable_sm80_to_sm89INS1_16FlashAttnBwdSm80INS1_25CollectiveMainloopBwdSm80ILi1ELi1EN4cute5tupleIJNS5_1CILi64EEES8_NS7_ILi192EEEEEENS_6half_tEfNS_4arch4Sm80ELb0ELb0ELb1ELb0ELb1ELb0ELb0ELb0ELi2ELi2ELi2ELi2ELb1EEENS1_21CollectiveEpilogueBwdISA_SB_SD_Li256ELb0ELb0ELi4EEENS1_19SingleTileSchedulerILb0ELb0ELb0ELi64EEEEEEEEEvNT_6ParamsE,"a",@progbits
	.sectionflags	@""
	.align	4
.nv.constant0._ZN7cutlass13device_kernelIN5flash19enable_sm80_to_sm89INS1_16FlashAttnBwdSm80INS1_25CollectiveMainloopBwdSm80ILi1ELi1EN4cute5tupleIJNS5_1CILi64EEES8_NS7_ILi192EEEEEENS_6half_tEfNS_4arch4Sm80ELb0ELb0ELb1ELb0ELb1ELb0ELb0ELb0ELi2ELi2ELi2ELi2ELb1EEENS1_21CollectiveEpilogueBwdISA_SB_SD_Li256ELb0ELb0ELi4EEENS1_19SingleTileSchedulerILb0ELb0ELb0ELi64EEEEEEEEEvNT_6ParamsE:
	.zero		976


//--------------------- .nv.constant0._ZN7cutlass13device_kernelIN5flash19enable_sm80_to_sm89INS1_16FlashAttnBwdSm80INS1_25CollectiveMainloopBwdSm80ILi1ELi1EN4cute5tupleIJNS5_1CILi64EEES8_NS7_ILi192EEEEEENS_6half_tEfNS_4arch4Sm80ELb0ELb0ELb1ELb0ELb0ELb0ELb0ELb0ELi2ELi2ELi2ELi2ELb1EEENS1_24CollectiveEpilogueBwdGQAISA_fSD_Li256ELb0ELb0EEENS1_19SingleTileSchedulerILb0ELb0ELb0ELi64EEEEEEEEEvNT_6ParamsE --------------------------
	.section	.nv.constant0._ZN7cutlass13device_kernelIN5flash19enable_sm80_to_sm89INS1_16FlashAttnBwdSm80INS1_25CollectiveMainloopBwdSm80ILi1ELi1EN4cute5tupleIJNS5_1CILi64EEES8_NS7_ILi192EEEEEENS_6half_tEfNS_4arch4Sm80ELb0ELb0ELb1ELb0ELb0ELb0ELb0ELb0ELi2ELi2ELi2ELi2ELb1EEENS1_24CollectiveEpilogueBwdGQAISA_fSD_Li256ELb0ELb0EEENS1_19SingleTileSchedulerILb0ELb0ELb0ELi64EEEEEEEEEvNT_6ParamsE,"a",@progbits
	.sectionflags	@""
	.align	4
.nv.constant0._ZN7cutlass13device_kernelIN5flash19enable_sm80_to_sm89INS1_16FlashAttnBwdSm80INS1_25CollectiveMainloopBwdSm80ILi1ELi1EN4cute5tupleIJNS5_1CILi64EEES8_NS7_ILi192EEEEEENS_6half_tEfNS_4arch4Sm80ELb0ELb0ELb1ELb0ELb0ELb0ELb0ELb0ELi2ELi2ELi2ELi2ELb1EEENS1_24CollectiveEpilogueBwdGQAISA_fSD_Li256ELb0ELb0EEENS1_19SingleTileSchedulerILb0ELb0ELb0ELi64EEEEEEEEEvNT_6ParamsE:
	.zero		984


//--------------------- .nv.constant0._ZN7cutlass13device_kernelIN5flash19enable_sm80_to_sm89INS1_16FlashAttnBwdSm80INS1_25CollectiveMainloopBwdSm80ILi1ELi1EN4cute5tupleIJNS5_1CILi64EEES8_NS7_ILi192EEEEEENS_6half_tEfNS_4arch4Sm80ELb0ELb0ELb1ELb0ELb1ELb0ELb0ELb0ELi2ELi2ELi2ELi2ELb1EEENS1_24CollectiveEpilogueBwdGQAISA_fSD_Li256ELb0ELb1EEENS1_19SingleTileSchedulerILb0ELb0ELb0ELi64EEEEEEEEEvNT_6ParamsE --------------------------
	.section	.nv.constant0._ZN7cutlass13device_kernelIN5flash19enable_sm80_to_sm89INS1_16FlashAttnBwdSm80INS1_25CollectiveMainloopBwdSm80ILi1ELi1EN4cute5tupleIJNS5_1CILi64EEES8_NS7_ILi192EEEEEENS_6half_tEfNS_4arch4Sm80ELb0ELb0ELb1ELb0ELb1ELb0ELb0ELb0ELi2ELi2ELi2ELi2ELb1EEENS1_24CollectiveEpilogueBwdGQAISA_fSD_Li256ELb0ELb1EEENS1_19SingleTileSchedulerILb0ELb0ELb0ELi64EEEEEEEEEvNT_6ParamsE,"a",@progbits
	.sectionflags	@""
	.align	4
.nv.constant0._ZN7cutlass13device_kernelIN5flash19enable_sm80_to_sm89INS1_16FlashAttnBwdSm80INS1_25CollectiveMainloopBwdSm80ILi1ELi1EN4cute5tupleIJNS5_1CILi64EEES8_NS7_ILi192EEEEEENS_6half_tEfNS_4arch4Sm80ELb0ELb0ELb1ELb0ELb1ELb0ELb0ELb0ELi2ELi2ELi2ELi2ELb1EEENS1_24CollectiveEpilogueBwdGQAISA_fSD_Li256ELb0ELb1EEENS1_19SingleTileSchedulerILb0ELb0ELb0ELi64EEEEEEEEEvNT_6ParamsE:
	.zero		984


//--------------------- .nv.constant0._ZN7cutlass13device_kernelIN5flash19enable_sm80_to_sm89INS1_16FlashAttnBwdSm80INS1_25CollectiveMainloopBwdSm80ILi1ELi1EN4cute5tupleIJNS5_1CILi64EEES8_NS7_ILi192EEEEEENS_6half_tEfNS_4arch4Sm80ELb0ELb0ELb1ELb1ELb0ELb0ELb0ELb0ELi2ELi2ELi2ELi2ELb1EEENS1_21CollectiveEpilogueBwdISA_SB_SD_Li256ELb1ELb0ELi4EEENS1_19SingleTileSchedulerILb1ELb0ELb0ELi64EEEEEEEEEvNT_6ParamsE --------------------------
	.section	.nv.constant0._ZN7cutlass13device_kernelIN5flash19enable_sm80_to_sm89INS1_16FlashAttnBwdSm80INS1_25CollectiveMainloopBwdSm80ILi1ELi1EN4cute5tupleIJNS5_1CILi64EEES8_NS7_ILi192EEEEEENS_6half_tEfNS_4arch4Sm80ELb0ELb0ELb1ELb1ELb0ELb0ELb0ELb0ELi2ELi2ELi2ELi2ELb1EEENS1_21CollectiveEpilogueBwdISA_SB_SD_Li256ELb1ELb0ELi4EEENS1_19SingleTileSchedulerILb1ELb0ELb0ELi64EEEEEEEEEvNT_6ParamsE,"a",@progbits
	.sectionflags	@""
	.align	4
.nv.constant0._ZN7cutlass13device_kernelIN5flash19enable_sm80_to_sm89INS1_16FlashAttnBwdSm80INS1_25CollectiveMainloopBwdSm80ILi1ELi1EN4cute5tupleIJNS5_1CILi64EEES8_NS7_ILi192EEEEEENS_6half_tEfNS_4arch4Sm80ELb0ELb0ELb1ELb1ELb0ELb0ELb0ELb0ELi2ELi2ELi2ELi2ELb1EEENS1_21CollectiveEpilogueBwdISA_SB_SD_Li256ELb1ELb0ELi4EEENS1_19SingleTileSchedulerILb1ELb0ELb0ELi64EEEEEEEEEvNT_6ParamsE:
	.zero		976


//--------------------- .nv.constant0._ZN7cutlass13device_kernelIN5flash19enable_sm80_to_sm89INS1_16FlashAttnBwdSm80INS1_25CollectiveMainloopBwdSm80ILi1ELi1EN4cute5tupleIJNS5_1CILi64EEES8_NS7_ILi192EEEEEENS_6half_tEfNS_4arch4Sm80ELb0ELb0ELb1ELb1ELb1ELb0ELb0ELb0ELi2ELi2ELi2ELi2ELb1EEENS1_21CollectiveEpilogueBwdISA_SB_SD_Li256ELb1ELb0ELi4EEENS1_19SingleTileSchedulerILb1ELb0ELb0ELi64EEEEEEEEEvNT_6ParamsE --------------------------
	.section	.nv.constant0._ZN7cutlass13device_kernelIN5flash19enable_sm80_to_sm89INS1_16FlashAttnBwdSm80INS1_25CollectiveMainloopBwdSm80ILi1ELi1EN4cute5tupleIJNS5_1CILi64EEES8_NS7_ILi192EEEEEENS_6half_tEfNS_4arch4Sm80ELb0ELb0ELb1ELb1ELb1ELb0ELb0ELb0ELi2ELi2ELi2ELi2ELb1EEENS1_21CollectiveEpilogueBwdISA_SB_SD_Li256ELb1ELb0ELi4EEENS1_19SingleTileSchedulerILb1ELb0ELb0ELi64EEEEEEEEEvNT_6ParamsE,"a",@progbits
	.sectionflags	@""
	.align	4
.nv.constant0._ZN7cutlass13device_kernelIN5flash19enable_sm80_to_sm89INS1_16FlashAttnBwdSm80INS1_25CollectiveMainloopBwdSm80ILi1ELi1EN4cute5tupleIJNS5_1CILi64EEES8_NS7_ILi192EEEEEENS_6half_tEfNS_4arch4Sm80ELb0ELb0ELb1ELb1ELb1ELb0ELb0ELb0ELi2ELi2ELi2ELi2ELb1EEENS1_21CollectiveEpilogueBwdISA_SB_SD_Li256ELb1ELb0ELi4EEENS1_19SingleTileSchedulerILb1ELb0ELb0ELi64EEEEEEEEEvNT_6ParamsE:
	.zero		976


//--------------------- .nv.constant0._ZN7cutlass13device_kernelIN5flash19enable_sm80_to_sm89INS1_16FlashAttnBwdSm80INS1_25CollectiveMainloopBwdSm80ILi1ELi1EN4cute5tupleIJNS5_1CILi64EEES8_NS7_ILi192EEEEEENS_6half_tEfNS_4arch4Sm80ELb0ELb0ELb1ELb1ELb0ELb0ELb0ELb0ELi2ELi2ELi2ELi2ELb1EEENS1_24CollectiveEpilogueBwdGQAISA_fSD_Li256ELb1ELb0EEENS1_19SingleTileSchedulerILb1ELb0ELb0ELi64EEEEEEEEEvNT_6ParamsE --------------------------
	.section	.nv.constant0._ZN7cutlass13device_kernelIN5flash19enable_sm80_to_sm89INS1_16FlashAttnBwdSm80INS1_25CollectiveMainloopBwdSm80ILi1ELi1EN4cute5tupleIJNS5_1CILi64EEES8_NS7_ILi192EEEEEENS_6half_tEfNS_4arch4Sm80ELb0ELb0ELb1ELb1ELb0ELb0ELb0ELb0ELi2ELi2ELi2ELi2ELb1EEENS1_24CollectiveEpilogueBwdGQAISA_fSD_Li256ELb1ELb0EEENS1_19SingleTileSchedulerILb1ELb0ELb0ELi64EEEEEEEEEvNT_6ParamsE,"a",@progbits
	.sectionflags	@""
	.align	4
.nv.constant0._ZN7cutlass13device_kernelIN5flash19enable_sm80_to_sm89INS1_16FlashAttnBwdSm80INS1_25CollectiveMainloopBwdSm80ILi1ELi1EN4cute5tupleIJNS5_1CILi64EEES8_NS7_ILi192EEEEEENS_6half_tEfNS_4arch4Sm80ELb0ELb0ELb1ELb1ELb0ELb0ELb0ELb0ELi2ELi2ELi2ELi2ELb1EEENS1_24CollectiveEpilogueBwdGQAISA_fSD_Li256ELb1ELb0EEENS1_19SingleTileSchedulerILb1ELb0ELb0ELi64EEEEEEEEEvNT_6ParamsE:
	.zero		984


//--------------------- .nv.constant0._ZN7cutlass13device_kernelIN5flash19enable_sm80_to_sm89INS1_16FlashAttnBwdSm80INS1_25CollectiveMainloopBwdSm80ILi1ELi1EN4cute5tupleIJNS5_1CILi64EEES8_NS7_ILi192EEEEEENS_6half_tEfNS_4arch4Sm80ELb0ELb0ELb1ELb1ELb1ELb0ELb0ELb0ELi2ELi2ELi2ELi2ELb1EEENS1_24CollectiveEpilogueBwdGQAISA_fSD_Li256ELb1ELb1EEENS1_19SingleTileSchedulerILb1ELb0ELb0ELi64EEEEEEEEEvNT_6ParamsE --------------------------
	.section	.nv.constant0._ZN7cutlass13device_kernelIN5flash19enable_sm80_to_sm89INS1_16FlashAttnBwdSm80INS1_25CollectiveMainloopBwdSm80ILi1ELi1EN4cute5tupleIJNS5_1CILi64EEES8_NS7_ILi192EEEEEENS_6half_tEfNS_4arch4Sm80ELb0ELb0ELb1ELb1ELb1ELb0ELb0ELb0ELi2ELi2ELi2ELi2ELb1EEENS1_24CollectiveEpilogueBwdGQAISA_fSD_Li256ELb1ELb1EEENS1_19SingleTileSchedulerILb1ELb0ELb0ELi64EEEEEEEEEvNT_6ParamsE,"a",@progbits
	.sectionflags	@""
	.align	4
.nv.constant0._ZN7cutlass13device_kernelIN5flash19enable_sm80_to_sm89INS1_16FlashAttnBwdSm80INS1_25CollectiveMainloopBwdSm80ILi1ELi1EN4cute5tupleIJNS5_1CILi64EEES8_NS7_ILi192EEEEEENS_6half_tEfNS_4arch4Sm80ELb0ELb0ELb1ELb1ELb1ELb0ELb0ELb0ELi2ELi2ELi2ELi2ELb1EEENS1_24CollectiveEpilogueBwdGQAISA_fSD_Li256ELb1ELb1EEENS1_19SingleTileSchedulerILb1ELb0ELb0ELi64EEEEEEEEEvNT_6ParamsE:
	.zero		984


//--------------------- .nv.constant0._ZN7cutlass13device_kernelIN5flash19enable_sm80_to_sm89INS1_16FlashAttnBwdSm80INS1_25CollectiveMainloopBwdSm80ILi1ELi1EN4cute5tupleIJNS5_1CILi64EEES8_NS7_ILi192EEEEEENS_6half_tEfNS_4arch4Sm80ELb0ELb1ELb1ELb0ELb0ELb0ELb0ELb0ELi2ELi2ELi2ELi2ELb1EEENS1_21CollectiveEpilogueBwdISA_SB_SD_Li256ELb0ELb0ELi4EEENS1_19SingleTileSchedulerILb0ELb0ELb0ELi64EEEEEEEEEvNT_6ParamsE --------------------------
	.section	.nv.constant0._ZN7cutlass13device_kernelIN5flash19enable_sm80_to_sm89INS1_16FlashAttnBwdSm80INS1_25CollectiveMainloopBwdSm80ILi1ELi1EN4cute5tupleIJNS5_1CILi64EEES8_NS7_ILi192EEEEEENS_6half_tEfNS_4arch4Sm80ELb0ELb1ELb1ELb0ELb0ELb0ELb0ELb0ELi2ELi2ELi2ELi2ELb1EEENS1_21CollectiveEpilogueBwdISA_SB_SD_Li256ELb0ELb0ELi4EEENS1_19SingleTileSchedulerILb0ELb0ELb0ELi64EEEEEEEEEvNT_6ParamsE,"a",@progbits
	.sectionflags	@""
	.align	4
.nv.constant0._ZN7cutlass13device_kernelIN5flash19enable_sm80_to_sm89INS1_16FlashAttnBwdSm80INS1_25CollectiveMainloopBwdSm80ILi1ELi1EN4cute5tupleIJNS5_1CILi64EEES8_NS7_ILi192EEEEEENS_6half_tEfNS_4arch4Sm80ELb0ELb1ELb1ELb0ELb0ELb0ELb0ELb0ELi2ELi2ELi2ELi2ELb1EEENS1_21CollectiveEpilogueBwdISA_SB_SD_Li256ELb0ELb0ELi4EEENS1_19SingleTileSchedulerILb0ELb0ELb0ELi64EEEEEEEEEvNT_6ParamsE:
	.zero		976


//--------------------- .nv.constant0._ZN7cutlass13device_kernelIN5flash19enable_sm80_to_sm89INS1_16FlashAttnBwdSm80INS1_25CollectiveMainloopBwdSm80ILi1ELi1EN4cute5tupleIJNS5_1CILi64EEES8_NS7_ILi192EEEEEENS_6half_tEfNS_4arch4Sm80ELb0ELb1ELb1ELb0ELb1ELb0ELb0ELb0ELi2ELi2ELi2ELi2ELb1EEENS1_21CollectiveEpilogueBwdISA_SB_SD_Li256ELb0ELb0ELi4EEENS1_19SingleTileSchedulerILb0ELb0ELb0ELi64EEEEEEEEEvNT_6ParamsE --------------------------
	.section	.nv.constant0._ZN7cutlass13device_kernelIN5flash19enable_sm80_to_sm89INS1_16FlashAttnBwdSm80INS1_25CollectiveMainloopBwdSm80ILi1ELi1EN4cute5tupleIJNS5_1CILi64EEES8_NS7_ILi192EEEEEENS_6half_tEfNS_4arch4Sm80ELb0ELb1ELb1ELb0ELb1ELb0ELb0ELb0ELi2ELi2ELi2ELi2ELb1EEENS1_21CollectiveEpilogueBwdISA_SB_SD_Li256ELb0ELb0ELi4EEENS1_19SingleTileSchedulerILb0ELb0ELb0ELi64EEEEEEEEEvNT_6ParamsE,"a",@progbits
	.sectionflags	@""
	.align	4
.nv.constant0._ZN7cutlass13device_kernelIN5flash19enable_sm80_to_sm89INS1_16FlashAttnBwdSm80INS1_25CollectiveMainloopBwdSm80ILi1ELi1EN4cute5tupleIJNS5_1CILi64EEES8_NS7_ILi192EEEEEENS_6half_tEfNS_4arch4Sm80ELb0ELb1ELb1ELb0ELb1ELb0ELb0ELb0ELi2ELi2ELi2ELi2ELb1EEENS1_21CollectiveEpilogueBwdISA_SB_SD_Li256ELb0ELb0ELi4EEENS1_19SingleTileSchedulerILb0ELb0ELb0ELi64EEEEEEEEEvNT_6ParamsE:
	.zero		976


//--------------------- .nv.constant0._ZN7cutlass13device_kernelIN5flash19enable_sm80_to_sm89INS1_16FlashAttnBwdSm80INS1_25CollectiveMainloopBwdSm80ILi1ELi1EN4cute5tupleIJNS5_1CILi64EEES8_NS7_ILi192EEEEEENS_6half_tEfNS_4arch4Sm80ELb0ELb1ELb1ELb0ELb0ELb0ELb0ELb0ELi2ELi2ELi2ELi2ELb1EEENS1_24CollectiveEpilogueBwdGQAISA_fSD_Li256ELb0ELb0EEENS1_19SingleTileSchedulerILb0ELb0ELb0ELi64EEEEEEEEEvNT_6ParamsE --------------------------
	.section	.nv.constant0._ZN7cutlass13device_kernelIN5flash19enable_sm80_to_sm89INS1_16FlashAttnBwdSm80INS1_25CollectiveMainloopBwdSm80ILi1ELi1EN4cute5tupleIJNS5_1CILi64EEES8_NS7_ILi192EEEEEENS_6half_tEfNS_4arch4Sm80ELb0ELb1ELb1ELb0ELb0ELb0ELb0ELb0ELi2ELi2ELi2ELi2ELb1EEENS1_24CollectiveEpilogueBwdGQAISA_fSD_Li256ELb0ELb0EEENS1_19SingleTileSchedulerILb0ELb0ELb0ELi64EEEEEEEEEvNT_6ParamsE,"a",@progbits
	.sectionflags	@""
	.align	4
.nv.constant0._ZN7cutlass13device_kernelIN5flash19enable_sm80_to_sm89INS1_16FlashAttnBwdSm80INS1_25CollectiveMainloopBwdSm80ILi1ELi1EN4cute5tupleIJNS5_1CILi64EEES8_NS7_ILi192EEEEEENS_6half_tEfNS_4arch4Sm80ELb0ELb1ELb1ELb0ELb0ELb0ELb0ELb0ELi2ELi2ELi2ELi2ELb1EEENS1_24CollectiveEpilogueBwdGQAISA_fSD_Li256ELb0ELb0EEENS1_19SingleTileSchedulerILb0ELb0ELb0ELi64EEEEEEEEEvNT_6ParamsE:
	.zero		984


//--------------------- .nv.constant0._ZN7cutlass13device_kernelIN5flash19enable_sm80_to_sm89INS1_16FlashAttnBwdSm80INS1_25CollectiveMainloopBwdSm80ILi1ELi1EN4cute5tupleIJNS5_1CILi64EEES8_NS7_ILi192EEEEEENS_6half_tEfNS_4arch4Sm80ELb0ELb1ELb1ELb0ELb1ELb0ELb0ELb0ELi2ELi2ELi2ELi2ELb1EEENS1_24CollectiveEpilogueBwdGQAISA_fSD_Li256ELb0ELb1EEENS1_19SingleTileSchedulerILb0ELb0ELb0ELi64EEEEEEEEEvNT_6ParamsE --------------------------
	.section	.nv.constant0._ZN7cutlass13device_kernelIN5flash19enable_sm80_to_sm89INS1_16FlashAttnBwdSm80INS1_25CollectiveMainloopBwdSm80ILi1ELi1EN4cute5tupleIJNS5_1CILi64EEES8_NS7_ILi192EEEEEENS_6half_tEfNS_4arch4Sm80ELb0ELb1ELb1ELb0ELb1ELb0ELb0ELb0ELi2ELi2ELi2ELi2ELb1EEENS1_24CollectiveEpilogueBwdGQAISA_fSD_Li256ELb0ELb1EEENS1_19SingleTileSchedulerILb0ELb0ELb0ELi64EEEEEEEEEvNT_6ParamsE,"a",@progbits
	.sectionflags	@""
	.align	4
.nv.constant0._ZN7cutlass13device_kernelIN5flash19enable_sm80_to_sm89INS1_16FlashAttnBwdSm80INS1_25CollectiveMainloopBwdSm80ILi1ELi1EN4cute5tupleIJNS5_1CILi64EEES8_NS7_ILi192EEEEEENS_6half_tEfNS_4arch4Sm80ELb0ELb1ELb1ELb0ELb1ELb0ELb0ELb0ELi2ELi2ELi2ELi2ELb1EEENS1_24CollectiveEpilogueBwdGQAISA_fSD_Li256ELb0ELb1EEENS1_19SingleTileSchedulerILb0ELb0ELb0ELi64EEEEEEEEEvNT_6ParamsE:
	.zero		984


//--------------------- .nv.constant0._ZN7cutlass13device_kernelIN5flash19enable_sm80_to_sm89INS1_16FlashAttnBwdSm80INS1_25CollectiveMainloopBwdSm80ILi1ELi1EN4cute5tupleIJNS5_1CILi64EEES8_NS7_ILi192EEEEEENS_6half_tEfNS_4arch4Sm80ELb0ELb1ELb1ELb1ELb0ELb0ELb0ELb0ELi2ELi2ELi2ELi2ELb1EEENS1_21CollectiveEpilogueBwdISA_SB_SD_Li256ELb1ELb0ELi4EEENS1_19SingleTileSchedulerILb1ELb0ELb0ELi64EEEEEEEEEvNT_6ParamsE --------------------------
	.section	.nv.constant0._ZN7cutlass13device_kernelIN5flash19enable_sm80_to_sm89INS1_16FlashAttnBwdSm80INS1_25CollectiveMainloopBwdSm80ILi1ELi1EN4cute5tupleIJNS5_1CILi64EEES8_NS7_ILi192EEEEEENS_6half_tEfNS_4arch4Sm80ELb0ELb1ELb1ELb1ELb0ELb0ELb0ELb0ELi2ELi2ELi2ELi2ELb1EEENS1_21CollectiveEpilogueBwdISA_SB_SD_Li256ELb1ELb0ELi4EEENS1_19SingleTileSchedulerILb1ELb0ELb0ELi64EEEEEEEEEvNT_6ParamsE,"a",@progbits
	.sectionflags	@""
	.align	4
.nv.constant0._ZN7cutlass13device_kernelIN5flash19enable_sm80_to_sm89INS1_16FlashAttnBwdSm80INS1_25CollectiveMainloopBwdSm80ILi1ELi1EN4cute5tupleIJNS5_1CILi64EEES8_NS7_ILi192EEEEEENS_6half_tEfNS_4arch4Sm80ELb0ELb1ELb1ELb1ELb0ELb0ELb0ELb0ELi2ELi2ELi2ELi2ELb1EEENS1_21CollectiveEpilogueBwdISA_SB_SD_Li256ELb1ELb0ELi4EEENS1_19SingleTileSchedulerILb1ELb0ELb0ELi64EEEEEEEEEvNT_6ParamsE:
	.zero		976


//--------------------- .nv.constant0._ZN7cutlass13device_kernelIN5flash19enable_sm80_to_sm89INS1_16FlashAttnBwdSm80INS1_25CollectiveMainloopBwdSm80ILi1ELi1EN4cute5tupleIJNS5_1CILi64EEES8_NS7_ILi192EEEEEENS_6half_tEfNS_4arch4Sm80ELb0ELb1ELb1ELb1ELb1ELb0ELb0ELb0ELi2ELi2ELi2ELi2ELb1EEENS1_21CollectiveEpilogueBwdISA_SB_SD_Li256ELb1ELb0ELi4EEENS1_19SingleTileSchedulerILb1ELb0ELb0ELi64EEEEEEEEEvNT_6ParamsE --------------------------
	.section	.nv.constant0._ZN7cutlass13device_kernelIN5flash19enable_sm80_to_sm89INS1_16FlashAttnBwdSm80INS1_25CollectiveMainloopBwdSm80ILi1ELi1EN4cute5tupleIJNS5_1CILi64EEES8_NS7_ILi192EEEEEENS_6half_tEfNS_4arch4Sm80ELb0ELb1ELb1ELb1ELb1ELb0ELb0ELb0ELi2ELi2ELi2ELi2ELb1EEENS1_21CollectiveEpilogueBwdISA_SB_SD_Li256ELb1ELb0ELi4EEENS1_19SingleTileSchedulerILb1ELb0ELb0ELi64EEEEEEEEEvNT_6ParamsE,"a",@progbits
	.sectionflags	@""
	.align	4
.nv.constant0._ZN7cutlass13device_kernelIN5flash19enable_sm80_to_sm89INS1_16FlashAttnBwdSm80INS1_25CollectiveMainloopBwdSm80ILi1ELi1EN4cute5tupleIJNS5_1CILi64EEES8_NS7_ILi192EEEEEENS_6half_tEfNS_4arch4Sm80ELb0ELb1ELb1ELb1ELb1ELb0ELb0ELb0ELi2ELi2ELi2ELi2ELb1EEENS1_21CollectiveEpilogueBwdISA_SB_SD_Li256ELb1ELb0ELi4EEENS1_19SingleTileSchedulerILb1ELb0ELb0ELi64EEEEEEEEEvNT_6ParamsE:
	.zero		976


//--------------------- .nv.constant0._ZN7cutlass13device_kernelIN5flash19enable_sm80_to_sm89INS1_16FlashAttnBwdSm80INS1_25CollectiveMainloopBwdSm80ILi1ELi1EN4cute5tupleIJNS5_1CILi64EEES8_NS7_ILi192EEEEEENS_6half_tEfNS_4arch4Sm80ELb0ELb1ELb1ELb1ELb0ELb0ELb0ELb0ELi2ELi2ELi2ELi2ELb1EEENS1_24CollectiveEpilogueBwdGQAISA_fSD_Li256ELb1ELb0EEENS1_19SingleTileSchedulerILb1ELb0ELb0ELi64EEEEEEEEEvNT_6ParamsE --------------------------
	.section	.nv.constant0._ZN7cutlass13device_kernelIN5flash19enable_sm80_to_sm89INS1_16FlashAttnBwdSm80INS1_25CollectiveMainloopBwdSm80ILi1ELi1EN4cute5tupleIJNS5_1CILi64EEES8_NS7_ILi192EEEEEENS_6half_tEfNS_4arch4Sm80ELb0ELb1ELb1ELb1ELb0ELb0ELb0ELb0ELi2ELi2ELi2ELi2ELb1EEENS1_24CollectiveEpilogueBwdGQAISA_fSD_Li256ELb1ELb0EEENS1_19SingleTileSchedulerILb1ELb0ELb0ELi64EEEEEEEEEvNT_6ParamsE,"a",@progbits
	.sectionflags	@""
	.align	4
.nv.constant0._ZN7cutlass13device_kernelIN5flash19enable_sm80_to_sm89INS1_16FlashAttnBwdSm80INS1_25CollectiveMainloopBwdSm80ILi1ELi1EN4cute5tupleIJNS5_1CILi64EEES8_NS7_ILi192EEEEEENS_6half_tEfNS_4arch4Sm80ELb0ELb1ELb1ELb1ELb0ELb0ELb0ELb0ELi2ELi2ELi2ELi2ELb1EEENS1_24CollectiveEpilogueBwdGQAISA_fSD_Li256ELb1ELb0EEENS1_19SingleTileSchedulerILb1ELb0ELb0ELi64EEEEEEEEEvNT_6ParamsE:
	.zero		984


//--------------------- .nv.constant0._ZN7cutlass13device_kernelIN5flash19enable_sm80_to_sm89INS1_16FlashAttnBwdSm80INS1_25CollectiveMainloopBwdSm80ILi1ELi1EN4cute5tupleIJNS5_1CILi64EEES8_NS7_ILi192EEEEEENS_6half_tEfNS_4arch4Sm80ELb0ELb1ELb1ELb1ELb1ELb0ELb0ELb0ELi2ELi2ELi2ELi2ELb1EEENS1_24CollectiveEpilogueBwdGQAISA_fSD_Li256ELb1ELb1EEENS1_19SingleTileSchedulerILb1ELb0ELb0ELi64EEEEEEEEEvNT_6ParamsE --------------------------
	.section	.nv.constant0._ZN7cutlass13device_kernelIN5flash19enable_sm80_to_sm89INS1_16FlashAttnBwdSm80INS1_25CollectiveMainloopBwdSm80ILi1ELi1EN4cute5tupleIJNS5_1CILi64EEES8_NS7_ILi192EEEEEENS_6half_tEfNS_4arch4Sm80ELb0ELb1ELb1ELb1ELb1ELb0ELb0ELb0ELi2ELi2ELi2ELi2ELb1EEENS1_24CollectiveEpilogueBwdGQAISA_fSD_Li256ELb1ELb1EEENS1_19SingleTileSchedulerILb1ELb0ELb0ELi64EEEEEEEEEvNT_6ParamsE,"a",@progbits
	.sectionflags	@""
	.align	4
.nv.constant0._ZN7cutlass13device_kernelIN5flash19enable_sm80_to_sm89INS1_16FlashAttnBwdSm80INS1_25CollectiveMainloopBwdSm80ILi1ELi1EN4cute5tupleIJNS5_1CILi64EEES8_NS7_ILi192EEEEEENS_6half_tEfNS_4arch4Sm80ELb0ELb1ELb1ELb1ELb1ELb0ELb0ELb0ELi2ELi2ELi2ELi2ELb1EEENS1_24CollectiveEpilogueBwdGQAISA_fSD_Li256ELb1ELb1EEENS1_19SingleTileSchedulerILb1ELb0ELb0ELi64EEEEEEEEEvNT_6ParamsE:
	.zero		984


//--------------------- .nv.constant0._ZN7cutlass13device_kernelIN5flash19enable_sm80_to_sm89INS1_16FlashAttnBwdSm80INS1_25CollectiveMainloopBwdSm80ILi1ELi1EN4cute5tupleIJNS5_1CILi64EEES8_NS7_ILi192EEEEEENS_6half_tEfNS_4arch4Sm80ELb1ELb0ELb1ELb0ELb0ELb0ELb0ELb0ELi2ELi2ELi2ELi2ELb1EEENS1_21CollectiveEpilogueBwdISA_SB_SD_Li256ELb0ELb0ELi4EEENS1_25SingleTileBwdLPTSchedulerILb0ELi64ELb0EEEEEEEEEvNT_6ParamsE --------------------------
	.section	.nv.constant0._ZN7cutlass13device_kernelIN5flash19enable_sm80_to_sm89INS1_16FlashAttnBwdSm80INS1_25CollectiveMainloopBwdSm80ILi1ELi1EN4cute5tupleIJNS5_1CILi64EEES8_NS7_ILi192EEEEEENS_6half_tEfNS_4arch4Sm80ELb1ELb0ELb1ELb0ELb0ELb0ELb0ELb0ELi2ELi2ELi2ELi2ELb1EEENS1_21CollectiveEpilogueBwdISA_SB_SD_Li256ELb0ELb0ELi4EEENS1_25SingleTileBwdLPTSchedulerILb0ELi64ELb0EEEEEEEEEvNT_6ParamsE,"a",@progbits
	.sectionflags	@""
	.align	4
.nv.constant0._ZN7cutlass13device_kernelIN5flash19enable_sm80_to_sm89INS1_16FlashAttnBwdSm80INS1_25CollectiveMainloopBwdSm80ILi1ELi1EN4cute5tupleIJNS5_1CILi64EEES8_NS7_ILi192EEEEEENS_6half_tEfNS_4arch4Sm80ELb1ELb0ELb1ELb0ELb0ELb0ELb0ELb0ELi2ELi2ELi2ELi2ELb1EEENS1_21CollectiveEpilogueBwdISA_SB_SD_Li256ELb0ELb0ELi4EEENS1_25SingleTileBwdLPTSchedulerILb0ELi64ELb0EEEEEEEEEvNT_6ParamsE:
	.zero		1000


//--------------------- .nv.constant0._ZN7cutlass13device_kernelIN5flash19enable_sm80_to_sm89INS1_16FlashAttnBwdSm80INS1_25CollectiveMainloopBwdSm80ILi1ELi1EN4cute5tupleIJNS5_1CILi64EEES8_NS7_ILi192EEEEEENS_6half_tEfNS_4arch4Sm80ELb1ELb0ELb1ELb0ELb1ELb0ELb0ELb0ELi2ELi2ELi2ELi2ELb1EEENS1_21CollectiveEpilogueBwdISA_SB_SD_Li256ELb0ELb0ELi4EEENS1_25SingleTileBwdLPTSchedulerILb0ELi64ELb1EEEEEEEEEvNT_6ParamsE --------------------------
	.section	.nv.constant0._ZN7cutlass13device_kernelIN5flash19enable_sm80_to_sm89INS1_16FlashAttnBwdSm80INS1_25CollectiveMainloopBwdSm80ILi1ELi1EN4cute5tupleIJNS5_1CILi64EEES8_NS7_ILi192EEEEEENS_6half_tEfNS_4arch4Sm80ELb1ELb0ELb1ELb0ELb1ELb0ELb0ELb0ELi2ELi2ELi2ELi2ELb1EEENS1_21CollectiveEpilogueBwdISA_SB_SD_Li256ELb0ELb0ELi4EEENS1_25SingleTileBwdLPTSchedulerILb0ELi64ELb1EEEEEEEEEvNT_6ParamsE,"a",@progbits
	.sectionflags	@""
	.align	4
.nv.constant0._ZN7cutlass13device_kernelIN5flash19enable_sm80_to_sm89INS1_16FlashAttnBwdSm80INS1_25CollectiveMainloopBwdSm80ILi1ELi1EN4cute5tupleIJNS5_1CILi64EEES8_NS7_ILi192EEEEEENS_6half_tEfNS_4arch4Sm80ELb1ELb0ELb1ELb0ELb1ELb0ELb0ELb0ELi2ELi2ELi2ELi2ELb1EEENS1_21CollectiveEpilogueBwdISA_SB_SD_Li256ELb0ELb0ELi4EEENS1_25SingleTileBwdLPTSchedulerILb0ELi64ELb1EEEEEEEEEvNT_6ParamsE:
	.zero		1000


//--------------------- .nv.constant0._ZN7cutlass13device_kernelIN5flash19enable_sm80_to_sm89INS1_16FlashAttnBwdSm80INS1_25CollectiveMainloopBwdSm80ILi1ELi1EN4cute5tupleIJNS5_1CILi64EEES8_NS7_ILi192EEEEEENS_6half_tEfNS_4arch4Sm80ELb1ELb0ELb1ELb0ELb0ELb0ELb0ELb0ELi2ELi2ELi2ELi2ELb1EEENS1_24CollectiveEpilogueBwdGQAISA_fSD_Li256ELb0ELb0EEENS1_25SingleTileBwdLPTSchedulerILb0ELi64ELb0EEEEEEEEEvNT_6ParamsE --------------------------
	.section	.nv.constant0._ZN7cutlass13device_kernelIN5flash19enable_sm80_to_sm89INS1_16FlashAttnBwdSm80INS1_25CollectiveMainloopBwdSm80ILi1ELi1EN4cute5tupleIJNS5_1CILi64EEES8_NS7_ILi192EEEEEENS_6half_tEfNS_4arch4Sm80ELb1ELb0ELb1ELb0ELb0ELb0ELb0ELb0ELi2ELi2ELi2ELi2ELb1EEENS1_24CollectiveEpilogueBwdGQAISA_fSD_Li256ELb0ELb0EEENS1_25SingleTileBwdLPTSchedulerILb0ELi64ELb0EEEEEEEEEvNT_6ParamsE,"a",@progbits
	.sectionflags	@""
	.align	4
.nv.constant0._ZN7cutlass13device_kernelIN5flash19enable_sm80_to_sm89INS1_16FlashAttnBwdSm80INS1_25CollectiveMainloopBwdSm80ILi1ELi1EN4cute5tupleIJNS5_1CILi64EEES8_NS7_ILi192EEEEEENS_6half_tEfNS_4arch4Sm80ELb1ELb0ELb1ELb0ELb0ELb0ELb0ELb0ELi2ELi2ELi2ELi2ELb1EEENS1_24CollectiveEpilogueBwdGQAISA_fSD_Li256ELb0ELb0EEENS1_25SingleTileBwdLPTSchedulerILb0ELi64ELb0EEEEEEEEEvNT_6ParamsE:
	.zero		1008


//--------------------- .nv.constant0._ZN7cutlass13device_kernelIN5flash19enable_sm80_to_sm89INS1_16FlashAttnBwdSm80INS1_25CollectiveMainloopBwdSm80ILi1ELi1EN4cute5tupleIJNS5_1CILi64EEES8_NS7_ILi192EEEEEENS_6half_tEfNS_4arch4Sm80ELb1ELb0ELb1ELb0ELb1ELb0ELb0ELb0ELi2ELi2ELi2ELi2ELb1EEENS1_24CollectiveEpilogueBwdGQAISA_fSD_Li256ELb0ELb1EEENS1_25SingleTileBwdLPTSchedulerILb0ELi64ELb1EEEEEEEEEvNT_6ParamsE --------------------------
	.section	.nv.constant0._ZN7cutlass13device_kernelIN5flash19enable_sm80_to_sm89INS1_16FlashAttnBwdSm80INS1_25CollectiveMainloopBwdSm80ILi1ELi1EN4cute5tupleIJNS5_1CILi64EEES8_NS7_ILi192EEEEEENS_6half_tEfNS_4arch4Sm80ELb1ELb0ELb1ELb0ELb1ELb0ELb0ELb0ELi2ELi2ELi2ELi2ELb1EEENS1_24CollectiveEpilogueBwdGQAISA_fSD_Li256ELb0ELb1EEENS1_25SingleTileBwdLPTSchedulerILb0ELi64ELb1EEEEEEEEEvNT_6ParamsE,"a",@progbits
	.sectionflags	@""
	.align	4
.nv.constant0._ZN7cutlass13device_kernelIN5flash19enable_sm80_to_sm89INS1_16FlashAttnBwdSm80INS1_25CollectiveMainloopBwdSm80ILi1ELi1EN4cute5tupleIJNS5_1CILi64EEES8_NS7_ILi192EEEEEENS_6half_tEfNS_4arch4Sm80ELb1ELb0ELb1ELb0ELb1ELb0ELb0ELb0ELi2ELi2ELi2ELi2ELb1EEENS1_24CollectiveEpilogueBwdGQAISA_fSD_Li256ELb0ELb1EEENS1_25SingleTileBwdLPTSchedulerILb0ELi64ELb1EEEEEEEEEvNT_6ParamsE:
	.zero		1008


//--------------------- .nv.constant0._ZN7cutlass13device_kernelIN5flash19enable_sm80_to_sm89INS1_16FlashAttnBwdSm80INS1_25CollectiveMainloopBwdSm80ILi1ELi1EN4cute5tupleIJNS5_1CILi64EEES8_NS7_ILi192EEEEEENS_6half_tEfNS_4arch4Sm80ELb1ELb0ELb1ELb1ELb0ELb0ELb0ELb0ELi2ELi2ELi2ELi2ELb1EEENS1_21CollectiveEpilogueBwdISA_SB_SD_Li256ELb1ELb0ELi4EEENS1_25SingleTileBwdLPTSchedulerILb1ELi64ELb0EEEEEEEEEvNT_6ParamsE --------------------------
	.section	.nv.constant0._ZN7cutlass13device_kernelIN5flash19enable_sm80_to_sm89INS1_16FlashAttnBwdSm80INS1_25CollectiveMainloopBwdSm80ILi1ELi1EN4cute5tupleIJNS5_1CILi64EEES8_NS7_ILi192EEEEEENS_6half_tEfNS_4arch4Sm80ELb1ELb0ELb1ELb1ELb0ELb0ELb0ELb0ELi2ELi2ELi2ELi2ELb1EEENS1_21CollectiveEpilogueBwdISA_SB_SD_Li256ELb1ELb0ELi4EEENS1_25SingleTileBwdLPTSchedulerILb1ELi64ELb0EEEEEEEEEvNT_6ParamsE,"a",@progbits
	.sectionflags	@""
	.align	4
.nv.constant0._ZN7cutlass13device_kernelIN5flash19enable_sm80_to_sm89INS1_16FlashAttnBwdSm80INS1_25CollectiveMainloopBwdSm80ILi1ELi1EN4cute5tupleIJNS5_1CILi64EEES8_NS7_ILi192EEEEEENS_6half_tEfNS_4arch4Sm80ELb1ELb0ELb1ELb1ELb0ELb0ELb0ELb0ELi2ELi2ELi2ELi2ELb1EEENS1_21CollectiveEpilogueBwdISA_SB_SD_Li256ELb1ELb0ELi4EEENS1_25SingleTileBwdLPTSchedulerILb1ELi64ELb0EEEEEEEEEvNT_6ParamsE:
	.zero		1000


//--------------------- .nv.constant0._ZN7cutlass13device_kernelIN5flash19enable_sm80_to_sm89INS1_16FlashAttnBwdSm80INS1_25CollectiveMainloopBwdSm80ILi1ELi1EN4cute5tupleIJNS5_1CILi64EEES8_NS7_ILi192EEEEEENS_6half_tEfNS_4arch4Sm80ELb1ELb0ELb1ELb1ELb1ELb0ELb0ELb0ELi2ELi2ELi2ELi2ELb1EEENS1_21CollectiveEpilogueBwdISA_SB_SD_Li256ELb1ELb0ELi4EEENS1_25SingleTileBwdLPTSchedulerILb1ELi64ELb1EEEEEEEEEvNT_6ParamsE --------------------------
	.section	.nv.constant0._ZN7cutlass13device_kernelIN5flash19enable_sm80_to_sm89INS1_16FlashAttnBwdSm80INS1_25CollectiveMainloopBwdSm80ILi1ELi1EN4cute5tupleIJNS5_1CILi64EEES8_NS7_ILi192EEEEEENS_6half_tEfNS_4arch4Sm80ELb1ELb0ELb1ELb1ELb1ELb0ELb0ELb0ELi2ELi2ELi2ELi2ELb1EEENS1_21CollectiveEpilogueBwdISA_SB_SD_Li256ELb1ELb0ELi4EEENS1_25SingleTileBwdLPTSchedulerILb1ELi64ELb1EEEEEEEEEvNT_6ParamsE,"a",@progbits
	.sectionflags	@""
	.align	4
.nv.constant0._ZN7cutlass13device_kernelIN5flash19enable_sm80_to_sm89INS1_16FlashAttnBwdSm80INS1_25CollectiveMainloopBwdSm80ILi1ELi1EN4cute5tupleIJNS5_1CILi64EEES8_NS7_ILi192EEEEEENS_6half_tEfNS_4arch4Sm80ELb1ELb0ELb1ELb1ELb1ELb0ELb0ELb0ELi2ELi2ELi2ELi2ELb1EEENS1_21CollectiveEpilogueBwdISA_SB_SD_Li256ELb1ELb0ELi4EEENS1_25SingleTileBwdLPTSchedulerILb1ELi64ELb1EEEEEEEEEvNT_6ParamsE:
	.zero		1000


//--------------------- .nv.constant0._ZN7cutlass13device_kernelIN5flash19enable_sm80_to_sm89INS1_16FlashAttnBwdSm80INS1_25CollectiveMainloopBwdSm80ILi1ELi1EN4cute5tupleIJNS5_1CILi64EEES8_NS7_ILi192EEEEEENS_6half_tEfNS_4arch4Sm80ELb1ELb0ELb1ELb1ELb0ELb0ELb0ELb0ELi2ELi2ELi2ELi2ELb1EEENS1_24CollectiveEpilogueBwdGQAISA_fSD_Li256ELb1ELb0EEENS1_25SingleTileBwdLPTSchedulerILb1ELi64ELb0EEEEEEEEEvNT_6ParamsE --------------------------
	.section	.nv.constant0._ZN7cutlass13device_kernelIN5flash19enable_sm80_to_sm89INS1_16FlashAttnBwdSm80INS1_25CollectiveMainloopBwdSm80ILi1ELi1EN4cute5tupleIJNS5_1CILi64EEES8_NS7_ILi192EEEEEENS_6half_tEfNS_4arch4Sm80ELb1ELb0ELb1ELb1ELb0ELb0ELb0ELb0ELi2ELi2ELi2ELi2ELb1EEENS1_24CollectiveEpilogueBwdGQAISA_fSD_Li256ELb1ELb0EEENS1_25SingleTileBwdLPTSchedulerILb1ELi64ELb0EEEEEEEEEvNT_6ParamsE,"a",@progbits
	.sectionflags	@""
	.align	4
.nv.constant0._ZN7cutlass13device_kernelIN5flash19enable_sm80_to_sm89INS1_16FlashAttnBwdSm80INS1_25CollectiveMainloopBwdSm80ILi1ELi1EN4cute5tupleIJNS5_1CILi64EEES8_NS7_ILi192EEEEEENS_6half_tEfNS_4arch4Sm80ELb1ELb0ELb1ELb1ELb0ELb0ELb0ELb0ELi2ELi2ELi2ELi2ELb1EEENS1_24CollectiveEpilogueBwdGQAISA_fSD_Li256ELb1ELb0EEENS1_25SingleTileBwdLPTSchedulerILb1ELi64ELb0EEEEEEEEEvNT_6ParamsE:
	.zero		1008


//--------------------- .nv.constant0._ZN7cutlass13device_kernelIN5flash19enable_sm80_to_sm89INS1_16FlashAttnBwdSm80INS1_25CollectiveMainloopBwdSm80ILi1ELi1EN4cute5tupleIJNS5_1CILi64EEES8_NS7_ILi192EEEEEENS_6half_tEfNS_4arch4Sm80ELb1ELb0ELb1ELb1ELb1ELb0ELb0ELb0ELi2ELi2ELi2ELi2ELb1EEENS1_24CollectiveEpilogueBwdGQAISA_fSD_Li256ELb1ELb1EEENS1_25SingleTileBwdLPTSchedulerILb1ELi64ELb1EEEEEEEEEvNT_6ParamsE --------------------------
	.section	.nv.constant0._ZN7cutlass13device_kernelIN5flash19enable_sm80_to_sm89INS1_16FlashAttnBwdSm80INS1_25CollectiveMainloopBwdSm80ILi1ELi1EN4cute5tupleIJNS5_1CILi64EEES8_NS7_ILi192EEEEEENS_6half_tEfNS_4arch4Sm80ELb1ELb0ELb1ELb1ELb1ELb0ELb0ELb0ELi2ELi2ELi2ELi2ELb1EEENS1_24CollectiveEpilogueBwdGQAISA_fSD_Li256ELb1ELb1EEENS1_25SingleTileBwdLPTSchedulerILb1ELi64ELb1EEEEEEEEEvNT_6ParamsE,"a",@progbits
	.sectionflags	@""
	.align	4
.nv.constant0._ZN7cutlass13device_kernelIN5flash19enable_sm80_to_sm89INS1_16FlashAttnBwdSm80INS1_25CollectiveMainloopBwdSm80ILi1ELi1EN4cute5tupleIJNS5_1CILi64EEES8_NS7_ILi192EEEEEENS_6half_tEfNS_4arch4Sm80ELb1ELb0ELb1ELb1ELb1ELb0ELb0ELb0ELi2ELi2ELi2ELi2ELb1EEENS1_24CollectiveEpilogueBwdGQAISA_fSD_Li256ELb1ELb1EEENS1_25SingleTileBwdLPTSchedulerILb1ELi64ELb1EEEEEEEEEvNT_6ParamsE:
	.zero		1008


//--------------------- .nv.constant0._ZN7cutlass13device_kernelIN5flash19enable_sm80_to_sm89INS1_16FlashAttnBwdSm80INS1_25CollectiveMainloopBwdSm80ILi2ELi1EN4cute5tupleIJNS5_1CILi64EEENS7_ILi80EEENS7_ILi192EEEEEENS_6half_tEfNS_4arch4Sm80ELb0ELb0ELb1ELb0ELb0ELb0ELb1ELb0ELi2ELi4ELi2ELi2ELb0EEENS1_21CollectiveEpilogueBwdISB_SC_SE_Li256ELb0ELb1ELi4EEENS1_19SingleTileSchedulerILb0ELb0ELb0ELi80EEEEEEEEEvNT_6ParamsE --------------------------
	.section	.nv.constant0._ZN7cutlass13device_kernelIN5flash19enable_sm80_to_sm89INS1_16FlashAttnBwdSm80INS1_25CollectiveMainloopBwdSm80ILi2ELi1EN4cute5tupleIJNS5_1CILi64EEENS7_ILi80EEENS7_ILi192EEEEEENS_6half_tEfNS_4arch4Sm80ELb0ELb0ELb1ELb0ELb0ELb0ELb1ELb0ELi2ELi4ELi2ELi2ELb0EEENS1_21CollectiveEpilogueBwdISB_SC_SE_Li256ELb0ELb1ELi4EEENS1_19SingleTileSchedulerILb0ELb0ELb0ELi80EEEEEEEEEvNT_6ParamsE,"a",@progbits
	.sectionflags	@""
	.align	4
.nv.constant0._ZN7cutlass13device_kernelIN5flash19enable_sm80_to_sm89INS1_16FlashAttnBwdSm80INS1_25CollectiveMainloopBwdSm80ILi2ELi1EN4cute5tupleIJNS5_1CILi64EEENS7_ILi80EEENS7_ILi192EEEEEENS_6half_tEfNS_4arch4Sm80ELb0ELb0ELb1ELb0ELb0ELb0ELb1ELb0ELi2ELi4ELi2ELi2ELb0EEENS1_21CollectiveEpilogueBwdISB_SC_SE_Li256ELb0ELb1ELi4EEENS1_19SingleTileSchedulerILb0ELb0ELb0ELi80EEEEEEEEEvNT_6ParamsE:
	.zero		976


//--------------------- .nv.constant0._ZN7cutlass13device_kernelIN5flash19enable_sm80_to_sm89INS1_16FlashAttnBwdSm80INS1_25CollectiveMainloopBwdSm80ILi2ELi1EN4cute5tupleIJNS5_1CILi64EEENS7_ILi80EEENS7_ILi192EEEEEENS_6half_tEfNS_4arch4Sm80ELb0ELb0ELb1ELb0ELb1ELb0ELb1ELb0ELi2ELi4ELi2ELi2ELb0EEENS1_21CollectiveEpilogueBwdISB_SC_SE_Li256ELb0ELb1ELi4EEENS1_19SingleTileSchedulerILb0ELb0ELb0ELi80EEEEEEEEEvNT_6ParamsE --------------------------
	.section	.nv.constant0._ZN7cutlass13device_kernelIN5flash19enable_sm80_to_sm89INS1_16FlashAttnBwdSm80INS1_25CollectiveMainloopBwdSm80ILi2ELi1EN4cute5tupleIJNS5_1CILi64EEENS7_ILi80EEENS7_ILi192EEEEEENS_6half_tEfNS_4arch4Sm80ELb0ELb0ELb1ELb0ELb1ELb0ELb1ELb0ELi2ELi4ELi2ELi2ELb0EEENS1_21CollectiveEpilogueBwdISB_SC_SE_Li256ELb0ELb1ELi4EEENS1_19SingleTileSchedulerILb0ELb0ELb0ELi80EEEEEEEEEvNT_6ParamsE,"a",@progbits
	.sectionflags	@""
	.align	4
.nv.constant0._ZN7cutlass13device_kernelIN5flash19enable_sm80_to_sm89INS1_16FlashAttnBwdSm80INS1_25CollectiveMainloopBwdSm80ILi2ELi1EN4cute5tupleIJNS5_1CILi64EEENS7_ILi80EEENS7_ILi192EEEEEENS_6half_tEfNS_4arch4Sm80ELb0ELb0ELb1ELb0ELb1ELb0ELb1ELb0ELi2ELi4ELi2ELi2ELb0EEENS1_21CollectiveEpilogueBwdISB_SC_SE_Li256ELb0ELb1ELi4EEENS1_19SingleTileSchedulerILb0ELb0ELb0ELi80EEEEEEEEEvNT_6ParamsE:
	.zero		976


//--------------------- .nv.constant0._ZN7cutlass13device_kernelIN5flash19enable_sm80_to_sm89INS1_16FlashAttnBwdSm80INS1_25CollectiveMainloopBwdSm80ILi2ELi1EN4cute5tupleIJNS5_1CILi64EEENS7_ILi80EEENS7_ILi192EEEEEENS_6half_tEfNS_4arch4Sm80ELb0ELb0ELb1ELb0ELb0ELb0ELb1ELb0ELi2ELi4ELi2ELi2ELb0EEENS1_24CollectiveEpilogueBwdGQAISB_fSE_Li256ELb0ELb0EEENS1_19SingleTileSchedulerILb0ELb0ELb0ELi80EEEEEEEEEvNT_6ParamsE --------------------------
	.section	.nv.constant0._ZN7cutlass13device_kernelIN5flash19enable_sm80_to_sm89INS1_16FlashAttnBwdSm80INS1_25CollectiveMainloopBwdSm80ILi2ELi1EN4cute5tupleIJNS5_1CILi64EEENS7_ILi80EEENS7_ILi192EEEEEENS_6half_tEfNS_4arch4Sm80ELb0ELb0ELb1ELb0ELb0ELb0ELb1ELb0ELi2ELi4ELi2ELi2ELb0EEENS1_24CollectiveEpilogueBwdGQAISB_fSE_Li256ELb0ELb0EEENS1_19SingleTileSchedulerILb0ELb0ELb0ELi80EEEEEEEEEvNT_6ParamsE,"a",@progbits
	.sectionflags	@""
	.align	4
.nv.constant0._ZN7cutlass13device_kernelIN5flash19enable_sm80_to_sm89INS1_16FlashAttnBwdSm80INS1_25CollectiveMainloopBwdSm80ILi2ELi1EN4cute5tupleIJNS5_1CILi64EEENS7_ILi80EEENS7_ILi192EEEEEENS_6half_tEfNS_4arch4Sm80ELb0ELb0ELb1ELb0ELb0ELb0ELb1ELb0ELi2ELi4ELi2ELi2ELb0EEENS1_24CollectiveEpilogueBwdGQAISB_fSE_Li256ELb0ELb0EEENS1_19SingleTileSchedulerILb0ELb0ELb0ELi80EEEEEEEEEvNT_6ParamsE:
	.zero		984


//--------------------- .nv.constant0._ZN7cutlass13device_kernelIN5flash19enable_sm80_to_sm89INS1_16FlashAttnBwdSm80INS1_25CollectiveMainloopBwdSm80ILi2ELi1EN4cute5tupleIJNS5_1CILi64EEENS7_ILi80EEENS7_ILi192EEEEEENS_6half_tEfNS_4arch4Sm80ELb0ELb0ELb1ELb0ELb1ELb0ELb1ELb0ELi2ELi4ELi2ELi2ELb0EEENS1_24CollectiveEpilogueBwdGQAISB_fSE_Li256ELb0ELb1EEENS1_19SingleTileSchedulerILb0ELb0ELb0ELi80EEEEEEEEEvNT_6ParamsE --------------------------
	.section	.nv.constant0._ZN7cutlass13device_kernelIN5flash19enable_sm80_to_sm89INS1_16FlashAttnBwdSm80INS1_25CollectiveMainloopBwdSm80ILi2ELi1EN4cute5tupleIJNS5_1CILi64EEENS7_ILi80EEENS7_ILi192EEEEEENS_6half_tEfNS_4arch4Sm80ELb0ELb0ELb1ELb0ELb1ELb0ELb1ELb0ELi2ELi4ELi2ELi2ELb0EEENS1_24CollectiveEpilogueBwdGQAISB_fSE_Li256ELb0ELb1EEENS1_19SingleTileSchedulerILb0ELb0ELb0ELi80EEEEEEEEEvNT_6ParamsE,"a",@progbits
	.sectionflags	@""
	.align	4
.nv.constant0._ZN7cutlass13device_kernelIN5flash19enable_sm80_to_sm89INS1_16FlashAttnBwdSm80INS1_25CollectiveMainloopBwdSm80ILi2ELi1EN4cute5tupleIJNS5_1CILi64EEENS7_ILi80EEENS7_ILi192EEEEEENS_6half_tEfNS_4arch4Sm80ELb0ELb0ELb1ELb0ELb1ELb0ELb1ELb0ELi2ELi4ELi2ELi2ELb0EEENS1_24CollectiveEpilogueBwdGQAISB_fSE_Li256ELb0ELb1EEENS1_19SingleTileSchedulerILb0ELb0ELb0ELi80EEEEEEEEEvNT_6ParamsE:
	.zero		984


//--------------------- .nv.constant0._ZN7cutlass13device_kernelIN5flash19enable_sm80_to_sm89INS1_16FlashAttnBwdSm80INS1_25CollectiveMainloopBwdSm80ILi2ELi1EN4cute5tupleIJNS5_1CILi64EEENS7_ILi80EEENS7_ILi192EEEEEENS_6half_tEfNS_4arch4Sm80ELb0ELb0ELb1ELb1ELb0ELb0ELb1ELb0ELi2ELi4ELi2ELi2ELb0EEENS1_21CollectiveEpilogueBwdISB_SC_SE_Li256ELb1ELb1ELi4EEENS1_19SingleTileSchedulerILb1ELb0ELb0ELi80EEEEEEEEEvNT_6ParamsE --------------------------
	.section	.nv.constant0._ZN7cutlass13device_kernelIN5flash19enable_sm80_to_sm89INS1_16FlashAttnBwdSm80INS1_25CollectiveMainloopBwdSm80ILi2ELi1EN4cute5tupleIJNS5_1CILi64EEENS7_ILi80EEENS7_ILi192EEEEEENS_6half_tEfNS_4arch4Sm80ELb0ELb0ELb1ELb1ELb0ELb0ELb1ELb0ELi2ELi4ELi2ELi2ELb0EEENS1_21CollectiveEpilogueBwdISB_SC_SE_Li256ELb1ELb1ELi4EEENS1_19SingleTileSchedulerILb1ELb0ELb0ELi80EEEEEEEEEvNT_6ParamsE,"a",@progbits
	.sectionflags	@""
	.align	4
.nv.constant0._ZN7cutlass13device_kernelIN5flash19enable_sm80_to_sm89INS1_16FlashAttnBwdSm80INS1_25CollectiveMainloopBwdSm80ILi2ELi1EN4cute5tupleIJNS5_1CILi64EEENS7_ILi80EEENS7_ILi192EEEEEENS_6half_tEfNS_4arch4Sm80ELb0ELb0ELb1ELb1ELb0ELb0ELb1ELb0ELi2ELi4ELi2ELi2ELb0EEENS1_21CollectiveEpilogueBwdISB_SC_SE_Li256ELb1ELb1ELi4EEENS1_19SingleTileSchedulerILb1ELb0ELb0ELi80EEEEEEEEEvNT_6ParamsE:
	.zero		976


//--------------------- .nv.constant0._ZN7cutlass13device_kernelIN5flash19enable_sm80_to_sm89INS1_16FlashAttnBwdSm80INS1_25CollectiveMainloopBwdSm80ILi2ELi1EN4cute5tupleIJNS5_1CILi64EEENS7_ILi80EEENS7_ILi192EEEEEENS_6half_tEfNS_4arch4Sm80ELb0ELb0ELb1ELb1ELb1ELb0ELb1ELb0ELi2ELi4ELi2ELi2ELb0EEENS1_21CollectiveEpilogueBwdISB_SC_SE_Li256ELb1ELb1ELi4EEENS1_19SingleTileSchedulerILb1ELb0ELb0ELi80EEEEEEEEEvNT_6ParamsE --------------------------
	.section	.nv.constant0._ZN7cutlass13device_kernelIN5flash19enable_sm80_to_sm89INS1_16FlashAttnBwdSm80INS1_25CollectiveMainloopBwdSm80ILi2ELi1EN4cute5tupleIJNS5_1CILi64EEENS7_ILi80EEENS7_ILi192EEEEEENS_6half_tEfNS_4arch4Sm80ELb0ELb0ELb1ELb1ELb1ELb0ELb1ELb0ELi2ELi4ELi2ELi2ELb0EEENS1_21CollectiveEpilogueBwdISB_SC_SE_Li256ELb1ELb1ELi4EEENS1_19SingleTileSchedulerILb1ELb0ELb0ELi80EEEEEEEEEvNT_6ParamsE,"a",@progbits
	.sectionflags	@""
	.align	4
.nv.constant0._ZN7cutlass13device_kernelIN5flash19enable_sm80_to_sm89INS1_16FlashAttnBwdSm80INS1_25CollectiveMainloopBwdSm80ILi2ELi1EN4cute5tupleIJNS5_1CILi64EEENS7_ILi80EEENS7_ILi192EEEEEENS_6half_tEfNS_4arch4Sm80ELb0ELb0ELb1ELb1ELb1ELb0ELb1ELb0ELi2ELi4ELi2ELi2ELb0EEENS1_21CollectiveEpilogueBwdISB_SC_SE_Li256ELb1ELb1ELi4EEENS1_19SingleTileSchedulerILb1ELb0ELb0ELi80EEEEEEEEEvNT_6ParamsE:
	.zero		976


//--------------------- .nv.constant0._ZN7cutlass13device_kernelIN5flash19enable_sm80_to_sm89INS1_16FlashAttnBwdSm80INS1_25CollectiveMainloopBwdSm80ILi2ELi1EN4cute5tupleIJNS5_1CILi64EEENS7_ILi80EEENS7_ILi192EEEEEENS_6half_tEfNS_4arch4Sm80ELb0ELb0ELb1ELb1ELb0ELb0ELb1ELb0ELi2ELi4ELi2ELi2ELb0EEENS1_24CollectiveEpilogueBwdGQAISB_fSE_Li256ELb1ELb0EEENS1_19SingleTileSchedulerILb1ELb0ELb0ELi80EEEEEEEEEvNT_6ParamsE --------------------------
	.section	.nv.constant0._ZN7cutlass13device_kernelIN5flash19enable_sm80_to_sm89INS1_16FlashAttnBwdSm80INS1_25CollectiveMainloopBwdSm80ILi2ELi1EN4cute5tupleIJNS5_1CILi64EEENS7_ILi80EEENS7_ILi192EEEEEENS_6half_tEfNS_4arch4Sm80ELb0ELb0ELb1ELb1ELb0ELb0ELb1ELb0ELi2ELi4ELi2ELi2ELb0EEENS1_24CollectiveEpilogueBwdGQAISB_fSE_Li256ELb1ELb0EEENS1_19SingleTileSchedulerILb1ELb0ELb0ELi80EEEEEEEEEvNT_6ParamsE,"a",@progbits
	.sectionflags	@""
	.align	4
.nv.constant0._ZN7cutlass13device_kernelIN5flash19enable_sm80_to_sm89INS1_16FlashAttnBwdSm80INS1_25CollectiveMainloopBwdSm80ILi2ELi1EN4cute5tupleIJNS5_1CILi64EEENS7_ILi80EEENS7_ILi192EEEEEENS_6half_tEfNS_4arch4Sm80ELb0ELb0ELb1ELb1ELb0ELb0ELb1ELb0ELi2ELi4ELi2ELi2ELb0EEENS1_24CollectiveEpilogueBwdGQAISB_fSE_Li256ELb1ELb0EEENS1_19SingleTileSchedulerILb1ELb0ELb0ELi80EEEEEEEEEvNT_6ParamsE:
	.zero		984


//--------------------- .nv.constant0._ZN7cutlass13device_kernelIN5flash19enable_sm80_to_sm89INS1_16FlashAttnBwdSm80INS1_25CollectiveMainloopBwdSm80ILi2ELi1EN4cute5tupleIJNS5_1CILi64EEENS7_ILi80EEENS7_ILi192EEEEEENS_6half_tEfNS_4arch4Sm80ELb0ELb0ELb1ELb1ELb1ELb0ELb1ELb0ELi2ELi4ELi2ELi2ELb0EEENS1_24CollectiveEpilogueBwdGQAISB_fSE_Li256ELb1ELb1EEENS1_19SingleTileSchedulerILb1ELb0ELb0ELi80EEEEEEEEEvNT_6ParamsE --------------------------
	.section	.nv.constant0._ZN7cutlass13device_kernelIN5flash19enable_sm80_to_sm89INS1_16FlashAttnBwdSm80INS1_25CollectiveMainloopBwdSm80ILi2ELi1EN4cute5tupleIJNS5_1CILi64EEENS7_ILi80EEENS7_ILi192EEEEEENS_6half_tEfNS_4arch4Sm80ELb0ELb0ELb1ELb1ELb1ELb0ELb1ELb0ELi2ELi4ELi2ELi2ELb0EEENS1_24CollectiveEpilogueBwdGQAISB_fSE_Li256ELb1ELb1EEENS1_19SingleTileSchedulerILb1ELb0ELb0ELi80EEEEEEEEEvNT_6ParamsE,"a",@progbits
	.sectionflags	@""
	.align	4
.nv.constant0._ZN7cutlass13device_kernelIN5flash19enable_sm80_to_sm89INS1_16FlashAttnBwdSm80INS1_25CollectiveMainloopBwdSm80ILi2ELi1EN4cute5tupleIJNS5_1CILi64EEENS7_ILi80EEENS7_ILi192EEEEEENS_6half_tEfNS_4arch4Sm80ELb0ELb0ELb1ELb1ELb1ELb0ELb1ELb0ELi2ELi4ELi2ELi2ELb0EEENS1_24CollectiveEpilogueBwdGQAISB_fSE_Li256ELb1ELb1EEENS1_19SingleTileSchedulerILb1ELb0ELb0ELi80EEEEEEEEEvNT_6ParamsE:
	.zero		984


//--------------------- .nv.constant0._ZN7cutlass13device_kernelIN5flash19enable_sm80_to_sm89INS1_16FlashAttnBwdSm80INS1_25CollectiveMainloopBwdSm80ILi2ELi1EN4cute5tupleIJNS5_1CILi64EEENS7_ILi80EEENS7_ILi192EEEEEENS_6half_tEfNS_4arch4Sm80ELb0ELb1ELb1ELb0ELb0ELb0ELb1ELb0ELi2ELi4ELi2ELi2ELb0EEENS1_21CollectiveEpilogueBwdISB_SC_SE_Li256ELb0ELb1ELi4EEENS1_19SingleTileSchedulerILb0ELb0ELb0ELi80EEEEEEEEEvNT_6ParamsE --------------------------
	.section	.nv.constant0._ZN7cutlass13device_kernelIN5flash19enable_sm80_to_sm89INS1_16FlashAttnBwdSm80INS1_25CollectiveMainloopBwdSm80ILi2ELi1EN4cute5tupleIJNS5_1CILi64EEENS7_ILi80EEENS7_ILi192EEEEEENS_6half_tEfNS_4arch4Sm80ELb0ELb1ELb1ELb0ELb0ELb0ELb1ELb0ELi2ELi4ELi2ELi2ELb0EEENS1_21CollectiveEpilogueBwdISB_SC_SE_Li256ELb0ELb1ELi4EEENS1_19SingleTileSchedulerILb0ELb0ELb0ELi80EEEEEEEEEvNT_6ParamsE,"a",@progbits
	.sectionflags	@""
	.align	4
.nv.constant0._ZN7cutlass13device_kernelIN5flash19enable_sm80_to_sm89INS1_16FlashAttnBwdSm80INS1_25CollectiveMainloopBwdSm80ILi2ELi1EN4cute5tupleIJNS5_1CILi64EEENS7_ILi80EEENS7_ILi192EEEEEENS_6half_tEfNS_4arch4Sm80ELb0ELb1ELb1ELb0ELb0ELb0ELb1ELb0ELi2ELi4ELi2ELi2ELb0EEENS1_21CollectiveEpilogueBwdISB_SC_SE_Li256ELb0ELb1ELi4EEENS1_19SingleTileSchedulerILb0ELb0ELb0ELi80EEEEEEEEEvNT_6ParamsE:
	.zero		976


//--------------------- .nv.constant0._ZN7cutlass13device_kernelIN5flash19enable_sm80_to_sm89INS1_16FlashAttnBwdSm80INS1_25CollectiveMainloopBwdSm80ILi2ELi1EN4cute5tupleIJNS5_1CILi64EEENS7_ILi80EEENS7_ILi192EEEEEENS_6half_tEfNS_4arch4Sm80ELb0ELb1ELb1ELb0ELb1ELb0ELb1ELb0ELi2ELi4ELi2ELi2ELb0EEENS1_21CollectiveEpilogueBwdISB_SC_SE_Li256ELb0ELb1ELi4EEENS1_19SingleTileSchedulerILb0ELb0ELb0ELi80EEEEEEEEEvNT_6ParamsE --------------------------
	.section	.nv.constant0._ZN7cutlass13device_kernelIN5flash19enable_sm80_to_sm89INS1_16FlashAttnBwdSm80INS1_25CollectiveMainloopBwdSm80ILi2ELi1EN4cute5tupleIJNS5_1CILi64EEENS7_ILi80EEENS7_ILi192EEEEEENS_6half_tEfNS_4arch4Sm80ELb0ELb1ELb1ELb0ELb1ELb0ELb1ELb0ELi2ELi4ELi2ELi2ELb0EEENS1_21CollectiveEpilogueBwdISB_SC_SE_Li256ELb0ELb1ELi4EEENS1_19SingleTileSchedulerILb0ELb0ELb0ELi80EEEEEEEEEvNT_6ParamsE,"a",@progbits
	.sectionflags	@""
	.align	4
.nv.constant0._ZN7cutlass13device_kernelIN5flash19enable_sm80_to_sm89INS1_16FlashAttnBwdSm80INS1_25CollectiveMainloopBwdSm80ILi2ELi1EN4cute5tupleIJNS5_1CILi64EEENS7_ILi80EEENS7_ILi192EEEEEENS_6half_tEfNS_4arch4Sm80ELb0ELb1ELb1ELb0ELb1ELb0ELb1ELb0ELi2ELi4ELi2ELi2ELb0EEENS1_21CollectiveEpilogueBwdISB_SC_SE_Li256ELb0ELb1ELi4EEENS1_19SingleTileSchedulerILb0ELb0ELb0ELi80EEEEEEEEEvNT_6ParamsE:
	.zero		976


//--------------------- .nv.constant0._ZN7cutlass13device_kernelIN5flash19enable_sm80_to_sm89INS1_16FlashAttnBwdSm80INS1_25CollectiveMainloopBwdSm80ILi2ELi1EN4cute5tupleIJNS5_1CILi64EEENS7_ILi80EEENS7_ILi192EEEEEENS_6half_tEfNS_4arch4Sm80ELb0ELb1ELb1ELb0ELb0ELb0ELb1ELb0ELi2ELi4ELi2ELi2ELb0EEENS1_24CollectiveEpilogueBwdGQAISB_fSE_Li256ELb0ELb0EEENS1_19SingleTileSchedulerILb0ELb0ELb0ELi80EEEEEEEEEvNT_6ParamsE --------------------------
	.section	.nv.constant0._ZN7cutlass13device_kernelIN5flash19enable_sm80_to_sm89INS1_16FlashAttnBwdSm80INS1_25CollectiveMainloopBwdSm80ILi2ELi1EN4cute5tupleIJNS5_1CILi64EEENS7_ILi80EEENS7_ILi192EEEEEENS_6half_tEfNS_4arch4Sm80ELb0ELb1ELb1ELb0ELb0ELb0ELb1ELb0ELi2ELi4ELi2ELi2ELb0EEENS1_24CollectiveEpilogueBwdGQAISB_fSE_Li256ELb0ELb0EEENS1_19SingleTileSchedulerILb0ELb0ELb0ELi80EEEEEEEEEvNT_6ParamsE,"a",@progbits
	.sectionflags	@""
	.align	4
.nv.constant0._ZN7cutlass13device_kernelIN5flash19enable_sm80_to_sm89INS1_16FlashAttnBwdSm80INS1_25CollectiveMainloopBwdSm80ILi2ELi1EN4cute5tupleIJNS5_1CILi64EEENS7_ILi80EEENS7_ILi192EEEEEENS_6half_tEfNS_4arch4Sm80ELb0ELb1ELb1ELb0ELb0ELb0ELb1ELb0ELi2ELi4ELi2ELi2ELb0EEENS1_24CollectiveEpilogueBwdGQAISB_fSE_Li256ELb0ELb0EEENS1_19SingleTileSchedulerILb0ELb0ELb0ELi80EEEEEEEEEvNT_6ParamsE:
	.zero		984


//--------------------- .nv.constant0._ZN7cutlass13device_kernelIN5flash19enable_sm80_to_sm89INS1_16FlashAttnBwdSm80INS1_25CollectiveMainloopBwdSm80ILi2ELi1EN4cute5tupleIJNS5_1CILi64EEENS7_ILi80EEENS7_ILi192EEEEEENS_6half_tEfNS_4arch4Sm80ELb0ELb1ELb1ELb0ELb1ELb0ELb1ELb0ELi2ELi4ELi2ELi2ELb0EEENS1_24CollectiveEpilogueBwdGQAISB_fSE_Li256ELb0ELb1EEENS1_19SingleTileSchedulerILb0ELb0ELb0ELi80EEEEEEEEEvNT_6ParamsE --------------------------
	.section	.nv.constant0._ZN7cutlass13device_kernelIN5flash19enable_sm80_to_sm89INS1_16FlashAttnBwdSm80INS1_25CollectiveMainloopBwdSm80ILi2ELi1EN4cute5tupleIJNS5_1CILi64EEENS7_ILi80EEENS7_ILi192EEEEEENS_6half_tEfNS_4arch4Sm80ELb0ELb1ELb1ELb0ELb1ELb0ELb1ELb0ELi2ELi4ELi2ELi2ELb0EEENS1_24CollectiveEpilogueBwdGQAISB_fSE_Li256ELb0ELb1EEENS1_19SingleTileSchedulerILb0ELb0ELb0ELi80EEEEEEEEEvNT_6ParamsE,"a",@progbits
	.sectionflags	@""
	.align	4
.nv.constant0._ZN7cutlass13device_kernelIN5flash19enable_sm80_to_sm89INS1_16FlashAttnBwdSm80INS1_25CollectiveMainloopBwdSm80ILi2ELi1EN4cute5tupleIJNS5_1CILi64EEENS7_ILi80EEENS7_ILi192EEEEEENS_6half_tEfNS_4arch4Sm80ELb0ELb1ELb1ELb0ELb1ELb0ELb1ELb0ELi2ELi4ELi2ELi2ELb0EEENS1_24CollectiveEpilogueBwdGQAISB_fSE_Li256ELb0ELb1EEENS1_19SingleTileSchedulerILb0ELb0ELb0ELi80EEEEEEEEEvNT_6ParamsE:
	.zero		984


//--------------------- .nv.constant0._ZN7cutlass13device_kernelIN5flash19enable_sm80_to_sm89INS1_16FlashAttnBwdSm80INS1_25CollectiveMainloopBwdSm80ILi2ELi1EN4cute5tupleIJNS5_1CILi64EEENS7_ILi80EEENS7_ILi192EEEEEENS_6half_tEfNS_4arch4Sm80ELb0ELb1ELb1ELb1ELb0ELb0ELb1ELb0ELi2ELi4ELi2ELi2ELb0EEENS1_21CollectiveEpilogueBwdISB_SC_SE_Li256ELb1ELb1ELi4EEENS1_19SingleTileSchedulerILb1ELb0ELb0ELi80EEEEEEEEEvNT_6ParamsE --------------------------
	.section	.nv.constant0._ZN7cutlass13device_kernelIN5flash19enable_sm80_to_sm89INS1_16FlashAttnBwdSm80INS1_25CollectiveMainloopBwdSm80ILi2ELi1EN4cute5tupleIJNS5_1CILi64EEENS7_ILi80EEENS7_ILi192EEEEEENS_6half_tEfNS_4arch4Sm80ELb0ELb1ELb1ELb1ELb0ELb0ELb1ELb0ELi2ELi4ELi2ELi2ELb0EEENS1_21CollectiveEpilogueBwdISB_SC_SE_Li256ELb1ELb1ELi4EEENS1_19SingleTileSchedulerILb1ELb0ELb0ELi80EEEEEEEEEvNT_6ParamsE,"a",@progbits
	.sectionflags	@""
	.align	4
.nv.constant0._ZN7cutlass13device_kernelIN5flash19enable_sm80_to_sm89INS1_16FlashAttnBwdSm80INS1_25CollectiveMainloopBwdSm80ILi2ELi1EN4cute5tupleIJNS5_1CILi64EEENS7_ILi80EEENS7_ILi192EEEEEENS_6half_tEfNS_4arch4Sm80ELb0ELb1ELb1ELb1ELb0ELb0ELb1ELb0ELi2ELi4ELi2ELi2ELb0EEENS1_21CollectiveEpilogueBwdISB_SC_SE_Li256ELb1ELb1ELi4EEENS1_19SingleTileSchedulerILb1ELb0ELb0ELi80EEEEEEEEEvNT_6ParamsE:
	.zero		976


//--------------------- .nv.constant0._ZN7cutlass13device_kernelIN5flash19enable_sm80_to_sm89INS1_16FlashAttnBwdSm80INS1_25CollectiveMainloopBwdSm80ILi2ELi1EN4cute5tupleIJNS5_1CILi64EEENS7_ILi80EEENS7_ILi192EEEEEENS_6half_tEfNS_4arch4Sm80ELb0ELb1ELb1ELb1ELb1ELb0ELb1ELb0ELi2ELi4ELi2ELi2ELb0EEENS1_21CollectiveEpilogueBwdISB_SC_SE_Li256ELb1ELb1ELi4EEENS1_19SingleTileSchedulerILb1ELb0ELb0ELi80EEEEEEEEEvNT_6ParamsE --------------------------
	.section	.nv.constant0._ZN7cutlass13device_kernelIN5flash19enable_sm80_to_sm89INS1_16FlashAttnBwdSm80INS1_25CollectiveMainloopBwdSm80ILi2ELi1EN4cute5tupleIJNS5_1CILi64EEENS7_ILi80EEENS7_ILi192EEEEEENS_6half_tEfNS_4arch4Sm80ELb0ELb1ELb1ELb1ELb1ELb0ELb1ELb0ELi2ELi4ELi2ELi2ELb0EEENS1_21CollectiveEpilogueBwdISB_SC_SE_Li256ELb1ELb1ELi4EEENS1_19SingleTileSchedulerILb1ELb0ELb0ELi80EEEEEEEEEvNT_6ParamsE,"a",@progbits
	.sectionflags	@""
	.align	4
.nv.constant0._ZN7cutlass13device_kernelIN5flash19enable_sm80_to_sm89INS1_16FlashAttnBwdSm80INS1_25CollectiveMainloopBwdSm80ILi2ELi1EN4cute5tupleIJNS5_1CILi64EEENS7_ILi80EEENS7_ILi192EEEEEENS_6half_tEfNS_4arch4Sm80ELb0ELb1ELb1ELb1ELb1ELb0ELb1ELb0ELi2ELi4ELi2ELi2ELb0EEENS1_21CollectiveEpilogueBwdISB_SC_SE_Li256ELb1ELb1ELi4EEENS1_19SingleTileSchedulerILb1ELb0ELb0ELi80EEEEEEEEEvNT_6ParamsE:
	.zero		976


//--------------------- .nv.constant0._ZN7cutlass13device_kernelIN5flash19enable_sm80_to_sm89INS1_16FlashAttnBwdSm80INS1_25CollectiveMainloopBwdSm80ILi2ELi1EN4cute5tupleIJNS5_1CILi64EEENS7_ILi80EEENS7_ILi192EEEEEENS_6half_tEfNS_4arch4Sm80ELb0ELb1ELb1ELb1ELb0ELb0ELb1ELb0ELi2ELi4ELi2ELi2ELb0EEENS1_24CollectiveEpilogueBwdGQAISB_fSE_Li256ELb1ELb0EEENS1_19SingleTileSchedulerILb1ELb0ELb0ELi80EEEEEEEEEvNT_6ParamsE --------------------------
	.section	.nv.constant0._ZN7cutlass13device_kernelIN5flash19enable_sm80_to_sm89INS1_16FlashAttnBwdSm80INS1_25CollectiveMainloopBwdSm80ILi2ELi1EN4cute5tupleIJNS5_1CILi64EEENS7_ILi80EEENS7_ILi192EEEEEENS_6half_tEfNS_4arch4Sm80ELb0ELb1ELb1ELb1ELb0ELb0ELb1ELb0ELi2ELi4ELi2ELi2ELb0EEENS1_24CollectiveEpilogueBwdGQAISB_fSE_Li256ELb1ELb0EEENS1_19SingleTileSchedulerILb1ELb0ELb0ELi80EEEEEEEEEvNT_6ParamsE,"a",@progbits
	.sectionflags	@""
	.align	4
.nv.constant0._ZN7cutlass13device_kernelIN5flash19enable_sm80_to_sm89INS1_16FlashAttnBwdSm80INS1_25CollectiveMainloopBwdSm80ILi2ELi1EN4cute5tupleIJNS5_1CILi64EEENS7_ILi80EEENS7_ILi192EEEEEENS_6half_tEfNS_4arch4Sm80ELb0ELb1ELb1ELb1ELb0ELb0ELb1ELb0ELi2ELi4ELi2ELi2ELb0EEENS1_24CollectiveEpilogueBwdGQAISB_fSE_Li256ELb1ELb0EEENS1_19SingleTileSchedulerILb1ELb0ELb0ELi80EEEEEEEEEvNT_6ParamsE:
	.zero		984


//--------------------- .nv.constant0._ZN7cutlass13device_kernelIN5flash19enable_sm80_to_sm89INS1_16FlashAttnBwdSm80INS1_25CollectiveMainloopBwdSm80ILi2ELi1EN4cute5tupleIJNS5_1CILi64EEENS7_ILi80EEENS7_ILi192EEEEEENS_6half_tEfNS_4arch4Sm80ELb0ELb1ELb1ELb1ELb1ELb0ELb1ELb0ELi2ELi4ELi2ELi2ELb0EEENS1_24CollectiveEpilogueBwdGQAISB_fSE_Li256ELb1ELb1EEENS1_19SingleTileSchedulerILb1ELb0ELb0ELi80EEEEEEEEEvNT_6ParamsE --------------------------
	.section	.nv.constant0._ZN7cutlass13device_kernelIN5flash19enable_sm80_to_sm89INS1_16FlashAttnBwdSm80INS1_25CollectiveMainloopBwdSm80ILi2ELi1EN4cute5tupleIJNS5_1CILi64EEENS7_ILi80EEENS7_ILi192EEEEEENS_6half_tEfNS_4arch4Sm80ELb0ELb1ELb1ELb1ELb1ELb0ELb1ELb0ELi2ELi4ELi2ELi2ELb0EEENS1_24CollectiveEpilogueBwdGQAISB_fSE_Li256ELb1ELb1EEENS1_19SingleTileSchedulerILb1ELb0ELb0ELi80EEEEEEEEEvNT_6ParamsE,"a",@progbits
	.sectionflags	@""
	.align	4
.nv.constant0._ZN7cutlass13device_kernelIN5flash19enable_sm80_to_sm89INS1_16FlashAttnBwdSm80INS1_25CollectiveMainloopBwdSm80ILi2ELi1EN4cute5tupleIJNS5_1CILi64EEENS7_ILi80EEENS7_ILi192EEEEEENS_6half_tEfNS_4arch4Sm80ELb0ELb1ELb1ELb1ELb1ELb0ELb1ELb0ELi2ELi4ELi2ELi2ELb0EEENS1_24CollectiveEpilogueBwdGQAISB_fSE_Li256ELb1ELb1EEENS1_19SingleTileSchedulerILb1ELb0ELb0ELi80EEEEEEEEEvNT_6ParamsE:
	.zero		984


//--------------------- .nv.constant0._ZN7cutlass13device_kernelIN5flash19enable_sm80_to_sm89INS1_16FlashAttnBwdSm80INS1_25CollectiveMainloopBwdSm80ILi2ELi1EN4cute5tupleIJNS5_1CILi64EEENS7_ILi80EEENS7_ILi192EEEEEENS_6half_tEfNS_4arch4Sm80ELb1ELb0ELb1ELb0ELb0ELb0ELb1ELb0ELi2ELi4ELi2ELi2ELb0EEENS1_21CollectiveEpilogueBwdISB_SC_SE_Li256ELb0ELb1ELi4EEENS1_25SingleTileBwdLPTSchedulerILb0ELi80ELb0EEEEEEEEEvNT_6ParamsE --------------------------
	.section	.nv.constant0._ZN7cutlass13device_kernelIN5flash19enable_sm80_to_sm89INS1_16FlashAttnBwdSm80INS1_25CollectiveMainloopBwdSm80ILi2ELi1EN4cute5tupleIJNS5_1CILi64EEENS7_ILi80EEENS7_ILi192EEEEEENS_6half_tEfNS_4arch4Sm80ELb1ELb0ELb1ELb0ELb0ELb0ELb1ELb0ELi2ELi4ELi2ELi2ELb0EEENS1_21CollectiveEpilogueBwdISB_SC_SE_Li256ELb0ELb1ELi4EEENS1_25SingleTileBwdLPTSchedulerILb0ELi80ELb0EEEEEEEEEvNT_6ParamsE,"a",@progbits
	.sectionflags	@""
	.align	4
.nv.constant0._ZN7cutlass13device_kernelIN5flash19enable_sm80_to_sm89INS1_16FlashAttnBwdSm80INS1_25CollectiveMainloopBwdSm80ILi2ELi1EN4cute5tupleIJNS5_1CILi64EEENS7_ILi80EEENS7_ILi192EEEEEENS_6half_tEfNS_4arch4Sm80ELb1ELb0ELb1ELb0ELb0ELb0ELb1ELb0ELi2ELi4ELi2ELi2ELb0EEENS1_21CollectiveEpilogueBwdISB_SC_SE_Li256ELb0ELb1ELi4EEENS1_25SingleTileBwdLPTSchedulerILb0ELi80ELb0EEEEEEEEEvNT_6ParamsE:
	.zero		1000


//--------------------- .nv.constant0._ZN7cutlass13device_kernelIN5flash19enable_sm80_to_sm89INS1_16FlashAttnBwdSm80INS1_25CollectiveMainloopBwdSm80ILi2ELi1EN4cute5tupleIJNS5_1CILi64EEENS7_ILi80EEENS7_ILi192EEEEEENS_6half_tEfNS_4arch4Sm80ELb1ELb0ELb1ELb0ELb1ELb0ELb1ELb0ELi2ELi4ELi2ELi2ELb0EEENS1_21CollectiveEpilogueBwdISB_SC_SE_Li256ELb0ELb1ELi4EEENS1_25SingleTileBwdLPTSchedulerILb0ELi80ELb1EEEEEEEEEvNT_6ParamsE --------------------------
	.section	.nv.constant0._ZN7cutlass13device_kernelIN5flash19enable_sm80_to_sm89INS1_16FlashAttnBwdSm80INS1_25CollectiveMainloopBwdSm80ILi2ELi1EN4cute5tupleIJNS5_1CILi64EEENS7_ILi80EEENS7_ILi192EEEEEENS_6half_tEfNS_4arch4Sm80ELb1ELb0ELb1ELb0ELb1ELb0ELb1ELb0ELi2ELi4ELi2ELi2ELb0EEENS1_21CollectiveEpilogueBwdISB_SC_SE_Li256ELb0ELb1ELi4EEENS1_25SingleTileBwdLPTSchedulerILb0ELi80ELb1EEEEEEEEEvNT_6ParamsE,"a",@progbits
	.sectionflags	@""
	.align	4
.nv.constant0._ZN7cutlass13device_kernelIN5flash19enable_sm80_to_sm89INS1_16FlashAttnBwdSm80INS1_25CollectiveMainloopBwdSm80ILi2ELi1EN4cute5tupleIJNS5_1CILi64EEENS7_ILi80EEENS7_ILi192EEEEEENS_6half_tEfNS_4arch4Sm80ELb1ELb0ELb1ELb0ELb1ELb0ELb1ELb0ELi2ELi4ELi2ELi2ELb0EEENS1_21CollectiveEpilogueBwdISB_SC_SE_Li256ELb0ELb1ELi4EEENS1_25SingleTileBwdLPTSchedulerILb0ELi80ELb1EEEEEEEEEvNT_6ParamsE:
	.zero		1000


//--------------------- .nv.constant0._ZN7cutlass13device_kernelIN5flash19enable_sm80_to_sm89INS1_16FlashAttnBwdSm80INS1_25CollectiveMainloopBwdSm80ILi2ELi1EN4cute5tupleIJNS5_1CILi64EEENS7_ILi80EEENS7_ILi192EEEEEENS_6half_tEfNS_4arch4Sm80ELb1ELb0ELb1ELb0ELb0ELb0ELb1ELb0ELi2ELi4ELi2ELi2ELb0EEENS1_24CollectiveEpilogueBwdGQAISB_fSE_Li256ELb0ELb0EEENS1_25SingleTileBwdLPTSchedulerILb0ELi80ELb0EEEEEEEEEvNT_6ParamsE --------------------------
	.section	.nv.constant0._ZN7cutlass13device_kernelIN5flash19enable_sm80_to_sm89INS1_16FlashAttnBwdSm80INS1_25CollectiveMainloopBwdSm80ILi2ELi1EN4cute5tupleIJNS5_1CILi64EEENS7_ILi80EEENS7_ILi192EEEEEENS_6half_tEfNS_4arch4Sm80ELb1ELb0ELb1ELb0ELb0ELb0ELb1ELb0ELi2ELi4ELi2ELi2ELb0EEENS1_24CollectiveEpilogueBwdGQAISB_fSE_Li256ELb0ELb0EEENS1_25SingleTileBwdLPTSchedulerILb0ELi80ELb0EEEEEEEEEvNT_6ParamsE,"a",@progbits
	.sectionflags	@""
	.align	4
.nv.constant0._ZN7cutlass13device_kernelIN5flash19enable_sm80_to_sm89INS1_16FlashAttnBwdSm80INS1_25CollectiveMainloopBwdSm80ILi2ELi1EN4cute5tupleIJNS5_1CILi64EEENS7_ILi80EEENS7_ILi192EEEEEENS_6half_tEfNS_4arch4Sm80ELb1ELb0ELb1ELb0ELb0ELb0ELb1ELb0ELi2ELi4ELi2ELi2ELb0EEENS1_24CollectiveEpilogueBwdGQAISB_fSE_Li256ELb0ELb0EEENS1_25SingleTileBwdLPTSchedulerILb0ELi80ELb0EEEEEEEEEvNT_6ParamsE:
	.zero		1008


//--------------------- .nv.constant0._ZN7cutlass13device_kernelIN5flash19enable_sm80_to_sm89INS1_16FlashAttnBwdSm80INS1_25CollectiveMainloopBwdSm80ILi2ELi1EN4cute5tupleIJNS5_1CILi64EEENS7_ILi80EEENS7_ILi192EEEEEENS_6half_tEfNS_4arch4Sm80ELb1ELb0ELb1ELb0ELb1ELb0ELb1ELb0ELi2ELi4ELi2ELi2ELb0EEENS1_24CollectiveEpilogueBwdGQAISB_fSE_Li256ELb0ELb1EEENS1_25SingleTileBwdLPTSchedulerILb0ELi80ELb1EEEEEEEEEvNT_6ParamsE --------------------------
	.section	.nv.constant0._ZN7cutlass13device_kernelIN5flash19enable_sm80_to_sm89INS1_16FlashAttnBwdSm80INS1_25CollectiveMainloopBwdSm80ILi2ELi1EN4cute5tupleIJNS5_1CILi64EEENS7_ILi80EEENS7_ILi192EEEEEENS_6half_tEfNS_4arch4Sm80ELb1ELb0ELb1ELb0ELb1ELb0ELb1ELb0ELi2ELi4ELi2ELi2ELb0EEENS1_24CollectiveEpilogueBwdGQAISB_fSE_Li256ELb0ELb1EEENS1_25SingleTileBwdLPTSchedulerILb0ELi80ELb1EEEEEEEEEvNT_6ParamsE,"a",@progbits
	.sectionflags	@""
	.align	4
.nv.constant0._ZN7cutlass13device_kernelIN5flash19enable_sm80_to_sm89INS1_16FlashAttnBwdSm80INS1_25CollectiveMainloopBwdSm80ILi2ELi1EN4cute5tupleIJNS5_1CILi64EEENS7_ILi80EEENS7_ILi192EEEEEENS_6half_tEfNS_4arch4Sm80ELb1ELb0ELb1ELb0ELb1ELb0ELb1ELb0ELi2ELi4ELi2ELi2ELb0EEENS1_24CollectiveEpilogueBwdGQAISB_fSE_Li256ELb0ELb1EEENS1_25SingleTileBwdLPTSchedulerILb0ELi80ELb1EEEEEEEEEvNT_6ParamsE:
	.zero		1008


//--------------------- .nv.constant0._ZN7cutlass13device_kernelIN5flash22FlashAttnBwdPreprocessIN4cute5tupleIJNS3_1CILi64EEENS5_ILi192EEEEEENS_6half_tEfNS_4arch4Sm80ELb1ELb0EEEEEvNT_6ParamsE --------------------------
	.section	.nv.constant0._ZN7cutlass13device_kernelIN5flash22FlashAttnBwdPreprocessIN4cute5tupleIJNS3_1CILi64EEENS5_ILi192EEEEEENS_6half_tEfNS_4arch4Sm80ELb1ELb0EEEEEvNT_6ParamsE,"a",@progbits
	.sectionflags	@""
	.align	4
.nv.constant0._ZN7cutlass13device_kernelIN5flash22FlashAttnBwdPreprocessIN4cute5tupleIJNS3_1CILi64EEENS5_ILi192EEEEEENS_6half_tEfNS_4arch4Sm80ELb1ELb0EEEEEvNT_6ParamsE:
	.zero		592


//--------------------- .nv.constant0._ZN7cutlass13device_kernelIN5flash19enable_sm80_to_sm89INS1_16FlashAttnBwdSm80INS1_25CollectiveMainloopBwdSm80ILi2ELi1EN4cute5tupleIJNS5_1CILi64EEENS7_ILi80EEENS7_ILi192EEEEEENS_6half_tEfNS_4arch4Sm80ELb1ELb0ELb1ELb1ELb0ELb0ELb1ELb0ELi2ELi4ELi2ELi2ELb0EEENS1_21CollectiveEpilogueBwdISB_SC_SE_Li256ELb1ELb1ELi4EEENS1_25SingleTileBwdLPTSchedulerILb1ELi80ELb0EEEEEEEEEvNT_6ParamsE --------------------------
	.section	.nv.constant0._ZN7cutlass13device_kernelIN5flash19enable_sm80_to_sm89INS1_16FlashAttnBwdSm80INS1_25CollectiveMainloopBwdSm80ILi2ELi1EN4cute5tupleIJNS5_1CILi64EEENS7_ILi80EEENS7_ILi192EEEEEENS_6half_tEfNS_4arch4Sm80ELb1ELb0ELb1ELb1ELb0ELb0ELb1ELb0ELi2ELi4ELi2ELi2ELb0EEENS1_21CollectiveEpilogueBwdISB_SC_SE_Li256ELb1ELb1ELi4EEENS1_25SingleTileBwdLPTSchedulerILb1ELi80ELb0EEEEEEEEEvNT_6ParamsE,"a",@progbits
	.sectionflags	@""
	.align	4
.nv.constant0._ZN7cutlass13device_kernelIN5flash19enable_sm80_to_sm89INS1_16FlashAttnBwdSm80INS1_25CollectiveMainloopBwdSm80ILi2ELi1EN4cute5tupleIJNS5_1CILi64EEENS7_ILi80EEENS7_ILi192EEEEEENS_6half_tEfNS_4arch4Sm80ELb1ELb0ELb1ELb1ELb0ELb0ELb1ELb0ELi2ELi4ELi2ELi2ELb0EEENS1_21CollectiveEpilogueBwdISB_SC_SE_Li256ELb1ELb1ELi4EEENS1_25SingleTileBwdLPTSchedulerILb1ELi80ELb0EEEEEEEEEvNT_6ParamsE:
	.zero		1000


//--------------------- .nv.constant0._ZN7cutlass13device_kernelIN5flash19enable_sm80_to_sm89INS1_16FlashAttnBwdSm80INS1_25CollectiveMainloopBwdSm80ILi2ELi1EN4cute5tupleIJNS5_1CILi64EEENS7_ILi80EEENS7_ILi192EEEEEENS_6half_tEfNS_4arch4Sm80ELb1ELb0ELb1ELb1ELb1ELb0ELb1ELb0ELi2ELi4ELi2ELi2ELb0EEENS1_21CollectiveEpilogueBwdISB_SC_SE_Li256ELb1ELb1ELi4EEENS1_25SingleTileBwdLPTSchedulerILb1ELi80ELb1EEEEEEEEEvNT_6ParamsE --------------------------
	.section	.nv.constant0._ZN7cutlass13device_kernelIN5flash19enable_sm80_to_sm89INS1_16FlashAttnBwdSm80INS1_25CollectiveMainloopBwdSm80ILi2ELi1EN4cute5tupleIJNS5_1CILi64EEENS7_ILi80EEENS7_ILi192EEEEEENS_6half_tEfNS_4arch4Sm80ELb1ELb0ELb1ELb1ELb1ELb0ELb1ELb0ELi2ELi4ELi2ELi2ELb0EEENS1_21CollectiveEpilogueBwdISB_SC_SE_Li256ELb1ELb1ELi4EEENS1_25SingleTileBwdLPTSchedulerILb1ELi80ELb1EEEEEEEEEvNT_6ParamsE,"a",@progbits
	.sectionflags	@""
	.align	4
.nv.constant0._ZN7cutlass13device_kernelIN5flash19enable_sm80_to_sm89INS1_16FlashAttnBwdSm80INS1_25CollectiveMainloopBwdSm80ILi2ELi1EN4cute5tupleIJNS5_1CILi64EEENS7_ILi80EEENS7_ILi192EEEEEENS_6half_tEfNS_4arch4Sm80ELb1ELb0ELb1ELb1ELb1ELb0ELb1ELb0ELi2ELi4ELi2ELi2ELb0EEENS1_21CollectiveEpilogueBwdISB_SC_SE_Li256ELb1ELb1ELi4EEENS1_25SingleTileBwdLPTSchedulerILb1ELi80ELb1EEEEEEEEEvNT_6ParamsE:
	.zero		1000


//--------------------- .nv.constant0._ZN7cutlass13device_kernelIN5flash19enable_sm80_to_sm89INS1_16FlashAttnBwdSm80INS1_25CollectiveMainloopBwdSm80ILi2ELi1EN4cute5tupleIJNS5_1CILi64EEENS7_ILi80EEENS7_ILi192EEEEEENS_6half_tEfNS_4arch4Sm80ELb1ELb0ELb1ELb1ELb0ELb0ELb1ELb0ELi2ELi4ELi2ELi2ELb0EEENS1_24CollectiveEpilogueBwdGQAISB_fSE_Li256ELb1ELb0EEENS1_25SingleTileBwdLPTSchedulerILb1ELi80ELb0EEEEEEEEEvNT_6ParamsE --------------------------
	.section	.nv.constant0._ZN7cutlass13device_kernelIN5flash19enable_sm80_to_sm89INS1_16FlashAttnBwdSm80INS1_25CollectiveMainloopBwdSm80ILi2ELi1EN4cute5tupleIJNS5_1CILi64EEENS7_ILi80EEENS7_ILi192EEEEEENS_6half_tEfNS_4arch4Sm80ELb1ELb0ELb1ELb1ELb0ELb0ELb1ELb0ELi2ELi4ELi2ELi2ELb0EEENS1_24CollectiveEpilogueBwdGQAISB_fSE_Li256ELb1ELb0EEENS1_25SingleTileBwdLPTSchedulerILb1ELi80ELb0EEEEEEEEEvNT_6ParamsE,"a",@progbits
	.sectionflags	@""
	.align	4
.nv.constant0._ZN7cutlass13device_kernelIN5flash19enable_sm80_to_sm89INS1_16FlashAttnBwdSm80INS1_25CollectiveMainloopBwdSm80ILi2ELi1EN4cute5tupleIJNS5_1CILi64EEENS7_ILi80EEENS7_ILi192EEEEEENS_6half_tEfNS_4arch4Sm80ELb1ELb0ELb1ELb1ELb0ELb0ELb1ELb0ELi2ELi4ELi2ELi2ELb0EEENS1_24CollectiveEpilogueBwdGQAISB_fSE_Li256ELb1ELb0EEENS1_25SingleTileBwdLPTSchedulerILb1ELi80ELb0EEEEEEEEEvNT_6ParamsE:
	.zero		1008


//--------------------- .nv.constant0._ZN7cutlass13device_kernelIN5flash32FlashAttnBwdPostprocessConvertdQIN4cute5tupleIJNS3_1CILi80EEENS5_ILi192EEEEEENS_6half_tEfNS_4arch4Sm80ELi256ENS3_8TiledMMAINS3_8MMA_AtomIJNS3_28SM80_16x8x16_F32F16F16F32_TNEEEENS3_6LayoutINS4_IJNS5_ILi4EEENS5_ILi2EEENS5_ILi1EEEEEENS4_IJSJ_SH_NS5_ILi0EEEEEEEENS4_IJNS5_ILi64EEENS5_ILi16EEESP_EEEEELb1EEEEEvNT_6ParamsE --------------------------
	.section	.nv.constant0._ZN7cutlass13device_kernelIN5flash32FlashAttnBwdPostprocessConvertdQIN4cute5tupleIJNS3_1CILi80EEENS5_ILi192EEEEEENS_6half_tEfNS_4arch4Sm80ELi256ENS3_8TiledMMAINS3_8MMA_AtomIJNS3_28SM80_16x8x16_F32F16F16F32_TNEEEENS3_6LayoutINS4_IJNS5_ILi4EEENS5_ILi2EEENS5_ILi1EEEEEENS4_IJSJ_SH_NS5_ILi0EEEEEEEENS4_IJNS5_ILi64EEENS5_ILi16EEESP_EEEEELb1EEEEEvNT_6ParamsE,"a",@progbits
	.sectionflags	@""
	.align	4
.nv.constant0._ZN7cutlass13device_kernelIN5flash32FlashAttnBwdPostprocessConvertdQIN4cute5tupleIJNS3_1CILi80EEENS5_ILi192EEEEEENS_6half_tEfNS_4arch4Sm80ELi256ENS3_8TiledMMAINS3_8MMA_AtomIJNS3_28SM80_16x8x16_F32F16F16F32_TNEEEENS3_6LayoutINS4_IJNS5_ILi4EEENS5_ILi2EEENS5_ILi1EEEEEENS4_IJSJ_SH_NS5_ILi0EEEEEEEENS4_IJNS5_ILi64EEENS5_ILi16EEESP_EEEEELb1EEEEEvNT_6ParamsE:
	.zero		464


//--------------------- .nv.constant0._ZN7cutlass13device_kernelIN5flash32FlashAttnBwdPostprocessConvertdQIN4cute5tupleIJNS3_1CILi64EEENS5_ILi192EEEEEENS_6half_tEfNS_4arch4Sm80ELi256ENS3_8TiledMMAINS3_8MMA_AtomIJNS3_28SM80_16x8x16_F32F16F16F32_TNEEEENS3_6LayoutINS4_IJNS5_ILi2EEENS5_ILi4EEENS5_ILi1EEEEEENS4_IJSJ_SH_NS5_ILi0EEEEEEEENS4_IJNS5_ILi32EEES6_NS5_ILi16EEEEEEEELb0EEEEEvNT_6ParamsE --------------------------
	.section	.nv.constant0._ZN7cutlass13device_kernelIN5flash32FlashAttnBwdPostprocessConvertdQIN4cute5tupleIJNS3_1CILi64EEENS5_ILi192EEEEEENS_6half_tEfNS_4arch4Sm80ELi256ENS3_8TiledMMAINS3_8MMA_AtomIJNS3_28SM80_16x8x16_F32F16F16F32_TNEEEENS3_6LayoutINS4_IJNS5_ILi2EEENS5_ILi4EEENS5_ILi1EEEEEENS4_IJSJ_SH_NS5_ILi0EEEEEEEENS4_IJNS5_ILi32EEES6_NS5_ILi16EEEEEEEELb0EEEEEvNT_6ParamsE,"a",@progbits
	.sectionflags	@""
	.align	4
.nv.constant0._ZN7cutlass13device_kernelIN5flash32FlashAttnBwdPostprocessConvertdQIN4cute5tupleIJNS3_1CILi64EEENS5_ILi192EEEEEENS_6half_tEfNS_4arch4Sm80ELi256ENS3_8TiledMMAINS3_8MMA_AtomIJNS3_28SM80_16x8x16_F32F16F16F32_TNEEEENS3_6LayoutINS4_IJNS5_ILi2EEENS5_ILi4EEENS5_ILi1EEEEEENS4_IJSJ_SH_NS5_ILi0EEEEEEEENS4_IJNS5_ILi32EEES6_NS5_ILi16EEEEEEEELb0EEEEEvNT_6ParamsE:
	.zero		464


//--------------------- .nv.constant0._ZN7cutlass13device_kernelIN5flash19enable_sm80_to_sm89INS1_16FlashAttnBwdSm80INS1_25CollectiveMainloopBwdSm80ILi2ELi1EN4cute5tupleIJNS5_1CILi64EEENS7_ILi80EEENS7_ILi192EEEEEENS_6half_tEfNS_4arch4Sm80ELb1ELb0ELb1ELb1ELb1ELb0ELb1ELb0ELi2ELi4ELi2ELi2ELb0EEENS1_24CollectiveEpilogueBwdGQAISB_fSE_Li256ELb1ELb1EEENS1_25SingleTileBwdLPTSchedulerILb1ELi80ELb1EEEEEEEEEvNT_6ParamsE --------------------------
	.section	.nv.constant0._ZN7cutlass13device_kernelIN5flash19enable_sm80_to_sm89INS1_16FlashAttnBwdSm80INS1_25CollectiveMainloopBwdSm80ILi2ELi1EN4cute5tupleIJNS5_1CILi64EEENS7_ILi80EEENS7_ILi192EEEEEENS_6half_tEfNS_4arch4Sm80ELb1ELb0ELb1ELb1ELb1ELb0ELb1ELb0ELi2ELi4ELi2ELi2ELb0EEENS1_24CollectiveEpilogueBwdGQAISB_fSE_Li256ELb1ELb1EEENS1_25SingleTileBwdLPTSchedulerILb1ELi80ELb1EEEEEEEEEvNT_6ParamsE,"a",@progbits
	.sectionflags	@""
	.align	4
.nv.constant0._ZN7cutlass13device_kernelIN5flash19enable_sm80_to_sm89INS1_16FlashAttnBwdSm80INS1_25CollectiveMainloopBwdSm80ILi2ELi1EN4cute5tupleIJNS5_1CILi64EEENS7_ILi80EEENS7_ILi192EEEEEENS_6half_tEfNS_4arch4Sm80ELb1ELb0ELb1ELb1ELb1ELb0ELb1ELb0ELi2ELi4ELi2ELi2ELb0EEENS1_24CollectiveEpilogueBwdGQAISB_fSE_Li256ELb1ELb1EEENS1_25SingleTileBwdLPTSchedulerILb1ELi80ELb1EEEEEEEEEvNT_6ParamsE:
	.zero		1008


//--------------------- .nv.constant0._ZN7cutlass13device_kernelIN5flash22FlashAttnBwdPreprocessIN4cute5tupleIJNS3_1CILi64EEENS5_ILi192EEEEEENS_6half_tEfNS_4arch4Sm80ELb1ELb1EEEEEvNT_6ParamsE --------------------------
	.section	.nv.constant0._ZN7cutlass13device_kernelIN5flash22FlashAttnBwdPreprocessIN4cute5tupleIJNS3_1CILi64EEENS5_ILi192EEEEEENS_6half_tEfNS_4arch4Sm80ELb1ELb1EEEEEvNT_6ParamsE,"a",@progbits
	.sectionflags	@""
	.align	4
.nv.constant0._ZN7cutlass13device_kernelIN5flash22FlashAttnBwdPreprocessIN4cute5tupleIJNS3_1CILi64EEENS5_ILi192EEEEEENS_6half_tEfNS_4arch4Sm80ELb1ELb1EEEEEvNT_6ParamsE:
	.zero		592


//--------------------- .text._ZN7cutlass13device_kernelIN5flash19enable_sm80_to_sm89INS1_16FlashAttnBwdSm80INS1_25CollectiveMainloopBwdSm80ILi1ELi1EN4cute5tupleIJNS5_1CILi64EEES8_NS7_ILi192EEEEEENS_6half_tEfNS_4arch4Sm80ELb0ELb0ELb1ELb0ELb0ELb0ELb0ELb0ELi2ELi2ELi2ELi2ELb1EEENS1_21CollectiveEpilogueBwdISA_SB_SD_Li256ELb0ELb0ELi4EEENS1_19SingleTileSchedulerILb0ELb0ELb0ELi64EEEEEEEEEvNT_6ParamsE --------------------------
	.section	.text._ZN7cutlass13device_kernelIN5flash19enable_sm80_to_sm89INS1_16FlashAttnBwdSm80INS1_25CollectiveMainloopBwdSm80ILi1ELi1EN4cute5tupleIJNS5_1CILi64EEES8_NS7_ILi192EEEEEENS_6half_tEfNS_4arch4Sm80ELb0ELb0ELb1ELb0ELb0ELb0ELb0ELb0ELi2ELi2ELi2ELi2ELb1EEENS1_21CollectiveEpilogueBwdISA_SB_SD_Li256ELb0ELb0ELi4EEENS1_19SingleTileSchedulerILb0ELb0ELb0ELi64EEEEEEEEEvNT_6ParamsE,"ax",@progbits
	.sectioninfo	@"SHI_REGISTERS=255"
	.align	128
.text._ZN7cutlass13device_kernelIN5flash19enable_sm80_to_sm89INS1_16FlashAttnBwdSm80INS1_25CollectiveMainloopBwdSm80ILi1ELi1EN4cute5tupleIJNS5_1CILi64EEES8_NS7_ILi192EEEEEENS_6half_tEfNS_4arch4Sm80ELb0ELb0ELb1ELb0ELb0ELb0ELb0ELb0ELi2ELi2ELi2ELi2ELb1EEENS1_21CollectiveEpilogueBwdISA_SB_SD_Li256ELb0ELb0ELi4EEENS1_19SingleTileSchedulerILb0ELb0ELb0ELi64EEEEEEEEEvNT_6ParamsE:
        .type           _ZN7cutlass13device_kernelIN5flash19enable_sm80_to_sm89INS1_16FlashAttnBwdSm80INS1_25CollectiveMainloopBwdSm80ILi1ELi1EN4cute5tupleIJNS5_1CILi64EEES8_NS7_ILi192EEEEEENS_6half_tEfNS_4arch4Sm80ELb0ELb0ELb1ELb0ELb0ELb0ELb0ELb0ELi2ELi2ELi2ELi2ELb1EEENS1_21CollectiveEpilogueBwdISA_SB_SD_Li256ELb0ELb0ELi4EEENS1_19SingleTileSchedulerILb0ELb0ELb0ELi64EEEEEEEEEvNT_6ParamsE,@function
        .size           _ZN7cutlass13device_kernelIN5flash19enable_sm80_to_sm89INS1_16FlashAttnBwdSm80INS1_25CollectiveMainloopBwdSm80ILi1ELi1EN4cute5tupleIJNS5_1CILi64EEES8_NS7_ILi192EEEEEENS_6half_tEfNS_4arch4Sm80ELb0ELb0ELb1ELb0ELb0ELb0ELb0ELb0ELi2ELi2ELi2ELi2ELb1EEENS1_21CollectiveEpilogueBwdISA_SB_SD_Li256ELb0ELb0ELi4EEENS1_19SingleTileSchedulerILb0ELb0ELb0ELi64EEEEEEEEEvNT_6ParamsE,(.L_x_1371 - _ZN7cutlass13device_kernelIN5flash19enable_sm80_to_sm89INS1_16FlashAttnBwdSm80INS1_25CollectiveMainloopBwdSm80ILi1ELi1EN4cute5tupleIJNS5_1CILi64EEES8_NS7_ILi192EEEEEENS_6half_tEfNS_4arch4Sm80ELb0ELb0ELb1ELb0ELb0ELb0ELb0ELb0ELi2ELi2ELi2ELi2ELb1EEENS1_21CollectiveEpilogueBwdISA_SB_SD_Li256ELb0ELb0ELi4EEENS1_19SingleTileSchedulerILb0ELb0ELb0ELi64EEEEEEEEEvNT_6ParamsE)
        .other          _ZN7cutlass13device_kernelIN5flash19enable_sm80_to_sm89INS1_16FlashAttnBwdSm80INS1_25CollectiveMainloopBwdSm80ILi1ELi1EN4cute5tupleIJNS5_1CILi64EEES8_NS7_ILi192EEEEEENS_6half_tEfNS_4arch4Sm80ELb0ELb0ELb1ELb0ELb0ELb0ELb0ELb0ELi2ELi2ELi2ELi2ELb1EEENS1_21CollectiveEpilogueBwdISA_SB_SD_Li256ELb0ELb0ELi4EEENS1_19SingleTileSchedulerILb0ELb0ELb0ELi64EEEEEEEEEvNT_6ParamsE,@"STO_CUDA_ENTRY STV_DEFAULT"
_ZN7cutlass13device_kernelIN5flash19enable_sm80_to_sm89INS1_16FlashAttnBwdSm80INS1_25CollectiveMainloopBwdSm80ILi1ELi1EN4cute5tupleIJNS5_1CILi64EEES8_NS7_ILi192EEEEEENS_6half_tEfNS_4arch4Sm80ELb0ELb0ELb1ELb0ELb0ELb0ELb0ELb0ELi2ELi2ELi2ELi2ELb1EEENS1_21CollectiveEpilogueBwdISA_SB_SD_Li256ELb0ELb0ELi4EEENS1_19SingleTileSchedulerILb0ELb0ELb0ELi64EEEEEEEEEvNT_6ParamsE:
[----:B------:R-:W-:-:S03]  /*0000*/  MOV R1, c[0x0][0x28] ;  /* 0x00000a0000017a02 */ /* 0x000fc60000000f00 */
[----:B------:R-:W1:Y:S01]  /*0010*/  S2UR UR12, SR_CTAID.Z ;  /* 0x00000000000c79c3 */ /* 0x000e620000002700 */
[----:B------:R-:W-:Y:S02]  /*0020*/  IADD3 R1, R1, -0x10, RZ ;  /* 0xfffffff001017810 */ /* 0x000fe40007ffe0ff */
[----:B-1----:R-:W-:-:S13]  /*0030*/  ISETP.LE.AND P0, PT, RZ, UR12, PT ;  /* 0x0000000cff007c0c */ /* 0x002fda000bf03270 */
[----:B------:R-:W-:Y:S05]  /*0040*/  @!P0 EXIT ;  /* 0x000000000000894d */ /* 0x000fea0003800000 */
[----:B------:R-:W1:Y:S01]  /*0050*/  S2R R238, SR_TID.X ;  /* 0x0000000000ee7919 */ /* 0x000e620000002100 */
[----:B------:R-:W-:Y:S01]  /*0060*/  IMAD.MOV.U32 R0, RZ, RZ, c[0x0][0x248] ;  /* 0x00009200ff007624 */ /* 0x000fe200078e00ff */
[----:B------:R-:W-:Y:S01]  /*0070*/  USHF.R.S32.HI UR22, URZ, 0x1f, UR12 ;  /* 0x0000001f3f167899 */ /* 0x000fe2000801140c */
[----:B------:R-:W-:Y:S01]  /*0080*/  IMAD.MOV.U32 R29, RZ, RZ, -0x40 ;  /* 0xffffffc0ff1d7424 */ /* 0x000fe200078e00ff */
[----:B------:R-:W2:Y:S01]  /*0090*/  S2R R30, SR_CTAID.Y ;  /* 0x00000000001e7919 */ /* 0x000ea20000002600 */
[----:B------:R-:W-:Y:S01]  /*00a0*/  ULDC.64 UR4, c[0x0][0x278] ;  /* 0x00009e0000047ab9 */ /* 0x000fe20000000a00 */
[----:B------:R-:W-:Y:S01]  /*00b0*/  ISETP.NE.AND P1, PT, R0, 0x1, PT ;  /* 0x000000010000780c */ /* 0x000fe20003f25270 */
[----:B------:R-:W-:Y:S01]  /*00c0*/  UIMAD UR6, UR22, UR4, URZ ;  /* 0x00000004160672a4 */ /* 0x000fe2000f8e023f */
[----:B------:R-:W3:Y:S01]  /*00d0*/  S2R R252, SR_CTAID.X ;  /* 0x0000000000fc7919 */ /* 0x000ee20000002500 */
[----:B------:R-:W-:Y:S01]  /*00e0*/  UIMAD.WIDE.U32 UR16, UR12, UR4, URZ ;  /* 0x000000040c1072a5 */ /* 0x000fe2000f8e003f */
[----:B------:R-:W-:Y:S01]  /*00f0*/  IMAD.MOV.U32 R220, RZ, RZ, 0x20 ;  /* 0x00000020ffdc7424 */ /* 0x000fe200078e00ff */
[----:B------:R-:W-:Y:S01]  /*0100*/  UIMAD UR5, UR12, UR5, UR6 ;  /* 0x000000050c0572a4 */ /* 0x000fe2000f8e0206 */
[----:B------:R-:W-:Y:S01]  /*0110*/  IMAD.MOV.U32 R222, RZ, RZ, 0x40 ;  /* 0x00000040ffde7424 */ /* 0x000fe200078e00ff */
[----:B------:R-:W-:Y:S01]  /*0120*/  ULDC.64 UR24, c[0x0][0x118] ;  /* 0x0000460000187ab9 */ /* 0x000fe20000000a00 */
[----:B------:R-:W-:Y:S01]  /*0130*/  LOP3.LUT R234, R234, 0xffffffef, RZ, 0xc0, !PT ;  /* 0xffffffefeaea7812 */ /* 0x000fe200078ec0ff */
[----:B------:R-:W-:-:S02]  /*0140*/  UIADD3 UR9, UR17, UR5, URZ ;  /* 0x0000000511097290 */ /* 0x000fc4000fffe03f */
[----:B------:R-:W-:Y:S01]  /*0150*/  ULDC.64 UR6, c[0x0][0x1e8] ;  /* 0x00007a0000067ab9 */ /* 0x000fe20000000a00 */
[----:B------:R-:W-:Y:S01]  /*0160*/  LOP3.LUT R234, R234, 0xfffffffb, RZ, 0xc0, !PT ;  /* 0xfffffffbeaea7812 */ /* 0x000fe200078ec0ff */
[----:B------:R-:W-:Y:S02]  /*0170*/  ULDC.64 UR4, c[0x0][0x1b8] ;  /* 0x00006e0000047ab9 */ /* 0x000fe40000000a00 */
[----:B------:R-:W-:Y:S02]  /*0180*/  UIMAD UR6, UR22, UR6, URZ ;  /* 0x00000006160672a4 */ /* 0x000fe4000f8e023f */
[----:B------:R-:W-:Y:S01]  /*0190*/  UIMAD UR4, UR22, UR4, URZ ;  /* 0x00000004160472a4 */ /* 0x000fe2000f8e023f */
[----:B-1----:R-:W-:Y:S01]  /*01a0*/  IMAD.SHL.U32 R242, R238, 0x4, RZ ;  /* 0x00000004eef27824 */ /* 0x002fe200078e00ff */
[----:B------:R-:W-:Y:S01]  /*01b0*/  SHF.R.S32.HI R27, RZ, 0x1f, R238 ;  /* 0x0000001fff1b7819 */ /* 0x000fe200000114ee */
[----:B------:R-:W-:Y:S01]  /*01c0*/  UIMAD UR7, UR12, UR7, UR6 ;  /* 0x000000070c0772a4 */ /* 0x000fe2000f8e0206 */
[----:B--2---:R-:W-:Y:S01]  /*01d0*/  SHF.R.S32.HI R31, RZ, 0x1f, R30 ;  /* 0x0000001fff1f7819 */ /* 0x004fe2000001141e */
[C---:B------:R-:W-:Y:S01]  /*01e0*/  @P1 IMAD.HI.U32 R5, R30.reuse, c[0x0][0x24c], RZ ;  /* 0x000093001e051a27 */ /* 0x040fe200078e00ff */
[--C-:B------:R-:W-:Y:S01]  /*01f0*/  SHF.R.S32.HI R243, RZ, 0x1f, R242.reuse ;  /* 0x0000001ffff37819 */ /* 0x100fe200000114f2 */
[----:B------:R-:W-:Y:S01]  /*0200*/  UIMAD UR6, UR12, UR5, UR4 ;  /* 0x000000050c0672a4 */ /* 0x000fe2000f8e0204 */
[-C--:B------:R-:W-:Y:S01]  /*0210*/  LEA.HI R24, R27, R238.reuse, RZ, 0x3 ;  /* 0x000000ee1b187211 */ /* 0x080fe200078f18ff */
[----:B------:R-:W-:Y:S01]  /*0220*/  IMAD R4, R31, c[0x0][0x270], RZ ;  /* 0x00009c001f047a24 */ /* 0x000fe200078e02ff */
[----:B------:R-:W-:Y:S01]  /*0230*/  ULDC.64 UR4, c[0x0][0x188] ;  /* 0x0000620000047ab9 */ /* 0x000fe20000000a00 */
[C---:B------:R-:W-:Y:S01]  /*0240*/  IMAD.WIDE.U32 R2, R30.reuse, c[0x0][0x270], R242 ;  /* 0x00009c001e027a25 */ /* 0x040fe200078e00f2 */
[----:B------:R-:W-:Y:S01]  /*0250*/  SHF.R.S32.HI R240, RZ, 0x3, R24 ;  /* 0x00000003fff07819 */ /* 0x000fe20000011418 */
[----:B------:R-:W-:Y:S01]  /*0260*/  UIMAD.WIDE.U32 UR18, UR12, UR4, URZ ;  /* 0x000000040c1272a5 */ /* 0x000fe2000f8e003f */
[-C--:B------:R-:W-:Y:S01]  /*0270*/  LEA.HI R21, R27, R238.reuse, RZ, 0x4 ;  /* 0x000000ee1b157211 */ /* 0x080fe200078f20ff */
[----:B------:R-:W-:Y:S01]  /*0280*/  IMAD R4, R30, c[0x0][0x274], R4 ;  /* 0x00009d001e047a24 */ /* 0x000fe200078e0204 */
[----:B------:R-:W-:Y:S01]  /*0290*/  IADD3 R25, P0, R2, UR16, RZ ;  /* 0x0000001002197c10 */ /* 0x000fe2000ff1e0ff */
[----:B------:R-:W-:Y:S01]  /*02a0*/  IMAD.MOV.U32 R0, RZ, RZ, R30 ;  /* 0x000000ffff007224 */ /* 0x000fe200078e001e */
[----:B------:R-:W-:Y:S01]  /*02b0*/  LOP3.LUT R2, R24, 0xfffffff8, RZ, 0xc0, !PT ;  /* 0xfffffff818027812 */ /* 0x000fe200078ec0ff */
[----:B------:R-:W-:Y:S01]  /*02c0*/  UIMAD UR4, UR22, UR4, URZ ;  /* 0x00000004160472a4 */ /* 0x000fe2000f8e023f */
[----:B------:R-:W-:Y:S01]  /*02d0*/  @P1 SHF.R.U32.HI R0, RZ, c[0x0][0x250], R5 ;  /* 0x00009400ff001a19 */ /* 0x000fe20000011605 */
[----:B------:R-:W-:Y:S01]  /*02e0*/  IMAD R12, R31, c[0x0][0x180], RZ ;  /* 0x000060001f0c7a24 */ /* 0x000fe200078e02ff */
[----:B------:R-:W-:Y:S01]  /*02f0*/  IADD3.X R28, R3, UR9, R4, P0, !PT ;  /* 0x00000009031c7c10 */ /* 0x000fe200087fe404 */
[----:B------:R-:W-:Y:S01]  /*0300*/  IMAD.IADD R18, R238, 0x1, -R2 ;  /* 0x00000001ee127824 */ /* 0x000fe200078e0a02 */
[----:B------:R-:W-:Y:S01]  /*0310*/  LEA.HI R3, R27, R238, RZ, 0x6 ;  /* 0x000000ee1b037211 */ /* 0x000fe200078f30ff */
[----:B------:R-:W-:Y:S01]  /*0320*/  IMAD.SHL.U32 R4, R240, 0x40, RZ ;  /* 0x00000040f0047824 */ /* 0x000fe200078e00ff */
[----:B------:R-:W-:Y:S01]  /*0330*/  SHF.R.S32.HI R2, RZ, 0x1f, R0 ;  /* 0x0000001fff027819 */ /* 0x000fe20000011400 */
[----:B------:R-:W-:Y:S01]  /*0340*/  IMAD.SHL.U32 R236, R18, 0x8, RZ ;  /* 0x0000000812ec7824 */ /* 0x000fe200078e00ff */
[----:B------:R-:W-:Y:S01]  /*0350*/  SHF.R.S32.HI R20, RZ, 0x6, R3 ;  /* 0x00000006ff147819 */ /* 0x000fe20000011403 */
[----:B------:R-:W-:Y:S01]  /*0360*/  UIMAD UR4, UR12, UR5, UR4 ;  /* 0x000000050c0472a4 */ /* 0x000fe2000f8e0204 */
[----:B------:R-:W-:Y:S01]  /*0370*/  LOP3.LUT R8, R4, 0x1c0, RZ, 0xc0, !PT ;  /* 0x000001c004087812 */ /* 0x000fe200078ec0ff */
[C---:B------:R-:W-:Y:S01]  /*0380*/  IMAD R3, R2.reuse, c[0x0][0x1e0], RZ ;  /* 0x0000780002037a24 */ /* 0x040fe200078e02ff */
[----:B------:R-:W-:Y:S01]  /*0390*/  SHF.R.S32.HI R237, RZ, 0x1f, R236 ;  /* 0x0000001fffed7819 */ /* 0x000fe200000114ec */
[----:B------:R-:W-:Y:S01]  /*03a0*/  IMAD R2, R2, c[0x0][0x1b0], RZ ;  /* 0x00006c0002027a24 */ /* 0x000fe200078e02ff */
[----:B------:R-:W-:Y:S01]  /*03b0*/  SHF.R.S32.HI R241, RZ, 0x1f, R240 ;  /* 0x0000001ffff17819 */ /* 0x000fe200000114f0 */
[C---:B------:R-:W-:Y:S01]  /*03c0*/  IMAD R6, R0.reuse, c[0x0][0x1e4], R3 ;  /* 0x0000790000067a24 */ /* 0x040fe200078e0203 */
[----:B------:R-:W-:Y:S01]  /*03d0*/  UIADD3 UR8, UR19, UR4, URZ ;  /* 0x0000000413087290 */ /* 0x000fe2000fffe03f */
[----:B------:R-:W-:Y:S01]  /*03e0*/  IMAD R7, R0, c[0x0][0x1b4], R2 ;  /* 0x00006d0000077a24 */ /* 0x000fe200078e0202 */
[----:B------:R-:W-:Y:S01]  /*03f0*/  IADD3 R235, R236, 0x40, RZ ;  /* 0x00000040eceb7810 */ /* 0x000fe20007ffe0ff */
[----:B------:R-:W-:Y:S01]  /*0400*/  IMAD.WIDE.U32 R4, R0, c[0x0][0x1e0], R236 ;  /* 0x0000780000047a25 */ /* 0x000fe200078e00ec */
[----:B------:R-:W-:Y:S01]  /*0410*/  IADD3 R244, R236, 0x80, RZ ;  /* 0x00000080ecf47810 */ /* 0x000fe20007ffe0ff */
[----:B------:R-:W-:-:S02]  /*0420*/  ULDC.64 UR4, c[0x0][0x290] ;  /* 0x0000a40000047ab9 */ /* 0x000fc40000000a00 */
[----:B------:R-:W-:Y:S01]  /*0430*/  IMAD.WIDE.U32 R2, R0, c[0x0][0x1b0], R236 ;  /* 0x00006c0000027a25 */ /* 0x000fe200078e00ec */
[----:B------:R-:W-:Y:S01]  /*0440*/  LOP3.LUT R0, R8, 0x38, R236, 0xf8, !PT ;  /* 0x0000003808007812 */ /* 0x000fe200078ef8ec */
[----:B------:R-:W-:Y:S01]  /*0450*/  UIMAD.WIDE.U32 UR14, UR12, UR4, URZ ;  /* 0x000000040c0e72a5 */ /* 0x000fe2000f8e003f */
[----:B------:R-:W-:Y:S01]  /*0460*/  SHF.R.U32.HI R8, RZ, 0x3, R8 ;  /* 0x00000003ff087819 */ /* 0x000fe20000011608 */
[----:B------:R-:W-:Y:S01]  /*0470*/  IMAD.SHL.U32 R19, R20, 0x200, RZ ;  /* 0x0000020014137824 */ /* 0x000fe200078e00ff */
[----:B------:R-:W-:Y:S01]  /*0480*/  UMOV UR20, 0x6 ;  /* 0x0000000600147882 */ /* 0x000fe20000000000 */
[----:B------:R-:W-:Y:S02]  /*0490*/  IMAD.IADD R5, R5, 0x1, R6 ;  /* 0x0000000105057824 */ /* 0x000fe400078e0206 */
[----:B------:R-:W-:Y:S01]  /*04a0*/  IMAD.U32 R6, RZ, RZ, UR12 ;  /* 0x0000000cff067e24 */ /* 0x000fe2000f8e00ff */
[----:B------:R-:W-:Y:S01]  /*04b0*/  LOP3.LUT R230, R19, R0, R8, 0xf6, !PT ;  /* 0x0000000013e67212 */ /* 0x000fe200078ef608 */
[----:B------:R-:W-:-:S02]  /*04c0*/  IMAD.IADD R3, R3, 0x1, R7 ;  /* 0x0000000103037824 */ /* 0x000fc400078e0207 */
[----:B------:R-:W-:Y:S02]  /*04d0*/  IMAD.U32 R0, RZ, RZ, UR12 ;  /* 0x0000000cff007e24 */ /* 0x000fe4000f8e00ff */
[----:B------:R-:W-:-:S04]  /*04e0*/  IMAD.WIDE.U32 R6, R6, c[0x0][0x1e8], R4 ;  /* 0x00007a0006067a25 */ /* 0x000fc800078e0004 */
[----:B------:R-:W-:Y:S01]  /*04f0*/  IMAD.WIDE.U32 R4, R0, c[0x0][0x1b8], R2 ;  /* 0x00006e0000047a25 */ /* 0x000fe200078e0002 */
[----:B------:R-:W-:-:S03]  /*0500*/  IADD3 R3, R7, UR7, RZ ;  /* 0x0000000707037c10 */ /* 0x000fc6000fffe0ff */
[----:B------:R-:W-:Y:S01]  /*0510*/  IMAD R0, R241, c[0x0][0x178], RZ ;  /* 0x00005e00f1007a24 */ /* 0x000fe200078e02ff */
[----:B------:R-:W-:Y:S01]  /*0520*/  IADD3 R7, R5, UR6, RZ ;  /* 0x0000000605077c10 */ /* 0x000fe2000fffe0ff */
[----:B---3--:R-:W-:Y:S01]  /*0530*/  IMAD.WIDE R8, R252, 0x40, R240 ;  /* 0x00000040fc087825 */ /* 0x008fe200078e02f0 */
[----:B------:R-:W-:-:S03]  /*0540*/  UIMAD UR6, UR22, UR4, URZ ;  /* 0x00000004160672a4 */ /* 0x000fc6000f8e023f */
[C---:B------:R-:W-:Y:S01]  /*0550*/  IMAD R0, R240.reuse, c[0x0][0x17c], R0 ;  /* 0x00005f00f0007a24 */ /* 0x040fe200078e0200 */
[----:B------:R-:W-:Y:S01]  /*0560*/  UIMAD UR5, UR12, UR5, UR6 ;  /* 0x000000050c0572a4 */ /* 0x000fe2000f8e0206 */
[----:B------:R-:W-:-:S03]  /*0570*/  IMAD.WIDE.U32 R10, R240, c[0x0][0x178], R236 ;  /* 0x00005e00f00a7a25 */ /* 0x000fc600078e00ec */
[----:B------:R-:W-:Y:S01]  /*0580*/  UIADD3 UR10, UR15, UR5, URZ ;  /* 0x000000050f0a7290 */ /* 0x000fe2000fffe03f */
[----:B------:R-:W-:Y:S01]  /*0590*/  IMAD R5, R9, c[0x0][0x1d8], RZ ;  /* 0x0000760009057a24 */ /* 0x000fe200078e02ff */
[----:B------:R1:W-:Y:S01]  /*05a0*/  STL.64 [R1], R10 ;  /* 0x0000000a01007387 */ /* 0x0003e20000100a00 */
[----:B------:R-:W-:Y:S01]  /*05b0*/  IMAD.IADD R249, R11, 0x1, R0 ;  /* 0x000000010bf97824 */ /* 0x000fe200078e0200 */
[----:B------:R-:W-:Y:S01]  /*05c0*/  ULDC.64 UR4, c[0x0][0x178] ;  /* 0x00005e0000047ab9 */ /* 0x000fe20000000a00 */
[----:B------:R-:W-:Y:S01]  /*05d0*/  IMAD.MOV.U32 R248, RZ, RZ, R10 ;  /* 0x000000fffff87224 */ /* 0x000fe200078e000a */
[----:B------:R-:W-:Y:S01]  /*05e0*/  USHF.L.U64.HI UR11, UR4, UR20, UR5 ;  /* 0x00000014040b7299 */ /* 0x000fe20008010205 */
[----:B------:R-:W-:Y:S01]  /*05f0*/  IMAD.MOV.U32 R2, RZ, RZ, R6 ;  /* 0x000000ffff027224 */ /* 0x000fe200078e0006 */
[----:B------:R-:W-:Y:S01]  /*0600*/  USHF.L.U32 UR13, UR4, 0x6, URZ ;  /* 0x00000006040d7899 */ /* 0x000fe2000800063f */
[----:B------:R-:W-:Y:S02]  /*0610*/  IMAD.MOV.U32 R6, RZ, RZ, R4 ;  /* 0x000000ffff067224 */ /* 0x000fe400078e0004 */
[C---:B------:R-:W-:Y:S01]  /*0620*/  IMAD R0, R8.reuse, c[0x0][0x1dc], R5 ;  /* 0x0000770008007a24 */ /* 0x040fe200078e0205 */
[----:B------:R-:W-:Y:S01]  /*0630*/  ULDC.64 UR4, c[0x0][0x218] ;  /* 0x0000860000047ab9 */ /* 0x000fe20000000a00 */
[----:B------:R-:W-:Y:S01]  /*0640*/  IMAD.WIDE.U32 R4, R8, c[0x0][0x1d8], R2 ;  /* 0x0000760008047a25 */ /* 0x000fe200078e0002 */
[----:B------:R-:W-:-:S02]  /*0650*/  UIMAD UR6, UR22, UR4, URZ ;  /* 0x00000004160672a4 */ /* 0x000fc4000f8e023f */
[----:B------:R-:W-:Y:S01]  /*0660*/  UIMAD.WIDE.U32 UR26, UR12, UR4, URZ ;  /* 0x000000040c1a72a5 */ /* 0x000fe2000f8e003f */
[----:B------:R-:W-:Y:S01]  /*0670*/  IMAD R9, R9, c[0x0][0x1a8], RZ ;  /* 0x00006a0009097a24 */ /* 0x000fe200078e02ff */
[----:B------:R-:W-:Y:S01]  /*0680*/  LEA R2, P0, R4, c[0x0][0x1c0], 0x1 ;  /* 0x0000700004027a11 */ /* 0x000fe200078008ff */
[----:B------:R-:W-:Y:S01]  /*0690*/  IMAD R3, R30, c[0x0][0x184], R12 ;  /* 0x000061001e037a24 */ /* 0x000fe200078e020c */
[----:B------:R-:W-:Y:S01]  /*06a0*/  UIMAD UR5, UR12, UR5, UR6 ;  /* 0x000000050c0572a4 */ /* 0x000fe2000f8e0206 */
[----:B------:R-:W-:Y:S01]  /*06b0*/  IMAD.IADD R0, R5, 0x1, R0 ;  /* 0x0000000105007824 */ /* 0x000fe200078e0200 */
[----:B------:R-:W-:Y:S01]  /*06c0*/  UMOV UR4, 0x5 ;  /* 0x0000000500047882 */ /* 0x000fe20000000000 */
[C---:B------:R-:W-:Y:S01]  /*06d0*/  IMAD R5, R8.reuse, c[0x0][0x1ac], R9 ;  /* 0x00006b0008057a24 */ /* 0x040fe200078e0209 */
[----:B------:R-:W-:Y:S01]  /*06e0*/  UIADD3 UR21, UR27, UR5, URZ ;  /* 0x000000051b157290 */ /* 0x000fe2000fffe03f */
[----:B------:R-:W-:Y:S01]  /*06f0*/  IMAD.WIDE.U32 R8, R8, c[0x0][0x1a8], R6 ;  /* 0x00006a0008087a25 */ /* 0x000fe200078e0006 */
[----:B------:R-:W-:-:S02]  /*0700*/  ULDC.64 UR6, c[0x0][0x208] ;  /* 0x0000820000067ab9 */ /* 0x000fc40000000a00 */
[----:B------:R-:W-:Y:S01]  /*0710*/  USHF.L.U32 UR5, UR6, 0x5, URZ ;  /* 0x0000000506057899 */ /* 0x000fe2000800063f */
[----:B-1----:R-:W-:Y:S01]  /*0720*/  IMAD.WIDE.U32 R10, R30, c[0x0][0x180], R248 ;  /* 0x000060001e0a7a25 */ /* 0x002fe200078e00f8 */
[----:B------:R-:W-:Y:S02]  /*0730*/  USHF.L.U64.HI UR4, UR6, UR4, UR7 ;  /* 0x0000000406047299 */ /* 0x000fe40008010207 */
[----:B------:R-:W-:Y:S01]  /*0740*/  USHF.L.U32 UR23, UR5, 0x1, URZ ;  /* 0x0000000105177899 */ /* 0x000fe2000800063f */
[----:B------:R-:W-:Y:S01]  /*0750*/  IMAD.MOV.U32 R7, RZ, RZ, c[0x0][0x1d8] ;  /* 0x00007600ff077624 */ /* 0x000fe200078e00ff */
[----:B------:R-:W-:Y:S01]  /*0760*/  IADD3 R12, P1, R10, UR18, RZ ;  /* 0x000000120a0c7c10 */ /* 0x000fe2000ff3e0ff */
[----:B------:R-:W-:Y:S01]  /*0770*/  IMAD R29, R252, R29, c[0x0][0x198] ;  /* 0x00006600fc1d7624 */ /* 0x000fe200078e021d */
[----:B------:R-:W-:Y:S01]  /*0780*/  USHF.L.U64.HI UR4, UR5, 0x1, UR4 ;  /* 0x0000000105047899 */ /* 0x000fe20008010204 */
[----:B------:R-:W-:Y:S01]  /*0790*/  IMAD.SHL.U32 R230, R230, 0x2, RZ ;  /* 0x00000002e6e67824 */ /* 0x000fe200078e00ff */
[----:B------:R-:W-:Y:S01]  /*07a0*/  IADD3.X R10, R11, UR8, R3, P1, !PT ;  /* 0x000000080b0a7c10 */ /* 0x000fe20008ffe403 */
[----:B------:R-:W-:Y:S01]  /*07b0*/  IMAD R17, R31, c[0x0][0x288], RZ ;  /* 0x0000a2001f117a24 */ /* 0x000fe200078e02ff */
[----:B------:R-:W-:Y:S01]  /*07c0*/  LEA.HI.X R3, R4, c[0x0][0x1c4], R0, 0x1, P0 ;  /* 0x0000710004037a11 */ /* 0x000fe200000f0c00 */
[----:B------:R-:W-:Y:S01]  /*07d0*/  IMAD.IADD R0, R9, 0x1, R5 ;  /* 0x0000000109007824 */ /* 0x000fe200078e0205 */
[----:B------:R-:W-:Y:S01]  /*07e0*/  LEA R4, P0, R8, c[0x0][0x190], 0x1 ;  /* 0x0000640008047a11 */ /* 0x000fe200078008ff */
[----:B------:R-:W-:Y:S01]  /*07f0*/  IMAD.MOV.U32 R9, RZ, RZ, c[0x0][0x1dc] ;  /* 0x00007700ff097624 */ /* 0x000fe200078e00ff */
[C---:B------:R-:W-:Y:S01]  /*0800*/  LEA R6, P1, R7.reuse, R2, 0x6 ;  /* 0x0000000207067211 */ /* 0x040fe200078230ff */
[----:B------:R-:W-:Y:S01]  /*0810*/  IMAD R17, R30, c[0x0][0x28c], R17 ;  /* 0x0000a3001e117a24 */ /* 0x000fe200078e0211 */
[----:B------:R-:W-:Y:S01]  /*0820*/  LEA.HI.X R5, R8, c[0x0][0x194], R0, 0x1, P0 ;  /* 0x0000650008057a11 */ /* 0x000fe200000f0c00 */
[----:B------:R-:W-:Y:S01]  /*0830*/  IMAD.MOV.U32 R0, RZ, RZ, c[0x0][0x1a8] ;  /* 0x00006a00ff007624 */ /* 0x000fe200078e00ff */
[----:B------:R-:W-:Y:S01]  /*0840*/  LEA.HI.X R7, R7, R3, R9, 0x6, P1 ;  /* 0x0000000307077211 */ /* 0x000fe200008f3409 */
[----:B------:R-:W-:Y:S01]  /*0850*/  IMAD.MOV.U32 R9, RZ, RZ, c[0x0][0x1ac] ;  /* 0x00006b00ff097624 */ /* 0x000fe200078e00ff */
[----:B------:R-:W-:Y:S01]  /*0860*/  ISETP.GE.AND P1, PT, R236, c[0x0][0x1cc], PT ;  /* 0x00007300ec007a0c */ /* 0x000fe20003f26270 */
[----:B------:R-:W-:Y:S01]  /*0870*/  IMAD.WIDE.U32 R250, R240, c[0x0][0x208], R236 ;  /* 0x00008200f0fa7a25 */ /* 0x000fe200078e00ec */
[----:B------:R-:W-:-:S02]  /*0880*/  LEA R8, P0, R0, R4, 0x6 ;  /* 0x0000000400087211 */ /* 0x000fc400078030ff */
[----:B------:R-:W-:Y:S01]  /*0890*/  LEA R14, P2, R12, c[0x0][0x160], 0x1 ;  /* 0x000058000c0e7a11 */ /* 0x000fe200078408ff */
[----:B------:R-:W-:Y:S01]  /*08a0*/  IMAD.MOV.U32 R246, RZ, RZ, R250 ;  /* 0x000000fffff67224 */ /* 0x000fe200078e00fa */
[----:B------:R-:W-:Y:S01]  /*08b0*/  LEA.HI.X R9, R0, R5, R9, 0x6, P0 ;  /* 0x0000000500097211 */ /* 0x000fe200000f3409 */
[----:B------:R-:W-:Y:S01]  /*08c0*/  IMAD.IADD R0, R29, 0x1, -R240 ;  /* 0x000000011d007824 */ /* 0x000fe200078e0af0 */
[----:B------:R-:W-:Y:S01]  /*08d0*/  LEA.HI.X R15, R12, c[0x0][0x164], R10, 0x1, P2 ;  /* 0x000059000c0f7a11 */ /* 0x000fe200010f0c0a */
[----:B------:R-:W-:Y:S01]  /*08e0*/  IMAD.WIDE.U32 R10, R30, c[0x0][0x288], R242 ;  /* 0x0000a2001e0a7a25 */ /* 0x000fe200078e00f2 */
[----:B------:R-:W-:Y:S02]  /*08f0*/  ISETP.GE.AND P0, PT, R235, c[0x0][0x1cc], PT ;  /* 0x00007300eb007a0c */ /* 0x000fe40003f06270 */
[----:B------:R-:W-:Y:S02]  /*0900*/  ISETP.LT.OR P3, PT, R0, 0x1, P1 ;  /* 0x000000010000780c */ /* 0x000fe40000f61670 */
[----:B------:R-:W-:-:S02]  /*0910*/  ISETP.GE.AND P2, PT, R244, c[0x0][0x1cc], PT ;  /* 0x00007300f4007a0c */ /* 0x000fc40003f46270 */
[----:B------:R-:W-:Y:S02]  /*0920*/  P2R R16, PR, RZ, 0x8 ;  /* 0x00000008ff107803 */ /* 0x000fe40000000000 */
[C---:B------:R-:W-:Y:S02]  /*0930*/  ISETP.LT.OR P3, PT, R0.reuse, 0x21, P1 ;  /* 0x000000210000780c */ /* 0x040fe40000f61670 */
[C---:B------:R-:W-:Y:S02]  /*0940*/  ISETP.LT.OR P6, PT, R0.reuse, 0x1, P0 ;  /* 0x000000010000780c */ /* 0x040fe400007c1670 */
[C---:B------:R-:W-:Y:S02]  /*0950*/  ISETP.LT.OR P1, PT, R0.reuse, 0x21, P0 ;  /* 0x000000210000780c */ /* 0x040fe40000721670 */
[C---:B------:R-:W-:Y:S02]  /*0960*/  ISETP.LT.OR P5, PT, R0.reuse, 0x1, P2 ;  /* 0x000000010000780c */ /* 0x040fe400017a1670 */
[----:B------:R-:W-:-:S02]  /*0970*/  ISETP.LT.OR P0, PT, R0, 0x21, P2 ;  /* 0x000000210000780c */ /* 0x000fc40001701670 */
[----:B------:R-:W-:Y:S02]  /*0980*/  ISETP.NE.AND P2, PT, R16, RZ, PT ;  /* 0x000000ff1000720c */ /* 0x000fe40003f45270 */
[----:B------:R-:W-:Y:S02]  /*0990*/  IADD3 R22, P4, R10, UR14, RZ ;  /* 0x0000000e0a167c10 */ /* 0x000fe4000ff9e0ff */
[----:B------:R-:W-:Y:S02]  /*09a0*/  SHF.R.S32.HI R12, RZ, 0x4, R21 ;  /* 0x00000004ff0c7819 */ /* 0x000fe40000011415 */
[----:B------:R-:W-:Y:S02]  /*09b0*/  IADD3.X R26, R11, UR10, R17, P4, !PT ;  /* 0x0000000a0b1a7c10 */ /* 0x000fe4000a7fe411 */
[----:B------:R-:W-:Y:S02]  /*09c0*/  ISETP.GE.AND P4, PT, R235, c[0x0][0x19c], PT ;  /* 0x00006700eb007a0c */ /* 0x000fe40003f86270 */
[----:B------:R-:W-:-:S02]  /*09d0*/  LEA.HI R13, R21, R12, RZ, 0x1 ;  /* 0x0000000c150d7211 */ /* 0x000fc400078f08ff */
[----:B------:R-:W-:Y:S01]  /*09e0*/  IADD3 R17, -R240, c[0x0][0x168], RZ ;  /* 0x00005a00f0117a10 */ /* 0x000fe20007ffe1ff */
[----:B------:R1:W-:Y:S01]  /*09f0*/  LDGSTS.E.BYPASS.LTC128B.128 [R230+0x6080], [R2.64], !P2 ;  /* 0x0608000002e67fae */ /* 0x0003e2000d101d58 */
[----:B------:R-:W-:Y:S02]  /*0a00*/  ISETP.GE.AND P2, PT, R235, c[0x0][0x16c], PT ;  /* 0x00005b00eb007a0c */ /* 0x000fe40003f46270 */
[----:B------:R-:W-:Y:S01]  /*0a10*/  LOP3.LUT R13, R13, 0xfffffffe, RZ, 0xc0, !PT ;  /* 0xfffffffe0d0d7812 */ /* 0x000fe200078ec0ff */
[----:B------:R1:W-:Y:S01]  /*0a20*/  LDGSTS.E.BYPASS.LTC128B.128 [R230+0x8080], [R2.64+0x80], !P6 ;  /* 0x0808008002e67fae */ /* 0x0003e2000f101d58 */
[----:B------:R-:W-:Y:S02]  /*0a30*/  ISETP.LT.OR P6, PT, R0, 0x1, P4 ;  /* 0x000000010000780c */ /* 0x000fe400027c1670 */
[----:B------:R-:W-:Y:S01]  /*0a40*/  SEL R10, RZ, 0x2, P2 ;  /* 0x00000002ff0a7807 */ /* 0x000fe20001000000 */
[----:B------:R1:W-:Y:S01]  /*0a50*/  LDGSTS.E.BYPASS.LTC128B.128 [R230+0xa080], [R2.64+0x100], !P5 ;  /* 0x0a08010002e67fae */ /* 0x0003e2000e901d58 */
[----:B------:R-:W-:Y:S01]  /*0a60*/  ISETP.GE.AND P5, PT, R236, c[0x0][0x19c], PT ;  /* 0x00006700ec007a0c */ /* 0x000fe20003fa6270 */
[----:B------:R-:W-:Y:S01]  /*0a70*/  IMAD.IADD R13, R12, 0x1, -R13 ;  /* 0x000000010c0d7824 */ /* 0x000fe200078e0a0d */
[C---:B------:R-:W-:Y:S01]  /*0a80*/  ISETP.LT.OR P4, PT, R0.reuse, 0x21, P4 ;  /* 0x000000210000780c */ /* 0x040fe20002781670 */
[----:B------:R2:W-:Y:S01]  /*0a90*/  LDGSTS.E.BYPASS.LTC128B.128 [R230+0x7080], [R6.64], !P3 ;  /* 0x0708000006e67fae */ /* 0x0005e2000d901d58 */
[----:B------:R-:W-:-:S02]  /*0aa0*/  ISETP.LT.OR P3, PT, R0, 0x1, P5 ;  /* 0x000000010000780c */ /* 0x000fc40002f61670 */
[----:B------:R-:W-:Y:S01]  /*0ab0*/  ISETP.LT.OR P2, PT, R0, 0x21, P5 ;  /* 0x000000210000780c */ /* 0x000fe20002f41670 */
[----:B------:R2:W-:Y:S01]  /*0ac0*/  LDGSTS.E.BYPASS.LTC128B.128 [R230+0x9080], [R6.64+0x80], !P1 ;  /* 0x0908008006e67fae */ /* 0x0005e2000c901d58 */
[----:B------:R-:W-:-:S03]  /*0ad0*/  ISETP.GE.AND P1, PT, R244, c[0x0][0x16c], PT ;  /* 0x00005b00f4007a0c */ /* 0x000fc60003f26270 */
[----:B------:R2:W-:Y:S01]  /*0ae0*/  LDGSTS.E.BYPASS.LTC128B.128 [R230+0xb080], [R6.64+0x100], !P0 ;  /* 0x0b08010006e67fae */ /* 0x0005e2000c101d58 */
[----:B------:R-:W-:-:S03]  /*0af0*/  ISETP.GE.AND P0, PT, R236, c[0x0][0x16c], PT ;  /* 0x00005b00ec007a0c */ /* 0x000fc60003f06270 */
[----:B------:R-:W0:Y:S04]  /*0b00*/  LDGDEPBAR ;  /* 0x00000000000079af */ /* 0x000e280000000000 */
[----:B------:R3:W-:Y:S01]  /*0b10*/  LDGSTS.E.BYPASS.LTC128B.128 [R230+0x80], [R4.64], !P3 ;  /* 0x0008000004e67fae */ /* 0x0007e2000d901d58 */
[----:B------:R-:W-:-:S03]  /*0b20*/  LOP3.LUT P3, RZ, R18, 0x2, RZ, 0xc0, !PT ;  /* 0x0000000212ff7812 */ /* 0x000fc6000786c0ff */
[----:B------:R3:W-:Y:S01]  /*0b30*/  LDGSTS.E.BYPASS.LTC128B.128 [R230+0x2080], [R4.64+0x80], !P6 ;  /* 0x0208008004e67fae */ /* 0x0007e2000f101d58 */
[----:B-1----:R-:W-:Y:S02]  /*0b40*/  IMAD.SHL.U32 R2, R18, 0x40, RZ ;  /* 0x0000004012027824 */ /* 0x002fe400078e00ff */
[----:B------:R-:W-:-:S03]  /*0b50*/  IMAD R3, R13, 0x800, R19 ;  /* 0x000008000d037824 */ /* 0x000fc600078e0213 */
[----:B------:R-:W-:-:S04]  /*0b60*/  LOP3.LUT R16, R2, 0x1c0, RZ, 0xc0, !PT ;  /* 0x000001c002107812 */ /* 0x000fc800078ec0ff */
[----:B------:R-:W-:Y:S02]  /*0b70*/  LOP3.LUT R2, R16, 0x8, R24, 0xf8, !PT ;  /* 0x0000000810027812 */ /* 0x000fe400078ef818 */
[----:B------:R-:W-:Y:S02]  /*0b80*/  SHF.R.U32.HI R23, RZ, 0x3, R16 ;  /* 0x00000003ff177819 */ /* 0x000fe40000011610 */
[----:B--2---:R-:W-:Y:S02]  /*0b90*/  SEL R6, RZ, 0x1, P0 ;  /* 0x00000001ff067807 */ /* 0x004fe40000000000 */
[----:B------:R-:W-:Y:S02]  /*0ba0*/  ISETP.GE.AND P0, PT, R244, c[0x0][0x19c], PT ;  /* 0x00006700f4007a0c */ /* 0x000fe40003f06270 */
[----:B------:R-:W-:Y:S02]  /*0bb0*/  SEL R7, RZ, 0x4, P1 ;  /* 0x00000004ff077807 */ /* 0x000fe40000800000 */
[----:B------:R-:W-:-:S02]  /*0bc0*/  ISETP.LT.OR P1, PT, R0, 0x1, P0 ;  /* 0x000000010000780c */ /* 0x000fc40000721670 */
[----:B------:R-:W-:Y:S02]  /*0bd0*/  ISETP.LT.OR P0, PT, R0, 0x21, P0 ;  /* 0x000000210000780c */ /* 0x000fe40000701670 */
[----:B------:R-:W-:Y:S01]  /*0be0*/  IADD3 R0, R7, R10, R6 ;  /* 0x0000000a07007210 */ /* 0x000fe20007ffe006 */
[----:B------:R-:W-:Y:S01]  /*0bf0*/  IMAD R6, R31, c[0x0][0x210], RZ ;  /* 0x000084001f067a24 */ /* 0x000fe200078e02ff */
[----:B------:R-:W-:Y:S02]  /*0c00*/  LOP3.LUT R2, R2, R23, RZ, 0x3c, !PT ;  /* 0x0000001702027212 */ /* 0x000fe400078e3cff */
[----:B------:R-:W-:Y:S01]  /*0c10*/  LOP3.LUT P6, RZ, R0, 0x2, RZ, 0xc0, !PT ;  /* 0x0000000200ff7812 */ /* 0x000fe200078cc0ff */
[----:B------:R-:W-:Y:S01]  /*0c20*/  IMAD R6, R30, c[0x0][0x214], R6 ;  /* 0x000085001e067a24 */ /* 0x000fe200078e0206 */
[----:B------:R-:W-:Y:S01]  /*0c30*/  LOP3.LUT P5, RZ, R0, 0x4, RZ, 0xc0, !PT ;  /* 0x0000000400ff7812 */ /* 0x000fe200078ac0ff */
[----:B------:R-:W-:Y:S02]  /*0c40*/  IMAD R0, R241, c[0x0][0x208], RZ ;  /* 0x00008200f1007a24 */ /* 0x000fe400078e02ff */
[----:B------:R3:W-:Y:S01]  /*0c50*/  LDGSTS.E.BYPASS.LTC128B.128 [R230+0x4080], [R4.64+0x100], !P1 ;  /* 0x0408010004e67fae */ /* 0x0007e2000c901d58 */
[----:B------:R-:W-:Y:S01]  /*0c60*/  IMAD.IADD R2, R3, 0x1, R2 ;  /* 0x0000000103027824 */ /* 0x000fe200078e0202 */
[----:B------:R-:W-:Y:S01]  /*0c70*/  LOP3.LUT P1, RZ, R18, 0x4, RZ, 0xc0, !PT ;  /* 0x0000000412ff7812 */ /* 0x000fe2000782c0ff */
[----:B------:R-:W-:Y:S01]  /*0c80*/  IMAD R0, R240, c[0x0][0x20c], R0 ;  /* 0x00008300f0007a24 */ /* 0x000fe200078e0200 */
[----:B------:R1:W-:Y:S01]  /*0c90*/  LDGSTS.E.BYPASS.LTC128B.128 [R230+0x1080], [R8.64], !P2 ;  /* 0x0108000008e67fae */ /* 0x0003e2000d101d58 */
[----:B------:R-:W-:Y:S01]  /*0ca0*/  IMAD.SHL.U32 R224, R2, 0x2, RZ ;  /* 0x0000000202e07824 */ /* 0x000fe200078e00ff */
[----:B------:R-:W-:Y:S01]  /*0cb0*/  SEL R222, R222, 0xffffffc0, !P1 ;  /* 0xffffffc0dede7807 */ /* 0x000fe20004800000 */
[----:B------:R-:W-:Y:S01]  /*0cc0*/  IMAD.IADD R247, R251, 0x1, R0 ;  /* 0x00000001fbf77824 */ /* 0x000fe200078e0200 */
[----:B------:R1:W-:Y:S01]  /*0cd0*/  LDGSTS.E.BYPASS.LTC128B.128 [R230+0x3080], [R8.64+0x80], !P4 ;  /* 0x0308008008e67fae */ /* 0x0003e2000e101d58 */
[----:B------:R-:W-:-:S02]  /*0ce0*/  SEL R0, R220, 0xffffffe0, !P3 ;  /* 0xffffffe0dc007807 */ /* 0x000fc40005800000 */
[----:B------:R-:W-:Y:S01]  /*0cf0*/  IMAD.IADD R227, R224, 0x1, R222 ;  /* 0x00000001e0e37824 */ /* 0x000fe200078e02de */
[----:B------:R1:W-:Y:S01]  /*0d00*/  LDGSTS.E.BYPASS.LTC128B.128 [R230+0x5080], [R8.64+0x100], !P0 ;  /* 0x0508010008e67fae */ /* 0x0003e2000c101d58 */
[----:B------:R-:W-:Y:S01]  /*0d10*/  ISETP.GE.AND P4, PT, R236, c[0x0][0x16c], PT ;  /* 0x00005b00ec007a0c */ /* 0x000fe20003f86270 */
[----:B------:R-:W-:Y:S01]  /*0d20*/  IMAD.IADD R225, R224, 0x1, R0 ;  /* 0x00000001e0e17824 */ /* 0x000fe200078e0200 */
[C---:B------:R-:W-:Y:S01]  /*0d30*/  ISETP.LT.OR P3, PT, R17.reuse, 0x1, !P6 ;  /* 0x000000011100780c */ /* 0x040fe20007761670 */
[----:B------:R-:W0:Y:S01]  /*0d40*/  LDGDEPBAR ;  /* 0x00000000000079af */ /* 0x000e220000000000 */
[C---:B------:R-:W-:Y:S01]  /*0d50*/  ISETP.LT.OR P1, PT, R17.reuse, 0x1, P4 ;  /* 0x000000011100780c */ /* 0x040fe20002721670 */
[----:B------:R-:W-:Y:S01]  /*0d60*/  IMAD.IADD R226, R222, 0x1, R225 ;  /* 0x00000001dee27824 */ /* 0x000fe200078e02e1 */
[----:B------:R-:W-:Y:S01]  /*0d70*/  ISETP.LT.OR P2, PT, R17, 0x1, !P5 ;  /* 0x000000011100780c */ /* 0x000fe20006f41670 */
[----:B------:R-:W-:Y:S01]  /*0d80*/  IMAD.WIDE.U32 R2, R30, c[0x0][0x210], R246 ;  /* 0x000084001e027a25 */ /* 0x000fe200078e00f6 */
[----:B------:R-:W-:-:S04]  /*0d90*/  @P6 LOP3.LUT R234, R234, 0x4, RZ, 0xfc, !PT ;  /* 0x00000004eaea6812 */ /* 0x000fc800078efcff */
[----:B------:R-:W-:Y:S02]  /*0da0*/  @P5 LOP3.LUT R234, R234, 0x10, RZ, 0xfc, !PT ;  /* 0x00000010eaea5812 */ /* 0x000fe400078efcff */
[----:B---3--:R-:W-:Y:S02]  /*0db0*/  IADD3 R4, P0, R14, UR13, RZ ;  /* 0x0000000d0e047c10 */ /* 0x008fe4000ff1e0ff */
[----:B------:R-:W-:Y:S02]  /*0dc0*/  LOP3.LUT R234, R234, 0xfffffff7, RZ, 0xc0, !PT ;  /* 0xfffffff7eaea7812 */ /* 0x000fe400078ec0ff */
[----:B------:R-:W-:Y:S02]  /*0dd0*/  IADD3.X R5, R15, UR11, RZ, P0, !PT ;  /* 0x0000000b0f057c10 */ /* 0x000fe400087fe4ff */
[----:B------:R-:W-:Y:S02]  /*0de0*/  IADD3 R0, P0, R2, UR26, RZ ;  /* 0x0000001a02007c10 */ /* 0x000fe4000ff1e0ff */
[----:B------:R-:W-:-:S02]  /*0df0*/  @P4 LOP3.LUT R234, R234, 0x8, RZ, 0xfc, !PT ;  /* 0x00000008eaea4812 */ /* 0x000fc400078efcff */
[----:B------:R-:W-:Y:S01]  /*0e00*/  IADD3.X R3, R3, UR21, R6, P0, !PT ;  /* 0x0000001503037c10 */ /* 0x000fe200087fe406 */
[----:B------:R-:W-:Y:S01]  /*0e10*/  IMAD.U32 R6, RZ, RZ, UR13 ;  /* 0x0000000dff067e24 */ /* 0x000fe2000f8e00ff */
[----:B------:R-:W-:Y:S01]  /*0e20*/  LEA R2, P0, R0, c[0x0][0x1f0], 0x1 ;  /* 0x00007c0000027a11 */ /* 0x000fe200078008ff */
[----:B------:R-:W-:-:S04]  /*0e30*/  DEPBAR.LE SB0, 0x1 ;  /* 0x000080400000791a */ /* 0x000fc80000000000 */
[----:B------:R-:W-:Y:S01]  /*0e40*/  BAR.SYNC.DEFER_BLOCKING 0x0 ;  /* 0x0000000000007b1d */ /* 0x000fe20000010000 */
[----:B------:R-:W-:Y:S01]  /*0e50*/  LEA.HI.X R3, R0, c[0x0][0x1f4], R3, 0x1, P0 ;  /* 0x00007d0000037a11 */ /* 0x000fe200000f0c03 */
[----:B-1----:R-:W-:Y:S01]  /*0e60*/  IMAD.U32 R8, RZ, RZ, UR23 ;  /* 0x00000017ff087e24 */ /* 0x002fe2000f8e00ff */
[----:B------:R-:W-:-:S03]  /*0e70*/  LOP3.LUT R234, R234, 0xfffffffd, RZ, 0xc0, !PT ;  /* 0xfffffffdeaea7812 */ /* 0x000fc600078ec0ff */
[----:B------:R1:W2:Y:S04]  /*0e80*/  LDSM.16.M88.4 R148, [R224+0x6080] ;  /* 0x00608000e094783b */ /* 0x0002a80000000200 */
[----:B------:R1:W3:Y:S04]  /*0e90*/  LDSM.16.M88.4 R152, [R225+0x6080] ;  /* 0x00608000e198783b */ /* 0x0002e80000000200 */
[----:B------:R1:W4:Y:S04]  /*0ea0*/  LDSM.16.M88.4 R160, [R227+0x6080] ;  /* 0x00608000e3a0783b */ /* 0x0003280000000200 */
[----:B------:R1:W1:Y:S04]  /*0eb0*/  LDSM.16.M88.4 R164, [R226+0x6080] ;  /* 0x00608000e2a4783b */ /* 0x0002680000000200 */
        /* <DEDUP_REMOVED lines=8> */
[----:B------:R-:W-:Y:S06]  /*0f40*/  BAR.SYNC.DEFER_BLOCKING 0x0 ;  /* 0x0000000000007b1d */ /* 0x000fec0000010000 */
[----:B------:R-:W-:Y:S01]  /*0f50*/  @!PT LDS RZ, [RZ] ;  /* 0x00000000fffff984 */ /* 0x000fe20000000800 */
[----:B------:R-:W-:Y:S01]  /*0f60*/  @!PT LDS RZ, [RZ] ;  /* 0x00000000fffff984 */ /* 0x000fe20000000800 */
[----:B------:R-:W-:Y:S01]  /*0f70*/  @!PT LDS RZ, [RZ] ;  /* 0x00000000fffff984 */ /* 0x000fe20000000800 */
[----:B------:R5:W-:Y:S01]  /*0f80*/  LDGSTS.E.BYPASS.LTC128B.128 [R230+0x6080], [R14.64], !P1 ;  /* 0x060800000ee67fae */ /* 0x000be2000c901d58 */
[----:B------:R-:W-:-:S02]  /*0f90*/  ISETP.LT.OR P1, PT, R17, 0x21, P4 ;  /* 0x000000211100780c */ /* 0x000fc40002721670 */
[----:B------:R-:W-:Y:S01]  /*0fa0*/  ISETP.GE.AND P4, PT, R236, c[0x0][0x1fc], PT ;  /* 0x00007f00ec007a0c */ /* 0x000fe20003f86270 */
[----:B------:R5:W-:Y:S01]  /*0fb0*/  LDGSTS.E.BYPASS.LTC128B.128 [R230+0x8080], [R14.64+0x80], !P3 ;  /* 0x080800800ee67fae */ /* 0x000be2000d901d58 */
[C---:B------:R-:W-:Y:S02]  /*0fc0*/  ISETP.LT.OR P3, PT, R17.reuse, 0x21, !P5 ;  /* 0x000000211100780c */ /* 0x040fe40006f61670 */
[----:B------:R-:W-:Y:S01]  /*0fd0*/  ISETP.GT.AND P5, PT, R238, 0xf, PT ;  /* 0x0000000fee00780c */ /* 0x000fe20003fa4270 */
[----:B------:R5:W-:Y:S01]  /*0fe0*/  LDGSTS.E.BYPASS.LTC128B.128 [R230+0xa080], [R14.64+0x100], !P2 ;  /* 0x0a0801000ee67fae */ /* 0x000be2000d101d58 */
[----:B------:R-:W-:-:S05]  /*0ff0*/  ISETP.LT.OR P2, PT, R17, 0x21, !P6 ;  /* 0x000000211100780c */ /* 0x000fca0007741670 */
[----:B------:R1:W-:Y:S01]  /*1000*/  LDGSTS.E.BYPASS.LTC128B.128 [R230+0x7080], [R4.64], !P1 ;  /* 0x0708000004e67fae */ /* 0x0003e2000c901d58 */
[----:B------:R-:W-:-:S04]  /*1010*/  IADD3 R6, P1, P0, R6, 0x80, R14 ;  /* 0x0000008006067810 */ /* 0x000fc8000783e00e */
[----:B------:R-:W-:Y:S01]  /*1020*/  IADD3.X R7, RZ, UR11, R15, P1, P0 ;  /* 0x0000000bff077c10 */ /* 0x000fe20008fe040f */
[----:B------:R-:W-:Y:S01]  /*1030*/  @!P5 IMAD.SHL.U32 R0, R238, 0x10, RZ ;  /* 0x00000010ee00d824 */ /* 0x000fe200078e00ff */
[----:B------:R-:W-:-:S03]  /*1040*/  @P5 LOP3.LUT R234, R234, 0x2, RZ, 0xfc, !PT ;  /* 0x00000002eaea5812 */ /* 0x000fc600078efcff */
[----:B------:R2:W-:Y:S01]  /*1050*/  LDGSTS.E.BYPASS.LTC128B.128 [R230+0x9080], [R6.64], !P2 ;  /* 0x0908000006e67fae */ /* 0x0005e2000d101d58 */
[----:B------:R-:W-:Y:S01]  /*1060*/  ISETP.GE.AND P2, PT, R244, c[0x0][0x1fc], PT ;  /* 0x00007f00f4007a0c */ /* 0x000fe20003f46270 */
[----:B-1----:R-:W-:-:S05]  /*1070*/  IMAD.U32 R4, RZ, RZ, UR13 ;  /* 0x0000000dff047e24 */ /* 0x002fca000f8e00ff */
[----:B------:R-:W-:-:S04]  /*1080*/  IADD3 R4, P1, P0, R4, 0x100, R14 ;  /* 0x0000010004047810 */ /* 0x000fc8000783e00e */
[----:B------:R-:W-:Y:S02]  /*1090*/  IADD3.X R5, RZ, UR11, R15, P1, P0 ;  /* 0x0000000bff057c10 */ /* 0x000fe40008fe040f */
[----:B------:R-:W-:-:S03]  /*10a0*/  IADD3 R8, P1, P0, R8, 0x100, R2 ;  /* 0x0000010008087810 */ /* 0x000fc6000783e002 */
[----:B------:R1:W-:Y:S01]  /*10b0*/  LDGSTS.E.BYPASS.LTC128B.128 [R230+0xb080], [R4.64], !P3 ;  /* 0x0b08000004e67fae */ /* 0x0003e2000d901d58 */
[----:B------:R-:W-:Y:S02]  /*10c0*/  IADD3.X R9, RZ, UR4, R3, P1, P0 ;  /* 0x00000004ff097c10 */ /* 0x000fe40008fe0403 */
[----:B------:R-:W-:Y:S02]  /*10d0*/  ISETP.GE.AND P3, PT, R235, c[0x0][0x1fc], PT ;  /* 0x00007f00eb007a0c */ /* 0x000fe40003f66270 */
[----:B------:R-:W-:Y:S02]  /*10e0*/  ISETP.LT.OR P1, PT, R17, 0x1, P4 ;  /* 0x000000011100780c */ /* 0x000fe40002721670 */
[----:B-1----:R-:W-:-:S04]  /*10f0*/  LEA R4, P0, R25, c[0x0][0x258], 0x2 ;  /* 0x0000960019047a11 */ /* 0x002fc800078010ff */
[----:B------:R-:W-:Y:S02]  /*1100*/  LEA.HI.X R5, R25, c[0x0][0x25c], R28, 0x2, P0 ;  /* 0x0000970019057a11 */ /* 0x000fe400000f141c */
[----:B------:R-:W-:-:S03]  /*1110*/  ISETP.LT.OR P0, PT, R17, 0x1, P3 ;  /* 0x000000011100780c */ /* 0x000fc60001f01670 */
[----:B------:R1:W-:Y:S04]  /*1120*/  @!P5 LDGSTS.E.BYPASS.LTC128B.128 [R0+0x12080], [R4.64] ;  /* 0x120800000400dfae */ /* 0x0003e8000b901d58 */
[----:B------:R-:W0:Y:S04]  /*1130*/  LDGDEPBAR ;  /* 0x00000000000079af */ /* 0x000e280000000000 */
[----:B------:R3:W-:Y:S01]  /*1140*/  LDGSTS.E.BYPASS.LTC128B.128 [R230+0xc080], [R2.64], !P1 ;  /* 0x0c08000002e67fae */ /* 0x0007e2000c901d58 */
[----:B------:R-:W-:-:S03]  /*1150*/  ISETP.LT.OR P1, PT, R17, 0x21, P3 ;  /* 0x000000211100780c */ /* 0x000fc60001f21670 */
[----:B------:R3:W-:Y:S01]  /*1160*/  LDGSTS.E.BYPASS.LTC128B.128 [R230+0xe080], [R2.64+0x80], !P0 ;  /* 0x0e08008002e67fae */ /* 0x0007e2000c101d58 */
[----:B------:R-:W-:-:S13]  /*1170*/  ISETP.LT.OR P0, PT, R17, 0x1, P2 ;  /* 0x000000011100780c */ /* 0x000fda0001701670 */
[----:B------:R3:W-:Y:S01]  /*1180*/  LDGSTS.E.BYPASS.LTC128B.128 [R230+0x10080], [R2.64+0x100], !P0 ;  /* 0x1008010002e67fae */ /* 0x0007e2000c101d58 */
[-C--:B-1----:R-:W-:Y:S02]  /*1190*/  LEA.HI R4, R27, R238.reuse, RZ, 0x2 ;  /* 0x000000ee1b047211 */ /* 0x082fe400078f10ff */
[----:B------:R-:W-:Y:S02]  /*11a0*/  LOP3.LUT R0, R21, 0xfffffff0, RZ, 0xc0, !PT ;  /* 0xfffffff015007812 */ /* 0x000fe400078ec0ff */
[----:B------:R-:W-:Y:S02]  /*11b0*/  LEA.HI R5, R27, R238, RZ, 0x5 ;  /* 0x000000ee1b057211 */ /* 0x000fe400078f28ff */
[----:B--2---:R-:W-:Y:S01]  /*11c0*/  SHF.R.S32.HI R7, RZ, 0x2, R4 ;  /* 0x00000002ff077819 */ /* 0x004fe20000011404 */
[----:B------:R-:W-:Y:S01]  /*11d0*/  IMAD.IADD R0, R238, 0x1, -R0 ;  /* 0x00000001ee007824 */ /* 0x000fe200078e0a00 */
[----:B------:R-:W-:Y:S02]  /*11e0*/  SHF.R.S32.HI R6, RZ, 0x1f, R4 ;  /* 0x0000001fff067819 */ /* 0x000fe40000011404 */
[----:B------:R-:W-:-:S02]  /*11f0*/  SHF.R.S32.HI R12, RZ, 0x5, R5 ;  /* 0x00000005ff0c7819 */ /* 0x000fc40000011405 */
[----:B------:R-:W-:Y:S02]  /*1200*/  LEA.HI R6, R6, R7, RZ, 0x3 ;  /* 0x0000000706067211 */ /* 0x000fe400078f18ff */
[----:B------:R-:W-:Y:S02]  /*1210*/  LEA.HI R10, R5, R12, RZ, 0x1 ;  /* 0x0000000c050a7211 */ /* 0x000fe400078f08ff */
[----:B-----5:R-:W-:Y:S02]  /*1220*/  SHF.R.S32.HI R14, RZ, 0x1f, R0 ;  /* 0x0000001fff0e7819 */ /* 0x020fe40000011400 */
[----:B------:R-:W-:Y:S02]  /*1230*/  LOP3.LUT R15, R6, 0xfffffff8, RZ, 0xc0, !PT ;  /* 0xfffffff8060f7812 */ /* 0x000fe400078ec0ff */
[----:B------:R-:W-:Y:S02]  /*1240*/  LOP3.LUT R11, R10, 0xfffffffe, RZ, 0xc0, !PT ;  /* 0xfffffffe0a0b7812 */ /* 0x000fe400078ec0ff */
[----:B------:R-:W-:Y:S01]  /*1250*/  LEA.HI R14, R14, R0, RZ, 0x3 ;  /* 0x000000000e0e7211 */ /* 0x000fe200078f18ff */
[----:B------:R-:W-:Y:S01]  /*1260*/  IMAD.IADD R15, R7, 0x1, -R15 ;  /* 0x00000001070f7824 */ /* 0x000fe200078e0a0f */
[----:B------:R-:W-:Y:S01]  /*1270*/  LOP3.LUT R4, R4, 0x7ffffffc, RZ, 0xc0, !PT ;  /* 0x7ffffffc04047812 */ /* 0x000fe200078ec0ff */
[----:B------:R-:W-:Y:S01]  /*1280*/  IMAD.IADD R12, R12, 0x1, -R11 ;  /* 0x000000010c0c7824 */ /* 0x000fe200078e0a0b */
[----:B---3--:R-:W-:Y:S01]  /*1290*/  IADD3 R2, P0, R2, UR23, RZ ;  /* 0x0000001702027c10 */ /* 0x008fe2000ff1e0ff */
[----:B------:R-:W-:Y:S01]  /*12a0*/  IMAD.SHL.U32 R11, R15, 0x40, RZ ;  /* 0x000000400f0b7824 */ /* 0x000fe200078e00ff */
[----:B------:R-:W-:Y:S01]  /*12b0*/  LOP3.LUT R10, R14, 0xfffffff8, RZ, 0xc0, !PT ;  /* 0xfffffff80e0a7812 */ /* 0x000fe200078ec0ff */
[----:B------:R-:W-:Y:S01]  /*12c0*/  IMAD.SHL.U32 R233, R12, 0x10, RZ ;  /* 0x000000100ce97824 */ /* 0x000fe200078e00ff */
[----:B------:R-:W-:-:S02]  /*12d0*/  IADD3.X R3, R3, UR4, RZ, P0, !PT ;  /* 0x0000000403037c10 */ /* 0x000fc400087fe4ff */
[----:B------:R-:W-:Y:S01]  /*12e0*/  ISETP.LT.OR P0, PT, R17, 0x21, P4 ;  /* 0x000000211100780c */ /* 0x000fe20002701670 */
[----:B------:R-:W-:Y:S01]  /*12f0*/  IMAD.IADD R0, R0, 0x1, -R10 ;  /* 0x0000000100007824 */ /* 0x000fe200078e0a0a */
[----:B------:R-:W-:Y:S01]  /*1300*/  LOP3.LUT R11, R11, 0x1c0, RZ, 0xc0, !PT ;  /* 0x000001c00b0b7812 */ /* 0x000fe200078ec0ff */
[----:B------:R-:W-:Y:S01]  /*1310*/  IMAD.SHL.U32 R10, R20, 0x8, RZ ;  /* 0x00000008140a7824 */ /* 0x000fe200078e00ff */
[----:B------:R-:W-:Y:S02]  /*1320*/  LOP3.LUT R16, R16, 0x10, R233, 0xf8, !PT ;  /* 0x0000001010107812 */ /* 0x000fe400078ef8e9 */
[----:B------:R-:W-:Y:S02]  /*1330*/  SHF.R.U32.HI R18, RZ, 0x3, R11 ;  /* 0x00000003ff127819 */ /* 0x000fe4000001160b */
[----:B------:R-:W-:Y:S02]  /*1340*/  LOP3.LUT R10, R10, 0x18, RZ, 0xc0, !PT ;  /* 0x000000180a0a7812 */ /* 0x000fe400078ec0ff */
[----:B------:R-:W-:-:S02]  /*1350*/  LOP3.LUT R16, R16, 0x8, R24, 0xf8, !PT ;  /* 0x0000000810107812 */ /* 0x000fc400078ef818 */
[----:B------:R-:W-:Y:S01]  /*1360*/  LOP3.LUT R11, R18, R11, R10, 0x1e, !PT ;  /* 0x0000000b120b7212 */ /* 0x000fe200078e1e0a */
[----:B------:R1:W-:Y:S01]  /*1370*/  LDGSTS.E.BYPASS.LTC128B.128 [R230+0xd080], [R2.64], !P0 ;  /* 0x0d08000002e67fae */ /* 0x0003e2000c101d58 */
[----:B------:R-:W-:Y:S02]  /*1380*/  LEA R6, P0, R22, c[0x0][0x280], 0x2 ;  /* 0x0000a00016067a11 */ /* 0x000fe400078010ff */
[----:B------:R-:W-:Y:S01]  /*1390*/  LOP3.LUT R16, R16, R23, RZ, 0x3c, !PT ;  /* 0x0000001710107212 */ /* 0x000fe200078e3cff */
[----:B------:R1:W-:Y:S01]  /*13a0*/  LDGSTS.E.BYPASS.LTC128B.128 [R230+0xf080], [R2.64+0x80], !P1 ;  /* 0x0f08008002e67fae */ /* 0x0003e2000c901d58 */
[----:B------:R-:W-:Y:S02]  /*13b0*/  LEA.HI.X R7, R22, c[0x0][0x284], R26, 0x2, P0 ;  /* 0x0000a10016077a11 */ /* 0x000fe400000f141a */
[----:B------:R-:W-:Y:S01]  /*13c0*/  ISETP.LT.OR P0, PT, R17, 0x21, P2 ;  /* 0x000000211100780c */ /* 0x000fe20001701670 */
[C---:B------:R-:W-:Y:S01]  /*13d0*/  IMAD.SHL.U32 R17, R13.reuse, 0x20, RZ ;  /* 0x000000200d117824 */ /* 0x040fe200078e00ff */
[----:B------:R-:W-:Y:S01]  /*13e0*/  LOP3.LUT P1, RZ, R0, 0x4, RZ, 0xc0, !PT ;  /* 0x0000000400ff7812 */ /* 0x000fe2000782c0ff */
[----:B------:R-:W-:Y:S01]  /*13f0*/  IMAD R223, R13, 0x200, R16 ;  /* 0x000002000ddf7824 */ /* 0x000fe200078e0210 */
[----:B------:R-:W-:-:S02]  /*1400*/  ISETP.LT.AND P2, PT, RZ, c[0x0][0x168], PT ;  /* 0x00005a00ff007a0c */ /* 0x000fc40003f41270 */
[----:B------:R-:W-:Y:S01]  /*1410*/  LOP3.LUT R17, R10, 0x20, R17, 0xf8, !PT ;  /* 0x000000200a117812 */ /* 0x000fe200078ef811 */
[----:B------:R-:W-:Y:S01]  /*1420*/  IMAD.SHL.U32 R10, R12, 0x400, RZ ;  /* 0x000004000c0a7824 */ /* 0x000fe200078e00ff */
[----:B------:R-:W-:Y:S02]  /*1430*/  LOP3.LUT R15, R15, 0x4, RZ, 0xc0, !PT ;  /* 0x000000040f0f7812 */ /* 0x000fe400078ec0ff */
[----:B------:R-:W-:-:S03]  /*1440*/  SEL R220, R220, 0xffffffe0, !P1 ;  /* 0xffffffe0dcdc7807 */ /* 0x000fc60004800000 */
[----:B------:R2:W-:Y:S01]  /*1450*/  LDGSTS.E.BYPASS.LTC128B.128 [R230+0x11080], [R8.64], !P0 ;  /* 0x1108000008e67fae */ /* 0x0005e2000c101d58 */
[C---:B------:R-:W-:Y:S01]  /*1460*/  LOP3.LUT P0, RZ, R0.reuse, 0x2, RZ, 0xc0, !PT ;  /* 0x0000000200ff7812 */ /* 0x040fe2000780c0ff */
[----:B------:R-:W-:-:S05]  /*1470*/  IMAD.SHL.U32 R0, R0, 0x40, RZ ;  /* 0x0000004000007824 */ /* 0x000fca00078e00ff */
[----:B------:R-:W-:Y:S01]  /*1480*/  LOP3.LUT R0, R0, 0x1c0, RZ, 0xc0, !PT ;  /* 0x000001c000007812 */ /* 0x000fe200078ec0ff */
[C---:B-1----:R-:W-:Y:S01]  /*1490*/  IMAD.IADD R2, R238.reuse, 0x1, -R4 ;  /* 0x00000001ee027824 */ /* 0x042fe200078e0a04 */
[----:B------:R-:W-:Y:S01]  /*14a0*/  LOP3.LUT R4, R5, 0xffffffe0, RZ, 0xc0, !PT ;  /* 0xffffffe005047812 */ /* 0x000fe200078ec0ff */
[----:B------:R-:W-:Y:S02]  /*14b0*/  @!P5 IMAD.SHL.U32 R3, R238, 0x10, RZ ;  /* 0x00000010ee03d824 */ /* 0x000fe400078e00ff */
[----:B------:R-:W-:Y:S02]  /*14c0*/  IMAD R2, R2, 0x2, R10 ;  /* 0x0000000202027824 */ /* 0x000fe400078e020a */
[----:B------:R-:W-:Y:S01]  /*14d0*/  IMAD.IADD R4, R238, 0x1, -R4 ;  /* 0x00000001ee047824 */ /* 0x000fe200078e0a04 */
[----:B------:R1:W-:Y:S01]  /*14e0*/  @!P5 LDGSTS.E.BYPASS.LTC128B.128 [R3+0x12180], [R6.64] ;  /* 0x121800000603dfae */ /* 0x0003e2000b901d58 */
[----:B------:R-:W-:Y:S02]  /*14f0*/  IMAD.IADD R11, R2, 0x1, R11 ;  /* 0x00000001020b7824 */ /* 0x000fe400078e020b */
[----:B------:R-:W-:Y:S01]  /*1500*/  IMAD.SHL.U32 R2, R13, 0x8, RZ ;  /* 0x000000080d027824 */ /* 0x000fe200078e00ff */
[----:B------:R-:W0:Y:S01]  /*1510*/  LDGDEPBAR ;  /* 0x00000000000079af */ /* 0x000e220000000000 */
[----:B------:R-:W-:-:S03]  /*1520*/  IMAD.SHL.U32 R231, R11, 0x2, RZ ;  /* 0x000000020be77824 */ /* 0x000fc600078e00ff */
[----:B------:R-:W-:Y:S02]  /*1530*/  LOP3.LUT R5, R0, 0x8, R2, 0xf8, !PT ;  /* 0x0000000800057812 */ /* 0x000fe400078ef802 */
[----:B------:R-:W-:-:S04]  /*1540*/  SHF.R.U32.HI R2, RZ, 0x3, R0 ;  /* 0x00000003ff027819 */ /* 0x000fc80000011600 */
[----:B------:R-:W-:Y:S01]  /*1550*/  LOP3.LUT R0, R2, R17, R0, 0x1e, !PT ;  /* 0x0000001102007212 */ /* 0x000fe200078e1e00 */
[----:B-1----:R-:W-:Y:S01]  /*1560*/  IMAD.SHL.U32 R3, R14, 0x40, RZ ;  /* 0x000000400e037824 */ /* 0x002fe200078e00ff */
[----:B------:R-:W-:Y:S02]  /*1570*/  LOP3.LUT R6, R5, R2, RZ, 0x3c, !PT ;  /* 0x0000000205067212 */ /* 0x000fe400078e3cff */
[----:B------:R-:W-:Y:S02]  /*1580*/  SHF.R.S32.HI R5, RZ, 0x1f, R4 ;  /* 0x0000001fff057819 */ /* 0x000fe40000011404 */
[----:B------:R-:W-:Y:S02]  /*1590*/  LOP3.LUT R3, R3, 0xfffffe00, RZ, 0xc0, !PT ;  /* 0xfffffe0003037812 */ /* 0x000fe400078ec0ff */
[----:B------:R-:W-:Y:S02]  /*15a0*/  LEA.HI R5, R5, R4, RZ, 0x2 ;  /* 0x0000000405057211 */ /* 0x000fe400078f10ff */
[----:B------:R-:W-:-:S02]  /*15b0*/  IADD3 R2, R6, R3, R10 ;  /* 0x0000000306027210 */ /* 0x000fc40007ffe00a */
[----:B------:R-:W-:Y:S01]  /*15c0*/  LOP3.LUT R0, R0, R3, RZ, 0xfc, !PT ;  /* 0x0000000300007212 */ /* 0x000fe200078efcff */
[----:B------:R-:W-:Y:S01]  /*15d0*/  IMAD.MOV.U32 R3, RZ, RZ, 0x10 ;  /* 0x00000010ff037424 */ /* 0x000fe200078e00ff */
[----:B------:R-:W-:Y:S02]  /*15e0*/  LEA.HI R233, R5, R233, RZ, 0x1e ;  /* 0x000000e905e97211 */ /* 0x000fe400078ff0ff */
[----:B------:R-:W-:Y:S02]  /*15f0*/  IADD3 R10, R231, 0x12280, RZ ;  /* 0x00012280e70a7810 */ /* 0x000fe40007ffe0ff */
[----:B------:R-:W-:Y:S01]  /*1600*/  SEL R3, R3, 0xfffffff0, !P0 ;  /* 0xfffffff003037807 */ /* 0x000fe20004000000 */
[----:B------:R-:W-:Y:S05]  /*1610*/  @P2 BRA `(.L_x_0) ;  /* 0x0000031000002947 */ /* 0x000fea0003800000 */
[----:B--2-4-:R-:W-:Y:S01]  /*1620*/  CS2R R126, SRZ ;  /* 0x00000000007e7805 */ /* 0x014fe2000001ff00 */
[----:B------:R-:W-:Y:S01]  /*1630*/  CS2R R124, SRZ ;  /* 0x00000000007c7805 */ /* 0x000fe2000001ff00 */
        /* <DEDUP_REMOVED lines=46> */
[----:B------:R-:W-:Y:S05]  /*1920*/  BRA `(.L_x_1) ;  /* 0x0000362000007947 */ /* 0x000fea0003800000 */
.L_x_0:
[----:B--2-4-:R-:W-:Y:S01]  /*1930*/  SHF.R.S32.HI R6, RZ, 0x1f, R20 ;  /* 0x0000001fff067819 */ /* 0x014fe20000011414 */
[----:B------:R-:W-:Y:S01]  /*1940*/  IMAD R9, R31, c[0x0][0x238], RZ ;  /* 0x00008e001f097a24 */ /* 0x000fe200078e02ff */
[--C-:B------:R-:W-:Y:S01]  /*1950*/  SHF.R.S32.HI R239, RZ, 0x1f, R238.reuse ;  /* 0x0000001fffef7819 */ /* 0x100fe200000114ee */
[----:B------:R-:W-:Y:S01]  /*1960*/  ULDC UR23, c[0x0][0x20c] ;  /* 0x0000830000177ab9 */ /* 0x000fe20000000800 */
[----:B------:R-:W-:Y:S01]  /*1970*/  LEA.HI R6, R6, R20, RZ, 0x2 ;  /* 0x0000001406067211 */ /* 0x000fe200078f10ff */
[----:B------:R-:W-:Y:S01]  /*1980*/  IMAD R9, R30, c[0x0][0x23c], R9 ;  /* 0x00008f001e097a24 */ /* 0x000fe200078e0209 */
[----:B------:R-:W-:Y:S01]  /*1990*/  LOP3.LUT R8, R5, 0xfffffffc, RZ, 0xc0, !PT ;  /* 0xfffffffc05087812 */ /* 0x000fe200078ec0ff */
[----:B------:R-:W-:Y:S01]  /*19a0*/  USHF.L.U32 UR7, UR6, 0x6, URZ ;  /* 0x0000000606077899 */ /* 0x000fe2000800063f */
[----:B------:R-:W-:Y:S01]  /*19b0*/  LOP3.LUT R5, R6, 0xfffffffc, RZ, 0xc0, !PT ;  /* 0xfffffffc06057812 */ /* 0x000fe200078ec0ff */
[----:B------:R-:W-:Y:S01]  /*19c0*/  IMAD.WIDE.U32 R6, R30, c[0x0][0x238], R238 ;  /* 0x00008e001e067a25 */ /* 0x000fe200078e00ee */
[----:B------:R-:W-:Y:S01]  /*19d0*/  ISETP.NE.AND P0, PT, R15, RZ, PT ;  /* 0x000000ff0f00720c */ /* 0x000fe20003f05270 */
[----:B------:R-:W-:Y:S01]  /*19e0*/  ULDC.64 UR4, c[0x0][0x240] ;  /* 0x0000900000047ab9 */ /* 0x000fe20000000a00 */
[----:B------:R-:W-:Y:S01]  /*19f0*/  IADD3 R232, R231, 0x122c0, RZ ;  /* 0x000122c0e7e87810 */ /* 0x000fe20007ffe0ff */
[----:B------:R-:W-:Y:S01]  /*1a00*/  IMAD.IADD R20, R20, 0x1, -R5 ;  /* 0x0000000114147824 */ /* 0x000fe200078e0a05 */
[----:B------:R-:W-:Y:S01]  /*1a10*/  USHF.L.U64.HI UR6, UR6, UR20, UR23 ;  /* 0x0000001406067299 */ /* 0x000fe20008010217 */
[----:B------:R-:W-:Y:S01]  /*1a20*/  IMAD.IADD R8, R4, 0x1, -R8 ;  /* 0x0000000104087824 */ /* 0x000fe200078e0a08 */
[----:B------:R-:W-:Y:S01]  /*1a30*/  MOV R4, R6 ;  /* 0x0000000600047202 */ /* 0x000fe20000000f00 */
[----:B------:R-:W-:Y:S01]  /*1a40*/  IMAD.IADD R5, R7, 0x1, R9 ;  /* 0x0000000107057824 */ /* 0x000fe200078e0209 */
[----:B------:R-:W-:Y:S01]  /*1a50*/  ULDC UR20, c[0x0][0x168] ;  /* 0x00005a0000147ab9 */ /* 0x000fe20000000800 */
[----:B------:R-:W-:Y:S01]  /*1a60*/  IMAD.U32 R7, RZ, RZ, UR12 ;  /* 0x0000000cff077e24 */ /* 0x000fe2000f8e00ff */
[----:B------:R-:W-:Y:S01]  /*1a70*/  UIMAD UR4, UR22, UR4, URZ ;  /* 0x00000004160472a4 */ /* 0x000fe2000f8e023f */
[----:B------:R-:W-:Y:S01]  /*1a80*/  IMAD R20, R20, -0x8, R29 ;  /* 0xfffffff814147824 */ /* 0x000fe200078e021d */
[----:B------:R-:W-:Y:S01]  /*1a90*/  UIADD3 UR20, UR20, 0x3f, URZ ;  /* 0x0000003f14147890 */ /* 0x000fe2000fffe03f */
[----:B------:R-:W-:Y:S01]  /*1aa0*/  IMAD.WIDE.U32 R12, R7, c[0x0][0x240], R4 ;  /* 0x00009000070c7a25 */ /* 0x000fe200078e0004 */
[----:B------:R-:W-:Y:S01]  /*1ab0*/  @P0 IADD3 R232, R10, -0x40, RZ ;  /* 0xffffffc00ae80810 */ /* 0x000fe20007ffe0ff */
[----:B------:R-:W-:Y:S01]  /*1ac0*/  UIMAD UR4, UR12, UR5, UR4 ;  /* 0x000000050c0472a4 */ /* 0x000fe2000f8e0204 */
[----:B------:R-:W-:Y:S01]  /*1ad0*/  LOP3.LUT R234, R234, 0xfffffffe, RZ, 0xc0, !PT ;  /* 0xfffffffeeaea7812 */ /* 0x000fe200078ec0ff */
[----:B------:R-:W-:Y:S01]  /*1ae0*/  IMAD R8, R8, -0x2, R20 ;  /* 0xfffffffe08087824 */ /* 0x000fe200078e0214 */
[----:B------:R1:W-:Y:S01]  /*1af0*/  STL.64 [R1+0x8], R12 ;  /* 0x0000080c01007387 */ /* 0x0003e20000100a00 */
[----:B------:R-:W-:Y:S01]  /*1b00*/  IMAD.SHL.U32 R2, R2, 0x2, RZ ;  /* 0x0000000202027824 */ /* 0x000fe200078e00ff */
[----:B------:R-:W-:Y:S01]  /*1b10*/  USHF.R.S32.HI UR5, URZ, 0x1f, UR20 ;  /* 0x0000001f3f057899 */ /* 0x000fe20008011414 */
[----:B------:R-:W-:Y:S01]  /*1b20*/  LEA R222, R223, R222, 0x1 ;  /* 0x000000dedfde7211 */ /* 0x000fe200078e08ff */
[----:B------:R-:W-:Y:S01]  /*1b30*/  IMAD.SHL.U32 R0, R0, 0x2, RZ ;  /* 0x0000000200007824 */ /* 0x000fe200078e00ff */
[----:B------:R-:W-:Y:S01]  /*1b40*/  ISETP.GT.AND P0, PT, R8, RZ, PT ;  /* 0x000000ff0800720c */ /* 0x000fe20003f04270 */
[----:B------:R-:W-:Y:S01]  /*1b50*/  IMAD R3, R3, 0x2, R2 ;  /* 0x0000000203037824 */ /* 0x000fe200078e0202 */
[----:B------:R-:W-:Y:S01]  /*1b60*/  ULEA.HI UR5, UR5, UR20, URZ, 0x6 ;  /* 0x0000001405057291 */ /* 0x000fe2000f8f303f */
[C---:B------:R-:W-:Y:S01]  /*1b70*/  LEA R221, R220.reuse, R2, 0x1 ;  /* 0x00000002dcdd7211 */ /* 0x040fe200078e08ff */
[----:B------:R-:W-:Y:S01]  /*1b80*/  IMAD.SHL.U32 R223, R223, 0x2, RZ ;  /* 0x00000002dfdf7824 */ /* 0x000fe200078e00ff */
        /* <DEDUP_REMOVED lines=48> */
[----:B------:R-:W-:Y:S01]  /*1e90*/  IMAD R220, R220, 0x2, R3 ;  /* 0x00000002dcdc7824 */ /* 0x000fe200078e0203 */
[----:B------:R-:W-:Y:S01]  /*1ea0*/  IADD3 R245, R13, UR4, RZ ;  /* 0x000000040df57c10 */ /* 0x000fe2000fffe0ff */
[----:B------:R-:W-:Y:S01]  /*1eb0*/  USHF.R.S32.HI UR22, URZ, 0x6, UR5 ;  /* 0x000000063f167899 */ /* 0x000fe20008011405 */
[C---:B------:R-:W-:Y:S01]  /*1ec0*/  ISETP.GT.AND P6, PT, R8.reuse, 0x1, PT ;  /* 0x000000010800780c */ /* 0x040fe20003fc4270 */
[----:B------:R-:W-:Y:S01]  /*1ed0*/  UMOV UR20, URZ ;  /* 0x0000003f00147c82 */ /* 0x000fe20008000000 */
[----:B------:R-:W-:-:S02]  /*1ee0*/  ISETP.GT.AND P5, PT, R8, 0x20, PT ;  /* 0x000000200800780c */ /* 0x000fc40003fa4270 */
[----:B------:R-:W-:Y:S02]  /*1ef0*/  @P0 LOP3.LUT R234, R234, 0x1, RZ, 0xfc, !PT ;  /* 0x00000001eaea0812 */ /* 0x000fe400078efcff */
[----:B-1----:R-:W-:Y:S02]  /*1f00*/  ISETP.GT.AND P4, PT, R8, 0x21, PT ;  /* 0x000000210800780c */ /* 0x002fe40003f84270 */
.L_x_4:
[----:B------:R-:W-:Y:S04]  /*1f10*/  DEPBAR.LE SB0, 0x0 ;  /* 0x000080000000791a */ /* 0x000fe80000000000 */
[----:B------:R-:W-:Y:S01]  /*1f20*/  BAR.SYNC.DEFER_BLOCKING 0x0 ;  /* 0x0000000000007b1d */ /* 0x000fe20000010000 */
[----:B------:R-:W-:Y:S01]  /*1f30*/  LOP3.LUT P0, RZ, R234, 0x1, RZ, 0xc0, !PT ;  /* 0x00000001eaff7812 */ /* 0x000fe2000780c0ff */
[----:B------:R-:W-:Y:S04]  /*1f40*/  UIADD3 UR23, UR20, 0x1, URZ ;  /* 0x0000000114177890 */ /* 0x000fe8000fffe03f */
[----:B------:R-:W-:Y:S01]  /*1f50*/  UISETP.GE.AND UP0, UPT, UR23, UR22, UPT ;  /* 0x000000161700728c */ /* 0x000fe2000bf06270 */
[----:B-1----:R-:W-:Y:S06]  /*1f60*/  LDSM.16.M88.4 R16, [R2+0x6080] ;  /* 0x006080000210783b */ /* 0x002fec0000000200 */
[----:B------:R-:W1:Y:S06]  /*1f70*/  LDSM.16.M88.4 R20, [R224+0x80] ;  /* 0x00008000e014783b */ /* 0x000e6c0000000200 */
[----:B------:R-:W2:Y:S06]  /*1f80*/  LDSM.16.M88.4 R12, [R2+0x7080] ;  /* 0x00708000020c783b */ /* 0x000eac0000000200 */
[----:B------:R-:W-:Y:S06]  /*1f90*/  LDSM.16.M88.4 R24, [R3+0x6080] ;  /* 0x006080000318783b */ /* 0x000fec0000000200 */
[----:B------:R-:W3:Y:S06]  /*1fa0*/  LDSM.16.M88.4 R28, [R225+0x80] ;  /* 0x00008000e11c783b */ /* 0x000eec0000000200 */
[----:B------:R-:W4:Y:S06]  /*1fb0*/  LDSM.16.M88.4 R32, [R3+0x7080] ;  /* 0x007080000320783b */ /* 0x000f2c0000000200 */
[----:B------:R-:W-:Y:S06]  /*1fc0*/  LDSM.16.M88.4 R132, [R221+0x6080] ;  /* 0x00608000dd84783b */ /* 0x000fec0000000200 */
[----:B------:R-:W5:Y:S01]  /*1fd0*/  LDSM.16.M88.4 R136, [R227+0x80] ;  /* 0x00008000e388783b */ /* 0x000f620000000200 */
[-C--:B-1----:R-:W-:Y:S05]  /*1fe0*/  HMMA.16816.F32 R4, R16, R20.reuse, RZ ;  /* 0x000000141004723c */ /* 0x082fea00000018ff */
[----:B------:R-:W1:Y:S03]  /*1ff0*/  LDSM.16.M88.4 R140, [R221+0x7080] ;  /* 0x00708000dd8c783b */ /* 0x000e660000000200 */
[C---:B--2---:R-:W-:Y:S03]  /*2000*/  HMMA.16816.F32 R8, R12.reuse, R20, RZ ;  /* 0x000000140c08723c */ /* 0x044fe600000018ff */
[----:B------:R-:W-:Y:S06]  /*2010*/  LDSM.16.M88.4 R144, [R226+0x80] ;  /* 0x00008000e290783b */ /* 0x000fec0000000200 */
[----:B------:R-:W-:Y:S01]  /*2020*/  LDS R200, [R233.X4+0x12080] ;  /* 0x01208000e9c87984 */ /* 0x000fe20000004800 */
[-C--:B------:R-:W-:Y:S05]  /*2030*/  HMMA.16816.F32 R12, R12, R22.reuse, RZ ;  /* 0x000000160c0c723c */ /* 0x080fea00000018ff */
[----:B------:R-:W-:Y:S03]  /*2040*/  LDS R201, [R233.X4+0x120a0] ;  /* 0x0120a000e9c97984 */ /* 0x000fe60000004800 */
[----:B------:R-:W-:Y:S03]  /*2050*/  HMMA.16816.F32 R16, R16, R22, RZ ;  /* 0x000000161010723c */ /* 0x000fe600000018ff */
[----:B------:R-:W2:Y:S05]  /*2060*/  LDSM.16.M88.4 R20, [R220+0x6080] ;  /* 0x00608000dc14783b */ /* 0x000eaa0000000200 */
[-C--:B---3--:R-:W-:Y:S01]  /*2070*/  HMMA.16816.F32 R4, R24, R28.reuse, R4 ;  /* 0x0000001c1804723c */ /* 0x088fe20000001804 */
[----:B------:R-:W-:Y:S06]  /*2080*/  LDS R202, [R233.X4+0x12100] ;  /* 0x01210000e9ca7984 */ /* 0x000fec0000004800 */
[----:B------:R-:W-:Y:S01]  /*2090*/  LDS R203, [R233.X4+0x12120] ;  /* 0x01212000e9cb7984 */ /* 0x000fe20000004800 */
[C---:B----4-:R-:W-:Y:S08]  /*20a0*/  HMMA.16816.F32 R8, R32.reuse, R28, R8 ;  /* 0x0000001c2008723c */ /* 0x050ff00000001808 */
[-C--:B------:R-:W-:Y:S01]  /*20b0*/  HMMA.16816.F32 R12, R32, R30.reuse, R12 ;  /* 0x0000001e200c723c */ /* 0x080fe2000000180c */
[----:B------:R-:W3:Y:S07]  /*20c0*/  LDSM.16.M88.4 R32, [R220+0x7080] ;  /* 0x00708000dc20783b */ /* 0x000eee0000000200 */
[----:B------:R-:W-:Y:S01]  /*20d0*/  HMMA.16816.F32 R16, R24, R30, R16 ;  /* 0x0000001e1810723c */ /* 0x000fe20000001810 */
[----:B------:R-:W-:Y:S06]  /*20e0*/  LDSM.16.M88.4 R24, [R2+0x8080] ;  /* 0x008080000218783b */ /* 0x000fec0000000200 */
[----:B------:R-:W4:Y:S01]  /*20f0*/  LDSM.16.M88.4 R28, [R224+0x2080] ;  /* 0x00208000e01c783b */ /* 0x000f220000000200 */
[-C--:B-----5:R-:W-:Y:S08]  /*2100*/  HMMA.16816.F32 R4, R132, R136.reuse, R4 ;  /* 0x000000888404723c */ /* 0x0a0ff00000001804 */
[C---:B-1----:R-:W-:Y:S08]  /*2110*/  HMMA.16816.F32 R8, R140.reuse, R136, R8 ;  /* 0x000000888c08723c */ /* 0x042ff00000001808 */
[-C--:B------:R-:W-:Y:S01]  /*2120*/  HMMA.16816.F32 R12, R140, R138.reuse, R12 ;  /* 0x0000008a8c0c723c */ /* 0x080fe2000000180c */
[----:B------:R-:W1:Y:S07]  /*2130*/  LDSM.16.M88.4 R140, [R2+0x9080] ;  /* 0x00908000028c783b */ /* 0x000e6e0000000200 */
[----:B------:R-:W-:Y:S01]  /*2140*/  HMMA.16816.F32 R16, R132, R138, R16 ;  /* 0x0000008a8410723c */ /* 0x000fe20000001810 */
[----:B------:R-:W-:Y:S06]  /*2150*/  LDSM.16.M88.4 R132, [R3+0x8080] ;  /* 0x008080000384783b */ /* 0x000fec0000000200 */
[----:B------:R-:W5:Y:S01]  /*2160*/  LDSM.16.M88.4 R136, [R225+0x2080] ;  /* 0x00208000e188783b */ /* 0x000f620000000200 */
[-C--:B--2---:R-:W-:Y:S08]  /*2170*/  HMMA.16816.F32 R4, R20, R144.reuse, R4 ;  /* 0x000000901404723c */ /* 0x084ff00000001804 */
[C---:B---3--:R-:W-:Y:S08]  /*2180*/  HMMA.16816.F32 R8, R32.reuse, R144, R8 ;  /* 0x000000902008723c */ /* 0x048ff00000001808 */
[-C--:B------:R-:W-:Y:S01]  /*2190*/  HMMA.16816.F32 R12, R32, R146.reuse, R12 ;  /* 0x00000092200c723c */ /* 0x080fe2000000180c */
[----:B------:R-:W2:Y:S07]  /*21a0*/  LDSM.16.M88.4 R32, [R3+0x9080] ;  /* 0x009080000320783b */ /* 0x000eae0000000200 */
[----:B------:R-:W-:Y:S01]  /*21b0*/  HMMA.16816.F32 R16, R20, R146, R16 ;  /* 0x000000921410723c */ /* 0x000fe20000001810 */
[----:B------:R-:W-:Y:S06]  /*21c0*/  LDSM.16.M88.4 R20, [R221+0x8080] ;  /* 0x00808000dd14783b */ /* 0x000fec0000000200 */
[----:B------:R-:W3:Y:S01]  /*21d0*/  LDSM.16.M88.4 R144, [R227+0x2080] ;  /* 0x00208000e390783b */ /* 0x000ee20000000200 */
[-C--:B----4-:R-:W-:Y:S08]  /*21e0*/  HMMA.16816.F32 R4, R24, R28.reuse, R4 ;  /* 0x0000001c1804723c */ /* 0x090ff00000001804 */
[C---:B-1----:R-:W-:Y:S08]  /*21f0*/  HMMA.16816.F32 R8, R140.reuse, R28, R8 ;  /* 0x0000001c8c08723c */ /* 0x042ff00000001808 */
[-C--:B------:R-:W-:Y:S01]  /*2200*/  HMMA.16816.F32 R12, R140, R30.reuse, R12 ;  /* 0x0000001e8c0c723c */ /* 0x080fe2000000180c */
[----:B------:R-:W1:Y:S07]  /*2210*/  LDSM.16.M88.4 R140, [R221+0x9080] ;  /* 0x00908000dd8c783b */ /* 0x000e6e0000000200 */
[----:B------:R-:W-:Y:S01]  /*2220*/  HMMA.16816.F32 R16, R24, R30, R16 ;  /* 0x0000001e1810723c */ /* 0x000fe20000001810 */
[----:B------:R-:W-:Y:S06]  /*2230*/  LDSM.16.M88.4 R24, [R220+0x8080] ;  /* 0x00808000dc18783b */ /* 0x000fec0000000200 */
[----:B------:R-:W4:Y:S01]  /*2240*/  LDSM.16.M88.4 R28, [R226+0x2080] ;  /* 0x00208000e21c783b */ /* 0x000f220000000200 */
[-C--:B-----5:R-:W-:Y:S08]  /*2250*/  HMMA.16816.F32 R4, R132, R136.reuse, R4 ;  /* 0x000000888404723c */ /* 0x0a0ff00000001804 */
[C---:B--2---:R-:W-:Y:S08]  /*2260*/  HMMA.16816.F32 R8, R32.reuse, R136, R8 ;  /* 0x000000882008723c */ /* 0x044ff00000001808 */
[-C--:B------:R-:W-:Y:S01]  /*2270*/  HMMA.16816.F32 R12, R32, R138.reuse, R12 ;  /* 0x0000008a200c723c */ /* 0x080fe2000000180c */
[----:B------:R-:W2:Y:S07]  /*2280*/  LDSM.16.M88.4 R32, [R220+0x9080] ;  /* 0x00908000dc20783b */ /* 0x000eae0000000200 */
[----:B------:R-:W-:Y:S01]  /*2290*/  HMMA.16816.F32 R16, R132, R138, R16 ;  /* 0x0000008a8410723c */ /* 0x000fe20000001810 */
[----:B------:R-:W-:Y:S06]  /*22a0*/  LDSM.16.M88.4 R132, [R2+0xa080] ;  /* 0x00a080000284783b */ /* 0x000fec0000000200 */
[----:B------:R-:W5:Y:S01]  /*22b0*/  LDSM.16.M88.4 R136, [R224+0x4080] ;  /* 0x00408000e088783b */ /* 0x000f620000000200 */
[-C--:B---3--:R-:W-:Y:S08]  /*22c0*/  HMMA.16816.F32 R4, R20, R144.reuse, R4 ;  /* 0x000000901404723c */ /* 0x088ff00000001804 */
[C---:B-1----:R-:W-:Y:S08]  /*22d0*/  HMMA.16816.F32 R8, R140.reuse, R144, R8 ;  /* 0x000000908c08723c */ /* 0x042ff00000001808 */
[-C--:B------:R-:W-:Y:S01]  /*22e0*/  HMMA.16816.F32 R12, R140, R146.reuse, R12 ;  /* 0x000000928c0c723c */ /* 0x080fe2000000180c */
[----:B------:R-:W1:Y:S07]  /*22f0*/  LDSM.16.M88.4 R140, [R2+0xb080] ;  /* 0x00b08000028c783b */ /* 0x000e6e0000000200 */
[----:B------:R-:W-:Y:S01]  /*2300*/  HMMA.16816.F32 R16, R20, R146, R16 ;  /* 0x000000921410723c */ /* 0x000fe20000001810 */
[----:B------:R-:W-:Y:S06]  /*2310*/  LDSM.16.M88.4 R20, [R3+0xa080] ;  /* 0x00a080000314783b */ /* 0x000fec0000000200 */
[----:B------:R-:W3:Y:S01]  /*2320*/  LDSM.16.M88.4 R144, [R225+0x4080] ;  /* 0x00408000e190783b */ /* 0x000ee20000000200 */
[-C--:B----4-:R-:W-:Y:S08]  /*2330*/  HMMA.16816.F32 R4, R24, R28.reuse, R4 ;  /* 0x0000001c1804723c */ /* 0x090ff00000001804 */
[C---:B--2---:R-:W-:Y:S08]  /*2340*/  HMMA.16816.F32 R8, R32.reuse, R28, R8 ;  /* 0x0000001c2008723c */ /* 0x044ff00000001808 */
[-C--:B------:R-:W-:Y:S01]  /*2350*/  HMMA.16816.F32 R12, R32, R30.reuse, R12 ;  /* 0x0000001e200c723c */ /* 0x080fe2000000180c */
[----:B------:R-:W-:Y:S07]  /*2360*/  LDSM.16.M88.4 R32, [R227+0x4080] ;  /* 0x00408000e320783b */ /* 0x000fee0000000200 */
[----:B------:R-:W-:Y:S01]  /*2370*/  HMMA.16816.F32 R16, R24, R30, R16 ;  /* 0x0000001e1810723c */ /* 0x000fe20000001810 */
[----:B------:R-:W2:Y:S06]  /*2380*/  LDSM.16.M88.4 R24, [R3+0xb080] ;  /* 0x00b080000318783b */ /* 0x000eac0000000200 */
[----:B------:R-:W4:Y:S01]  /*2390*/  LDSM.16.M88.4 R28, [R221+0xa080] ;  /* 0x00a08000dd1c783b */ /* 0x000f220000000200 */
[-C--:B-----5:R-:W-:Y:S08]  /*23a0*/  HMMA.16816.F32 R4, R132, R136.reuse, R4 ;  /* 0x000000888404723c */ /* 0x0a0ff00000001804 */
[C---:B-1----:R-:W-:Y:S08]  /*23b0*/  HMMA.16816.F32 R8, R140.reuse, R136, R8 ;  /* 0x000000888c08723c */ /* 0x042ff00000001808 */
[-C--:B------:R-:W-:Y:S08]  /*23c0*/  HMMA.16816.F32 R12, R140, R138.reuse, R12 ;  /* 0x0000008a8c0c723c */ /* 0x080ff0000000180c */
[----:B------:R-:W-:Y:S01]  /*23d0*/  HMMA.16816.F32 R16, R132, R138, R16 ;  /* 0x0000008a8410723c */ /* 0x000fe20000001810 */
[----:B------:R-:W1:Y:S06]  /*23e0*/  LDSM.16.M88.4 R132, [R221+0xb080] ;  /* 0x00b08000dd84783b */ /* 0x000e6c0000000200 */
[----:B------:R-:W-:Y:S01]  /*23f0*/  LDSM.16.M88.4 R136, [R226+0x4080] ;  /* 0x00408000e288783b */ /* 0x000fe20000000200 */
[-C--:B---3--:R-:W-:Y:S08]  /*2400*/  HMMA.16816.F32 R4, R20, R144.reuse, R4 ;  /* 0x000000901404723c */ /* 0x088ff00000001804 */
[C---:B--2---:R-:W-:Y:S08]  /*2410*/  HMMA.16816.F32 R8, R24.reuse, R144, R8 ;  /* 0x000000901808723c */ /* 0x044ff00000001808 */
[-C--:B------:R-:W-:Y:S01]  /*2420*/  HMMA.16816.F32 R12, R24, R146.reuse, R12 ;  /* 0x00000092180c723c */ /* 0x080fe2000000180c */
[----:B------:R-:W2:Y:S07]  /*2430*/  LDSM.16.M88.4 R24, [R220+0xa080] ;  /* 0x00a08000dc18783b */ /* 0x000eae0000000200 */
[----:B------:R-:W-:Y:S01]  /*2440*/  HMMA.16816.F32 R16, R20, R146, R16 ;  /* 0x000000921410723c */ /* 0x000fe20000001810 */
[----:B------:R-:W3:Y:S01]  /*2450*/  LDSM.16.M88.4 R20, [R220+0xb080] ;  /* 0x00b08000dc14783b */ /* 0x000ee20000000200 */
[----:B------:R-:W-:Y:S05]  /*2460*/  DEPBAR.LE SB0, 0x0 ;  /* 0x000080000000791a */ /* 0x000fea0000000000 */
[----:B------:R-:W-:Y:S01]  /*2470*/  BAR.SYNC.DEFER_BLOCKING 0x0 ;  /* 0x0000000000007b1d */ /* 0x000fe20000010000 */
[-C--:B----4-:R-:W-:Y:S08]  /*2480*/  HMMA.16816.F32 R4, R28, R32.reuse, R4 ;  /* 0x000000201c04723c */ /* 0x090ff00000001804 */
[C---:B-1----:R-:W-:Y:S08]  /*2490*/  HMMA.16816.F32 R8, R132.reuse, R32, R8 ;  /* 0x000000208408723c */ /* 0x042ff00000001808 */
[-C--:B------:R-:W-:Y:S01]  /*24a0*/  HMMA.16816.F32 R12, R132, R34.reuse, R12 ;  /* 0x00000022840c723c */ /* 0x080fe2000000180c */
[----:B------:R-:W1:Y:S07]  /*24b0*/  LDSM.16.M88.4 R140, [R2+0xc080] ;  /* 0x00c08000028c783b */ /* 0x000e6e0000000200 */
[----:B------:R-:W-:Y:S01]  /*24c0*/  HMMA.16816.F32 R16, R28, R34, R16 ;  /* 0x000000221c10723c */ /* 0x000fe20000001810 */
[----:B------:R-:W4:Y:S07]  /*24d0*/  LDSM.16.M88.4 R144, [R2+0xd080] ;  /* 0x00d080000290783b */ /* 0x000f2e0000000200 */
[-C--:B--2---:R-:W-:Y:S01]  /*24e0*/  HMMA.16816.F32 R4, R24, R136.reuse, R4 ;  /* 0x000000881804723c */ /* 0x084fe20000001804 */
[----:B------:R-:W2:Y:S07]  /*24f0*/  LDSM.16.M88.4 R132, [R3+0xc080] ;  /* 0x00c080000384783b */ /* 0x000eae0000000200 */
[C---:B---3--:R-:W-:Y:S01]  /*2500*/  HMMA.16816.F32 R8, R20.reuse, R136, R8 ;  /* 0x000000881408723c */ /* 0x048fe20000001808 */
[----:B------:R-:W3:Y:S07]  /*2510*/  LDSM.16.M88.4 R156, [R3+0xd080] ;  /* 0x00d08000039c783b */ /* 0x000eee0000000200 */
[-C--:B------:R-:W-:Y:S08]  /*2520*/  HMMA.16816.F32 R12, R20, R138.reuse, R12 ;  /* 0x0000008a140c723c */ /* 0x080ff0000000180c */
[----:B------:R-:W-:Y:S01]  /*2530*/  HMMA.16816.F32 R16, R24, R138, R16 ;  /* 0x0000008a1810723c */ /* 0x000fe20000001810 */
[----:B------:R-:W5:Y:S03]  /*2540*/  LDSM.16.M88.4 R136, [R221+0xc080] ;  /* 0x00c08000dd88783b */ /* 0x000f660000000200 */
[----:B------:R-:W-:Y:S02]  /*2550*/  FMUL.FTZ R4, R4, c[0x0][0x2b4] ;  /* 0x0000ad0004047a20 */ /* 0x000fe40000410000 */
[----:B------:R-:W-:Y:S02]  /*2560*/  FMUL.FTZ R5, R5, c[0x0][0x2b4] ;  /* 0x0000ad0005057a20 */ /* 0x000fe40000410000 */
[-C--:B-1----:R-:W-:Y:S01]  /*2570*/  HMMA.16816.F32 R20, R140, R148.reuse, RZ ;  /* 0x000000948c14723c */ /* 0x082fe200000018ff */
[----:B------:R-:W1:Y:S03]  /*2580*/  MUFU.TANH R206, R4 ;  /* 0x0000000400ce7308 */ /* 0x000e660000002400 */
[----:B------:R-:W-:Y:S02]  /*2590*/  FMUL.FTZ R6, R6, c[0x0][0x2b4] ;  /* 0x0000ad0006067a20 */ /* 0x000fe40000410000 */
[----:B------:R-:W-:Y:S02]  /*25a0*/  FMUL.FTZ R7, R7, c[0x0][0x2b4] ;  /* 0x0000ad0007077a20 */ /* 0x000fe40000410000 */
[C---:B----4-:R-:W-:Y:S03]  /*25b0*/  HMMA.16816.F32 R24, R144.reuse, R148, RZ ;  /* 0x000000949018723c */ /* 0x050fe600000018ff */
[----:B------:R-:W4:Y:S01]  /*25c0*/  MUFU.TANH R204, R5 ;  /* 0x0000000500cc7308 */ /* 0x000f220000002400 */
[----:B------:R-:W-:Y:S02]  /*25d0*/  FMUL.FTZ R8, R8, c[0x0][0x2b4] ;  /* 0x0000ad0008087a20 */ /* 0x000fe40000410000 */
[----:B------:R-:W-:Y:S02]  /*25e0*/  FMUL.FTZ R9, R9, c[0x0][0x2b4] ;  /* 0x0000ad0009097a20 */ /* 0x000fe40000410000 */
[-C--:B------:R-:W-:Y:S01]  /*25f0*/  HMMA.16816.F32 R28, R144, R150.reuse, RZ ;  /* 0x00000096901c723c */ /* 0x080fe200000018ff */
[----:B------:R-:W1:Y:S03]  /*2600*/  LDSM.16.M88.4 R144, [R221+0xd080] ;  /* 0x00d08000dd90783b */ /* 0x000e660000000200 */
[----:B------:R-:W-:Y:S01]  /*2610*/  FMUL.FTZ R10, R10, c[0x0][0x2b4] ;  /* 0x0000ad000a0a7a20 */ /* 0x000fe20000410000 */
[----:B------:R-:W1:Y:S01]  /*2620*/  MUFU.TANH R205, R6 ;  /* 0x0000000600cd7308 */ /* 0x000e620000002400 */
[----:B------:R-:W-:Y:S02]  /*2630*/  FMUL.FTZ R11, R11, c[0x0][0x2b4] ;  /* 0x0000ad000b0b7a20 */ /* 0x000fe40000410000 */
[----:B------:R-:W-:Y:S01]  /*2640*/  HMMA.16816.F32 R32, R140, R150, RZ ;  /* 0x000000968c20723c */ /* 0x000fe200000018ff */
[----:B------:R-:W1:Y:S03]  /*2650*/  LDSM.16.M88.4 R140, [R220+0xc080] ;  /* 0x00c08000dc8c783b */ /* 0x000e660000000200 */
[----:B------:R-:W-:Y:S02]  /*2660*/  FMUL.FTZ R12, R12, c[0x0][0x2b4] ;  /* 0x0000ad000c0c7a20 */ /* 0x000fe40000410000 */
[----:B------:R-:W-:Y:S01]  /*2670*/  FMUL.FTZ R13, R13, c[0x0][0x2b4] ;  /* 0x0000ad000d0d7a20 */ /* 0x000fe20000410000 */
[----:B------:R4:W-:Y:S01]  /*2680*/  MUFU.TANH R207, R7 ;  /* 0x0000000700cf7308 */ /* 0x0009e20000002400 */
[-C--:B--2---:R-:W-:Y:S05]  /*2690*/  HMMA.16816.F32 R20, R132, R152.reuse, R20 ;  /* 0x000000988414723c */ /* 0x084fea0000001814 */
[----:B------:R-:W-:Y:S02]  /*26a0*/  FMUL.FTZ R14, R14, c[0x0][0x2b4] ;  /* 0x0000ad000e0e7a20 */ /* 0x000fe40000410000 */
[----:B------:R-:W-:Y:S01]  /*26b0*/  FMUL.FTZ R15, R15, c[0x0][0x2b4] ;  /* 0x0000ad000f0f7a20 */ /* 0x000fe20000410000 */
[C---:B---3--:R-:W-:Y:S04]  /*26c0*/  HMMA.16816.F32 R24, R156.reuse, R152, R24 ;  /* 0x000000989c18723c */ /* 0x048fe80000001818 */
[----:B------:R-:W-:Y:S02]  /*26d0*/  FMUL.FTZ R17, R17, c[0x0][0x2b4] ;  /* 0x0000ad0011117a20 */ /* 0x000fe40000410000 */
[----:B------:R-:W-:Y:S02]  /*26e0*/  FMUL.FTZ R18, R18, c[0x0][0x2b4] ;  /* 0x0000ad0012127a20 */ /* 0x000fe40000410000 */
[-C--:B------:R-:W-:Y:S01]  /*26f0*/  HMMA.16816.F32 R28, R156, R154.reuse, R28 ;  /* 0x0000009a9c1c723c */ /* 0x080fe2000000181c */
[----:B------:R-:W2:Y:S03]  /*2700*/  LDSM.16.M88.4 R156, [R220+0xd080] ;  /* 0x00d08000dc9c783b */ /* 0x000ea60000000200 */
[----:B------:R-:W-:Y:S02]  /*2710*/  FMUL.FTZ R19, R19, c[0x0][0x2b4] ;  /* 0x0000ad0013137a20 */ /* 0x000fe40000410000 */
[----:B------:R-:W-:Y:S01]  /*2720*/  FMUL.FTZ R16, R16, c[0x0][0x2b4] ;  /* 0x0000ad0010107a20 */ /* 0x000fe20000410000 */
[----:B----4-:R-:W-:Y:S01]  /*2730*/  LDSM.16.M88.4 R4, [R220+0xe080] ;  /* 0x00e08000dc04783b */ /* 0x010fe20000000200 */
[----:B------:R-:W-:Y:S05]  /*2740*/  HMMA.16816.F32 R32, R132, R154, R32 ;  /* 0x0000009a8420723c */ /* 0x000fea0000001820 */
[----:B------:R-:W3:Y:S03]  /*2750*/  LDSM.16.M88.4 R132, [R2+0xe080] ;  /* 0x00e080000284783b */ /* 0x000ee60000000200 */
[-C--:B-----5:R-:W-:Y:S08]  /*2760*/  HMMA.16816.F32 R20, R136, R160.reuse, R20 ;  /* 0x000000a08814723c */ /* 0x0a0ff00000001814 */
[C---:B-1----:R-:W-:Y:S08]  /*2770*/  HMMA.16816.F32 R24, R144.reuse, R160, R24 ;  /* 0x000000a09018723c */ /* 0x042ff00000001818 */
[-C--:B------:R-:W-:Y:S01]  /*2780*/  HMMA.16816.F32 R28, R144, R162.reuse, R28 ;  /* 0x000000a2901c723c */ /* 0x080fe2000000181c */
[----:B------:R-:W1:Y:S07]  /*2790*/  LDSM.16.M88.4 R144, [R2+0xf080] ;  /* 0x00f080000290783b */ /* 0x000e6e0000000200 */
[----:B------:R-:W-:Y:S01]  /*27a0*/  HMMA.16816.F32 R32, R136, R162, R32 ;  /* 0x000000a28820723c */ /* 0x000fe20000001820 */
[----:B------:R-:W4:Y:S07]  /*27b0*/  LDSM.16.M88.4 R136, [R3+0xe080] ;  /* 0x00e080000388783b */ /* 0x000f2e0000000200 */
[-C--:B------:R-:W-:Y:S08]  /*27c0*/  HMMA.16816.F32 R20, R140, R164.reuse, R20 ;  /* 0x000000a48c14723c */ /* 0x080ff00000001814 */
[C---:B--2---:R-:W-:Y:S08]  /*27d0*/  HMMA.16816.F32 R24, R156.reuse, R164, R24 ;  /* 0x000000a49c18723c */ /* 0x044ff00000001818 */
[-C--:B------:R-:W-:Y:S01]  /*27e0*/  HMMA.16816.F32 R28, R156, R166.reuse, R28 ;  /* 0x000000a69c1c723c */ /* 0x080fe2000000181c */
[----:B------:R-:W2:Y:S07]  /*27f0*/  LDSM.16.M88.4 R156, [R3+0xf080] ;  /* 0x00f08000039c783b */ /* 0x000eae0000000200 */
[----:B------:R-:W-:Y:S01]  /*2800*/  HMMA.16816.F32 R32, R140, R166, R32 ;  /* 0x000000a68c20723c */ /* 0x000fe20000001820 */
[----:B------:R-:W5:Y:S07]  /*2810*/  LDSM.16.M88.4 R140, [R221+0xe080] ;  /* 0x00e08000dd8c783b */ /* 0x000f6e0000000200 */
[-C--:B---3--:R-:W-:Y:S08]  /*2820*/  HMMA.16816.F32 R20, R132, R168.reuse, R20 ;  /* 0x000000a88414723c */ /* 0x088ff00000001814 */
[C---:B-1----:R-:W-:Y:S08]  /*2830*/  HMMA.16816.F32 R24, R144.reuse, R168, R24 ;  /* 0x000000a89018723c */ /* 0x042ff00000001818 */
[-C--:B------:R-:W-:Y:S01]  /*2840*/  HMMA.16816.F32 R28, R144, R170.reuse, R28 ;  /* 0x000000aa901c723c */ /* 0x080fe2000000181c */
[----:B------:R-:W1:Y:S07]  /*2850*/  LDSM.16.M88.4 R144, [R221+0xf080] ;  /* 0x00f08000dd90783b */ /* 0x000e6e0000000200 */
[----:B------:R-:W-:Y:S01]  /*2860*/  HMMA.16816.F32 R32, R132, R170, R32 ;  /* 0x000000aa8420723c */ /* 0x000fe20000001820 */
[----:B------:R-:W3:Y:S07]  /*2870*/  LDSM.16.M88.4 R132, [R220+0xf080] ;  /* 0x00f08000dc84783b */ /* 0x000eee0000000200 */
[-C--:B----4-:R-:W-:Y:S08]  /*2880*/  HMMA.16816.F32 R20, R136, R172.reuse, R20 ;  /* 0x000000ac8814723c */ /* 0x090ff00000001814 */
[C---:B--2---:R-:W-:Y:S08]  /*2890*/  HMMA.16816.F32 R24, R156.reuse, R172, R24 ;  /* 0x000000ac9c18723c */ /* 0x044ff00000001818 */
[-C--:B------:R-:W-:Y:S01]  /*28a0*/  HMMA.16816.F32 R28, R156, R174.reuse, R28 ;  /* 0x000000ae9c1c723c */ /* 0x080fe2000000181c */
[----:B------:R-:W2:Y:S07]  /*28b0*/  MUFU.TANH R157, R8 ;  /* 0x00000008009d7308 */ /* 0x000eae0000002400 */
[----:B------:R-:W-:Y:S01]  /*28c0*/  HMMA.16816.F32 R32, R136, R174, R32 ;  /* 0x000000ae8820723c */ /* 0x000fe20000001820 */
[----:B------:R-:W4:Y:S02]  /*28d0*/  LDSM.16.M88.4 R136, [R2+0x10080] ;  /* 0x010080000288783b */ /* 0x000f240000000200 */
[----:B------:R-:W-:Y:S05]  /*28e0*/  MUFU.TANH R156, R9 ;  /* 0x00000009009c7308 */ /* 0x000fea0000002400 */
[-C--:B-----5:R-:W-:Y:S05]  /*28f0*/  HMMA.16816.F32 R20, R140, R176.reuse, R20 ;  /* 0x000000b08c14723c */ /* 0x0a0fea0000001814 */
[----:B------:R-:W-:Y:S03]  /*2900*/  MUFU.TANH R158, R10 ;  /* 0x0000000a009e7308 */ /* 0x000fe60000002400 */
[C---:B-1----:R-:W-:Y:S08]  /*2910*/  HMMA.16816.F32 R24, R144.reuse, R176, R24 ;  /* 0x000000b09018723c */ /* 0x042ff00000001818 */
[-C--:B------:R-:W-:Y:S01]  /*2920*/  HMMA.16816.F32 R28, R144, R178.reuse, R28 ;  /* 0x000000b2901c723c */ /* 0x080fe2000000181c */
[----:B------:R1:W-:Y:S07]  /*2930*/  MUFU.TANH R147, R11 ;  /* 0x0000000b00937308 */ /* 0x0003ee0000002400 */
[----:B------:R-:W-:Y:S03]  /*2940*/  HMMA.16816.F32 R32, R140, R178, R32 ;  /* 0x000000b28c20723c */ /* 0x000fe60000001820 */
[----:B------:R-:W-:Y:S05]  /*2950*/  MUFU.TANH R145, R12 ;  /* 0x0000000c00917308 */ /* 0x000fea0000002400 */
[-C--:B------:R-:W-:Y:S05]  /*2960*/  HMMA.16816.F32 R20, R4, R180.reuse, R20 ;  /* 0x000000b40414723c */ /* 0x080fea0000001814 */
[----:B------:R-:W-:Y:S03]  /*2970*/  MUFU.TANH R143, R13 ;  /* 0x0000000d008f7308 */ /* 0x000fe60000002400 */
[C---:B---3--:R-:W-:Y:S01]  /*2980*/  HMMA.16816.F32 R24, R132.reuse, R180, R24 ;  /* 0x000000b48418723c */ /* 0x048fe20000001818 */
[----:B-1----:R-:W1:Y:S06]  /*2990*/  LDSM.16.M88.4 R8, [R2+0x11080] ;  /* 0x011080000208783b */ /* 0x002e6c0000000200 */
[----:B------:R-:W-:Y:S01]  /*29a0*/  MUFU.TANH R146, R14 ;  /* 0x0000000e00927308 */ /* 0x000fe20000002400 */
[-C--:B------:R-:W-:Y:S01]  /*29b0*/  HMMA.16816.F32 R28, R132, R182.reuse, R28 ;  /* 0x000000b6841c723c */ /* 0x080fe2000000181c */
[----:B------:R-:W3:Y:S07]  /*29c0*/  LDSM.16.M88.4 R132, [R3+0x10080] ;  /* 0x010080000384783b */ /* 0x000eee0000000200 */
[----:B------:R-:W-:Y:S01]  /*29d0*/  HMMA.16816.F32 R32, R4, R182, R32 ;  /* 0x000000b60420723c */ /* 0x000fe20000001820 */
[----:B------:R-:W5:Y:S01]  /*29e0*/  LDSM.16.M88.4 R4, [R3+0x11080] ;  /* 0x011080000304783b */ /* 0x000f620000000200 */
[----:B------:R2:W-:Y:S06]  /*29f0*/  MUFU.TANH R144, R15 ;  /* 0x0000000f00907308 */ /* 0x0005ec0000002400 */
[-C--:B----4-:R-:W-:Y:S04]  /*2a00*/  HMMA.16816.F32 R20, R136, R184.reuse, R20 ;  /* 0x000000b88814723c */ /* 0x090fe80000001814 */
[----:B------:R4:W3:Y:S10]  /*2a10*/  MUFU.TANH R140, R16 ;  /* 0x00000010008c7308 */ /* 0x0008f40000002400 */
[----:B------:R-:W3:Y:S01]  /*2a20*/  MUFU.TANH R141, R17 ;  /* 0x00000011008d7308 */ /* 0x000ee20000002400 */
[C---:B-1----:R-:W-:Y:S01]  /*2a30*/  HMMA.16816.F32 R24, R8.reuse, R184, R24 ;  /* 0x000000b80818723c */ /* 0x042fe20000001818 */
[----:B--2---:R-:W-:Y:S08]  /*2a40*/  LDSM.16.M88.4 R12, [R221+0x11080] ;  /* 0x01108000dd0c783b */ /* 0x004ff00000000200 */
[----:B------:R-:W1:Y:S01]  /*2a50*/  MUFU.TANH R142, R18 ;  /* 0x00000012008e7308 */ /* 0x000e620000002400 */
[-C--:B------:R-:W-:Y:S01]  /*2a60*/  HMMA.16816.F32 R28, R8, R186.reuse, R28 ;  /* 0x000000ba081c723c */ /* 0x080fe2000000181c */
[----:B------:R-:W2:Y:S02]  /*2a70*/  LDSM.16.M88.4 R8, [R221+0x10080] ;  /* 0x01008000dd08783b */ /* 0x000ea40000000200 */
[----:B----4-:R-:W-:Y:S05]  /*2a80*/  FSEL R16, R206, -INF , P0 ;  /* 0xff800000ce107808 */ /* 0x010fea0000000000 */
[----:B------:R-:W-:Y:S01]  /*2a90*/  HMMA.16816.F32 R32, R136, R186, R32 ;  /* 0x000000ba8820723c */ /* 0x000fe20000001820 */
[----:B------:R-:W4:Y:S03]  /*2aa0*/  MUFU.TANH R139, R19 ;  /* 0x00000013008b7308 */ /* 0x000f260000002400 */
[--C-:B------:R-:W-:Y:S03]  /*2ab0*/  FFMA.FTZ R16, R16, c[0x0][0x29c], -R200.reuse ;  /* 0x0000a70010107a23 */ /* 0x100fe600000108c8 */
[----:B------:R-:W-:Y:S01]  /*2ac0*/  FSEL R136, R204, -INF , P6 ;  /* 0xff800000cc887808 */ /* 0x000fe20003000000 */
[-C--:B---3--:R-:W-:Y:S03]  /*2ad0*/  HMMA.16816.F32 R20, R132, R188.reuse, R20 ;  /* 0x000000bc8414723c */ /* 0x088fe60000001814 */
[----:B------:R3:W1:Y:S02]  /*2ae0*/  MUFU.EX2 R137, R16 ;  /* 0x0000001000897308 */ /* 0x0006640000000800 */
[----:B------:R-:W-:Y:S03]  /*2af0*/  FFMA.FTZ R136, R136, c[0x0][0x29c], -R200 ;  /* 0x0000a70088887a23 */ /* 0x000fe600000108c8 */
[C---:B-----5:R-:W-:Y:S05]  /*2b00*/  HMMA.16816.F32 R24, R4.reuse, R188, R24 ;  /* 0x000000bc0418723c */ /* 0x060fea0000001818 */
[----:B------:R-:W5:Y:S03]  /*2b10*/  MUFU.EX2 R136, R136 ;  /* 0x0000008800887308 */ /* 0x000f660000000800 */
[-C--:B------:R-:W-:Y:S01]  /*2b20*/  HMMA.16816.F32 R28, R4, R190.reuse, R28 ;  /* 0x000000be041c723c */ /* 0x080fe2000000181c */
[----:B------:R-:W1:Y:S07]  /*2b30*/  LDSM.16.M88.4 R4, [R220+0x10080] ;  /* 0x01008000dc04783b */ /* 0x000e6e0000000200 */
[----:B------:R-:W-:Y:S04]  /*2b40*/  HMMA.16816.F32 R32, R132, R190, R32 ;  /* 0x000000be8420723c */ /* 0x000fe80000001820 */
[----:B---3--:R-:W-:Y:S03]  /*2b50*/  FSEL R16, R205, -INF , P0 ;  /* 0xff800000cd107808 */ /* 0x008fe60000000000 */
[----:B------:R-:W-:Y:S01]  /*2b60*/  FSEL R134, R157, -INF , P0 ;  /* 0xff8000009d867808 */ /* 0x000fe20000000000 */
[-C--:B--2---:R-:W-:Y:S05]  /*2b70*/  HMMA.16816.F32 R20, R8, R192.reuse, R20 ;  /* 0x000000c00814723c */ /* 0x084fea0000001814 */
[--C-:B------:R-:W-:Y:S01]  /*2b80*/  FFMA.FTZ R138, R16, c[0x0][0x29c], -R201.reuse ;  /* 0x0000a700108a7a23 */ /* 0x100fe200000108c9 */
[----:B------:R-:W-:Y:S01]  /*2b90*/  FSEL R132, R207, -INF , P6 ;  /* 0xff800000cf847808 */ /* 0x000fe20003000000 */
[----:B------:R-:W2:Y:S01]  /*2ba0*/  LDSM.16.M88.4 R16, [R220+0x11080] ;  /* 0x01108000dc10783b */ /* 0x000ea20000000200 */
[C---:B------:R-:W-:Y:S01]  /*2bb0*/  HMMA.16816.F32 R24, R12.reuse, R192, R24 ;  /* 0x000000c00c18723c */ /* 0x040fe20000001818 */
[----:B------:R-:W-:Y:S03]  /*2bc0*/  MUFU.EX2 R133, R138 ;  /* 0x0000008a00857308 */ /* 0x000fe60000000800 */
[--C-:B------:R-:W-:Y:S02]  /*2bd0*/  FFMA.FTZ R134, R134, c[0x0][0x29c], -R202.reuse ;  /* 0x0000a70086867a23 */ /* 0x100fe400000108ca */
[----:B------:R-:W-:Y:S02]  /*2be0*/  FFMA.FTZ R132, R132, c[0x0][0x29c], -R201 ;  /* 0x0000a70084847a23 */ /* 0x000fe400000108c9 */
[-C--:B------:R-:W-:Y:S01]  /*2bf0*/  HMMA.16816.F32 R28, R12, R194.reuse, R28 ;  /* 0x000000c20c1c723c */ /* 0x080fe2000000181c */
[----:B------:R-:W3:Y:S02]  /*2c00*/  LDS R12, [R233.X4+0x12180] ;  /* 0x01218000e90c7984 */ /* 0x000ee40000004800 */
[----:B------:R-:W-:Y:S01]  /*2c10*/  MUFU.EX2 R13, R134 ;  /* 0x00000086000d7308 */ /* 0x000fe20000000800 */
[----:B------:R-:W-:Y:S03]  /*2c20*/  FFMA.FTZ R135, -R140, R140, 1 ;  /* 0x3f8000008c877423 */ /* 0x000fe6000001018c */
[----:B------:R-:W-:Y:S01]  /*2c30*/  FSEL R14, R156, -INF , P6 ;  /* 0xff8000009c0e7808 */ /* 0x000fe20003000000 */
[----:B------:R-:W-:Y:S04]  /*2c40*/  HMMA.16816.F32 R32, R8, R194, R32 ;  /* 0x000000c20820723c */ /* 0x000fe80000001820 */
[----:B------:R-:W-:Y:S01]  /*2c50*/  FFMA.FTZ R14, R14, c[0x0][0x29c], -R202 ;  /* 0x0000a7000e0e7a23 */ /* 0x000fe200000108ca */
[----:B------:R-:W-:Y:S01]  /*2c60*/  MUFU.EX2 R132, R132 ;  /* 0x0000008400847308 */ /* 0x000fe20000000800 */
[----:B------:R-:W-:Y:S01]  /*2c70*/  FFMA.FTZ R15, -R206, R206, 1 ;  /* 0x3f800000ce0f7423 */ /* 0x000fe200000101ce */
[----:B------:R-:W-:Y:S01]  /*2c80*/  FSEL R8, R158, -INF , P0 ;  /* 0xff8000009e087808 */ /* 0x000fe20000000000 */
[-C--:B-1----:R-:W-:Y:S01]  /*2c90*/  HMMA.16816.F32 R20, R4, R196.reuse, R20 ;  /* 0x000000c40414723c */ /* 0x082fe20000001814 */
[----:B------:R-:W-:Y:S04]  /*2ca0*/  PLOP3.LUT P0, PT, PT, PT, UP0, 0x80, 0x0 ;  /* 0x000000000000781c */ /* 0x000fe80003f0f008 */
[----:B------:R-:W-:Y:S01]  /*2cb0*/  FFMA.FTZ R8, R8, c[0x0][0x29c], -R203 ;  /* 0x0000a70008087a23 */ /* 0x000fe200000108cb */
[----:B------:R-:W-:Y:S01]  /*2cc0*/  FSEL R10, R141, -INF , P4 ;  /* 0xff8000008d0a7808 */ /* 0x000fe20002000000 */
[----:B------:R1:W-:Y:S01]  /*2cd0*/  MUFU.EX2 R11, R14 ;  /* 0x0000000e000b7308 */ /* 0x0003e20000000800 */
[C---:B--2---:R-:W-:Y:S09]  /*2ce0*/  HMMA.16816.F32 R24, R16.reuse, R196, R24 ;  /* 0x000000c41018723c */ /* 0x044ff20000001818 */
[----:B------:R2:W-:Y:S01]  /*2cf0*/  MUFU.EX2 R138, R8 ;  /* 0x00000008008a7308 */ /* 0x0005e20000000800 */
[-C--:B------:R-:W-:Y:S06]  /*2d00*/  HMMA.16816.F32 R28, R16, R198.reuse, R28 ;  /* 0x000000c6101c723c */ /* 0x080fec000000181c */
[--C-:B---3--:R-:W-:Y:S02]  /*2d10*/  FADD.FTZ R20, R20, -R12.reuse ;  /* 0x8000000c14147221 */ /* 0x108fe40000010000 */
[----:B------:R-:W-:Y:S01]  /*2d20*/  FADD.FTZ R21, R21, -R12 ;  /* 0x8000000c15157221 */ /* 0x000fe20000010000 */
[----:B------:R-:W-:Y:S04]  /*2d30*/  HMMA.16816.F32 R32, R4, R198, R32 ;  /* 0x000000c60420723c */ /* 0x000fe80000001820 */
[----:B-1----:R-:W-:Y:S01]  /*2d40*/  FFMA.FTZ R14, R10, c[0x0][0x29c], -R200 ;  /* 0x0000a7000a0e7a23 */ /* 0x002fe200000108c8 */
[----:B------:R-:W-:Y:S01]  /*2d50*/  FSEL R10, R142, -INF , P5 ;  /* 0xff8000008e0a7808 */ /* 0x000fe20002800000 */
[----:B------:R-:W-:Y:S01]  /*2d60*/  FFMA.FTZ R19, -R204, R204, 1 ;  /* 0x3f800000cc137423 */ /* 0x000fe200000101cc */
[----:B------:R-:W-:Y:S01]  /*2d70*/  FSEL R7, R143, -INF , P4 ;  /* 0xff8000008f077808 */ /* 0x000fe20002000000 */
[----:B------:R1:W3:Y:S01]  /*2d80*/  MUFU.EX2 R4, R14 ;  /* 0x0000000e00047308 */ /* 0x0002e20000000800 */
[----:B----4-:R-:W-:Y:S03]  /*2d90*/  FSEL R5, R139, -INF , P4 ;  /* 0xff8000008b057808 */ /* 0x010fe60002000000 */
[----:B--2---:R-:W-:Y:S01]  /*2da0*/  FSEL R8, R140, -INF , P5 ;  /* 0xff8000008c087808 */ /* 0x004fe20002800000 */
[--C-:B------:R-:W-:Y:S01]  /*2db0*/  FFMA.FTZ R10, R10, c[0x0][0x29c], -R201.reuse ;  /* 0x0000a7000a0a7a23 */ /* 0x100fe200000108c9 */
[----:B------:R-:W-:Y:S01]  /*2dc0*/  FSEL R6, R145, -INF , P5 ;  /* 0xff80000091067808 */ /* 0x000fe20002800000 */
[----:B------:R-:W-:Y:S02]  /*2dd0*/  FFMA.FTZ R134, R7, c[0x0][0x29c], -R202 ;  /* 0x0000a70007867a23 */ /* 0x000fe400000108ca */
[----:B------:R-:W-:Y:S01]  /*2de0*/  FFMA.FTZ R8, R8, c[0x0][0x29c], -R200 ;  /* 0x0000a70008087a23 */ /* 0x000fe200000108c8 */
[----:B------:R2:W-:Y:S01]  /*2df0*/  MUFU.EX2 R7, R10 ;  /* 0x0000000a00077308 */ /* 0x0005e20000000800 */
[----:B------:R-:W-:Y:S02]  /*2e00*/  FFMA.FTZ R16, R5, c[0x0][0x29c], -R201 ;  /* 0x0000a70005107a23 */ /* 0x000fe400000108c9 */
[----:B------:R-:W4:Y:S01]  /*2e10*/  LDS R5, [R233.X4+0x12200] ;  /* 0x01220000e9057984 */ /* 0x000f220000004800 */
[----:B------:R-:W-:Y:S01]  /*2e20*/  FFMA.FTZ R17, R6, c[0x0][0x29c], -R202 ;  /* 0x0000a70006117a23 */ /* 0x000fe200000108ca */
[----:B------:R-:W-:Y:S01]  /*2e30*/  FSEL R6, R146, -INF , P5 ;  /* 0xff80000092067808 */ /* 0x000fe20002800000 */
[--C-:B------:R-:W-:Y:S04]  /*2e40*/  FADD.FTZ R33, R33, -R12.reuse ;  /* 0x8000000c21217221 */ /* 0x100fe80000010000 */
[----:B------:R3:W3:Y:S01]  /*2e50*/  MUFU.EX2 R9, R8 ;  /* 0x0000000800097308 */ /* 0x0006e20000000800 */
[----:B-1----:R-:W-:Y:S01]  /*2e60*/  FMUL.FTZ R14, R137, R20 ;  /* 0x00000014890e7220 */ /* 0x002fe20000410000 */
[C---:B-----5:R-:W-:Y:S01]  /*2e70*/  F2FP.PACK_AB R20, R136.reuse, R137 ;  /* 0x000000898814723e */ /* 0x060fe200000000ff */
[----:B------:R-:W-:Y:S02]  /*2e80*/  FMUL.FTZ R136, R136, R21 ;  /* 0x0000001588887220 */ /* 0x000fe40000410000 */
[----:B------:R-:W-:Y:S01]  /*2e90*/  FMUL.FTZ R15, R15, R14 ;  /* 0x0000000e0f0f7220 */ /* 0x000fe20000410000 */
[----:B------:R-:W-:Y:S01]  /*2ea0*/  FSEL R14, R144, -INF , P4 ;  /* 0xff800000900e7808 */ /* 0x000fe20002000000 */
[----:B------:R-:W-:Y:S02]  /*2eb0*/  FMUL.FTZ R19, R19, R136 ;  /* 0x0000008813137220 */ /* 0x000fe40000410000 */
[--C-:B------:R-:W-:Y:S01]  /*2ec0*/  FFMA.FTZ R136, R6, c[0x0][0x29c], -R203.reuse ;  /* 0x0000a70006887a23 */ /* 0x100fe200000108cb */
[----:B--2---:R-:W-:Y:S01]  /*2ed0*/  FSEL R10, R147, -INF , P6 ;  /* 0xff800000930a7808 */ /* 0x004fe20003000000 */
[----:B------:R-:W1:Y:S01]  /*2ee0*/  MUFU.EX2 R6, R16 ;  /* 0x0000001000067308 */ /* 0x000e620000000800 */
[----:B------:R-:W-:Y:S01]  /*2ef0*/  F2FP.PACK_AB R19, R19, R15 ;  /* 0x0000000f1313723e */ /* 0x000fe200000000ff */
[----:B---3--:R-:W-:Y:S02]  /*2f00*/  FMUL.FTZ R33, R4, R33 ;  /* 0x0000002104217220 */ /* 0x008fe40000410000 */
[----:B------:R-:W-:Y:S02]  /*2f10*/  FFMA.FTZ R21, R10, c[0x0][0x29c], -R203 ;  /* 0x0000a7000a157a23 */ /* 0x000fe400000108cb */
[----:B------:R-:W-:Y:S02]  /*2f20*/  FADD.FTZ R10, R32, -R12 ;  /* 0x8000000c200a7221 */ /* 0x000fe40000010000 */
[----:B------:R-:W-:Y:S01]  /*2f30*/  FFMA.FTZ R32, -R205, R205, 1 ;  /* 0x3f800000cd207423 */ /* 0x000fe200000101cd */
[----:B------:R-:W2:Y:S01]  /*2f40*/  LDS R8, [R233.X4+0x121a0] ;  /* 0x0121a000e9087984 */ /* 0x000ea20000004800 */
[----:B------:R-:W-:Y:S01]  /*2f50*/  FMUL.FTZ R10, R9, R10 ;  /* 0x0000000a090a7220 */ /* 0x000fe20000410000 */
[----:B------:R-:W-:Y:S01]  /*2f60*/  F2FP.PACK_AB R18, R4, R9 ;  /* 0x000000090412723e */ /* 0x000fe200000000ff */
[----:B------:R-:W-:Y:S01]  /*2f70*/  FFMA.FTZ R9, -R141, R141, 1 ;  /* 0x3f8000008d097423 */ /* 0x000fe2000001018d */
[----:B------:R3:W-:Y:S01]  /*2f80*/  MUFU.EX2 R15, R21 ;  /* 0x00000015000f7308 */ /* 0x0007e20000000800 */
[----:B------:R-:W-:Y:S02]  /*2f90*/  FMUL.FTZ R135, R135, R10 ;  /* 0x0000000a87877220 */ /* 0x000fe40000410000 */
[----:B------:R-:W-:Y:S02]  /*2fa0*/  FMUL.FTZ R33, R9, R33 ;  /* 0x0000002109217220 */ /* 0x000fe40000410000 */
[--C-:B----4-:R-:W-:Y:S02]  /*2fb0*/  FADD.FTZ R24, R24, -R5.reuse ;  /* 0x8000000518187221 */ /* 0x110fe40000010000 */
[--C-:B------:R-:W-:Y:S02]  /*2fc0*/  FADD.FTZ R25, R25, -R5.reuse ;  /* 0x8000000519197221 */ /* 0x100fe40000010000 */
[--C-:B------:R-:W-:Y:S01]  /*2fd0*/  FADD.FTZ R12, R28, -R5.reuse ;  /* 0x800000051c0c7221 */ /* 0x100fe20000010000 */
[----:B------:R4:W5:Y:S01]  /*2fe0*/  MUFU.EX2 R10, R17 ;  /* 0x00000011000a7308 */ /* 0x0009620000000800 */
[----:B-1----:R-:W-:Y:S01]  /*2ff0*/  F2FP.PACK_AB R16, R6, R7 ;  /* 0x000000070610723e */ /* 0x002fe200000000ff */
[----:B------:R-:W-:Y:S02]  /*3000*/  FADD.FTZ R5, R29, -R5 ;  /* 0x800000051d057221 */ /* 0x000fe40000010000 */
[----:B------:R-:W-:Y:S02]  /*3010*/  FFMA.FTZ R137, R14, c[0x0][0x29c], -R203 ;  /* 0x0000a7000e897a23 */ /* 0x000fe400000108cb */
[----:B------:R-:W-:Y:S04]  /*3020*/  FFMA.FTZ R14, -R156, R156, 1 ;  /* 0x3f8000009c0e7423 */ /* 0x000fe8000001019c */
[----:B------:R-:W1:Y:S01]  /*3030*/  MUFU.EX2 R9, R134 ;  /* 0x0000008600097308 */ /* 0x000e620000000800 */
[----:B---3--:R-:W-:Y:S01]  /*3040*/  FMUL.FTZ R21, R13, R24 ;  /* 0x000000180d157220 */ /* 0x008fe20000410000 */
[----:B----4-:R-:W-:Y:S01]  /*3050*/  F2FP.PACK_AB R17, R132, R133 ;  /* 0x000000858411723e */ /* 0x010fe200000000ff */
[----:B-----5:R-:W-:Y:S02]  /*3060*/  FMUL.FTZ R12, R10, R12 ;  /* 0x0000000c0a0c7220 */ /* 0x020fe40000410000 */
[--C-:B--2---:R-:W-:Y:S02]  /*3070*/  FADD.FTZ R4, R22, -R8.reuse ;  /* 0x8000000816047221 */ /* 0x104fe40000010000 */
[--C-:B------:R-:W-:Y:S02]  /*3080*/  FADD.FTZ R35, R35, -R8.reuse ;  /* 0x8000000823237221 */ /* 0x100fe40000010000 */
[----:B------:R-:W-:Y:S02]  /*3090*/  FMUL.FTZ R4, R133, R4 ;  /* 0x0000000485047220 */ /* 0x000fe40000410000 */
[----:B------:R-:W-:Y:S02]  /*30a0*/  FMUL.FTZ R6, R6, R35 ;  /* 0x0000002306067220 */ /* 0x000fe40000410000 */
[----:B------:R-:W-:Y:S02]  /*30b0*/  FFMA.FTZ R22, -R139, R139, 1 ;  /* 0x3f8000008b167423 */ /* 0x000fe4000001018b */
[--C-:B------:R-:W-:Y:S02]  /*30c0*/  FADD.FTZ R23, R23, -R8.reuse ;  /* 0x8000000817177221 */ /* 0x100fe40000010000 */
[----:B------:R-:W-:Y:S02]  /*30d0*/  FMUL.FTZ R32, R32, R4 ;  /* 0x0000000420207220 */ /* 0x000fe40000410000 */
[----:B------:R-:W2:Y:S01]  /*30e0*/  LDS R4, [R233.X4+0x12220] ;  /* 0x01222000e9047984 */ /* 0x000ea20000004800 */
[----:B------:R-:W-:Y:S02]  /*30f0*/  FMUL.FTZ R23, R132, R23 ;  /* 0x0000001784177220 */ /* 0x000fe40000410000 */
[----:B------:R-:W-:Y:S01]  /*3100*/  FMUL.FTZ R22, R22, R6 ;  /* 0x0000000616167220 */ /* 0x000fe20000410000 */
[----:B------:R-:W-:Y:S01]  /*3110*/  F2FP.PACK_AB R6, R11, R13 ;  /* 0x0000000d0b06723e */ /* 0x000fe200000000ff */
[----:B------:R-:W-:Y:S01]  /*3120*/  FFMA.FTZ R13, -R157, R157, 1 ;  /* 0x3f8000009d0d7423 */ /* 0x000fe2000001019d */
[----:B------:R-:W-:Y:S01]  /*3130*/  STS [R231+0x12280], R20 ;  /* 0x01228014e7007388 */ /* 0x000fe20000000800 */
[----:B------:R-:W-:Y:S02]  /*3140*/  FADD.FTZ R34, R34, -R8 ;  /* 0x8000000822227221 */ /* 0x000fe40000010000 */
[----:B------:R-:W-:Y:S02]  /*3150*/  FFMA.FTZ R8, -R207, R207, 1 ;  /* 0x3f800000cf087423 */ /* 0x000fe400000101cf */
[----:B------:R-:W-:Y:S01]  /*3160*/  FMUL.FTZ R11, R11, R25 ;  /* 0x000000190b0b7220 */ /* 0x000fe20000410000 */
[----:B------:R-:W-:Y:S01]  /*3170*/  STS [R231+0x12680], R17 ;  /* 0x01268011e7007388 */ /* 0x000fe20000000800 */
[----:B------:R-:W-:Y:S01]  /*3180*/  FMUL.FTZ R23, R8, R23 ;  /* 0x0000001708177220 */ /* 0x000fe20000410000 */
[----:B-1----:R-:W-:Y:S01]  /*3190*/  F2FP.PACK_AB R8, R9, R10 ;  /* 0x0000000a0908723e */ /* 0x002fe200000000ff */
[----:B------:R-:W-:Y:S02]  /*31a0*/  FMUL.FTZ R21, R13, R21 ;  /* 0x000000150d157220 */ /* 0x000fe40000410000 */
[----:B------:R-:W-:Y:S01]  /*31b0*/  FFMA.FTZ R10, -R145, R145, 1 ;  /* 0x3f800000910a7423 */ /* 0x000fe20000010191 */
[----:B------:R-:W-:Y:S01]  /*31c0*/  STS [R232], R18 ;  /* 0x00000012e8007388 */ /* 0x000fe20000000800 */
[----:B------:R-:W-:Y:S02]  /*31d0*/  FFMA.FTZ R13, -R143, R143, 1 ;  /* 0x3f8000008f0d7423 */ /* 0x000fe4000001018f */
[----:B------:R-:W-:Y:S02]  /*31e0*/  FMUL.FTZ R5, R9, R5 ;  /* 0x0000000509057220 */ /* 0x000fe40000410000 */
[----:B------:R-:W-:Y:S01]  /*31f0*/  FMUL.FTZ R14, R14, R11 ;  /* 0x0000000b0e0e7220 */ /* 0x000fe20000410000 */
[----:B------:R1:W-:Y:S01]  /*3200*/  STS [R232+0x400], R16 ;  /* 0x00040010e8007388 */ /* 0x0003e20000000800 */
[----:B------:R-:W-:Y:S01]  /*3210*/  FMUL.FTZ R11, R10, R12 ;  /* 0x0000000c0a0b7220 */ /* 0x000fe20000410000 */
[----:B------:R-:W-:Y:S01]  /*3220*/  MUFU.EX2 R9, R137 ;  /* 0x0000008900097308 */ /* 0x000fe20000000800 */
[----:B------:R-:W-:Y:S01]  /*3230*/  FMUL.FTZ R5, R13, R5 ;  /* 0x000000050d057220 */ /* 0x000fe20000410000 */
[----:B------:R-:W-:Y:S01]  /*3240*/  F2FP.PACK_AB R10, R23, R32 ;  /* 0x00000020170a723e */ /* 0x000fe200000000ff */
[----:B------:R-:W-:Y:S01]  /*3250*/  FMUL.FTZ R34, R7, R34 ;  /* 0x0000002207227220 */ /* 0x000fe20000410000 */
[----:B------:R3:W-:Y:S01]  /*3260*/  STS [R231+0x13280], R6 ;  /* 0x01328006e7007388 */ /* 0x0007e20000000800 */
[----:B------:R-:W-:Y:S01]  /*3270*/  FFMA.FTZ R7, -R142, R142, 1 ;  /* 0x3f8000008e077423 */ /* 0x000fe2000001018e */
[----:B------:R-:W-:Y:S02]  /*3280*/  F2FP.PACK_AB R11, R5, R11 ;  /* 0x0000000b050b723e */ /* 0x000fe400000000ff */
[----:B------:R-:W-:Y:S01]  /*3290*/  F2FP.PACK_AB R5, R15, R138 ;  /* 0x0000008a0f05723e */ /* 0x000fe200000000ff */
[----:B------:R-:W-:Y:S01]  /*32a0*/  FMUL.FTZ R34, R7, R34 ;  /* 0x0000002207227220 */ /* 0x000fe20000410000 */
[----:B------:R-:W-:Y:S01]  /*32b0*/  F2FP.PACK_AB R13, R33, R135 ;  /* 0x00000087210d723e */ /* 0x000fe200000000ff */
[----:B------:R-:W4:Y:S01]  /*32c0*/  MUFU.EX2 R7, R136 ;  /* 0x0000008800077308 */ /* 0x000f220000000800 */
[----:B------:R-:W-:Y:S01]  /*32d0*/  F2FP.PACK_AB R14, R14, R21 ;  /* 0x000000150e0e723e */ /* 0x000fe200000000ff */
[----:B------:R5:W-:Y:S01]  /*32e0*/  STS [R231+0x13680], R5 ;  /* 0x01368005e7007388 */ /* 0x000be20000000800 */
[--C-:B--2---:R-:W-:Y:S01]  /*32f0*/  FADD.FTZ R31, R31, -R4.reuse ;  /* 0x800000041f1f7221 */ /* 0x104fe20000010000 */
[----:B------:R-:W-:Y:S01]  /*3300*/  F2FP.PACK_AB R12, R22, R34 ;  /* 0x00000022160c723e */ /* 0x000fe200000000ff */
[--C-:B------:R-:W-:Y:S03]  /*3310*/  FADD.FTZ R26, R26, -R4.reuse ;  /* 0x800000041a1a7221 */ /* 0x100fe60000010000 */
[----:B------:R-:W-:Y:S01]  /*3320*/  STS [R232+0x1000], R8 ;  /* 0x00100008e8007388 */ /* 0x000fe20000000800 */
[----:B------:R-:W-:Y:S02]  /*3330*/  FMUL.FTZ R26, R138, R26 ;  /* 0x0000001a8a1a7220 */ /* 0x000fe40000410000 */
[----:B-1----:R-:W-:Y:S02]  /*3340*/  FFMA.FTZ R16, -R147, R147, 1 ;  /* 0x3f80000093107423 */ /* 0x002fe40000010193 */
[--C-:B---3--:R-:W-:Y:S04]  /*3350*/  FADD.FTZ R6, R30, -R4.reuse ;  /* 0x800000041e067221 */ /* 0x108fe80000010000 */
[----:B----4-:R-:W-:Y:S02]  /*3360*/  FMUL.FTZ R6, R7, R6 ;  /* 0x0000000607067220 */ /* 0x010fe40000410000 */
[----:B-----5:R-:W-:Y:S01]  /*3370*/  FADD.FTZ R5, R27, -R4 ;  /* 0x800000041b057221 */ /* 0x020fe20000010000 */
[C---:B------:R-:W-:Y:S01]  /*3380*/  F2FP.PACK_AB R4, R9.reuse, R7 ;  /* 0x000000070904723e */ /* 0x040fe200000000ff */
[----:B------:R-:W-:Y:S02]  /*3390*/  FMUL.FTZ R9, R9, R31 ;  /* 0x0000001f09097220 */ /* 0x000fe40000410000 */
[----:B------:R-:W-:Y:S02]  /*33a0*/  FMUL.FTZ R5, R15, R5 ;  /* 0x000000050f057220 */ /* 0x000fe40000410000 */
[----:B------:R1:W-:Y:S01]  /*33b0*/  STS [R232+0x1400], R4 ;  /* 0x00140004e8007388 */ /* 0x0003e20000000800 */
[----:B------:R-:W-:Y:S02]  /*33c0*/  FFMA.FTZ R15, -R158, R158, 1 ;  /* 0x3f8000009e0f7423 */ /* 0x000fe4000001019e */
[----:B------:R-:W-:Y:S02]  /*33d0*/  FMUL.FTZ R5, R16, R5 ;  /* 0x0000000510057220 */ /* 0x000fe40000410000 */
[----:B------:R-:W-:Y:S01]  /*33e0*/  FMUL.FTZ R7, R15, R26 ;  /* 0x0000001a0f077220 */ /* 0x000fe20000410000 */
[----:B------:R-:W-:Y:S01]  /*33f0*/  BAR.SYNC.DEFER_BLOCKING 0x0 ;  /* 0x0000000000007b1d */ /* 0x000fe20000010000 */
[----:B------:R-:W-:Y:S02]  /*3400*/  FFMA.FTZ R15, -R146, R146, 1 ;  /* 0x3f800000920f7423 */ /* 0x000fe40000010192 */
[----:B------:R-:W-:Y:S01]  /*3410*/  FFMA.FTZ R16, -R144, R144, 1 ;  /* 0x3f80000090107423 */ /* 0x000fe20000010190 */
[----:B------:R-:W-:Y:S01]  /*3420*/  F2FP.PACK_AB R5, R5, R7 ;  /* 0x000000070505723e */ /* 0x000fe200000000ff */
[----:B------:R-:W-:Y:S02]  /*3430*/  FMUL.FTZ R6, R15, R6 ;  /* 0x000000060f067220 */ /* 0x000fe40000410000 */
[----:B-1----:R-:W-:Y:S01]  /*3440*/  FMUL.FTZ R4, R16, R9 ;  /* 0x0000000910047220 */ /* 0x002fe20000410000 */
[----:B------:R-:W-:Y:S04]  /*3450*/  STS [R231+0x14280], R19 ;  /* 0x01428013e7007388 */ /* 0x000fe80000000800 */
[----:B------:R-:W-:Y:S02]  /*3460*/  F2FP.PACK_AB R4, R4, R6 ;  /* 0x000000060404723e */ /* 0x000fe400000000ff */
[----:B------:R-:W-:Y:S06]  /*3470*/  STS [R231+0x14680], R10 ;  /* 0x0146800ae7007388 */ /* 0x000fec0000000800 */
[----:B------:R-:W-:Y:S06]  /*3480*/  STS [R232+0x2000], R13 ;  /* 0x0020000de8007388 */ /* 0x000fec0000000800 */
[----:B------:R-:W-:Y:S06]  /*3490*/  STS [R232+0x2400], R12 ;  /* 0x0024000ce8007388 */ /* 0x000fec0000000800 */
[----:B------:R-:W-:Y:S06]  /*34a0*/  STS [R231+0x15280], R14 ;  /* 0x0152800ee7007388 */ /* 0x000fec0000000800 */
[----:B------:R-:W-:Y:S06]  /*34b0*/  STS [R231+0x15680], R5 ;  /* 0x01568005e7007388 */ /* 0x000fec0000000800 */
[----:B------:R-:W-:Y:S06]  /*34c0*/  STS [R232+0x3000], R11 ;  /* 0x0030000be8007388 */ /* 0x000fec0000000800 */
[----:B------:R-:W-:Y:S06]  /*34d0*/  STS [R232+0x3400], R4 ;  /* 0x00340004e8007388 */ /* 0x000fec0000000800 */
[----:B------:R-:W-:Y:S06]  /*34e0*/  LDSM.16.MT88.4 R4, [R223+0x12280] ;  /* 0x01228000df04783b */ /* 0x000fec0000004200 */
[----:B------:R-:W1:Y:S06]  /*34f0*/  LDSM.16.MT88.4 R8, [R0+0xc080] ;  /* 0x00c080000008783b */ /* 0x000e6c0000004200 */
[----:B------:R-:W2:Y:S06]  /*3500*/  LDSM.16.MT88.4 R12, [R222+0x12280] ;  /* 0x01228000de0c783b */ /* 0x000eac0000004200 */
[----:B------:R-:W3:Y:S06]  /*3510*/  LDSM.16.MT88.4 R16, [R0+0xe080] ;  /* 0x00e080000010783b */ /* 0x000eec0000004200 */
[----:B------:R-:W4:Y:S06]  /*3520*/  LDSM.16.MT88.4 R20, [R0+0x10080] ;  /* 0x010080000014783b */ /* 0x000f2c0000004200 */
[----:B------:R-:W-:Y:S06]  /*3530*/  LDSM.16.MT88.4 R24, [R223+0x12a80] ;  /* 0x012a8000df18783b */ /* 0x000fec0000004200 */
[----:B------:R-:W5:Y:S06]  /*3540*/  LDSM.16.MT88.4 R28, [R0+0xc880] ;  /* 0x00c88000001c783b */ /* 0x000f6c0000004200 */
[----:B------:R-:W4:Y:S01]  /*3550*/  LDSM.16.MT88.4 R32, [R222+0x12a80] ;  /* 0x012a8000de20783b */ /* 0x000f220000004200 */
[-C--:B-1----:R-:W-:Y:S05]  /*3560*/  HMMA.16816.F32 R36, R4, R8.reuse, R36 ;  /* 0x000000080424723c */ /* 0x082fea0000001824 */
[----:B------:R-:W1:Y:S03]  /*3570*/  LDSM.16.MT88.4 R132, [R0+0xe880] ;  /* 0x00e880000084783b */ /* 0x000e660000004200 */
[C---:B--2---:R-:W-:Y:S03]  /*3580*/  HMMA.16816.F32 R40, R12.reuse, R8, R40 ;  /* 0x000000080c28723c */ /* 0x044fe60000001828 */
[----:B------:R-:W-:Y:S06]  /*3590*/  LDSM.16.MT88.4 R136, [R223+0x13a80] ;  /* 0x013a8000df88783b */ /* 0x000fec0000004200 */
[----:B------:R-:W-:Y:S01]  /*35a0*/  LDSM.16.MT88.4 R140, [R0+0xd880] ;  /* 0x00d88000008c783b */ /* 0x000fe20000004200 */
[-C--:B------:R-:W-:Y:S08]  /*35b0*/  HMMA.16816.F32 R44, R12, R10.reuse, R44 ;  /* 0x0000000a0c2c723c */ /* 0x080ff0000000182c */
[C---:B------:R-:W-:Y:S01]  /*35c0*/  HMMA.16816.F32 R48, R4.reuse, R10, R48 ;  /* 0x0000000a0430723c */ /* 0x040fe20000001830 */
[----:B------:R-:W2:Y:S07]  /*35d0*/  LDSM.16.MT88.4 R8, [R0+0x10880] ;  /* 0x010880000008783b */ /* 0x000eae0000004200 */
[-C--:B---3--:R-:W-:Y:S08]  /*35e0*/  HMMA.16816.F32 R52, R4, R16.reuse, R52 ;  /* 0x000000100434723c */ /* 0x088ff00000001834 */
[C---:B------:R-:W-:Y:S08]  /*35f0*/  HMMA.16816.F32 R56, R12.reuse, R16, R56 ;  /* 0x000000100c38723c */ /* 0x040ff00000001838 */
[-C--:B------:R-:W-:Y:S08]  /*3600*/  HMMA.16816.F32 R60, R12, R18.reuse, R60 ;  /* 0x000000120c3c723c */ /* 0x080ff0000000183c */
[C---:B------:R-:W-:Y:S01]  /*3610*/  HMMA.16816.F32 R64, R4.reuse, R18, R64 ;  /* 0x000000120440723c */ /* 0x040fe20000001840 */
[----:B------:R-:W-:Y:S07]  /*3620*/  LDSM.16.MT88.4 R16, [R0+0xd080] ;  /* 0x00d080000010783b */ /* 0x000fee0000004200 */
[-C--:B----4-:R-:W-:Y:S08]  /*3630*/  HMMA.16816.F32 R68, R4, R20.reuse, R68 ;  /* 0x000000140444723c */ /* 0x090ff00000001844 */
[C---:B------:R-:W-:Y:S08]  /*3640*/  HMMA.16816.F32 R72, R12.reuse, R20, R72 ;  /* 0x000000140c48723c */ /* 0x040ff00000001848 */
[-C--:B------:R-:W-:Y:S01]  /*3650*/  HMMA.16816.F32 R76, R12, R22.reuse, R76 ;  /* 0x000000160c4c723c */ /* 0x080fe2000000184c */
[----:B------:R-:W3:Y:S07]  /*3660*/  LDSM.16.MT88.4 R12, [R223+0x13280] ;  /* 0x01328000df0c783b */ /* 0x000eee0000004200 */
[----:B------:R-:W-:Y:S01]  /*3670*/  HMMA.16816.F32 R80, R4, R22, R80 ;  /* 0x000000160450723c */ /* 0x000fe20000001850 */
[----:B------:R-:W4:Y:S06]  /*3680*/  LDSM.16.MT88.4 R4, [R222+0x13280] ;  /* 0x01328000de04783b */ /* 0x000f2c0000004200 */
[----:B------:R-:W2:Y:S01]  /*3690*/  LDSM.16.MT88.4 R20, [R0+0xf080] ;  /* 0x00f080000014783b */ /* 0x000ea20000004200 */
[-C--:B-----5:R-:W-:Y:S08]  /*36a0*/  HMMA.16816.F32 R36, R24, R28.reuse, R36 ;  /* 0x0000001c1824723c */ /* 0x0a0ff00000001824 */
[C---:B------:R-:W-:Y:S08]  /*36b0*/  HMMA.16816.F32 R40, R32.reuse, R28, R40 ;  /* 0x0000001c2028723c */ /* 0x040ff00000001828 */
[-C--:B------:R-:W-:Y:S08]  /*36c0*/  HMMA.16816.F32 R44, R32, R30.reuse, R44 ;  /* 0x0000001e202c723c */ /* 0x080ff0000000182c */
[C---:B------:R-:W-:Y:S01]  /*36d0*/  HMMA.16816.F32 R48, R24.reuse, R30, R48 ;  /* 0x0000001e1830723c */ /* 0x040fe20000001830 */
[----:B------:R-:W5:Y:S07]  /*36e0*/  LDSM.16.MT88.4 R28, [R0+0x11080] ;  /* 0x01108000001c783b */ /* 0x000f6e0000004200 */
[-C--:B-1----:R-:W-:Y:S08]  /*36f0*/  HMMA.16816.F32 R52, R24, R132.reuse, R52 ;  /* 0x000000841834723c */ /* 0x082ff00000001834 */
[C---:B------:R-:W-:Y:S08]  /*3700*/  HMMA.16816.F32 R56, R32.reuse, R132, R56 ;  /* 0x000000842038723c */ /* 0x040ff00000001838 */
[-C--:B------:R-:W-:Y:S08]  /*3710*/  HMMA.16816.F32 R60, R32, R134.reuse, R60 ;  /* 0x00000086203c723c */ /* 0x080ff0000000183c */
[C---:B------:R-:W-:Y:S01]  /*3720*/  HMMA.16816.F32 R64, R24.reuse, R134, R64 ;  /* 0x000000861840723c */ /* 0x040fe20000001840 */
[----:B------:R-:W1:Y:S07]  /*3730*/  LDSM.16.MT88.4 R132, [R222+0x13a80] ;  /* 0x013a8000de84783b */ /* 0x000e6e0000004200 */
[-C--:B--2---:R-:W-:Y:S08]  /*3740*/  HMMA.16816.F32 R68, R24, R8.reuse, R68 ;  /* 0x000000081844723c */ /* 0x084ff00000001844 */
[C---:B------:R-:W-:Y:S08]  /*3750*/  HMMA.16816.F32 R72, R32.reuse, R8, R72 ;  /* 0x000000082048723c */ /* 0x040ff00000001848 */
[-C--:B------:R-:W-:Y:S08]  /*3760*/  HMMA.16816.F32 R76, R32, R10.reuse, R76 ;  /* 0x0000000a204c723c */ /* 0x080ff0000000184c */
[----:B------:R-:W-:Y:S01]  /*3770*/  HMMA.16816.F32 R80, R24, R10, R80 ;  /* 0x0000000a1850723c */ /* 0x000fe20000001850 */
[----:B------:R-:W2:Y:S07]  /*3780*/  LDSM.16.MT88.4 R8, [R0+0xf880] ;  /* 0x00f880000008783b */ /* 0x000eae0000004200 */
[-C--:B---3--:R-:W-:Y:S08]  /*3790*/  HMMA.16816.F32 R36, R12, R16.reuse, R36 ;  /* 0x000000100c24723c */ /* 0x088ff00000001824 */
[C---:B----4-:R-:W-:Y:S08]  /*37a0*/  HMMA.16816.F32 R40, R4.reuse, R16, R40 ;  /* 0x000000100428723c */ /* 0x050ff00000001828 */
[-C--:B------:R-:W-:Y:S08]  /*37b0*/  HMMA.16816.F32 R44, R4, R18.reuse, R44 ;  /* 0x00000012042c723c */ /* 0x080ff0000000182c */
[C---:B------:R-:W-:Y:S01]  /*37c0*/  HMMA.16816.F32 R48, R12.reuse, R18, R48 ;  /* 0x000000120c30723c */ /* 0x040fe20000001830 */
[----:B------:R-:W3:Y:S06]  /*37d0*/  LDSM.16.MT88.4 R16, [R0+0x11880] ;  /* 0x011880000010783b */ /* 0x000eec0000004200 */
[----:B------:R-:W-:Y:S01]  /*37e0*/  BAR.SYNC.DEFER_BLOCKING 0x0 ;  /* 0x0000000000007b1d */ /* 0x000fe20000010000 */
[-C--:B------:R-:W-:Y:S08]  /*37f0*/  HMMA.16816.F32 R52, R12, R20.reuse, R52 ;  /* 0x000000140c34723c */ /* 0x080ff00000001834 */
[C---:B------:R-:W-:Y:S08]  /*3800*/  HMMA.16816.F32 R56, R4.reuse, R20, R56 ;  /* 0x000000140438723c */ /* 0x040ff00000001838 */
[-C--:B------:R-:W-:Y:S08]  /*3810*/  HMMA.16816.F32 R60, R4, R22.reuse, R60 ;  /* 0x00000016043c723c */ /* 0x080ff0000000183c */
[C---:B------:R-:W-:Y:S08]  /*3820*/  HMMA.16816.F32 R64, R12.reuse, R22, R64 ;  /* 0x000000160c40723c */ /* 0x040ff00000001840 */
[-C--:B-----5:R-:W-:Y:S01]  /*3830*/  HMMA.16816.F32 R68, R12, R28.reuse, R68 ;  /* 0x0000001c0c44723c */ /* 0x0a0fe20000001844 */
[----:B------:R4:W2:Y:S06]  /*3840*/  LDSM.16.MT88.4 R20, [R222+0x14280] ;  /* 0x01428000de14783b */ /* 0x0008ac0000004200 */
[----:B------:R4:W2:Y:S01]  /*3850*/  LDSM.16.MT88.4 R24, [R0+0x8080] ;  /* 0x008080000018783b */ /* 0x0008a20000004200 */
[C---:B------:R-:W-:Y:S05]  /*3860*/  HMMA.16816.F32 R72, R4.reuse, R28, R72 ;  /* 0x0000001c0448723c */ /* 0x040fea0000001848 */
[----:B------:R4:W2:Y:S03]  /*3870*/  LDSM.16.MT88.4 R32, [R223+0x14a80] ;  /* 0x014a8000df20783b */ /* 0x0008a60000004200 */
[-C--:B------:R-:W-:Y:S03]  /*3880*/  HMMA.16816.F32 R76, R4, R30.reuse, R76 ;  /* 0x0000001e044c723c */ /* 0x080fe6000000184c */
[----:B------:R4:W2:Y:S05]  /*3890*/  LDSM.16.MT88.4 R4, [R223+0x14280] ;  /* 0x01428000df04783b */ /* 0x0008aa0000004200 */
[----:B------:R-:W-:Y:S01]  /*38a0*/  HMMA.16816.F32 R80, R12, R30, R80 ;  /* 0x0000001e0c50723c */ /* 0x000fe20000001850 */
[----:B------:R4:W3:Y:S06]  /*38b0*/  LDSM.16.MT88.4 R12, [R0+0x6080] ;  /* 0x00608000000c783b */ /* 0x0008ec0000004200 */
[----:B------:R4:W3:Y:S01]  /*38c0*/  LDSM.16.MT88.4 R28, [R0+0xa080] ;  /* 0x00a08000001c783b */ /* 0x0008e20000004200 */
[-C--:B------:R-:W-:Y:S05]  /*38d0*/  HMMA.16816.F32 R36, R136, R140.reuse, R36 ;  /* 0x0000008c8824723c */ /* 0x080fea0000001824 */
[----:B------:R4:W3:Y:S03]  /*38e0*/  LDSM.16.MT88.4 R156, [R222+0x14a80] ;  /* 0x014a8000de9c783b */ /* 0x0008e60000004200 */
[C---:B-1----:R-:W-:Y:S03]  /*38f0*/  HMMA.16816.F32 R40, R132.reuse, R140, R40 ;  /* 0x0000008c8428723c */ /* 0x042fe60000001828 */
[----:B------:R4:W1:Y:S05]  /*3900*/  LDSM.16.MT88.4 R144, [R0+0x6880] ;  /* 0x006880000090783b */ /* 0x00086a0000004200 */
[-C--:B------:R-:W-:Y:S01]  /*3910*/  HMMA.16816.F32 R44, R132, R142.reuse, R44 ;  /* 0x0000008e842c723c */ /* 0x080fe2000000182c */
[----:B------:R4:W1:Y:S06]  /*3920*/  LDSM.16.MT88.4 R200, [R0+0x8880] ;  /* 0x0088800000c8783b */ /* 0x00086c0000004200 */
[----:B------:R4:W1:Y:S01]  /*3930*/  LDSM.16.MT88.4 R204, [R0+0xa880] ;  /* 0x00a8800000cc783b */ /* 0x0008620000004200 */
[C---:B------:R-:W-:Y:S08]  /*3940*/  HMMA.16816.F32 R48, R136.reuse, R142, R48 ;  /* 0x0000008e8830723c */ /* 0x040ff00000001830 */
[-C--:B--2---:R-:W-:Y:S08]  /*3950*/  HMMA.16816.F32 R52, R136, R8.reuse, R52 ;  /* 0x000000088834723c */ /* 0x084ff00000001834 */
[C---:B------:R-:W-:Y:S08]  /*3960*/  HMMA.16816.F32 R56, R132.reuse, R8, R56 ;  /* 0x000000088438723c */ /* 0x040ff00000001838 */
[-C--:B------:R-:W-:Y:S08]  /*3970*/  HMMA.16816.F32 R60, R132, R10.reuse, R60 ;  /* 0x0000000a843c723c */ /* 0x080ff0000000183c */
[C---:B------:R-:W-:Y:S08]  /*3980*/  HMMA.16816.F32 R64, R136.reuse, R10, R64 ;  /* 0x0000000a8840723c */ /* 0x040ff00000001840 */
[-C--:B---3--:R-:W-:Y:S08]  /*3990*/  HMMA.16816.F32 R68, R136, R16.reuse, R68 ;  /* 0x000000108844723c */ /* 0x088ff00000001844 */
[C---:B------:R-:W-:Y:S08]  /*39a0*/  HMMA.16816.F32 R72, R132.reuse, R16, R72 ;  /* 0x000000108448723c */ /* 0x040ff00000001848 */
[-C--:B------:R-:W-:Y:S08]  /*39b0*/  HMMA.16816.F32 R76, R132, R18.reuse, R76 ;  /* 0x00000012844c723c */ /* 0x080ff0000000184c */
[----:B------:R-:W-:Y:S01]  /*39c0*/  HMMA.16816.F32 R80, R136, R18, R80 ;  /* 0x000000128850723c */ /* 0x000fe20000001850 */
[----:B------:R-:W-:-:S07]  /*39d0*/  @P0 BRA `(.L_x_2) ;  /* 0x000004e000000947 */ /* 0x000fce0003800000 */
[----:B-1--4-:R-:W1:Y:S01]  /*39e0*/  S2R R134, SR_CTAID.Y ;  /* 0x0000000000867919 */ /* 0x012e620000002600 */
[----:B------:R-:W-:Y:S01]  /*39f0*/  ULDC.64 UR4, c[0x0][0x208] ;  /* 0x0000820000047ab9 */ /* 0x000fe20000000a00 */
[----:B------:R-:W-:Y:S01]  /*3a00*/  IMAD.U32 R132, RZ, RZ, UR7 ;  /* 0x00000007ff847e24 */ /* 0x000fe2000f8e00ff */
[----:B------:R-:W-:Y:S01]  /*3a10*/  UIMAD.WIDE.U32 UR30, UR23, UR4, URZ ;  /* 0x00000004171e72a5 */ /* 0x000fe2000f8e003f */
[----:B------:R-:W-:Y:S01]  /*3a20*/  IMAD.U32 R18, RZ, RZ, UR7 ;  /* 0x00000007ff127e24 */ /* 0x000fe2000f8e00ff */
[----:B------:R-:W-:Y:S01]  /*3a30*/  USHF.R.S32.HI UR28, URZ, 0x1f, UR23 ;  /* 0x0000001f3f1c7899 */ /* 0x000fe20008011417 */
[----:B------:R-:W-:Y:S02]  /*3a40*/  IMAD.MOV.U32 R8, RZ, RZ, R250 ;  /* 0x000000ffff087224 */ /* 0x000fe400078e00fa */
[----:B------:R-:W-:Y:S01]  /*3a50*/  IMAD.MOV.U32 R9, RZ, RZ, R247 ;  /* 0x000000ffff097224 */ /* 0x000fe200078e00f7 */
[----:B------:R-:W-:Y:S01]  /*3a60*/  UIMAD UR28, UR28, UR4, URZ ;  /* 0x000000041c1c72a4 */ /* 0x000fe2000f8e023f */
[----:B------:R-:W-:Y:S01]  /*3a70*/  IMAD.U32 R16, RZ, RZ, UR30 ;  /* 0x0000001eff107e24 */ /* 0x000fe2000f8e00ff */
[----:B------:R-:W-:Y:S02]  /*3a80*/  USHF.L.U32 UR4, UR23, 0x6, URZ ;  /* 0x0000000617047899 */ /* 0x000fe4000800063f */
[----:B------:R-:W-:Y:S04]  /*3a90*/  UIMAD UR28, UR23, UR5, UR28 ;  /* 0x00000005171c72a4 */ /* 0x000fe8000f8e021c */
[----:B------:R-:W-:Y:S06]  /*3aa0*/  UIADD3 UR28, UR31, UR28, URZ ;  /* 0x0000001c1f1c7290 */ /* 0x000fec000fffe03f */
[----:B------:R-:W-:Y:S01]  /*3ab0*/  IMAD.U32 R11, RZ, RZ, UR28 ;  /* 0x0000001cff0b7e24 */ /* 0x000fe2000f8e00ff */
[----:B-1----:R-:W-:Y:S01]  /*3ac0*/  SHF.R.S32.HI R17, RZ, 0x1f, R134 ;  /* 0x0000001fff117819 */ /* 0x002fe20000011486 */
[----:B------:R-:W-:Y:S04]  /*3ad0*/  IMAD.WIDE.U32 R8, R134, c[0x0][0x210], R8 ;  /* 0x0000840086087a25 */ /* 0x000fe800078e0008 */
[C---:B------:R-:W-:Y:S01]  /*3ae0*/  IMAD R10, R17.reuse, c[0x0][0x210], RZ ;  /* 0x00008400110a7a24 */ /* 0x040fe200078e02ff */
[----:B------:R-:W-:Y:S01]  /*3af0*/  IADD3 R8, P0, R8, UR26, RZ ;  /* 0x0000001a08087c10 */ /* 0x000fe2000ff1e0ff */
[----:B------:R-:W-:Y:S02]  /*3b00*/  IMAD R17, R17, c[0x0][0x288], RZ ;  /* 0x0000a20011117a24 */ /* 0x000fe400078e02ff */
[C---:B------:R-:W-:Y:S02]  /*3b10*/  IMAD R10, R134.reuse, c[0x0][0x214], R10 ;  /* 0x00008500860a7a24 */ /* 0x040fe400078e020a */
[----:B------:R-:W-:Y:S03]  /*3b20*/  IMAD R17, R134, c[0x0][0x28c], R17 ;  /* 0x0000a30086117a24 */ /* 0x000fe600078e0211 */
[----:B------:R-:W-:Y:S02]  /*3b30*/  IADD3.X R9, R9, UR21, R10, P0, !PT ;  /* 0x0000001509097c10 */ /* 0x000fe400087fe40a */
[C---:B------:R-:W-:Y:S04]  /*3b40*/  LEA R10, P0, R8.reuse, c[0x0][0x1f0], 0x1 ;  /* 0x00007c00080a7a11 */ /* 0x040fe800078008ff */
[----:B------:R-:W-:Y:S01]  /*3b50*/  LEA.HI.X R9, R8, c[0x0][0x1f4], R9, 0x1, P0 ;  /* 0x00007d0008097a11 */ /* 0x000fe200000f0c09 */
[----:B------:R-:W-:Y:S05]  /*3b60*/  IMAD.U32 R8, RZ, RZ, UR30 ;  /* 0x0000001eff087e24 */ /* 0x000fea000f8e00ff */
[----:B------:R-:W-:Y:S01]  /*3b70*/  LEA R8, P0, R8, R10, 0x7 ;  /* 0x0000000a08087211 */ /* 0x000fe200078038ff */
[----:B------:R-:W-:Y:S03]  /*3b80*/  IMAD.MOV.U32 R10, RZ, RZ, R242 ;  /* 0x000000ffff0a7224 */ /* 0x000fe600078e00f2 */
[----:B------:R-:W-:Y:S01]  /*3b90*/  LEA.HI.X R9, R16, R9, R11, 0x7, P0 ;  /* 0x0000000910097211 */ /* 0x000fe200000f3c0b */
[----:B------:R-:W-:Y:S01]  /*3ba0*/  IMAD.MOV.U32 R11, RZ, RZ, R243 ;  /* 0x000000ffff0b7224 */ /* 0x000fe200078e00f3 */
[----:B------:R-:W-:Y:S03]  /*3bb0*/  IADD3 R132, P1, P0, R132, 0x80, R8 ;  /* 0x0000008084847810 */ /* 0x000fe6000783e008 */
[----:B------:R-:W-:Y:S01]  /*3bc0*/  IMAD.WIDE.U32 R10, R134, c[0x0][0x288], R10 ;  /* 0x0000a200860a7a25 */ /* 0x000fe200078e000a */
[--C-:B------:R-:W-:Y:S02]  /*3bd0*/  IADD3.X R133, RZ, UR6, R9.reuse, P1, P0 ;  /* 0x00000006ff857c10 */ /* 0x100fe40008fe0409 */
[----:B------:R-:W-:Y:S04]  /*3be0*/  IADD3 R18, P1, P0, R18, 0x100, R8 ;  /* 0x0000010012127810 */ /* 0x000fe8000783e008 */
[----:B------:R-:W-:Y:S02]  /*3bf0*/  IADD3.X R19, RZ, UR6, R9, P1, P0 ;  /* 0x00000006ff137c10 */ /* 0x000fe40008fe0409 */
[----:B------:R-:W-:Y:S02]  /*3c00*/  IADD3 R16, P0, R10, UR14, RZ ;  /* 0x0000000e0a107c10 */ /* 0x000fe4000ff1e0ff */
[----:B------:R-:W-:Y:S02]  /*3c10*/  ISETP.GE.AND P1, PT, R236, c[0x0][0x1fc], PT ;  /* 0x00007f00ec007a0c */ /* 0x000fe40003f26270 */
[----:B------:R-:W-:Y:S01]  /*3c20*/  IADD3.X R11, R11, UR10, R17, P0, !PT ;  /* 0x0000000a0b0b7c10 */ /* 0x000fe200087fe411 */
[----:B------:R-:W-:Y:S01]  /*3c30*/  IMAD.U32 R17, RZ, RZ, UR4 ;  /* 0x00000004ff117e24 */ /* 0x000fe2000f8e00ff */
[C---:B------:R-:W-:Y:S04]  /*3c40*/  LEA R10, P0, R16.reuse, c[0x0][0x280], 0x2 ;  /* 0x0000a000100a7a11 */ /* 0x040fe800078010ff */
[----:B------:R-:W-:Y:S01]  /*3c50*/  LEA.HI.X R11, R16, c[0x0][0x284], R11, 0x2, P0 ;  /* 0x0000a100100b7a11 */ /* 0x000fe200000f140b */
[----:B------:R-:W-:Y:S05]  /*3c60*/  IMAD.U32 R16, RZ, RZ, UR4 ;  /* 0x00000004ff107e24 */ /* 0x000fea000f8e00ff */
[----:B------:R-:W-:Y:S01]  /*3c70*/  LEA R16, P0, R16, R10, 0x2 ;  /* 0x0000000a10107211 */ /* 0x000fe200078010ff */
[----:B------:R-:W-:Y:S03]  /*3c80*/  IMAD.U32 R10, RZ, RZ, UR4 ;  /* 0x00000004ff0a7e24 */ /* 0x000fe6000f8e00ff */
[----:B------:R-:W-:Y:S02]  /*3c90*/  LEA.HI.X.SX32 R17, R17, R11, 0x2, P0 ;  /* 0x0000000b11117211 */ /* 0x000fe400000f16ff */
[----:B------:R-:W-:Y:S02]  /*3ca0*/  ISETP.GE.AND P0, PT, R235, c[0x0][0x1fc], PT ;  /* 0x00007f00eb007a0c */ /* 0x000fe40003f06270 */
[----:B------:R-:W-:Y:S02]  /*3cb0*/  IADD3 R10, -R240, c[0x0][0x168], -R10 ;  /* 0x00005a00f00a7a10 */ /* 0x000fe40007ffe90a */
[----:B------:R-:W-:Y:S02]  /*3cc0*/  SEL R135, RZ, 0x2, P0 ;  /* 0x00000002ff877807 */ /* 0x000fe40000000000 */
[----:B------:R-:W-:Y:S04]  /*3cd0*/  ISETP.GE.AND P0, PT, R244, c[0x0][0x1fc], PT ;  /* 0x00007f00f4007a0c */ /* 0x000fe80003f06270 */
[----:B------:R-:W-:Y:S02]  /*3ce0*/  SEL R134, RZ, 0x4, P0 ;  /* 0x00000004ff867807 */ /* 0x000fe40000000000 */
[----:B------:R-:W-:Y:S04]  /*3cf0*/  ISETP.GE.AND P0, PT, R236, c[0x0][0x1fc], PT ;  /* 0x00007f00ec007a0c */ /* 0x000fe80003f06270 */
[----:B------:R-:W-:Y:S02]  /*3d00*/  SEL R11, RZ, 0x1, P0 ;  /* 0x00000001ff0b7807 */ /* 0x000fe40000000000 */
[----:B------:R-:W-:Y:S02]  /*3d10*/  ISETP.LT.OR P0, PT, R10, 0x1, P1 ;  /* 0x000000010a00780c */ /* 0x000fe40000f01670 */
[----:B------:R-:W-:Y:S04]  /*3d20*/  IADD3 R11, R134, R135, R11 ;  /* 0x00000087860b7210 */ /* 0x000fe80007ffe00b */
[C---:B------:R-:W-:Y:S02]  /*3d30*/  LOP3.LUT P2, RZ, R11.reuse, 0x2, RZ, 0xc0, !PT ;  /* 0x000000020bff7812 */ /* 0x040fe4000784c0ff */
[----:B------:R-:W-:Y:S05]  /*3d40*/  LOP3.LUT P3, RZ, R11, 0x4, RZ, 0xc0, !PT ;  /* 0x000000040bff7812 */ /* 0x000fea000786c0ff */
[----:B------:R-:W-:Y:S01]  /*3d50*/  @!PT LDS RZ, [RZ] ;  /* 0x00000000fffff984 */ /* 0x000fe20000000800 */
[----:B------:R-:W-:Y:S01]  /*3d60*/  @!PT LDS RZ, [RZ] ;  /* 0x00000000fffff984 */ /* 0x000fe20000000800 */
[----:B------:R-:W-:Y:S01]  /*3d70*/  @!PT LDS RZ, [RZ] ;  /* 0x00000000fffff984 */ /* 0x000fe20000000800 */
[----:B------:R1:W-:Y:S01]  /*3d80*/  LDGSTS.E.BYPASS.LTC128B.128 [R230+0xc080], [R8.64], !P0 ;  /* 0x0c08000008e67fae */ /* 0x0003e2000c101d58 */
[C---:B------:R-:W-:Y:S11]  /*3d90*/  ISETP.LT.OR P0, PT, R10.reuse, 0x1, !P2 ;  /* 0x000000010a00780c */ /* 0x040ff60005701670 */
[----:B------:R-:W-:Y:S02]  /*3da0*/  @!UPT UIADD3 URZ, URZ, URZ, URZ ;  /* 0x0000003f3f3ff290 */ /* 0x000fe4000fffe03f */
[----:B------:R1:W-:Y:S01]  /*3db0*/  LDGSTS.E.BYPASS.LTC128B.128 [R230+0xe080], [R8.64+0x80], !P0 ;  /* 0x0e08008008e67fae */ /* 0x0003e2000c101d58 */
[----:B------:R-:W-:Y:S11]  /*3dc0*/  ISETP.LT.OR P0, PT, R10, 0x1, !P3 ;  /* 0x000000010a00780c */ /* 0x000ff60005f01670 */
[----:B------:R-:W-:Y:S02]  /*3dd0*/  @!UPT UIADD3 URZ, URZ, URZ, URZ ;  /* 0x0000003f3f3ff290 */ /* 0x000fe4000fffe03f */
[----:B------:R1:W-:Y:S02]  /*3de0*/  LDGSTS.E.BYPASS.LTC128B.128 [R230+0x10080], [R8.64+0x100], !P0 ;  /* 0x1008010008e67fae */ /* 0x0003e4000c101d58 */
[----:B-1----:R-:W-:Y:S04]  /*3df0*/  IADD3 R8, P0, R8, UR7, RZ ;  /* 0x0000000708087c10 */ /* 0x002fe8000ff1e0ff */
[----:B------:R-:W-:Y:S02]  /*3e00*/  IADD3.X R9, R9, UR6, RZ, P0, !PT ;  /* 0x0000000609097c10 */ /* 0x000fe400087fe4ff */
[----:B------:R-:W-:Y:S02]  /*3e10*/  ISETP.LT.OR P0, PT, R10, 0x21, P1 ;  /* 0x000000210a00780c */ /* 0x000fe40000f01670 */
[----:B------:R-:W-:Y:S11]  /*3e20*/  LOP3.LUT P1, RZ, R234, 0x2, RZ, 0xc0, !PT ;  /* 0x00000002eaff7812 */ /* 0x000ff6000782c0ff */
[----:B------:R1:W-:Y:S01]  /*3e30*/  LDGSTS.E.BYPASS.LTC128B.128 [R230+0xd080], [R8.64], !P0 ;  /* 0x0d08000008e67fae */ /* 0x0003e2000c101d58 */
[C---:B------:R-:W-:Y:S11]  /*3e40*/  ISETP.LT.OR P0, PT, R10.reuse, 0x21, !P2 ;  /* 0x000000210a00780c */ /* 0x040ff60005701670 */
[----:B------:R-:W-:Y:S02]  /*3e50*/  @!UPT UIADD3 URZ, URZ, URZ, URZ ;  /* 0x0000003f3f3ff290 */ /* 0x000fe4000fffe03f */
[----:B------:R2:W-:Y:S01]  /*3e60*/  LDGSTS.E.BYPASS.LTC128B.128 [R230+0xf080], [R132.64], !P0 ;  /* 0x0f08000084e67fae */ /* 0x0005e2000c101d58 */
[----:B------:R-:W-:Y:S01]  /*3e70*/  ISETP.LT.OR P0, PT, R10, 0x21, !P3 ;  /* 0x000000210a00780c */ /* 0x000fe20005f01670 */
[----:B-1----:R-:W-:Y:S11]  /*3e80*/  @!P1 IMAD.SHL.U32 R8, R238, 0x10, RZ ;  /* 0x00000010ee089824 */ /* 0x002ff600078e00ff */
[----:B------:R-:W-:Y:S01]  /*3e90*/  @!UPT UIADD3 URZ, URZ, URZ, URZ ;  /* 0x0000003f3f3ff290 */ /* 0x000fe2000fffe03f */
[----:B------:R2:W-:Y:S06]  /*3ea0*/  LDGSTS.E.BYPASS.LTC128B.128 [R230+0x11080], [R18.64], !P0 ;  /* 0x1108000012e67fae */ /* 0x0005ec000c101d58 */
[----:B------:R2:W-:Y:S02]  /*3eb0*/  @!P1 LDGSTS.E.BYPASS.LTC128B.128 [R8+0x12180], [R16.64] ;  /* 0x1218000010089fae */ /* 0x0005e4000b901d58 */
.L_x_2:
[-C--:B-1--4-:R-:W-:Y:S01]  /*3ec0*/  HMMA.16816.F32 R84, R4, R12.reuse, R84 ;  /* 0x0000000c0454723c */ /* 0x092fe20000001854 */
[----:B--2---:R-:W-:Y:S01]  /*3ed0*/  LDSM.16.MT88.4 R8, [R223+0x15280] ;  /* 0x01528000df08783b */ /* 0x004fe20000004200 */
[----:B------:R-:W-:Y:S06]  /*3ee0*/  PLOP3.LUT P0, PT, PT, PT, UP0, 0x80, 0x0 ;  /* 0x000000000000781c */ /* 0x000fec0003f0f008 */
[C---:B------:R-:W-:Y:S01]  /*3ef0*/  HMMA.16816.F32 R88, R20.reuse, R12, R88 ;  /* 0x0000000c1458723c */ /* 0x040fe20000001858 */
[----:B------:R-:W-:Y:S07]  /*3f00*/  LDSM.16.MT88.4 R16, [R222+0x15280] ;  /* 0x01528000de10783b */ /* 0x000fee0000004200 */
[-C--:B------:R-:W-:Y:S01]  /*3f10*/  HMMA.16816.F32 R92, R20, R14.reuse, R92 ;  /* 0x0000000e145c723c */ /* 0x080fe2000000185c */
[----:B------:R-:W-:Y:S07]  /*3f20*/  LDSM.16.MT88.4 R132, [R222+0x15a80] ;  /* 0x015a8000de84783b */ /* 0x000fee0000004200 */
[C---:B------:R-:W-:Y:S01]  /*3f30*/  HMMA.16816.F32 R96, R4.reuse, R14, R96 ;  /* 0x0000000e0460723c */ /* 0x040fe20000001860 */
[----:B------:R-:W1:Y:S07]  /*3f40*/  LDSM.16.MT88.4 R12, [R0+0x7080] ;  /* 0x00708000000c783b */ /* 0x000e6e0000004200 */
[-C--:B------:R-:W-:Y:S01]  /*3f50*/  HMMA.16816.F32 R100, R4, R24.reuse, R100 ;  /* 0x000000180464723c */ /* 0x080fe20000001864 */
[----:B------:R-:W0:Y:S07]  /*3f60*/  LDGDEPBAR ;  /* 0x00000000000079af */ /* 0x000e2e0000000000 */
[C---:B------:R-:W-:Y:S08]  /*3f70*/  HMMA.16816.F32 R104, R20.reuse, R24, R104 ;  /* 0x000000181468723c */ /* 0x040ff00000001868 */
[-C--:B------:R-:W-:Y:S08]  /*3f80*/  HMMA.16816.F32 R108, R20, R26.reuse, R108 ;  /* 0x0000001a146c723c */ /* 0x080ff0000000186c */
[C---:B------:R-:W-:Y:S01]  /*3f90*/  HMMA.16816.F32 R112, R4.reuse, R26, R112 ;  /* 0x0000001a0470723c */ /* 0x040fe20000001870 */
[----:B------:R-:W-:Y:S07]  /*3fa0*/  LDSM.16.MT88.4 R24, [R223+0x15a80] ;  /* 0x015a8000df18783b */ /* 0x000fee0000004200 */
[-C--:B------:R-:W-:Y:S08]  /*3fb0*/  HMMA.16816.F32 R116, R4, R28.reuse, R116 ;  /* 0x0000001c0474723c */ /* 0x080ff00000001874 */
[C---:B------:R-:W-:Y:S08]  /*3fc0*/  HMMA.16816.F32 R120, R20.reuse, R28, R120 ;  /* 0x0000001c1478723c */ /* 0x040ff00000001878 */
[-C--:B------:R-:W-:Y:S01]  /*3fd0*/  HMMA.16816.F32 R124, R20, R30.reuse, R124 ;  /* 0x0000001e147c723c */ /* 0x080fe2000000187c */
[----:B------:R-:W2:Y:S07]  /*3fe0*/  LDSM.16.MT88.4 R20, [R0+0x9080] ;  /* 0x009080000014783b */ /* 0x000eae0000004200 */
[----:B------:R-:W-:Y:S01]  /*3ff0*/  HMMA.16816.F32 R128, R4, R30, R128 ;  /* 0x0000001e0480723c */ /* 0x000fe20000001880 */
[----:B------:R-:W3:Y:S07]  /*4000*/  LDSM.16.MT88.4 R4, [R0+0xb080] ;  /* 0x00b080000004783b */ /* 0x000eee0000004200 */
[-C--:B------:R-:W-:Y:S01]  /*4010*/  HMMA.16816.F32 R84, R32, R144.reuse, R84 ;  /* 0x000000902054723c */ /* 0x080fe20000001854 */
[----:B------:R-:W4:Y:S07]  /*4020*/  LDSM.16.MT88.4 R28, [R0+0x7880] ;  /* 0x00788000001c783b */ /* 0x000f2e0000004200 */
[C---:B------:R-:W-:Y:S08]  /*4030*/  HMMA.16816.F32 R88, R156.reuse, R144, R88 ;  /* 0x000000909c58723c */ /* 0x040ff00000001858 */
[-C--:B------:R-:W-:Y:S08]  /*4040*/  HMMA.16816.F32 R92, R156, R146.reuse, R92 ;  /* 0x000000929c5c723c */ /* 0x080ff0000000185c */
        /* <DEDUP_REMOVED lines=8> */
[----:B------:R-:W-:Y:S01]  /*40d0*/  HMMA.16816.F32 R128, R32, R206, R128 ;  /* 0x000000ce2080723c */ /* 0x000fe20000001880 */
[----:B------:R-:W-:Y:S07]  /*40e0*/  LDSM.16.MT88.4 R32, [R0+0xb880] ;  /* 0x00b880000020783b */ /* 0x000fee0000004200 */
[-C--:B-1----:R-:W-:Y:S08]  /*40f0*/  HMMA.16816.F32 R84, R8, R12.reuse, R84 ;  /* 0x0000000c0854723c */ /* 0x082ff00000001854 */
[C---:B------:R-:W-:Y:S08]  /*4100*/  HMMA.16816.F32 R88, R16.reuse, R12, R88 ;  /* 0x0000000c1058723c */ /* 0x040ff00000001858 */
[-C--:B------:R-:W-:Y:S08]  /*4110*/  HMMA.16816.F32 R92, R16, R14.reuse, R92 ;  /* 0x0000000e105c723c */ /* 0x080ff0000000185c */
[C---:B------:R-:W-:Y:S01]  /*4120*/  HMMA.16816.F32 R96, R8.reuse, R14, R96 ;  /* 0x0000000e0860723c */ /* 0x040fe20000001860 */
[----:B------:R-:W1:Y:S07]  /*4130*/  LDSM.16.MT88.4 R12, [R0+0x9880] ;  /* 0x00988000000c783b */ /* 0x000e6e0000004200 */
[-C--:B--2---:R-:W-:Y:S01]  /*4140*/  HMMA.16816.F32 R100, R8, R20.reuse, R100 ;  /* 0x000000140864723c */ /* 0x084fe20000001864 */
[----:B------:R-:W-:Y:S07]  /*4150*/  BAR.SYNC.DEFER_BLOCKING 0x0 ;  /* 0x0000000000007b1d */ /* 0x000fee0000010000 */
[C---:B------:R-:W-:Y:S08]  /*4160*/  HMMA.16816.F32 R104, R16.reuse, R20, R104 ;  /* 0x000000141068723c */ /* 0x040ff00000001868 */
[-C--:B------:R-:W-:Y:S08]  /*4170*/  HMMA.16816.F32 R108, R16, R22.reuse, R108 ;  /* 0x00000016106c723c */ /* 0x080ff0000000186c */
[C---:B------:R-:W-:Y:S01]  /*4180*/  HMMA.16816.F32 R112, R8.reuse, R22, R112 ;  /* 0x000000160870723c */ /* 0x040fe20000001870 */
[----:B------:R2:W1:Y:S07]  /*4190*/  LDSM.16.M88.4 R144, [R2+0x14280] ;  /* 0x014280000290783b */ /* 0x00046e0000000200 */
[-C--:B---3--:R-:W-:Y:S01]  /*41a0*/  HMMA.16816.F32 R116, R8, R4.reuse, R116 ;  /* 0x000000040874723c */ /* 0x088fe20000001874 */
[----:B------:R2:W3:Y:S07]  /*41b0*/  LDSM.16.M88.4 R140, [R2+0x15280] ;  /* 0x01528000028c783b */ /* 0x0004ee0000000200 */
[C---:B------:R-:W-:Y:S01]  /*41c0*/  HMMA.16816.F32 R120, R16.reuse, R4, R120 ;  /* 0x000000041078723c */ /* 0x040fe20000001878 */
[----:B------:R2:W1:Y:S07]  /*41d0*/  LDSM.16.MT88.4 R136, [R0+0x2080] ;  /* 0x002080000088783b */ /* 0x00046e0000004200 */
[-C--:B------:R-:W-:Y:S01]  /*41e0*/  HMMA.16816.F32 R124, R16, R6.reuse, R124 ;  /* 0x00000006107c723c */ /* 0x080fe2000000187c */
[----:B------:R2:W1:Y:S07]  /*41f0*/  LDSM.16.MT88.4 R16, [R0+0x80] ;  /* 0x000080000010783b */ /* 0x00046e0000004200 */
[----:B------:R-:W-:Y:S01]  /*4200*/  HMMA.16816.F32 R128, R8, R6, R128 ;  /* 0x000000060880723c */ /* 0x000fe20000001880 */
[----:B------:R2:W2:Y:S07]  /*4210*/  LDSM.16.MT88.4 R156, [R0+0x4080] ;  /* 0x00408000009c783b */ /* 0x0004ae0000004200 */
[-C--:B----4-:R-:W-:Y:S01]  /*4220*/  HMMA.16816.F32 R84, R24, R28.reuse, R84 ;  /* 0x0000001c1854723c */ /* 0x090fe20000001854 */
[----:B------:R4:W2:Y:S07]  /*4230*/  LDSM.16.M88.4 R200, [R3+0x14280] ;  /* 0x0142800003c8783b */ /* 0x0008ae0000000200 */
[C---:B------:R-:W-:Y:S01]  /*4240*/  HMMA.16816.F32 R88, R132.reuse, R28, R88 ;  /* 0x0000001c8458723c */ /* 0x040fe20000001858 */
[----:B------:R4:W2:Y:S07]  /*4250*/  LDSM.16.M88.4 R208, [R3+0x15280] ;  /* 0x0152800003d0783b */ /* 0x0008ae0000000200 */
[-C--:B------:R-:W-:Y:S01]  /*4260*/  HMMA.16816.F32 R92, R132, R30.reuse, R92 ;  /* 0x0000001e845c723c */ /* 0x080fe2000000185c */
[----:B------:R4:W2:Y:S07]  /*4270*/  LDSM.16.MT88.4 R204, [R0+0x880] ;  /* 0x0008800000cc783b */ /* 0x0008ae0000004200 */
[C---:B------:R-:W-:Y:S01]  /*4280*/  HMMA.16816.F32 R96, R24.reuse, R30, R96 ;  /* 0x0000001e1860723c */ /* 0x040fe20000001860 */
[----:B------:R4:W2:Y:S07]  /*4290*/  LDSM.16.MT88.4 R212, [R0+0x2880] ;  /* 0x0028800000d4783b */ /* 0x0008ae0000004200 */
[-C--:B-1----:R-:W-:Y:S01]  /*42a0*/  HMMA.16816.F32 R100, R24, R12.reuse, R100 ;  /* 0x0000000c1864723c */ /* 0x082fe20000001864 */
[----:B------:R4:W1:Y:S07]  /*42b0*/  LDSM.16.MT88.4 R216, [R0+0x4880] ;  /* 0x0048800000d8783b */ /* 0x00086e0000004200 */
[C---:B------:R-:W-:Y:S08]  /*42c0*/  HMMA.16816.F32 R104, R132.reuse, R12, R104 ;  /* 0x0000000c8468723c */ /* 0x040ff00000001868 */
[-C--:B------:R-:W-:Y:S08]  /*42d0*/  HMMA.16816.F32 R108, R132, R14.reuse, R108 ;  /* 0x0000000e846c723c */ /* 0x080ff0000000186c */
[C---:B------:R-:W-:Y:S08]  /*42e0*/  HMMA.16816.F32 R112, R24.reuse, R14, R112 ;  /* 0x0000000e1870723c */ /* 0x040ff00000001870 */
[-C--:B------:R-:W-:Y:S08]  /*42f0*/  HMMA.16816.F32 R116, R24, R32.reuse, R116 ;  /* 0x000000201874723c */ /* 0x080ff00000001874 */
[C---:B------:R-:W-:Y:S08]  /*4300*/  HMMA.16816.F32 R120, R132.reuse, R32, R120 ;  /* 0x000000208478723c */ /* 0x040ff00000001878 */
[-C--:B------:R-:W-:Y:S08]  /*4310*/  HMMA.16816.F32 R124, R132, R34.reuse, R124 ;  /* 0x00000022847c723c */ /* 0x080ff0000000187c */
[----:B------:R-:W-:Y:S01]  /*4320*/  HMMA.16816.F32 R128, R24, R34, R128 ;  /* 0x000000221880723c */ /* 0x000fe20000001880 */
[----:B------:R-:W-:-:S07]  /*4330*/  @P0 BRA `(.L_x_3) ;  /* 0x000004b000000947 */ /* 0x000fce0003800000 */
[C---:B-1234-:R-:W-:Y:S01]  /*4340*/  LOP3.LUT P3, RZ, R234.reuse, 0x10, RZ, 0xc0, !PT ;  /* 0x00000010eaff7812 */ /* 0x05efe2000786c0ff */
[----:B------:R-:W2:Y:S01]  /*4350*/  LDL.64 R228, [R1] ;  /* 0x0000000001e47983 */ /* 0x000ea20000100a00 */
[----:B------:R-:W-:Y:S01]  /*4360*/  LOP3.LUT P2, RZ, R234, 0x2, RZ, 0xc0, !PT ;  /* 0x00000002eaff7812 */ /* 0x000fe2000784c0ff */
[----:B------:R-:W-:Y:S01]  /*4370*/  IMAD.MOV.U32 R5, RZ, RZ, R249 ;  /* 0x000000ffff057224 */ /* 0x000fe200078e00f9 */
[----:B------:R-:W-:Y:S01]  /*4380*/  USHF.R.S32.HI UR28, URZ, 0x1f, UR23 ;  /* 0x0000001f3f1c7899 */ /* 0x000fe20008011417 */
[----:B------:R-:W-:Y:S01]  /*4390*/  IMAD.U32 R14, RZ, RZ, UR13 ;  /* 0x0000000dff0e7e24 */ /* 0x000fe2000f8e00ff */
[----:B------:R-:W1:Y:S01]  /*43a0*/  S2R R10, SR_CTAID.Y ;  /* 0x00000000000a7919 */ /* 0x000e620000002600 */
[----:B------:R-:W-:Y:S01]  /*43b0*/  ULDC.64 UR4, c[0x0][0x178] ;  /* 0x00005e0000047ab9 */ /* 0x000fe20000000a00 */
[----:B------:R-:W-:Y:S01]  /*43c0*/  IMAD.U32 R12, RZ, RZ, UR13 ;  /* 0x0000000dff0c7e24 */ /* 0x000fe2000f8e00ff */
[----:B------:R-:W-:Y:S02]  /*43d0*/  UIMAD.WIDE.U32 UR30, UR23, UR4, URZ ;  /* 0x00000004171e72a5 */ /* 0x000fe4000f8e003f */
[----:B------:R-:W-:Y:S02]  /*43e0*/  UIMAD UR28, UR28, UR4, URZ ;  /* 0x000000041c1c72a4 */ /* 0x000fe4000f8e023f */
[----:B------:R-:W-:Y:S02]  /*43f0*/  USHF.L.U32 UR4, UR23, 0x6, URZ ;  /* 0x0000000617047899 */ /* 0x000fe4000800063f */
[----:B------:R-:W-:Y:S01]  /*4400*/  IMAD.U32 R8, RZ, RZ, UR30 ;  /* 0x0000001eff087e24 */ /* 0x000fe2000f8e00ff */
[----:B------:R-:W-:Y:S04]  /*4410*/  UIMAD UR28, UR23, UR5, UR28 ;  /* 0x00000005171c72a4 */ /* 0x000fe8000f8e021c */
[----:B------:R-:W-:Y:S06]  /*4420*/  UIADD3 UR28, UR31, UR28, URZ ;  /* 0x0000001c1f1c7290 */ /* 0x000fec000fffe03f */
[----:B------:R-:W-:Y:S01]  /*4430*/  IMAD.U32 R7, RZ, RZ, UR28 ;  /* 0x0000001cff077e24 */ /* 0x000fe2000f8e00ff */
[----:B-1----:R-:W-:Y:S05]  /*4440*/  SHF.R.S32.HI R9, RZ, 0x1f, R10 ;  /* 0x0000001fff097819 */ /* 0x002fea000001140a */
[C---:B------:R-:W-:Y:S02]  /*4450*/  IMAD R6, R9.reuse, c[0x0][0x180], RZ ;  /* 0x0000600009067a24 */ /* 0x040fe400078e02ff */
[----:B------:R-:W-:Y:S02]  /*4460*/  IMAD R9, R9, c[0x0][0x270], RZ ;  /* 0x00009c0009097a24 */ /* 0x000fe400078e02ff */
[C---:B------:R-:W-:Y:S02]  /*4470*/  IMAD R6, R10.reuse, c[0x0][0x184], R6 ;  /* 0x000061000a067a24 */ /* 0x040fe400078e0206 */
[C---:B------:R-:W-:Y:S02]  /*4480*/  IMAD R9, R10.reuse, c[0x0][0x274], R9 ;  /* 0x00009d000a097a24 */ /* 0x040fe400078e0209 */
[----:B--2---:R-:W-:Y:S04]  /*4490*/  IMAD.MOV.U32 R4, RZ, RZ, R228 ;  /* 0x000000ffff047224 */ /* 0x004fe800078e00e4 */
[----:B------:R-:W-:Y:S05]  /*44a0*/  IMAD.WIDE.U32 R4, R10, c[0x0][0x180], R4 ;  /* 0x000060000a047a25 */ /* 0x000fea00078e0004 */
[----:B------:R-:W-:Y:S04]  /*44b0*/  IADD3 R4, P0, R4, UR18, RZ ;  /* 0x0000001204047c10 */ /* 0x000fe8000ff1e0ff */
        /* <DEDUP_REMOVED lines=14> */
[----:B------:R-:W-:Y:S02]  /*45a0*/  LOP3.LUT P1, RZ, R234, 0x4, RZ, 0xc0, !PT ;  /* 0x00000004eaff7812 */ /* 0x000fe4000782c0ff */
        /* <DEDUP_REMOVED lines=8> */
[----:B------:R-:W-:Y:S02]  /*4630*/  IADD3 R10, P0, R4, UR13, RZ ;  /* 0x0000000d040a7c10 */ /* 0x000fe4000ff1e0ff */
[----:B------:R-:W-:Y:S02]  /*4640*/  IADD3 R6, -R240, c[0x0][0x168], -R6 ;  /* 0x00005a00f0067a10 */ /* 0x000fe40007ffe906 */
[----:B------:R-:W-:Y:S02]  /*4650*/  IADD3.X R11, R5, UR11, RZ, P0, !PT ;  /* 0x0000000b050b7c10 */ /* 0x000fe400087fe4ff */
[----:B------:R-:W-:Y:S04]  /*4660*/  LOP3.LUT P0, RZ, R234, 0x8, RZ, 0xc0, !PT ;  /* 0x00000008eaff7812 */ /* 0x000fe8000780c0ff */
[C---:B------:R-:W-:Y:S11]  /*4670*/  ISETP.LT.OR P0, PT, R6.reuse, 0x1, P0 ;  /* 0x000000010600780c */ /* 0x040ff60000701670 */
[----:B------:R-:W-:Y:S02]  /*4680*/  @!UPT UIADD3 URZ, URZ, URZ, URZ ;  /* 0x0000003f3f3ff290 */ /* 0x000fe4000fffe03f */
        /* <DEDUP_REMOVED lines=9> */
[----:B------:R1:W-:Y:S01]  /*4720*/  LDGSTS.E.BYPASS.LTC128B.128 [R230+0xa080], [R4.64+0x100], !P0 ;  /* 0x0a08010004e67fae */ /* 0x0003e2000c101d58 */
[----:B------:R-:W-:Y:S04]  /*4730*/  LOP3.LUT P0, RZ, R234, 0x8, RZ, 0xc0, !PT ;  /* 0x00000008eaff7812 */ /* 0x000fe8000780c0ff */
[C---:B------:R-:W-:Y:S11]  /*4740*/  ISETP.LT.OR P0, PT, R6.reuse, 0x21, P0 ;  /* 0x000000210600780c */ /* 0x040ff60000701670 */
[----:B------:R-:W-:Y:S02]  /*4750*/  @!UPT UIADD3 URZ, URZ, URZ, URZ ;  /* 0x0000003f3f3ff290 */ /* 0x000fe4000fffe03f */
[----:B------:R2:W-:Y:S01]  /*4760*/  LDGSTS.E.BYPASS.LTC128B.128 [R230+0x7080], [R10.64], !P0 ;  /* 0x070800000ae67fae */ /* 0x0005e2000c101d58 */
[----:B------:R-:W-:Y:S01]  /*4770*/  ISETP.LT.OR P0, PT, R6, 0x21, !P1 ;  /* 0x000000210600780c */ /* 0x000fe20004f01670 */
[----:B-1----:R-:W-:Y:S11]  /*4780*/  @!P2 IMAD.SHL.U32 R4, R238, 0x10, RZ ;  /* 0x00000010ee04a824 */ /* 0x002ff600078e00ff */
[----:B------:R-:W-:Y:S01]  /*4790*/  @!UPT UIADD3 URZ, URZ, URZ, URZ ;  /* 0x0000003f3f3ff290 */ /* 0x000fe2000fffe03f */
[----:B------:R2:W-:Y:S01]  /*47a0*/  LDGSTS.E.BYPASS.LTC128B.128 [R230+0x9080], [R14.64], !P0 ;  /* 0x090800000ee67fae */ /* 0x0005e2000c101d58 */
[----:B------:R-:W-:Y:S11]  /*47b0*/  ISETP.LT.OR P0, PT, R6, 0x21, !P3 ;  /* 0x000000210600780c */ /* 0x000ff60005f01670 */
[----:B------:R-:W-:Y:S02]  /*47c0*/  @!UPT UIADD3 URZ, URZ, URZ, URZ ;  /* 0x0000003f3f3ff290 */ /* 0x000fe4000fffe03f */
[----:B------:R2:W-:Y:S05]  /*47d0*/  LDGSTS.E.BYPASS.LTC128B.128 [R230+0xb080], [R12.64], !P0 ;  /* 0x0b0800000ce67fae */ /* 0x0005ea000c101d58 */
[----:B------:R2:W-:Y:S02]  /*47e0*/  @!P2 LDGSTS.E.BYPASS.LTC128B.128 [R4+0x12080], [R8.64] ;  /* 0x120800000804afae */ /* 0x0005e4000b901d58 */
.L_x_3:
[----:B-1234-:R-:W2:Y:S01]  /*47f0*/  LDL.64 R6, [R1+0x8] ;  /* 0x0000080001067983 */ /* 0x01eea20000100a00 */
[----:B------:R-:W-:Y:S02]  /*4800*/  UIMAD UR20, UR20, 0x3000, URZ ;  /* 0x00003000141478a4 */ /* 0x000fe4000f8e023f */
[----:B------:R-:W-:Y:S01]  /*4810*/  UISETP.GE.AND UP0, UPT, UR23, UR22, UPT ;  /* 0x000000161700728c */ /* 0x000fe2000bf06270 */
[----:B------:R-:W0:Y:S03]  /*4820*/  LDGDEPBAR ;  /* 0x00000000000079af */ /* 0x000e260000000000 */
[----:B------:R-:W-:Y:S01]  /*4830*/  IMAD.U32 R5, RZ, RZ, UR20 ;  /* 0x00000014ff057e24 */ /* 0x000fe2000f8e00ff */
[----:B--2---:R-:W-:Y:S01]  /*4840*/  IADD3 R4, P0, R6, UR20, RZ ;  /* 0x0000001406047c10 */ /* 0x004fe2000ff1e0ff */
[----:B------:R-:W-:Y:S03]  /*4850*/  UMOV UR20, UR23 ;  /* 0x0000001700147c82 */ /* 0x000fe60008000000 */
[----:B------:R-:W-:Y:S02]  /*4860*/  LEA.HI.X.SX32 R5, R5, R245, 0x1, P0 ;  /* 0x000000f505057211 */ /* 0x000fe400000f0eff */
[C---:B------:R-:W-:Y:S04]  /*4870*/  LEA R228, P0, R4.reuse, c[0x0][0x220], 0x2 ;  /* 0x0000880004e47a11 */ /* 0x040fe800078010ff */
[----:B------:R-:W-:Y:S02]  /*4880*/  LEA.HI.X R229, R4, c[0x0][0x224], R5, 0x2, P0 ;  /* 0x0000890004e57a11 */ /* 0x000fe400000f1405 */
[-C--:B------:R-:W-:Y:S01]  /*4890*/  HMMA.16816.F32 R4, R144, R16.reuse, RZ ;  /* 0x000000109004723c */ /* 0x080fe200000018ff */
[----:B------:R-:W-:Y:S07]  /*48a0*/  PLOP3.LUT P0, PT, PT, PT, UP0, 0x80, 0x0 ;  /* 0x000000000000781c */ /* 0x000fee0003f0f008 */
[C---:B------:R-:W-:Y:S08]  /*48b0*/  HMMA.16816.F32 R8, R140.reuse, R16, RZ ;  /* 0x000000108c08723c */ /* 0x040ff000000018ff */
[-C--:B------:R-:W-:Y:S08]  /*48c0*/  HMMA.16816.F32 R12, R140, R18.reuse, RZ ;  /* 0x000000128c0c723c */ /* 0x080ff000000018ff */
        /* <DEDUP_REMOVED lines=8> */
[----:B------:R-:W-:Y:S01]  /*4950*/  HMMA.16816.F32 R144, R144, R158, RZ ;  /* 0x0000009e9090723c */ /* 0x000fe200000018ff */
[----:B------:R-:W-:Y:S07]  /*4960*/  LDSM.16.M88.4 R156, [R221+0x14280] ;  /* 0x01428000dd9c783b */ /* 0x000fee0000000200 */
[-C--:B------:R-:W-:Y:S08]  /*4970*/  HMMA.16816.F32 R4, R200, R204.reuse, R4 ;  /* 0x000000ccc804723c */ /* 0x080ff00000001804 */
[C---:B------:R-:W-:Y:S08]  /*4980*/  HMMA.16816.F32 R8, R208.reuse, R204, R8 ;  /* 0x000000ccd008723c */ /* 0x040ff00000001808 */
[-C--:B------:R-:W-:Y:S08]  /*4990*/  HMMA.16816.F32 R12, R208, R206.reuse, R12 ;  /* 0x000000ced00c723c */ /* 0x080ff0000000180c */
[C---:B------:R-:W-:Y:S01]  /*49a0*/  HMMA.16816.F32 R16, R200.reuse, R206, R16 ;  /* 0x000000cec810723c */ /* 0x040fe20000001810 */
[----:B------:R-:W1:Y:S07]  /*49b0*/  LDSM.16.MT88.4 R204, [R0+0x1080] ;  /* 0x0010800000cc783b */ /* 0x000e6e0000004200 */
[-C--:B------:R-:W-:Y:S08]  /*49c0*/  HMMA.16816.F32 R20, R200, R212.reuse, R20 ;  /* 0x000000d4c814723c */ /* 0x080ff00000001814 */
[C---:B------:R-:W-:Y:S08]  /*49d0*/  HMMA.16816.F32 R24, R208.reuse, R212, R24 ;  /* 0x000000d4d018723c */ /* 0x040ff00000001818 */
[-C--:B------:R-:W-:Y:S08]  /*49e0*/  HMMA.16816.F32 R28, R208, R214.reuse, R28 ;  /* 0x000000d6d01c723c */ /* 0x080ff0000000181c */
[C---:B------:R-:W-:Y:S01]  /*49f0*/  HMMA.16816.F32 R32, R200.reuse, R214, R32 ;  /* 0x000000d6c820723c */ /* 0x040fe20000001820 */
[----:B------:R-:W-:Y:S07]  /*4a00*/  LDSM.16.MT88.4 R212, [R0+0x3080] ;  /* 0x0030800000d4783b */ /* 0x000fee0000004200 */
[-C--:B------:R-:W-:Y:S08]  /*4a10*/  HMMA.16816.F32 R132, R200, R216.reuse, R132 ;  /* 0x000000d8c884723c */ /* 0x080ff00000001884 */
[C---:B------:R-:W-:Y:S08]  /*4a20*/  HMMA.16816.F32 R136, R208.reuse, R216, R136 ;  /* 0x000000d8d088723c */ /* 0x040ff00000001888 */
[-C--:B------:R-:W-:Y:S01]  /*4a30*/  HMMA.16816.F32 R140, R208, R218.reuse, R140 ;  /* 0x000000dad08c723c */ /* 0x080fe2000000188c */
[----:B------:R-:W2:Y:S07]  /*4a40*/  LDSM.16.M88.4 R208, [R221+0x15280] ;  /* 0x01528000ddd0783b */ /* 0x000eae0000000200 */
[----:B------:R-:W-:Y:S01]  /*4a50*/  HMMA.16816.F32 R144, R200, R218, R144 ;  /* 0x000000dac890723c */ /* 0x000fe20000001890 */
[----:B------:R-:W3:Y:S04]  /*4a60*/  LDSM.16.MT88.4 R200, [R0+0x5080] ;  /* 0x0050800000c8783b */ /* 0x000ee80000004200 */
[----:B------:R-:W-:Y:S03]  /*4a70*/  LDSM.16.M88.4 R216, [R220+0x15280] ;  /* 0x01528000dcd8783b */ /* 0x000fe60000000200 */
[-C--:B-1----:R-:W-:Y:S08]  /*4a80*/  HMMA.16816.F32 R4, R156, R204.reuse, R4 ;  /* 0x000000cc9c04723c */ /* 0x082ff00000001804 */
[C---:B--2---:R-:W-:Y:S08]  /*4a90*/  HMMA.16816.F32 R8, R208.reuse, R204, R8 ;  /* 0x000000ccd008723c */ /* 0x044ff00000001808 */
[-C--:B------:R-:W-:Y:S08]  /*4aa0*/  HMMA.16816.F32 R12, R208, R206.reuse, R12 ;  /* 0x000000ced00c723c */ /* 0x080ff0000000180c */
[C---:B------:R-:W-:Y:S01]  /*4ab0*/  HMMA.16816.F32 R16, R156.reuse, R206, R16 ;  /* 0x000000ce9c10723c */ /* 0x040fe20000001810 */
[----:B------:R-:W-:Y:S07]  /*4ac0*/  LDSM.16.M88.4 R204, [R220+0x14280] ;  /* 0x01428000dccc783b */ /* 0x000fee0000000200 */
[-C--:B------:R-:W-:Y:S08]  /*4ad0*/  HMMA.16816.F32 R20, R156, R212.reuse, R20 ;  /* 0x000000d49c14723c */ /* 0x080ff00000001814 */
[C---:B------:R-:W-:Y:S08]  /*4ae0*/  HMMA.16816.F32 R24, R208.reuse, R212, R24 ;  /* 0x000000d4d018723c */ /* 0x040ff00000001818 */
[-C--:B------:R-:W-:Y:S08]  /*4af0*/  HMMA.16816.F32 R28, R208, R214.reuse, R28 ;  /* 0x000000d6d01c723c */ /* 0x080ff0000000181c */
[C---:B------:R-:W-:Y:S01]  /*4b00*/  HMMA.16816.F32 R32, R156.reuse, R214, R32 ;  /* 0x000000d69c20723c */ /* 0x040fe20000001820 */
[----:B------:R-:W1:Y:S07]  /*4b10*/  LDSM.16.MT88.4 R212, [R0+0x1880] ;  /* 0x0018800000d4783b */ /* 0x000e6e0000004200 */
[-C--:B---3--:R-:W-:Y:S08]  /*4b20*/  HMMA.16816.F32 R132, R156, R200.reuse, R132 ;  /* 0x000000c89c84723c */ /* 0x088ff00000001884 */
[C---:B------:R-:W-:Y:S08]  /*4b30*/  HMMA.16816.F32 R136, R208.reuse, R200, R136 ;  /* 0x000000c8d088723c */ /* 0x040ff00000001888 */
[-C--:B------:R-:W-:Y:S01]  /*4b40*/  HMMA.16816.F32 R140, R208, R202.reuse, R140 ;  /* 0x000000cad08c723c */ /* 0x080fe2000000188c */
[----:B------:R-:W2:Y:S07]  /*4b50*/  LDSM.16.MT88.4 R208, [R0+0x3880] ;  /* 0x0038800000d0783b */ /* 0x000eae0000004200 */
[----:B------:R-:W-:Y:S01]  /*4b60*/  HMMA.16816.F32 R144, R156, R202, R144 ;  /* 0x000000ca9c90723c */ /* 0x000fe20000001890 */
[----:B------:R-:W3:Y:S07]  /*4b70*/  LDSM.16.MT88.4 R156, [R0+0x5880] ;  /* 0x00588000009c783b */ /* 0x000eee0000004200 */
[-C--:B-1----:R-:W-:Y:S08]  /*4b80*/  HMMA.16816.F32 R4, R204, R212.reuse, R4 ;  /* 0x000000d4cc04723c */ /* 0x082ff00000001804 */
[C---:B------:R-:W-:Y:S08]  /*4b90*/  HMMA.16816.F32 R8, R216.reuse, R212, R8 ;  /* 0x000000d4d808723c */ /* 0x040ff00000001808 */
[-C--:B------:R-:W-:Y:S07]  /*4ba0*/  HMMA.16816.F32 R12, R216, R214.reuse, R12 ;  /* 0x000000d6d80c723c */ /* 0x080fee000000180c */
[----:B------:R1:W-:Y:S01]  /*4bb0*/  RED.E.ADD.F32.FTZ.RN.STRONG.GPU [R228.64], R4 ;  /* 0x00000004e400798e */ /* 0x0003e2000c10e798 */
[C---:B------:R-:W-:Y:S03]  /*4bc0*/  HMMA.16816.F32 R16, R204.reuse, R214, R16 ;  /* 0x000000d6cc10723c */ /* 0x040fe60000001810 */
[----:B------:R1:W-:Y:S04]  /*4bd0*/  RED.E.ADD.F32.FTZ.RN.STRONG.GPU [R228.64+0x400], R5 ;  /* 0x00040005e400798e */ /* 0x0003e8000c10e798 */
[----:B------:R1:W-:Y:S01]  /*4be0*/  RED.E.ADD.F32.FTZ.RN.STRONG.GPU [R228.64+0x800], R6 ;  /* 0x00080006e400798e */ /* 0x0003e2000c10e798 */
[-C--:B--2---:R-:W-:Y:S03]  /*4bf0*/  HMMA.16816.F32 R20, R204, R208.reuse, R20 ;  /* 0x000000d0cc14723c */ /* 0x084fe60000001814 */
[----:B------:R1:W-:Y:S04]  /*4c00*/  RED.E.ADD.F32.FTZ.RN.STRONG.GPU [R228.64+0xc00], R7 ;  /* 0x000c0007e400798e */ /* 0x0003e8000c10e798 */
[----:B------:R1:W-:Y:S01]  /*4c10*/  RED.E.ADD.F32.FTZ.RN.STRONG.GPU [R228.64+0x1000], R8 ;  /* 0x00100008e400798e */ /* 0x0003e2000c10e798 */
[C---:B------:R-:W-:Y:S03]  /*4c20*/  HMMA.16816.F32 R24, R216.reuse, R208, R24 ;  /* 0x000000d0d818723c */ /* 0x040fe60000001818 */
[----:B------:R1:W-:Y:S04]  /*4c30*/  RED.E.ADD.F32.FTZ.RN.STRONG.GPU [R228.64+0x1400], R9 ;  /* 0x00140009e400798e */ /* 0x0003e8000c10e798 */
[----:B------:R1:W-:Y:S01]  /*4c40*/  RED.E.ADD.F32.FTZ.RN.STRONG.GPU [R228.64+0x1800], R10 ;  /* 0x0018000ae400798e */ /* 0x0003e2000c10e798 */
[-C--:B------:R-:W-:Y:S03]  /*4c50*/  HMMA.16816.F32 R28, R216, R210.reuse, R28 ;  /* 0x000000d2d81c723c */ /* 0x080fe6000000181c */
[----:B------:R1:W-:Y:S04]  /*4c60*/  RED.E.ADD.F32.FTZ.RN.STRONG.GPU [R228.64+0x1c00], R11 ;  /* 0x001c000be400798e */ /* 0x0003e8000c10e798 */
[----:B------:R1:W-:Y:S01]  /*4c70*/  RED.E.ADD.F32.FTZ.RN.STRONG.GPU [R228.64+0x2000], R16 ;  /* 0x00200010e400798e */ /* 0x0003e2000c10e798 */
[C---:B------:R-:W-:Y:S03]  /*4c80*/  HMMA.16816.F32 R32, R204.reuse, R210, R32 ;  /* 0x000000d2cc20723c */ /* 0x040fe60000001820 */
[----:B------:R1:W-:Y:S04]  /*4c90*/  RED.E.ADD.F32.FTZ.RN.STRONG.GPU [R228.64+0x2400], R17 ;  /* 0x00240011e400798e */ /* 0x0003e8000c10e798 */
[----:B------:R1:W-:Y:S01]  /*4ca0*/  RED.E.ADD.F32.FTZ.RN.STRONG.GPU [R228.64+0x2800], R18 ;  /* 0x00280012e400798e */ /* 0x0003e2000c10e798 */
[-C--:B---3--:R-:W-:Y:S03]  /*4cb0*/  HMMA.16816.F32 R132, R204, R156.reuse, R132 ;  /* 0x0000009ccc84723c */ /* 0x088fe60000001884 */
        /* <DEDUP_REMOVED lines=8> */
[----:B------:R-:W-:Y:S03]  /*4d40*/  HMMA.16816.F32 R144, R204, R158, R144 ;  /* 0x0000009ecc90723c */ /* 0x000fe60000001890 */
[----:B------:R1:W-:Y:S04]  /*4d50*/  RED.E.ADD.F32.FTZ.RN.STRONG.GPU [R228.64+0x4400], R21 ;  /* 0x00440015e400798e */ /* 0x0003e8000c10e798 */
        /* <DEDUP_REMOVED lines=29> */
[----:B------:R1:W-:Y:S01]  /*4f30*/  RED.E.ADD.F32.FTZ.RN.STRONG.GPU [R228.64+0xbc00], R143 ;  /* 0x00bc008fe400798e */ /* 0x0003e2000c10e798 */
[----:B------:R-:W-:-:S05]  /*4f40*/  @!P0 BRA `(.L_x_4) ;  /* 0xffffcfc000008947 */ /* 0x000fca000383ffff */
.L_x_1:
[----:B------:R-:W-:Y:S01]  /*4f50*/  F2FP.PACK_AB R66, R67, R66 ;  /* 0x000000424342723e */ /* 0x000fe200000000ff */
[----:B------:R-:W-:Y:S01]  /*4f60*/  BAR.SYNC.DEFER_BLOCKING 0x1, 0x100 ;  /* 0x0044000000007b1d */ /* 0x000fe20000010000 */
[----:B------:R-:W-:Y:S01]  /*4f70*/  F2FP.PACK_AB R64, R65, R64 ;  /* 0x000000404140723e */ /* 0x000fe200000000ff */
[----:B------:R-:W-:Y:S01]  /*4f80*/  FMUL.FTZ R84, R84, c[0x0][0x298] ;  /* 0x0000a60054547a20 */ /* 0x000fe20000410000 */
[----:B------:R-:W-:Y:S01]  /*4f90*/  F2FP.PACK_AB R36, R37, R36 ;  /* 0x000000242524723e */ /* 0x000fe200000000ff */
[----:B-1----:R-:W-:Y:S01]  /*4fa0*/  FMUL.FTZ R28, R85, c[0x0][0x298] ;  /* 0x0000a600551c7a20 */ /* 0x002fe20000410000 */
[----:B------:R-:W-:Y:S01]  /*4fb0*/  F2FP.PACK_AB R38, R39, R38 ;  /* 0x000000262726723e */ /* 0x000fe200000000ff */
[----:B------:R-:W1:Y:S01]  /*4fc0*/  S2R R67, SR_TID.X ;  /* 0x0000000000437919 */ /* 0x000e620000002100 */
[----:B------:R-:W-:Y:S01]  /*4fd0*/  F2FP.PACK_AB R48, R49, R48 ;  /* 0x000000303130723e */ /* 0x000fe200000000ff */
[----:B------:R-:W-:Y:S01]  /*4fe0*/  FMUL.FTZ R86, R86, c[0x0][0x298] ;  /* 0x0000a60056567a20 */ /* 0x000fe20000410000 */
[----:B------:R-:W-:Y:S01]  /*4ff0*/  IADD3 R4, R231, 0x440, RZ ;  /* 0x00000440e7047810 */ /* 0x000fe20007ffe0ff */
[----:B------:R-:W-:Y:S01]  /*5000*/  FMUL.FTZ R27, R87, c[0x0][0x298] ;  /* 0x0000a600571b7a20 */ /* 0x000fe20000410000 */
[----:B------:R-:W-:Y:S01]  /*5010*/  F2FP.PACK_AB R50, R51, R50 ;  /* 0x000000323332723e */ /* 0x000fe200000000ff */
[----:B------:R-:W-:Y:S01]  /*5020*/  FMUL.FTZ R96, R96, c[0x0][0x298] ;  /* 0x0000a60060607a20 */ /* 0x000fe20000410000 */
[----:B------:R-:W-:Y:S01]  /*5030*/  F2FP.PACK_AB R40, R41, R40 ;  /* 0x000000282928723e */ /* 0x000fe200000000ff */
[----:B------:R-:W-:Y:S01]  /*5040*/  FMUL.FTZ R24, R97, c[0x0][0x298] ;  /* 0x0000a60061187a20 */ /* 0x000fe20000410000 */
        /* <DEDUP_REMOVED lines=9> */
[----:B------:R-:W-:Y:S01]  /*50e0*/  STS [R231+0x6080], R36 ;  /* 0x00608024e7007388 */ /* 0x000fe20000000800 */
[----:B------:R-:W-:Y:S01]  /*50f0*/  F2FP.PACK_AB R54, R55, R54 ;  /* 0x000000363736723e */ /* 0x000fe200000000ff */
[----:B------:R-:W-:Y:S01]  /*5100*/  FMUL.FTZ R90, R90, c[0x0][0x298] ;  /* 0x0000a6005a5a7a20 */ /* 0x000fe20000410000 */
[----:B------:R-:W-:Y:S01]  /*5110*/  F2FP.PACK_AB R56, R57, R56 ;  /* 0x000000383938723e */ /* 0x000fe200000000ff */
[----:B------:R-:W-:Y:S01]  /*5120*/  STS [R231+0x6480], R38 ;  /* 0x00648026e7007388 */ /* 0x000fe20000000800 */
[----:B------:R-:W-:Y:S01]  /*5130*/  F2FP.PACK_AB R58, R59, R58 ;  /* 0x0000003a3b3a723e */ /* 0x000fe200000000ff */
[----:B------:R-:W-:Y:S01]  /*5140*/  FMUL.FTZ R25, R91, c[0x0][0x298] ;  /* 0x0000a6005b197a20 */ /* 0x000fe20000410000 */
[----:B-1----:R-:W-:Y:S01]  /*5150*/  SHF.R.S32.HI R65, RZ, 0x1f, R67 ;  /* 0x0000001fff417819 */ /* 0x002fe20000011443 */
[----:B------:R-:W-:Y:S01]  /*5160*/  FMUL.FTZ R92, R92, c[0x0][0x298] ;  /* 0x0000a6005c5c7a20 */ /* 0x000fe20000410000 */
[----:B------:R-:W-:Y:S01]  /*5170*/  F2FP.PACK_AB R60, R61, R60 ;  /* 0x0000003c3d3c723e */ /* 0x000fe200000000ff */
[----:B------:R-:W-:Y:S01]  /*5180*/  FMUL.FTZ R22, R93, c[0x0][0x298] ;  /* 0x0000a6005d167a20 */ /* 0x000fe20000410000 */
[----:B------:R-:W-:Y:S01]  /*5190*/  LEA.HI R0, R65, R67, RZ, 0x2 ;  /* 0x0000004341007211 */ /* 0x000fe200078f10ff */
[----:B------:R-:W-:Y:S01]  /*51a0*/  FMUL.FTZ R94, R94, c[0x0][0x298] ;  /* 0x0000a6005e5e7a20 */ /* 0x000fe20000410000 */
[----:B------:R-:W-:Y:S01]  /*51b0*/  F2FP.PACK_AB R62, R63, R62 ;  /* 0x0000003e3f3e723e */ /* 0x000fe200000000ff */
[----:B------:R-:W-:Y:S01]  /*51c0*/  FMUL.FTZ R21, R95, c[0x0][0x298] ;  /* 0x0000a6005f157a20 */ /* 0x000fe20000410000 */
[--C-:B------:R-:W-:Y:S01]  /*51d0*/  SHF.R.S32.HI R2, RZ, 0x2, R0.reuse ;  /* 0x00000002ff027819 */ /* 0x100fe20000011400 */
[----:B------:R-:W-:Y:S01]  /*51e0*/  FMUL.FTZ R100, R100, c[0x0][0x298] ;  /* 0x0000a60064647a20 */ /* 0x000fe20000410000 */
[----:B------:R-:W-:Y:S01]  /*51f0*/  SHF.R.S32.HI R0, RZ, 0x1f, R0 ;  /* 0x0000001fff007819 */ /* 0x000fe20000011400 */
[----:B------:R-:W-:Y:S01]  /*5200*/  FMUL.FTZ R20, R101, c[0x0][0x298] ;  /* 0x0000a60065147a20 */ /* 0x000fe20000410000 */
[----:B------:R-:W-:Y:S01]  /*5210*/  F2FP.PACK_AB R68, R69, R68 ;  /* 0x000000444544723e */ /* 0x000fe200000000ff */
[----:B------:R-:W-:Y:S01]  /*5220*/  FMUL.FTZ R102, R102, c[0x0][0x298] ;  /* 0x0000a60066667a20 */ /* 0x000fe20000410000 */
[----:B------:R-:W-:Y:S01]  /*5230*/  LEA.HI R0, R0, R2, RZ, 0x3 ;  /* 0x0000000200007211 */ /* 0x000fe200078f18ff */
[----:B------:R-:W-:Y:S01]  /*5240*/  FMUL.FTZ R19, R103, c[0x0][0x298] ;  /* 0x0000a60067137a20 */ /* 0x000fe20000410000 */
[----:B------:R-:W-:Y:S01]  /*5250*/  F2FP.PACK_AB R70, R71, R70 ;  /* 0x000000464746723e */ /* 0x000fe200000000ff */
[----:B------:R-:W-:Y:S01]  /*5260*/  FMUL.FTZ R112, R112, c[0x0][0x298] ;  /* 0x0000a60070707a20 */ /* 0x000fe20000410000 */
[----:B------:R-:W-:Y:S01]  /*5270*/  LOP3.LUT R0, R0, 0xfffffff8, RZ, 0xc0, !PT ;  /* 0xfffffff800007812 */ /* 0x000fe200078ec0ff */
[----:B------:R-:W-:Y:S01]  /*5280*/  FMUL.FTZ R16, R113, c[0x0][0x298] ;  /* 0x0000a60071107a20 */ /* 0x000fe20000410000 */
[----:B------:R-:W-:Y:S01]  /*5290*/  F2FP.PACK_AB R80, R81, R80 ;  /* 0x000000505150723e */ /* 0x000fe200000000ff */
[----:B------:R-:W-:Y:S01]  /*52a0*/  FMUL.FTZ R114, R114, c[0x0][0x298] ;  /* 0x0000a60072727a20 */ /* 0x000fe20000410000 */
[----:B------:R-:W-:Y:S01]  /*52b0*/  F2FP.PACK_AB R82, R83, R82 ;  /* 0x000000525352723e */ /* 0x000fe200000000ff */
[----:B------:R-:W-:Y:S01]  /*52c0*/  IMAD.IADD R0, R2, 0x1, -R0 ;  /* 0x0000000102007824 */ /* 0x000fe200078e0a00 */
[----:B------:R-:W-:Y:S01]  /*52d0*/  IADD3 R2, R231, 0x1440, RZ ;  /* 0x00001440e7027810 */ /* 0x000fe20007ffe0ff */
[----:B------:R-:W-:Y:S01]  /*52e0*/  FMUL.FTZ R15, R115, c[0x0][0x298] ;  /* 0x0000a600730f7a20 */ /* 0x000fe20000410000 */
[----:B------:R-:W-:Y:S01]  /*52f0*/  F2FP.PACK_AB R72, R73, R72 ;  /* 0x000000484948723e */ /* 0x000fe200000000ff */
[----:B------:R-:W-:Y:S01]  /*5300*/  FMUL.FTZ R104, R104, c[0x0][0x298] ;  /* 0x0000a60068687a20 */ /* 0x000fe20000410000 */
[----:B------:R-:W-:Y:S01]  /*5310*/  LOP3.LUT R0, R0, 0x4, RZ, 0xc0, !PT ;  /* 0x0000000400007812 */ /* 0x000fe200078ec0ff */
[----:B------:R-:W-:Y:S01]  /*5320*/  FMUL.FTZ R18, R105, c[0x0][0x298] ;  /* 0x0000a60069127a20 */ /* 0x000fe20000410000 */
[----:B------:R-:W-:Y:S01]  /*5330*/  F2FP.PACK_AB R74, R75, R74 ;  /* 0x0000004a4b4a723e */ /* 0x000fe200000000ff */
[----:B------:R-:W-:Y:S01]  /*5340*/  FMUL.FTZ R106, R106, c[0x0][0x298] ;  /* 0x0000a6006a6a7a20 */ /* 0x000fe20000410000 */
[----:B------:R-:W-:Y:S01]  /*5350*/  ISETP.NE.AND P0, PT, R0, RZ, PT ;  /* 0x000000ff0000720c */ /* 0x000fe20003f05270 */
        /* <DEDUP_REMOVED lines=13> */
[C---:B------:R-:W-:Y:S01]  /*5430*/  @P0 IADD3 R0, R231.reuse, -0x40, RZ ;  /* 0xffffffc0e7000810 */ /* 0x040fe20007ffe0ff */
[----:B------:R-:W-:Y:S01]  /*5440*/  FMUL.FTZ R118, R118, c[0x0][0x298] ;  /* 0x0000a60076767a20 */ /* 0x000fe20000410000 */
[----:B------:R-:W-:Y:S01]  /*5450*/  @P0 IADD3 R4, R231, 0x3c0, RZ ;  /* 0x000003c0e7040810 */ /* 0x000fe20007ffe0ff */
[----:B------:R-:W-:Y:S01]  /*5460*/  FMUL.FTZ R11, R119, c[0x0][0x298] ;  /* 0x0000a600770b7a20 */ /* 0x000fe20000410000 */
[C---:B------:R-:W-:Y:S01]  /*5470*/  @P0 IADD3 R3, R231.reuse, 0xfc0, RZ ;  /* 0x00000fc0e7030810 */ /* 0x040fe20007ffe0ff */
[----:B------:R-:W-:Y:S01]  /*5480*/  STS [R0+0x6080], R48 ;  /* 0x0060803000007388 */ /* 0x000fe20000000800 */
[----:B------:R-:W-:Y:S01]  /*5490*/  @P0 IADD3 R2, R231, 0x13c0, RZ ;  /* 0x000013c0e7020810 */ /* 0x000fe20007ffe0ff */
        /* <DEDUP_REMOVED lines=11> */
[----:B------:R-:W-:Y:S01]  /*5550*/  FMUL.FTZ R7, R131, c[0x0][0x298] ;  /* 0x0000a60083077a20 */ /* 0x000fe20000410000 */
[----:B------:R-:W-:Y:S01]  /*5560*/  F2FP.PACK_AB R20, R20, R100 ;  /* 0x000000641414723e */ /* 0x000fe200000000ff */
[----:B------:R-:W-:Y:S01]  /*5570*/  FMUL.FTZ R120, R120, c[0x0][0x298] ;  /* 0x0000a60078787a20 */ /* 0x000fe20000410000 */
        /* <DEDUP_REMOVED lines=17> */
[----:B------:R-:W-:Y:S01]  /*5690*/  F2FP.PACK_AB R14, R14, R108 ;  /* 0x0000006c0e0e723e */ /* 0x000fe200000000ff */
[----:B------:R-:W1:Y:S01]  /*56a0*/  S2UR UR9, SR_CTAID.X ;  /* 0x00000000000979c3 */ /* 0x000e620000002500 */
[----:B------:R-:W-:Y:S01]  /*56b0*/  F2FP.PACK_AB R13, R13, R110 ;  /* 0x0000006e0d0d723e */ /* 0x000fe200000000ff */
[----:B------:R-:W-:Y:S01]  /*56c0*/  STS [R0+0x8480], R66 ;  /* 0x0084804200007388 */ /* 0x000fe20000000800 */
[----:B------:R-:W-:Y:S01]  /*56d0*/  F2FP.PACK_AB R12, R12, R116 ;  /* 0x000000740c0c723e */ /* 0x000fe200000000ff */
[----:B------:R-:W-:Y:S01]  /*56e0*/  UMOV UR8, 0xffffffc0 ;  /* 0xffffffc000087882 */ /* 0x000fe20000000000 */
[----:B------:R-:W-:Y:S01]  /*56f0*/  F2FP.PACK_AB R11, R11, R118 ;  /* 0x000000760b0b723e */ /* 0x000fe200000000ff */
[----:B------:R-:W-:Y:S01]  /*5700*/  STS [R231+0x9080], R56 ;  /* 0x00908038e7007388 */ /* 0x000fe20000000800 */
[----:B------:R-:W-:Y:S01]  /*5710*/  F2FP.PACK_AB R8, R8, R128 ;  /* 0x000000800808723e */ /* 0x000fe200000000ff */
[----:B------:R-:W-:Y:S01]  /*5720*/  ULDC UR7, c[0x0][0x2f0] ;  /* 0x0000bc0000077ab9 */ /* 0x000fe20000000800 */
[----:B------:R-:W-:Y:S01]  /*5730*/  F2FP.PACK_AB R7, R7, R130 ;  /* 0x000000820707723e */ /* 0x000fe200000000ff */
[----:B------:R-:W-:Y:S01]  /*5740*/  STS [R231+0x9480], R58 ;  /* 0x0094803ae7007388 */ /* 0x000fe20000000800 */
[----:B------:R-:W-:Y:S01]  /*5750*/  F2FP.PACK_AB R10, R10, R120 ;  /* 0x000000780a0a723e */ /* 0x000fe200000000ff */
[----:B------:R-:W-:Y:S01]  /*5760*/  USHF.R.S32.HI UR6, URZ, 0x1f, UR12 ;  /* 0x0000001f3f067899 */ /* 0x000fe2000801140c */
[----:B------:R-:W-:Y:S01]  /*5770*/  F2FP.PACK_AB R9, R9, R122 ;  /* 0x0000007a0909723e */ /* 0x000fe200000000ff */
[----:B------:R-:W-:Y:S01]  /*5780*/  STS [R0+0x9080], R60 ;  /* 0x0090803c00007388 */ /* 0x000fe20000000800 */
[----:B------:R-:W-:Y:S01]  /*5790*/  F2FP.PACK_AB R6, R6, R124 ;  /* 0x0000007c0606723e */ /* 0x000fe200000000ff */
[----:B------:R-:W-:Y:S01]  /*57a0*/  ULDC.64 UR4, c[0x0][0x340] ;  /* 0x0000d00000047ab9 */ /* 0x000fe20000000a00 */
[----:B------:R-:W-:Y:S01]  /*57b0*/  F2FP.PACK_AB R5, R5, R126 ;  /* 0x0000007e0505723e */ /* 0x000fe200000000ff */
[----:B------:R-:W-:Y:S01]  /*57c0*/  STS [R0+0x9480], R62 ;  /* 0x0094803e00007388 */ /* 0x000fe20000000800 */
[----:B------:R-:W-:Y:S01]  /*57d0*/  UIMAD UR4, UR6, UR4, URZ ;  /* 0x00000004060472a4 */ /* 0x000fe2000f8e023f */
[----:B------:R-:W-:Y:S02]  /*57e0*/  BSSY B0, `(.L_x_5) ;  /* 0x0000050000007945 */ /* 0x000fe40003800000 */
[----:B------:R-:W-:Y:S01]  /*57f0*/  STS [R231+0xa080], R68 ;  /* 0x00a08044e7007388 */ /* 0x000fe20000000800 */
[----:B------:R-:W-:-:S02]  /*5800*/  UIMAD UR4, UR12, UR5, UR4 ;  /* 0x000000050c0472a4 */ /* 0x000fc4000f8e0204 */
[----:B-1----:R-:W-:Y:S01]  /*5810*/  UIMAD UR7, UR9, UR8, UR7 ;  /* 0x00000008090772a4 */ /* 0x002fe2000f8e0207 */
[----:B------:R-:W-:Y:S03]  /*5820*/  STS [R231+0xa480], R70 ;  /* 0x00a48046e7007388 */ /* 0x000fe60000000800 */
[----:B------:R-:W-:Y:S01]  /*5830*/  UISETP.LT.AND UP0, UPT, UR7, 0x40, UPT ;  /* 0x000000400700788c */ /* 0x000fe2000bf01270 */
[----:B------:R-:W-:Y:S03]  /*5840*/  STS [R0+0xa080], R80 ;  /* 0x00a0805000007388 */ /* 0x000fe60000000800 */
[----:B------:R-:W-:Y:S01]  /*5850*/  USEL UR7, UR7, 0x40, UP0 ;  /* 0x0000004007077887 */ /* 0x000fe20008000000 */
[----:B------:R-:W-:Y:S04]  /*5860*/  STS [R0+0xa480], R82 ;  /* 0x00a4805200007388 */ /* 0x000fe80000000800 */
[----:B------:R-:W-:Y:S01]  /*5870*/  STS [R231+0xb080], R72 ;  /* 0x00b08048e7007388 */ /* 0x000fe20000000800 */
[----:B------:R-:W-:-:S03]  /*5880*/  ISETP.GE.AND P5, PT, R240, UR7, PT ;  /* 0x00000007f0007c0c */ /* 0x000fc6000bfa6270 */
[----:B------:R-:W-:Y:S04]  /*5890*/  STS [R231+0xb480], R74 ;  /* 0x00b4804ae7007388 */ /* 0x000fe80000000800 */
        /* <DEDUP_REMOVED lines=17> */
[----:B------:R1:W-:Y:S04]  /*59b0*/  STS [R0+0x3480], R13 ;  /* 0x0034800d00007388 */ /* 0x0003e80000000800 */
[----:B------:R2:W-:Y:S04]  /*59c0*/  STS [R231+0x4080], R12 ;  /* 0x0040800ce7007388 */ /* 0x0005e80000000800 */
[----:B------:R-:W-:Y:S04]  /*59d0*/  STS [R231+0x4480], R11 ;  /* 0x0044800be7007388 */ /* 0x000fe80000000800 */
[----:B------:R-:W-:Y:S04]  /*59e0*/  STS [R0+0x4080], R8 ;  /* 0x0040800800007388 */ /* 0x000fe80000000800 */
[----:B------:R-:W-:Y:S04]  /*59f0*/  STS [R0+0x4480], R7 ;  /* 0x0044800700007388 */ /* 0x000fe80000000800 */
[----:B------:R3:W-:Y:S04]  /*5a00*/  STS [R231+0x5080], R10 ;  /* 0x0050800ae7007388 */ /* 0x0007e80000000800 */
[----:B------:R-:W-:Y:S01]  /*5a10*/  STS [R231+0x5480], R9 ;  /* 0x00548009e7007388 */ /* 0x000fe20000000800 */
[----:B-1----:R-:W-:-:S03]  /*5a20*/  SHF.R.S32.HI R13, RZ, 0x1f, R236 ;  /* 0x0000001fff0d7819 */ /* 0x002fc600000114ec */
[----:B------:R1:W-:Y:S01]  /*5a30*/  STS [R0+0x5080], R6 ;  /* 0x0050800600007388 */ /* 0x0003e20000000800 */
[----:B--2---:R-:W-:-:S03]  /*5a40*/  IMAD.MOV.U32 R12, RZ, RZ, R236 ;  /* 0x000000ffff0c7224 */ /* 0x004fc600078e00ec */
[----:B------:R2:W-:Y:S04]  /*5a50*/  STS [R0+0x5480], R5 ;  /* 0x0054800500007388 */ /* 0x0005e80000000800 */
[----:B------:R-:W-:Y:S06]  /*5a60*/  BAR.SYNC.DEFER_BLOCKING 0x1, 0x100 ;  /* 0x0044000000007b1d */ /* 0x000fec0000010000 */
[----:B------:R-:W4:Y:S01]  /*5a70*/  S2R R14, SR_CTAID.Y ;  /* 0x00000000000e7919 */ /* 0x000f220000002600 */
[----:B---3--:R-:W-:Y:S01]  /*5a80*/  IMAD.U32 R10, RZ, RZ, UR12 ;  /* 0x0000000cff0a7e24 */ /* 0x008fe2000f8e00ff */
[----:B-1----:R-:W-:-:S04]  /*5a90*/  LEA.HI R6, R65, R67, RZ, 0x3 ;  /* 0x0000004341067211 */ /* 0x002fc800078f18ff */
[----:B------:R-:W-:Y:S01]  /*5aa0*/  SHF.R.S32.HI R6, RZ, 0x3, R6 ;  /* 0x00000003ff067819 */ /* 0x000fe20000011406 */
[----:B------:R1:W3:Y:S03]  /*5ab0*/  LDS.128 R36, [R230+0x7080] ;  /* 0x00708000e6247984 */ /* 0x0002e60000000c00 */
[----:B------:R-:W-:Y:S01]  /*5ac0*/  SHF.R.S32.HI R7, RZ, 0x1f, R6 ;  /* 0x0000001fff077819 */ /* 0x000fe20000011406 */
[----:B------:R1:W1:Y:S01]  /*5ad0*/  LDS.128 R32, [R230+0x9080] ;  /* 0x00908000e6207984 */ /* 0x0002620000000c00 */
[----:B----4-:R-:W-:Y:S01]  /*5ae0*/  SHF.R.S32.HI R15, RZ, 0x1f, R14 ;  /* 0x0000001fff0f7819 */ /* 0x010fe2000001140e */
[----:B------:R-:W-:Y:S02]  /*5af0*/  IMAD.WIDE.U32 R2, R14, c[0x0][0x338], R12 ;  /* 0x0000ce000e027a25 */ /* 0x000fe400078e000c */
[----:B------:R4:W1:Y:S02]  /*5b00*/  LDS.128 R28, [R230+0xb080] ;  /* 0x00b08000e61c7984 */ /* 0x0008640000000c00 */
[----:B--2---:R-:W-:-:S02]  /*5b10*/  IMAD R0, R15, c[0x0][0x338], RZ ;  /* 0x0000ce000f007a24 */ /* 0x004fc400078e02ff */
[----:B------:R4:W2:Y:S01]  /*5b20*/  LDS.128 R48, [R230+0x80] ;  /* 0x00008000e6307984 */ /* 0x0008a20000000c00 */
[----:B------:R-:W-:-:S03]  /*5b30*/  IMAD.WIDE R6, R252, 0x40, R6 ;  /* 0x00000040fc067825 */ /* 0x000fc600078e0206 */
[----:B------:R4:W1:Y:S01]  /*5b40*/  LDS.128 R44, [R230+0x2080] ;  /* 0x00208000e62c7984 */ /* 0x0008620000000c00 */
[----:B------:R-:W-:-:S03]  /*5b50*/  IMAD R0, R14, c[0x0][0x33c], R0 ;  /* 0x0000cf000e007a24 */ /* 0x000fc600078e0200 */
[----:B------:R4:W1:Y:S01]  /*5b60*/  LDS.128 R40, [R230+0x4080] ;  /* 0x00408000e6287984 */ /* 0x0008620000000c00 */
[----:B------:R-:W-:-:S03]  /*5b70*/  IMAD.IADD R3, R3, 0x1, R0 ;  /* 0x0000000103037824 */ /* 0x000fc600078e0200 */
[----:B------:R4:W1:Y:S01]  /*5b80*/  LDS.128 R60, [R230+0x1080] ;  /* 0x00108000e63c7984 */ /* 0x0008620000000c00 */
[----:B------:R-:W-:-:S03]  /*5b90*/  IMAD.WIDE.U32 R10, R10, c[0x0][0x340], R2 ;  /* 0x0000d0000a0a7a25 */ /* 0x000fc600078e0002 */
[----:B------:R4:W1:Y:S02]  /*5ba0*/  LDS.128 R56, [R230+0x3080] ;  /* 0x00308000e6387984 */ /* 0x0008640000000c00 */
[----:B------:R-:W-:Y:S02]  /*5bb0*/  IADD3 R3, R11, UR4, RZ ;  /* 0x000000040b037c10 */ /* 0x000fe4000fffe0ff */
[----:B------:R4:W1:Y:S01]  /*5bc0*/  LDS.128 R52, [R230+0x5080] ;  /* 0x00508000e6347984 */ /* 0x0008620000000c00 */
[----:B------:R-:W-:Y:S05]  /*5bd0*/  @P5 BRA `(.L_x_6) ;  /* 0x0000010000005947 */ /* 0x000fea0003800000 */
[----:B------:R-:W-:Y:S01]  /*5be0*/  ISETP.GE.AND P0, PT, R236, c[0x0][0x324], PT ;  /* 0x0000c900ec007a0c */ /* 0x000fe20003f06270 */
[----:B------:R-:W5:Y:S01]  /*5bf0*/  LDS.128 R24, [R230+0x8080] ;  /* 0x00808000e6187984 */ /* 0x000f620000000c00 */
[----:B------:R-:W-:Y:S01]  /*5c00*/  IMAD R0, R7, c[0x0][0x330], RZ ;  /* 0x0000cc0007007a24 */ /* 0x000fe200078e02ff */
[----:B------:R-:W-:Y:S01]  /*5c10*/  ISETP.GE.AND P3, PT, R235, c[0x0][0x324], PT ;  /* 0x0000c900eb007a0c */ /* 0x000fe20003f66270 */
[----:B------:R-:W-:Y:S01]  /*5c20*/  IMAD.MOV.U32 R2, RZ, RZ, R10 ;  /* 0x000000ffff027224 */ /* 0x000fe200078e000a */
[----:B------:R-:W4:Y:S01]  /*5c30*/  LDS.128 R20, [R230+0xa080] ;  /* 0x00a08000e6147984 */ /* 0x000f220000000c00 */
[----:B------:R-:W-:Y:S01]  /*5c40*/  IMAD R0, R6, c[0x0][0x334], R0 ;  /* 0x0000cd0006007a24 */ /* 0x000fe200078e0200 */
[----:B------:R-:W-:Y:S01]  /*5c50*/  ISETP.GE.AND P2, PT, R244, c[0x0][0x324], PT ;  /* 0x0000c900f4007a0c */ /* 0x000fe20003f46270 */
[----:B------:R-:W-:-:S04]  /*5c60*/  IMAD.WIDE.U32 R8, R6, c[0x0][0x330], R2 ;  /* 0x0000cc0006087a25 */ /* 0x000fc800078e0002 */
[----:B------:R-:W-:Y:S01]  /*5c70*/  IMAD.IADD R0, R9, 0x1, R0 ;  /* 0x0000000109007824 */ /* 0x000fe200078e0200 */
[----:B------:R-:W3:Y:S01]  /*5c80*/  @!P0 LDS.128 R16, [R230+0x6080] ;  /* 0x00608000e6108984 */ /* 0x000ee20000000c00 */
[----:B------:R-:W-:-:S04]  /*5c90*/  LEA R4, P1, R8, c[0x0][0x318], 0x1 ;  /* 0x0000c60008047a11 */ /* 0x000fc800078208ff */
[----:B------:R-:W-:-:S05]  /*5ca0*/  LEA.HI.X R5, R8, c[0x0][0x31c], R0, 0x1, P1 ;  /* 0x0000c70008057a11 */ /* 0x000fca00008f0c00 */
[----:B-----5:R2:W-:Y:S04]  /*5cb0*/  @!P3 STG.E.128 [R4.64+0x80], R24 ;  /* 0x000080180400b986 */ /* 0x0205e8000c101d18 */
[----:B----4-:R2:W-:Y:S04]  /*5cc0*/  @!P2 STG.E.128 [R4.64+0x100], R20 ;  /* 0x000100140400a986 */ /* 0x0105e8000c101d18 */
[----:B---3--:R2:W-:Y:S02]  /*5cd0*/  @!P0 STG.E.128 [R4.64], R16 ;  /* 0x0000001004008986 */ /* 0x0085e4000c101d18 */
.L_x_6:
[----:B------:R-:W-:Y:S05]  /*5ce0*/  BSYNC B0 ;  /* 0x0000000000007941 */ /* 0x000fea0003800000 */
.L_x_5:
[----:B------:R-:W-:Y:S01]  /*5cf0*/  IADD3 R0, R240, 0x20, RZ ;  /* 0x00000020f0007810 */ /* 0x000fe20007ffe0ff */
[----:B------:R-:W-:Y:S03]  /*5d00*/  BSSY B0, `(.L_x_7) ;  /* 0x0000012000007945 */ /* 0x000fe60003800000 */
[----:B------:R-:W-:-:S13]  /*5d10*/  ISETP.GE.AND P4, PT, R0, UR7, PT ;  /* 0x0000000700007c0c */ /* 0x000fda000bf86270 */
[----:B------:R-:W-:Y:S05]  /*5d20*/  @P4 BRA `(.L_x_8) ;  /* 0x000000f000004947 */ /* 0x000fea0003800000 */
[----:B------:R-:W-:Y:S02]  /*5d30*/  IADD3 R0, P0, R6, 0x20, RZ ;  /* 0x0000002006007810 */ /* 0x000fe40007f1e0ff */
[----:B------:R-:W-:Y:S02]  /*5d40*/  ISETP.GE.AND P2, PT, R236, c[0x0][0x324], PT ;  /* 0x0000c900ec007a0c */ /* 0x000fe40003f46270 */
[----:B------:R-:W-:Y:S01]  /*5d50*/  ISETP.GE.AND P1, PT, R235, c[0x0][0x324], PT ;  /* 0x0000c900eb007a0c */ /* 0x000fe20003f26270 */
[----:B------:R-:W-:Y:S01]  /*5d60*/  IMAD.X R2, RZ, RZ, R7, P0 ;  /* 0x000000ffff027224 */ /* 0x000fe200000e0607 */
[----:B------:R-:W-:-:S03]  /*5d70*/  ISETP.GE.AND P0, PT, R244, c[0x0][0x324], PT ;  /* 0x0000c900f4007a0c */ /* 0x000fc60003f06270 */
[----:B------:R-:W-:Y:S02]  /*5d80*/  IMAD R8, R2, c[0x0][0x330], RZ ;  /* 0x0000cc0002087a24 */ /* 0x000fe400078e02ff */
[----:B------:R-:W-:-:S04]  /*5d90*/  IMAD.MOV.U32 R2, RZ, RZ, R10 ;  /* 0x000000ffff027224 */ /* 0x000fc800078e000a */
[----:B--2---:R-:W-:-:S04]  /*5da0*/  IMAD.WIDE.U32 R4, R0, c[0x0][0x330], R2 ;  /* 0x0000cc0000047a25 */ /* 0x004fc800078e0002 */
[----:B------:R-:W-:Y:S01]  /*5db0*/  IMAD R0, R0, c[0x0][0x334], R8 ;  /* 0x0000cd0000007a24 */ /* 0x000fe200078e0208 */
[----:B------:R-:W-:-:S03]  /*5dc0*/  LEA R2, P3, R4, c[0x0][0x318], 0x1 ;  /* 0x0000c60004027a11 */ /* 0x000fc600078608ff */
[----:B------:R-:W-:-:S05]  /*5dd0*/  IMAD.IADD R0, R5, 0x1, R0 ;  /* 0x0000000105007824 */ /* 0x000fca00078e0200 */
[----:B------:R-:W-:-:S05]  /*5de0*/  LEA.HI.X R3, R4, c[0x0][0x31c], R0, 0x1, P3 ;  /* 0x0000c70004037a11 */ /* 0x000fca00018f0c00 */
[----:B---3--:R2:W-:Y:S04]  /*5df0*/  @!P2 STG.E.128 [R2.64], R36 ;  /* 0x000000240200a986 */ /* 0x0085e8000c101d18 */
[----:B-1----:R2:W-:Y:S04]  /*5e00*/  @!P1 STG.E.128 [R2.64+0x80], R32 ;  /* 0x0000802002009986 */ /* 0x0025e8000c101d18 */
[----:B------:R2:W-:Y:S02]  /*5e10*/  @!P0 STG.E.128 [R2.64+0x100], R28 ;  /* 0x0001001c02008986 */ /* 0x0005e4000c101d18 */
.L_x_8:
[----:B------:R-:W-:Y:S05]  /*5e20*/  BSYNC B0 ;  /* 0x0000000000007941 */ /* 0x000fea0003800000 */
.L_x_7:
[----:B------:R-:W-:Y:S01]  /*5e30*/  IMAD R0, R15, c[0x0][0x308], RZ ;  /* 0x0000c2000f007a24 */ /* 0x000fe200078e02ff */
[----:B------:R-:W-:Y:S01]  /*5e40*/  ULDC.64 UR4, c[0x0][0x310] ;  /* 0x0000c40000047ab9 */ /* 0x000fe20000000a00 */
[C---:B--2---:R-:W-:Y:S01]  /*5e50*/  IMAD.WIDE.U32 R2, R14.reuse, c[0x0][0x308], R12 ;  /* 0x0000c2000e027a25 */ /* 0x044fe200078e000c */
[----:B------:R-:W-:Y:S01]  /*5e60*/  UIMAD UR4, UR6, UR4, URZ ;  /* 0x00000004060472a4 */ /* 0x000fe2000f8e023f */
[----:B------:R-:W-:Y:S02]  /*5e70*/  BSSY B0, `(.L_x_9) ;  /* 0x0000015000007945 */ /* 0x000fe40003800000 */
[----:B------:R-:W-:Y:S01]  /*5e80*/  IMAD R0, R14, c[0x0][0x30c], R0 ;  /* 0x0000c3000e007a24 */ /* 0x000fe200078e0200 */
[----:B------:R-:W-:-:S04]  /*5e90*/  UIMAD UR4, UR12, UR5, UR4 ;  /* 0x000000050c0472a4 */ /* 0x000fc8000f8e0204 */
[----:B------:R-:W-:Y:S02]  /*5ea0*/  IADD3 R3, R3, R0, RZ ;  /* 0x0000000003037210 */ /* 0x000fe40007ffe0ff */
[----:B------:R-:W-:-:S05]  /*5eb0*/  MOV R0, UR12 ;  /* 0x0000000c00007c02 */ /* 0x000fca0008000f00 */
[----:B------:R-:W-:-:S05]  /*5ec0*/  IMAD.WIDE.U32 R10, R0, c[0x0][0x310], R2 ;  /* 0x0000c400000a7a25 */ /* 0x000fca00078e0002 */
[----:B------:R-:W-:Y:S01]  /*5ed0*/  IADD3 R3, R11, UR4, RZ ;  /* 0x000000040b037c10 */ /* 0x000fe2000fffe0ff */
[----:B------:R-:W-:Y:S05]  /*5ee0*/  @P5 BRA `(.L_x_10) ;  /* 0x000000d000005947 */ /* 0x000fea0003800000 */
[----:B------:R-:W-:Y:S01]  /*5ef0*/  IMAD R0, R7, c[0x0][0x300], RZ ;  /* 0x0000c00007007a24 */ /* 0x000fe200078e02ff */
[----:B------:R-:W-:Y:S01]  /*5f00*/  ISETP.GE.AND P3, PT, R236, c[0x0][0x2f4], PT ;  /* 0x0000bd00ec007a0c */ /* 0x000fe20003f66270 */
[----:B------:R-:W-:Y:S01]  /*5f10*/  IMAD.MOV.U32 R2, RZ, RZ, R10 ;  /* 0x000000ffff027224 */ /* 0x000fe200078e000a */
[----:B------:R-:W-:Y:S01]  /*5f20*/  ISETP.GE.AND P2, PT, R235, c[0x0][0x2f4], PT ;  /* 0x0000bd00eb007a0c */ /* 0x000fe20003f46270 */
[----:B------:R-:W-:Y:S01]  /*5f30*/  IMAD R0, R6, c[0x0][0x304], R0 ;  /* 0x0000c10006007a24 */ /* 0x000fe200078e0200 */
[----:B------:R-:W-:Y:S01]  /*5f40*/  ISETP.GE.AND P1, PT, R244, c[0x0][0x2f4], PT ;  /* 0x0000bd00f4007a0c */ /* 0x000fe20003f26270 */
[----:B------:R-:W-:-:S04]  /*5f50*/  IMAD.WIDE.U32 R8, R6, c[0x0][0x300], R2 ;  /* 0x0000c00006087a25 */ /* 0x000fc800078e0002 */
[----:B------:R-:W-:Y:S01]  /*5f60*/  IMAD.IADD R0, R9, 0x1, R0 ;  /* 0x0000000109007824 */ /* 0x000fe200078e0200 */
[----:B------:R-:W-:-:S04]  /*5f70*/  LEA R4, P0, R8, c[0x0][0x2e8], 0x1 ;  /* 0x0000ba0008047a11 */ /* 0x000fc800078008ff */
[----:B------:R-:W-:-:S05]  /*5f80*/  LEA.HI.X R5, R8, c[0x0][0x2ec], R0, 0x1, P0 ;  /* 0x0000bb0008057a11 */ /* 0x000fca00000f0c00 */
[----:B------:R2:W-:Y:S04]  /*5f90*/  @!P3 STG.E.128 [R4.64], R48 ;  /* 0x000000300400b986 */ /* 0x0005e8000c101d18 */
[----:B-1----:R2:W-:Y:S04]  /*5fa0*/  @!P2 STG.E.128 [R4.64+0x80], R44 ;  /* 0x0000802c0400a986 */ /* 0x0025e8000c101d18 */
[----:B------:R2:W-:Y:S02]  /*5fb0*/  @!P1 STG.E.128 [R4.64+0x100], R40 ;  /* 0x0001002804009986 */ /* 0x0005e4000c101d18 */
.L_x_10:
[----:B------:R-:W-:Y:S05]  /*5fc0*/  BSYNC B0 ;  /* 0x0000000000007941 */ /* 0x000fea0003800000 */
.L_x_9:
[----:B------:R-:W-:Y:S05]  /*5fd0*/  @P4 EXIT ;  /* 0x000000000000494d */ /* 0x000fea0003800000 */
[----:B------:R-:W-:Y:S01]  /*5fe0*/  IADD3 R6, P0, R6, 0x20, RZ ;  /* 0x0000002006067810 */ /* 0x000fe20007f1e0ff */
[----:B------:R-:W-:Y:S01]  /*5ff0*/  IMAD.MOV.U32 R2, RZ, RZ, R10 ;  /* 0x000000ffff027224 */ /* 0x000fe200078e000a */
[----:B------:R-:W-:-:S03]  /*6000*/  ISETP.GE.AND P1, PT, R236, c[0x0][0x2f4], PT ;  /* 0x0000bd00ec007a0c */ /* 0x000fc60003f26270 */
[----:B------:R-:W-:Y:S01]  /*6010*/  IMAD.X R0, RZ, RZ, R7, P0 ;  /* 0x000000ffff007224 */ /* 0x000fe200000e0607 */
[----:B------:R-:W-:Y:S01]  /*6020*/  ISETP.GE.AND P0, PT, R235, c[0x0][0x2f4], PT ;  /* 0x0000bd00eb007a0c */ /* 0x000fe20003f06270 */
[----:B--2---:R-:W-:-:S04]  /*6030*/  IMAD.WIDE.U32 R4, R6, c[0x0][0x300], R2 ;  /* 0x0000c00006047a25 */ /* 0x004fc800078e0002 */
[----:B------:R-:W-:Y:S01]  /*6040*/  IMAD R0, R0, c[0x0][0x300], RZ ;  /* 0x0000c00000007a24 */ /* 0x000fe200078e02ff */
[----:B------:R-:W-:-:S03]  /*6050*/  LEA R2, P2, R4, c[0x0][0x2e8], 0x1 ;  /* 0x0000ba0004027a11 */ /* 0x000fc600078408ff */
[----:B------:R-:W-:-:S04]  /*6060*/  IMAD R0, R6, c[0x0][0x304], R0 ;  /* 0x0000c10006007a24 */ /* 0x000fc800078e0200 */
[----:B------:R-:W-:-:S05]  /*6070*/  IMAD.IADD R0, R5, 0x1, R0 ;  /* 0x0000000105007824 */ /* 0x000fca00078e0200 */
[----:B------:R-:W-:-:S05]  /*6080*/  LEA.HI.X R3, R4, c[0x0][0x2ec], R0, 0x1, P2 ;  /* 0x0000bb0004037a11 */ /* 0x000fca00010f0c00 */
[----:B-1----:R1:W-:Y:S01]  /*6090*/  @!P0 STG.E.128 [R2.64+0x80], R56 ;  /* 0x0000803802008986 */ /* 0x0023e2000c101d18 */
[----:B------:R-:W-:-:S03]  /*60a0*/  ISETP.GE.AND P0, PT, R244, c[0x0][0x2f4], PT ;  /* 0x0000bd00f4007a0c */ /* 0x000fc60003f06270 */
[----:B------:R1:W-:Y:S10]  /*60b0*/  @!P1 STG.E.128 [R2.64], R60 ;  /* 0x0000003c02009986 */ /* 0x0003f4000c101d18 */
[----:B------:R-:W-:Y:S05]  /*60c0*/  @P0 EXIT ;  /* 0x000000000000094d */ /* 0x000fea0003800000 */
[----:B------:R-:W-:Y:S01]  /*60d0*/  STG.E.128 [R2.64+0x100], R52 ;  /* 0x0001003402007986 */ /* 0x000fe2000c101d18 */
[----:B------:R-:W-:Y:S05]  /*60e0*/  EXIT ;  /* 0x000000000000794d */ /* 0x000fea0003800000 */
.L_x_11:
[----:B------:R-:W-:-:S00]  /*60f0*/  BRA `(.L_x_11) ;  /* 0xfffffff000007947 */ /* 0x000fc0000383ffff */
[----:B------:R-:W-:-:S00]  /*6100*/  NOP ;  /* 0x0000000000007918 */ /* 0x000fc00000000000 */
[----:B------:R-:W-:-:S00]  /*6110*/  NOP ;  /* 0x0000000000007918 */ /* 0x000fc00000000000 */
[----:B------:R-:W-:-:S00]  /*6120*/  NOP ;  /* 0x0000000000007918 */ /* 0x000fc00000000000 */
[----:B------:R-:W-:-:S00]  /*6130*/  NOP ;  /* 0x0000000000007918 */ /* 0x000fc00000000000 */
[----:B------:R-:W-:-:S00]  /*6140*/  NOP ;  /* 0x0000000000007918 */ /* 0x000fc00000000000 */
[----:B------:R-:W-:-:S00]  /*6150*/  NOP ;  /* 0x0000000000007918 */ /* 0x000fc00000000000 */
[----:B------:R-:W-:-:S00]  /*6160*/  NOP ;  /* 0x0000000000007918 */ /* 0x000fc00000000000 */
[----:B------:R-:W-:-:S00]  /*6170*/  NOP ;  /* 0x0000000000007918 */ /* 0x000fc00000000000 */
.L_x_1371:


//--------------------- .text._ZN7cutlass13device_kernelIN5flash19enable_sm80_to_sm89INS1_16FlashAttnBwdSm80INS1_25CollectiveMainloopBwdSm80ILi1ELi1EN4cute5tupleIJNS5_1CILi64EEES8_NS7_ILi192EEEEEENS_6half_tEfNS_4arch4Sm80ELb0ELb0ELb1ELb0ELb1ELb0ELb0ELb0ELi2ELi2ELi2ELi2ELb1EEENS1_21CollectiveEpilogueBwdISA_SB_SD_Li256ELb0ELb0ELi4EEENS1_19SingleTileSchedulerILb0ELb0ELb0ELi64EEEEEEEEEvNT_6ParamsE --------------------------
	.section	.text._ZN7cutlass13device_kernelIN5flash19enable_sm80_to_sm89INS1_16FlashAttnBwdSm80INS1_25CollectiveMainloopBwdSm80ILi1ELi1EN4cute5tupleIJNS5_1CILi64EEES8_NS7_ILi192EEEEEENS_6half_tEfNS_4arch4Sm80ELb0ELb0ELb1ELb0ELb1ELb0ELb0ELb0ELi2ELi2ELi2ELi2ELb1EEENS1_21CollectiveEpilogueBwdISA_SB_SD_Li256ELb0ELb0ELi4EEENS1_19SingleTileSchedulerILb0ELb0ELb0ELi64EEEEEEEEEvNT_6ParamsE,"ax",@progbits
	.sectioninfo	@"SHI_REGISTERS=255"
	.align	128
.text._ZN7cutlass13device_kernelIN5flash19enable_sm80_to_sm89INS1_16FlashAttnBwdSm80INS1_25CollectiveMainloopBwdSm80ILi1ELi1EN4cute5tupleIJNS5_1CILi64EEES8_NS7_ILi192EEEEEENS_6half_tEfNS_4arch4Sm80ELb0ELb0ELb1ELb0ELb1ELb0ELb0ELb0ELi2ELi2ELi2ELi2ELb1EEENS1_21CollectiveEpilogueBwdISA_SB_SD_Li256ELb0ELb0ELi4EEENS1_19SingleTileSchedulerILb0ELb0ELb0ELi64EEEEEEEEEvNT_6ParamsE:
        .type           _ZN7cutlass13device_kernelIN5flash19enable_sm80_to_sm89INS1_16FlashAttnBwdSm80INS1_25CollectiveMainloopBwdSm80ILi1ELi1EN4cute5tupleIJNS5_1CILi64EEES8_NS7_ILi192EEEEEENS_6half_tEfNS_4arch4Sm80ELb0ELb0ELb1ELb0ELb1ELb0ELb0ELb0ELi2ELi2ELi2ELi2ELb1EEENS1_21CollectiveEpilogueBwdISA_SB_SD_Li256ELb0ELb0ELi4EEENS1_19SingleTileSchedulerILb0ELb0ELb0ELi64EEEEEEEEEvNT_6ParamsE,@function
        .size           _ZN7cutlass13device_kernelIN5flash19enable_sm80_to_sm89INS1_16FlashAttnBwdSm80INS1_25CollectiveMainloopBwdSm80ILi1ELi1EN4cute5tupleIJNS5_1CILi64EEES8_NS7_ILi192EEEEEENS_6half_tEfNS_4arch4Sm80ELb0ELb0ELb1ELb0ELb1ELb0ELb0ELb0ELi2ELi2ELi2ELi2ELb1EEENS1_21CollectiveEpilogueBwdISA_SB_SD_Li256ELb0ELb0ELi4EEENS1_19SingleTileSchedulerILb0ELb0ELb0ELi64EEEEEEEEEvNT_6ParamsE,(.L_x_1372 - _ZN7cutlass13device_kernelIN5flash19enable_sm80_to_sm89INS1_16FlashAttnBwdSm80INS1_25CollectiveMainloopBwdSm80ILi1ELi1EN4cute5tupleIJNS5_1CILi64EEES8_NS7_ILi192EEEEEENS_6half_tEfNS_4arch4Sm80ELb0ELb0ELb1ELb0ELb1ELb0ELb0ELb0ELi2ELi2ELi2ELi2ELb1EEENS1_21CollectiveEpilogueBwdISA_SB_SD_Li256ELb0ELb0ELi4EEENS1_19SingleTileSchedulerILb0ELb0ELb0ELi64EEEEEEEEEvNT_6ParamsE)
        .other          _ZN7cutlass13device_kernelIN5flash19enable_sm80_to_sm89INS1_16FlashAttnBwdSm80INS1_25CollectiveMainloopBwdSm80ILi1ELi1EN4cute5tupleIJNS5_1CILi64EEES8_NS7_ILi192EEEEEENS_6half_tEfNS_4arch4Sm80ELb0ELb0ELb1ELb0ELb1ELb0ELb0ELb0ELi2ELi2ELi2ELi2ELb1EEENS1_21CollectiveEpilogueBwdISA_SB_SD_Li256ELb0ELb0ELi4EEENS1_19SingleTileSchedulerILb0ELb0ELb0ELi64EEEEEEEEEvNT_6ParamsE,@"STO_CUDA_ENTRY STV_DEFAULT"
_ZN7cutlass13device_kernelIN5flash19enable_sm80_to_sm89INS1_16FlashAttnBwdSm80INS1_25CollectiveMainloopBwdSm80ILi1ELi1EN4cute5tupleIJNS5_1CILi64EEES8_NS7_ILi192EEEEEENS_6half_tEfNS_4arch4Sm80ELb0ELb0ELb1ELb0ELb1ELb0ELb0ELb0ELi2ELi2ELi2ELi2ELb1EEENS1_21CollectiveEpilogueBwdISA_SB_SD_Li256ELb0ELb0ELi4EEENS1_19SingleTileSchedulerILb0ELb0ELb0ELi64EEEEEEEEEvNT_6ParamsE:
        /* <DEDUP_REMOVED lines=403> */
.L_x_12:
        /* <DEDUP_REMOVED lines=94> */
.L_x_16:
        /* <DEDUP_REMOVED lines=507> */
.L_x_14:
        /* <DEDUP_REMOVED lines=147> */
.L_x_15:
        /* <DEDUP_REMOVED lines=118> */
.L_x_13:
        /* <DEDUP_REMOVED lines=217> */
.L_x_18:
[----:B------:R-:W-:Y:S05]  /*5ce0*/  BSYNC B0 ;  /* 0x0000000000007941 */ /* 0x000fea0003800000 */
.L_x_17:
        /* <DEDUP_REMOVED lines=19> */
.L_x_20:
[----:B------:R-:W-:Y:S05]  /*5e20*/  BSYNC B0 ;  /* 0x0000000000007941 */ /* 0x000fea0003800000 */
.L_x_19:
        /* <DEDUP_REMOVED lines=25> */
.L_x_22:
[----:B------:R-:W-:Y:S05]  /*5fc0*/  BSYNC B0 ;  /* 0x0000000000007941 */ /* 0x000fea0003800000 */
.L_x_21:
        /* <DEDUP_REMOVED lines=18> */
.L_x_23:
        /* <DEDUP_REMOVED lines=9> */
.L_x_1372:


//--------------------- .text._ZN7cutlass13device_kernelIN5flash19enable_sm80_to_sm89INS1_16FlashAttnBwdSm80INS1_25CollectiveMainloopBwdSm80ILi1ELi1EN4cute5tupleIJNS5_1CILi64EEES8_NS7_ILi192EEEEEENS_6half_tEfNS_4arch4Sm80ELb0ELb0ELb1ELb0ELb0ELb0ELb0ELb0ELi2ELi2ELi2ELi2ELb1EEENS1_24CollectiveEpilogueBwdGQAISA_fSD_Li256ELb0ELb0EEENS1_19SingleTileSchedulerILb0ELb0ELb0ELi64EEEEEEEEEvNT_6ParamsE --------------------------
	.section	.text._ZN7cutlass13device_kernelIN5flash19enable_sm80_to_sm89INS1_16FlashAttnBwdSm80INS1_25CollectiveMainloopBwdSm80ILi1ELi1EN4cute5tupleIJNS5_1CILi64EEES8_NS7_ILi192EEEEEENS_6half_tEfNS_4arch4Sm80ELb0ELb0ELb1ELb0ELb0ELb0ELb0ELb0ELi2ELi2ELi2ELi2ELb1EEENS1_24CollectiveEpilogueBwdGQAISA_fSD_Li256ELb0ELb0EEENS1_19SingleTileSchedulerILb0ELb0ELb0ELi64EEEEEEEEEvNT_6ParamsE,"ax",@progbits
	.sectioninfo	@"SHI_REGISTERS=255"
	.align	128
.text._ZN7cutlass13device_kernelIN5flash19enable_sm80_to_sm89INS1_16FlashAttnBwdSm80INS1_25CollectiveMainloopBwdSm80ILi1ELi1EN4cute5tupleIJNS5_1CILi64EEES8_NS7_ILi192EEEEEENS_6half_tEfNS_4arch4Sm80ELb0ELb0ELb1ELb0ELb0ELb0ELb0ELb0ELi2ELi2ELi2ELi2ELb1EEENS1_24CollectiveEpilogueBwdGQAISA_fSD_Li256ELb0ELb0EEENS1_19SingleTileSchedulerILb0ELb0ELb0ELi64EEEEEEEEEvNT_6ParamsE:
        .type           _ZN7cutlass13device_kernelIN5flash19enable_sm80_to_sm89INS1_16FlashAttnBwdSm80INS1_25CollectiveMainloopBwdSm80ILi1ELi1EN4cute5tupleIJNS5_1CILi64EEES8_NS7_ILi192EEEEEENS_6half_tEfNS_4arch4Sm80ELb0ELb0ELb1ELb0ELb0ELb0ELb0ELb0ELi2ELi2ELi2ELi2ELb1EEENS1_24CollectiveEpilogueBwdGQAISA_fSD_Li256ELb0ELb0EEENS1_19SingleTileSchedulerILb0ELb0ELb0ELi64EEEEEEEEEvNT_6ParamsE,@function
        .size           _ZN7cutlass13device_kernelIN5flash19enable_sm80_to_sm89INS1_16FlashAttnBwdSm80INS1_25CollectiveMainloopBwdSm80ILi1ELi1EN4cute5tupleIJNS5_1CILi64EEES8_NS7_ILi192EEEEEENS_6half_tEfNS_4arch4Sm80ELb0ELb0ELb1ELb0ELb0ELb0ELb0ELb0ELi2ELi2ELi2ELi2ELb1EEENS1_24CollectiveEpilogueBwdGQAISA_fSD_Li256ELb0ELb0EEENS1_19SingleTileSchedulerILb0ELb0ELb0ELi64EEEEEEEEEvNT_6ParamsE,(.L_x_1373 - _ZN7cutlass13device_kernelIN5flash19enable_sm80_to_sm89INS1_16FlashAttnBwdSm80INS1_25CollectiveMainloopBwdSm80ILi1ELi1EN4cute5tupleIJNS5_1CILi64EEES8_NS7_ILi192EEEEEENS_6half_tEfNS_4arch4Sm80ELb0ELb0ELb1ELb0ELb0ELb0ELb0ELb0ELi2ELi2ELi2ELi2ELb1EEENS1_24CollectiveEpilogueBwdGQAISA_fSD_Li256ELb0ELb0EEENS1_19SingleTileSchedulerILb0ELb0ELb0ELi64EEEEEEEEEvNT_6ParamsE)
        .other          _ZN7cutlass13device_kernelIN5flash19enable_sm80_to_sm89INS1_16FlashAttnBwdSm80INS1_25CollectiveMainloopBwdSm80ILi1ELi1EN4cute5tupleIJNS5_1CILi64EEES8_NS7_ILi192EEEEEENS_6half_tEfNS_4arch4Sm80ELb0ELb0ELb1ELb0ELb0ELb0ELb0ELb0ELi2ELi2ELi2ELi2ELb1EEENS1_24CollectiveEpilogueBwdGQAISA_fSD_Li256ELb0ELb0EEENS1_19SingleTileSchedulerILb0ELb0ELb0ELi64EEEEEEEEEvNT_6ParamsE,@"STO_CUDA_ENTRY STV_DEFAULT"
_ZN7cutlass13device_kernelIN5flash19enable_sm80_to_sm89INS1_16FlashAttnBwdSm80INS1_25CollectiveMainloopBwdSm80ILi1ELi1EN4cute5tupleIJNS5_1CILi64EEES8_NS7_ILi192EEEEEENS_6half_tEfNS_4arch4Sm80ELb0ELb0ELb1ELb0ELb0ELb0ELb0ELb0ELi2ELi2ELi2ELi2ELb1EEENS1_24CollectiveEpilogueBwdGQAISA_fSD_Li256ELb0ELb0EEENS1_19SingleTileSchedulerILb0ELb0ELb0ELi64EEEEEEEEEvNT_6ParamsE:
[----:B------:R-:W-:Y:S02]  /*0000*/  MOV R1, c[0x0][0x28] ;  /* 0x00000a0000017a02 */ /* 0x000fe40000000f00 */
[----:B------:R-:W1:Y:S02]  /*0010*/  S2UR UR9, SR_CTAID.Z ;  /* 0x00000000000979c3 */ /* 0x000e640000002700 */
        /* <DEDUP_REMOVED lines=11> */
[----:B------:R-:W-:Y:S01]  /*00d0*/  ULDC.64 UR16, c[0x0][0x118] ;  /* 0x0000460000107ab9 */ /* 0x000fe20000000a00 */
[----:B------:R-:W-:Y:S01]  /*00e0*/  LOP3.LUT R233, R233, 0xfffffff7, RZ, 0xc0, !PT ;  /* 0xfffffff7e9e97812 */ /* 0x000fe200078ec0ff */
[----:B------:R-:W-:Y:S01]  /*00f0*/  UIMAD UR6, UR9, UR5, UR4 ;  /* 0x00000005090672a4 */ /* 0x000fe2000f8e0204 */
[----:B------:R-:W-:Y:S01]  /*0100*/  CS2R R126, SRZ ;  /* 0x00000000007e7805 */ /* 0x000fe2000001ff00 */
[----:B------:R-:W-:Y:S01]  /*0110*/  UMOV UR19, 0x6 ;  /* 0x0000000600137882 */ /* 0x000fe20000000000 */
[----:B------:R-:W-:Y:S01]  /*0120*/  CS2R R124, SRZ ;  /* 0x00000000007c7805 */ /* 0x000fe2000001ff00 */
[----:B------:R-:W-:Y:S01]  /*0130*/  ULDC.64 UR4, c[0x0][0x1b8] ;  /* 0x00006e0000047ab9 */ /* 0x000fe20000000a00 */
[----:B------:R-:W-:Y:S01]  /*0140*/  CS2R R130, SRZ ;  /* 0x0000000000827805 */ /* 0x000fe2000001ff00 */
[----:B------:R-:W-:Y:S01]  /*0150*/  UIMAD UR4, UR18, UR4, URZ ;  /* 0x00000004120472a4 */ /* 0x000fe2000f8e023f */
[----:B------:R-:W-:Y:S01]  /*0160*/  CS2R R128, SRZ ;  /* 0x0000000000807805 */ /* 0x000fe2000001ff00 */
[----:B------:R-:W-:Y:S01]  /*0170*/  ULDC UR20, c[0x0][0x168] ;  /* 0x00005a0000147ab9 */ /* 0x000fe20000000800 */
[----:B------:R-:W-:Y:S01]  /*0180*/  CS2R R122, SRZ ;  /* 0x00000000007a7805 */ /* 0x000fe2000001ff00 */
[----:B------:R-:W-:Y:S01]  /*0190*/  UIMAD UR4, UR9, UR5, UR4 ;  /* 0x00000005090472a4 */ /* 0x000fe2000f8e0204 */
[----:B------:R-:W-:Y:S01]  /*01a0*/  CS2R R120, SRZ ;  /* 0x0000000000787805 */ /* 0x000fe2000001ff00 */
[----:B------:R-:W-:Y:S01]  /*01b0*/  UISETP.GE.AND UP0, UPT, UR20, 0x1, UPT ;  /* 0x000000011400788c */ /* 0x000fe2000bf06270 */
[----:B-1----:R-:W-:Y:S01]  /*01c0*/  SHF.R.S32.HI R13, RZ, 0x1f, R234 ;  /* 0x0000001fff0d7819 */ /* 0x002fe200000114ea */
[----:B------:R-:W-:Y:S01]  /*01d0*/  IMAD.SHL.U32 R246, R234, 0x4, RZ ;  /* 0x00000004eaf67824 */ /* 0x000fe200078e00ff */
[----:B------:R-:W-:Y:S01]  /*01e0*/  CS2R R118, SRZ ;  /* 0x0000000000767805 */ /* 0x000fe2000001ff00 */
[----:B------:R-:W-:Y:S01]  /*01f0*/  CS2R R116, SRZ ;  /* 0x0000000000747805 */ /* 0x000fe2000001ff00 */
[-C--:B------:R-:W-:Y:S01]  /*0200*/  LEA.HI R7, R13, R234.reuse, RZ, 0x3 ;  /* 0x000000ea0d077211 */ /* 0x080fe200078f18ff */
[----:B--2---:R-:W-:Y:S01]  /*0210*/  @P0 IMAD.HI.U32 R0, R9, c[0x0][0x24c], RZ ;  /* 0x0000930009000a27 */ /* 0x004fe200078e00ff */
[--C-:B------:R-:W-:Y:S01]  /*0220*/  SHF.R.S32.HI R8, RZ, 0x1f, R9.reuse ;  /* 0x0000001fff087819 */ /* 0x100fe20000011409 */
[----:B------:R-:W-:Y:S01]  /*0230*/  CS2R R110, SRZ ;  /* 0x00000000006e7805 */ /* 0x000fe2000001ff00 */
[----:B------:R-:W-:Y:S01]  /*0240*/  LOP3.LUT R5, R7, 0xfffffff8, RZ, 0xc0, !PT ;  /* 0xfffffff807057812 */ /* 0x000fe200078ec0ff */
[----:B------:R-:W-:Y:S01]  /*0250*/  IMAD.MOV.U32 R3, RZ, RZ, R9 ;  /* 0x000000ffff037224 */ /* 0x000fe200078e0009 */
[----:B------:R-:W-:Y:S01]  /*0260*/  @P0 SHF.R.U32.HI R3, RZ, c[0x0][0x250], R0 ;  /* 0x00009400ff030a19 */ /* 0x000fe20000011600 */
[----:B---3--:R-:W-:Y:S01]  /*0270*/  IMAD R11, R6, R11, c[0x0][0x198] ;  /* 0x00006600060b7624 */ /* 0x008fe200078e020b */
[----:B------:R-:W-:Y:S01]  /*0280*/  SHF.R.S32.HI R244, RZ, 0x3, R7 ;  /* 0x00000003fff47819 */ /* 0x000fe20000011407 */
[----:B------:R-:W-:Y:S01]  /*0290*/  IMAD.IADD R10, R234, 0x1, -R5 ;  /* 0x00000001ea0a7824 */ /* 0x000fe200078e0a05 */
[----:B------:R-:W-:Y:S01]  /*02a0*/  SHF.R.S32.HI R16, RZ, 0x1f, R3 ;  /* 0x0000001fff107819 */ /* 0x000fe20000011403 */
[----:B------:R-:W-:Y:S01]  /*02b0*/  CS2R R108, SRZ ;  /* 0x00000000006c7805 */ /* 0x000fe2000001ff00 */
[----:B------:R-:W-:Y:S01]  /*02c0*/  SHF.R.S32.HI R245, RZ, 0x1f, R244 ;  /* 0x0000001ffff57819 */ /* 0x000fe200000114f4 */
[----:B------:R-:W-:Y:S01]  /*02d0*/  IMAD.SHL.U32 R22, R10, 0x8, RZ ;  /* 0x000000080a167824 */ /* 0x000fe200078e00ff */
[----:B------:R-:W-:Y:S01]  /*02e0*/  SHF.R.S32.HI R247, RZ, 0x1f, R246 ;  /* 0x0000001ffff77819 */ /* 0x000fe200000114f6 */
[C---:B------:R-:W-:Y:S01]  /*02f0*/  IMAD R0, R16.reuse, c[0x0][0x1e0], RZ ;  /* 0x0000780010007a24 */ /* 0x040fe200078e02ff */
[-C--:B------:R-:W-:Y:S01]  /*0300*/  LEA.HI R12, R13, R234.reuse, RZ, 0x4 ;  /* 0x000000ea0d0c7211 */ /* 0x080fe200078f20ff */
[----:B------:R-:W-:Y:S01]  /*0310*/  IMAD R16, R16, c[0x0][0x1b0], RZ ;  /* 0x00006c0010107a24 */ /* 0x000fe200078e02ff */
[----:B------:R-:W-:Y:S01]  /*0320*/  SHF.R.S32.HI R23, RZ, 0x1f, R22 ;  /* 0x0000001fff177819 */ /* 0x000fe20000011416 */
[C---:B------:R-:W-:Y:S01]  /*0330*/  IMAD R0, R3.reuse, c[0x0][0x1e4], R0 ;  /* 0x0000790003007a24 */ /* 0x040fe200078e0200 */
[----:B------:R-:W-:Y:S01]  /*0340*/  CS2R R114, SRZ ;  /* 0x0000000000727805 */ /* 0x000fe2000001ff00 */
[C---:B------:R-:W-:Y:S01]  /*0350*/  IMAD R16, R3.reuse, c[0x0][0x1b4], R16 ;  /* 0x00006d0003107a24 */ /* 0x040fe200078e0210 */
[----:B------:R-:W-:Y:S01]  /*0360*/  CS2R R112, SRZ ;  /* 0x0000000000707805 */ /* 0x000fe2000001ff00 */
[C-C-:B------:R-:W-:Y:S01]  /*0370*/  IMAD.WIDE.U32 R4, R3.reuse, c[0x0][0x1e0], R22.reuse ;  /* 0x0000780003047a25 */ /* 0x140fe200078e0016 */
[----:B------:R-:W-:Y:S01]  /*0380*/  CS2R R106, SRZ ;  /* 0x00000000006a7805 */ /* 0x000fe2000001ff00 */
[----:B------:R-:W-:Y:S01]  /*0390*/  CS2R R104, SRZ ;  /* 0x0000000000687805 */ /* 0x000fe2000001ff00 */
[----:B------:R-:W-:Y:S01]  /*03a0*/  CS2R R102, SRZ ;  /* 0x0000000000667805 */ /* 0x000fe2000001ff00 */
[----:B------:R-:W-:Y:S01]  /*03b0*/  IMAD.WIDE.U32 R2, R3, c[0x0][0x1b0], R22 ;  /* 0x00006c0003027a25 */ /* 0x000fe200078e0016 */
[----:B------:R-:W-:Y:S01]  /*03c0*/  CS2R R100, SRZ ;  /* 0x0000000000647805 */ /* 0x000fe2000001ff00 */
[----:B------:R-:W-:Y:S01]  /*03d0*/  CS2R R94, SRZ ;  /* 0x00000000005e7805 */ /* 0x000fe2000001ff00 */
[----:B------:R-:W-:Y:S01]  /*03e0*/  CS2R R92, SRZ ;  /* 0x00000000005c7805 */ /* 0x000fe2000001ff00 */
[----:B------:R-:W-:Y:S01]  /*03f0*/  IMAD.IADD R5, R5, 0x1, R0 ;  /* 0x0000000105057824 */ /* 0x000fe200078e0200 */
[----:B------:R-:W-:Y:S01]  /*0400*/  CS2R R98, SRZ ;  /* 0x0000000000627805 */ /* 0x000fe2000001ff00 */
[----:B------:R-:W-:Y:S01]  /*0410*/  IMAD.U32 R0, RZ, RZ, UR9 ;  /* 0x00000009ff007e24 */ /* 0x000fe2000f8e00ff */
[----:B------:R-:W-:Y:S01]  /*0420*/  CS2R R96, SRZ ;  /* 0x0000000000607805 */ /* 0x000fe2000001ff00 */
[----:B------:R-:W-:Y:S01]  /*0430*/  IMAD.IADD R17, R3, 0x1, R16 ;  /* 0x0000000103117824 */ /* 0x000fe200078e0210 */
[----:B------:R-:W-:Y:S01]  /*0440*/  CS2R R90, SRZ ;  /* 0x00000000005a7805 */ /* 0x000fe2000001ff00 */
[----:B------:R-:W-:Y:S01]  /*0450*/  IMAD.MOV.U32 R16, RZ, RZ, R2 ;  /* 0x000000ffff107224 */ /* 0x000fe200078e0002 */
[----:B------:R-:W-:Y:S01]  /*0460*/  CS2R R88, SRZ ;  /* 0x0000000000587805 */ /* 0x000fe2000001ff00 */
[----:B------:R-:W-:Y:S01]  /*0470*/  IMAD.WIDE.U32 R14, R0, c[0x0][0x1e8], R4 ;  /* 0x00007a00000e7a25 */ /* 0x000fe200078e0004 */
[----:B------:R-:W-:Y:S01]  /*0480*/  CS2R R86, SRZ ;  /* 0x0000000000567805 */ /* 0x000fe2000001ff00 */
[----:B------:R-:W-:Y:S01]  /*0490*/  CS2R R84, SRZ ;  /* 0x0000000000547805 */ /* 0x000fe2000001ff00 */
[----:B------:R-:W-:Y:S01]  /*04a0*/  CS2R R78, SRZ ;  /* 0x00000000004e7805 */ /* 0x000fe2000001ff00 */
[----:B------:R-:W-:Y:S01]  /*04b0*/  IMAD.WIDE R4, R6, 0x40, R244 ;  /* 0x0000004006047825 */ /* 0x000fe200078e02f4 */
[----:B------:R-:W-:Y:S01]  /*04c0*/  IADD3 R15, R15, UR6, RZ ;  /* 0x000000060f0f7c10 */ /* 0x000fe2000fffe0ff */
[----:B------:R-:W-:Y:S01]  /*04d0*/  CS2R R76, SRZ ;  /* 0x00000000004c7805 */ /* 0x000fe2000001ff00 */
[----:B------:R-:W-:Y:S01]  /*04e0*/  CS2R R82, SRZ ;  /* 0x0000000000527805 */ /* 0x000fe2000001ff00 */
[----:B------:R-:W-:Y:S01]  /*04f0*/  IMAD.WIDE.U32 R16, R0, c[0x0][0x1b8], R16 ;  /* 0x00006e0000107a25 */ /* 0x000fe200078e0010 */
[----:B------:R-:W-:Y:S01]  /*0500*/  CS2R R80, SRZ ;  /* 0x0000000000507805 */ /* 0x000fe2000001ff00 */
[----:B------:R-:W-:Y:S01]  /*0510*/  CS2R R74, SRZ ;  /* 0x00000000004a7805 */ /* 0x000fe2000001ff00 */
[----:B------:R-:W-:Y:S01]  /*0520*/  CS2R R72, SRZ ;  /* 0x0000000000487805 */ /* 0x000fe2000001ff00 */
[----:B------:R-:W-:Y:S01]  /*0530*/  IMAD R3, R5, c[0x0][0x1d8], RZ ;  /* 0x0000760005037a24 */ /* 0x000fe200078e02ff */
[----:B------:R-:W-:Y:S01]  /*0540*/  IADD3 R17, R17, UR4, RZ ;  /* 0x0000000411117c10 */ /* 0x000fe2000fffe0ff */
[----:B------:R-:W-:Y:S01]  /*0550*/  IMAD R0, R5, c[0x0][0x1a8], RZ ;  /* 0x00006a0005007a24 */ /* 0x000fe200078e02ff */
[----:B------:R-:W-:Y:S01]  /*0560*/  ULDC.64 UR4, c[0x0][0x278] ;  /* 0x00009e0000047ab9 */ /* 0x000fe20000000a00 */
[C---:B------:R-:W-:Y:S01]  /*0570*/  IMAD R3, R4.reuse, c[0x0][0x1dc], R3 ;  /* 0x0000770004037a24 */ /* 0x040fe200078e0203 */
[----:B------:R-:W-:Y:S01]  /*0580*/  UIMAD UR6, UR18, UR4, URZ ;  /* 0x00000004120672a4 */ /* 0x000fe2000f8e023f */
[C---:B------:R-:W-:Y:S01]  /*0590*/  IMAD.WIDE.U32 R14, R4.reuse, c[0x0][0x1d8], R14 ;  /* 0x00007600040e7a25 */ /* 0x040fe200078e000e */
[----:B------:R-:W-:Y:S01]  /*05a0*/  UIMAD.WIDE.U32 UR12, UR9, UR4, URZ ;  /* 0x00000004090c72a5 */ /* 0x000fe2000f8e003f */
[----:B------:R-:W-:Y:S01]  /*05b0*/  CS2R R70, SRZ ;  /* 0x0000000000467805 */ /* 0x000fe2000001ff00 */
[----:B------:R-:W-:Y:S01]  /*05c0*/  UIMAD UR6, UR9, UR5, UR6 ;  /* 0x00000005090672a4 */ /* 0x000fe2000f8e0206 */
[----:B------:R-:W-:Y:S01]  /*05d0*/  IMAD R0, R4, c[0x0][0x1ac], R0 ;  /* 0x00006b0004007a24 */ /* 0x000fe200078e0200 */
[----:B------:R-:W-:Y:S01]  /*05e0*/  LEA R24, P0, R14, c[0x0][0x1c0], 0x1 ;  /* 0x000070000e187a11 */ /* 0x000fe200078008ff */
[----:B------:R-:W-:Y:S01]  /*05f0*/  IMAD.IADD R2, R15, 0x1, R3 ;  /* 0x000000010f027824 */ /* 0x000fe200078e0203 */
[----:B------:R-:W-:Y:S01]  /*0600*/  UIADD3 UR6, UR13, UR6, URZ ;  /* 0x000000060d067290 */ /* 0x000fe2000fffe03f */
[----:B------:R-:W-:Y:S01]  /*0610*/  IMAD.WIDE.U32 R16, R4, c[0x0][0x1a8], R16 ;  /* 0x00006a0004107a25 */ /* 0x000fe200078e0010 */
[----:B------:R-:W-:Y:S01]  /*0620*/  LEA.HI R4, R13, R234, RZ, 0x6 ;  /* 0x000000ea0d047211 */ /* 0x000fe200078f30ff */
[----:B------:R-:W-:Y:S01]  /*0630*/  ULDC.64 UR4, c[0x0][0x188] ;  /* 0x0000620000047ab9 */ /* 0x000fe20000000a00 */
[----:B------:R-:W-:Y:S01]  /*0640*/  LEA.HI.X R25, R14, c[0x0][0x1c4], R2, 0x1, P0 ;  /* 0x000071000e197a11 */ /* 0x000fe200000f0c02 */
[----:B------:R-:W-:Y:S01]  /*0650*/  IMAD.SHL.U32 R15, R244, 0x40, RZ ;  /* 0x00000040f40f7824 */ /* 0x000fe200078e00ff */
[----:B------:R-:W-:Y:S01]  /*0660*/  SHF.R.S32.HI R4, RZ, 0x6, R4 ;  /* 0x00000006ff047819 */ /* 0x000fe20000011404 */
[----:B------:R-:W-:Y:S01]  /*0670*/  IMAD.MOV.U32 R5, RZ, RZ, c[0x0][0x1d8] ;  /* 0x00007600ff057624 */ /* 0x000fe200078e00ff */
[----:B------:R-:W-:Y:S01]  /*0680*/  LEA R26, P0, R16, c[0x0][0x190], 0x1 ;  /* 0x00006400101a7a11 */ /* 0x000fe200078008ff */
[----:B------:R-:W-:Y:S01]  /*0690*/  IMAD.IADD R0, R17, 0x1, R0 ;  /* 0x0000000111007824 */ /* 0x000fe200078e0200 */
[----:B------:R-:W-:Y:S01]  /*06a0*/  LOP3.LUT R15, R15, 0x1c0, RZ, 0xc0, !PT ;  /* 0x000001c00f0f7812 */ /* 0x000fe200078ec0ff */
[----:B------:R-:W-:Y:S01]  /*06b0*/  IMAD.MOV.U32 R3, RZ, RZ, c[0x0][0x1dc] ;  /* 0x00007700ff037624 */ /* 0x000fe200078e00ff */
[----:B------:R-:W-:Y:S01]  /*06c0*/  LEA R18, P1, R5, R24, 0x6 ;  /* 0x0000001805127211 */ /* 0x000fe200078230ff */
[----:B------:R-:W-:Y:S01]  /*06d0*/  IMAD.SHL.U32 R2, R4, 0x200, RZ ;  /* 0x0000020004027824 */ /* 0x000fe200078e00ff */
[--C-:B------:R-:W-:Y:S01]  /*06e0*/  LOP3.LUT R232, R15, 0x38, R22.reuse, 0xf8, !PT ;  /* 0x000000380fe87812 */ /* 0x100fe200078ef816 */
[----:B------:R-:W-:Y:S01]  /*06f0*/  IMAD.WIDE.U32 R28, R244, c[0x0][0x178], R22 ;  /* 0x00005e00f41c7a25 */ /* 0x000fe200078e0016 */
[----:B------:R-:W-:Y:S01]  /*0700*/  SHF.R.U32.HI R15, RZ, 0x3, R15 ;  /* 0x00000003ff0f7819 */ /* 0x000fe2000001160f */
[----:B------:R-:W-:Y:S01]  /*0710*/  UIMAD UR4, UR18, UR4, URZ ;  /* 0x00000004120472a4 */ /* 0x000fe2000f8e023f */
[----:B------:R-:W-:Y:S01]  /*0720*/  LEA.HI.X R27, R16, c[0x0][0x194], R0, 0x1, P0 ;  /* 0x00006500101b7a11 */ /* 0x000fe200000f0c00 */
[----:B------:R-:W-:Y:S01]  /*0730*/  IMAD.IADD R0, R11, 0x1, -R244 ;  /* 0x000000010b007824 */ /* 0x000fe200078e0af4 */
[----:B------:R-:W-:Y:S01]  /*0740*/  LEA.HI.X R19, R5, R25, R3, 0x6, P1 ;  /* 0x0000001905137211 */ /* 0x000fe200008f3403 */
[----:B------:R-:W-:Y:S01]  /*0750*/  IMAD.MOV.U32 R5, RZ, RZ, c[0x0][0x1a8] ;  /* 0x00006a00ff057624 */ /* 0x000fe200078e00ff */
[----:B------:R-:W-:Y:S01]  /*0760*/  ISETP.GE.AND P1, PT, R22, c[0x0][0x1cc], PT ;  /* 0x0000730016007a0c */ /* 0x000fe20003f26270 */
[----:B------:R-:W-:Y:S01]  /*0770*/  IMAD.MOV.U32 R3, RZ, RZ, c[0x0][0x1ac] ;  /* 0x00006b00ff037624 */ /* 0x000fe200078e00ff */
[----:B------:R-:W-:Y:S01]  /*0780*/  LOP3.LUT R232, R2, R232, R15, 0xf6, !PT ;  /* 0x000000e802e87212 */ /* 0x000fe200078ef60f */
[----:B------:R-:W-:Y:S01]  /*0790*/  UIMAD UR8, UR9, UR5, UR4 ;  /* 0x00000005090872a4 */ /* 0x000fe2000f8e0204 */
[----:B------:R-:W-:Y:S01]  /*07a0*/  IADD3 R15, R22, 0x80, RZ ;  /* 0x00000080160f7810 */ /* 0x000fe20007ffe0ff */
[----:B------:R-:W-:Y:S01]  /*07b0*/  CS2R R68, SRZ ;  /* 0x0000000000447805 */ /* 0x000fe2000001ff00 */
[----:B------:R-:W-:Y:S01]  /*07c0*/  ISETP.LT.OR P3, PT, R0, 0x1, P1 ;  /* 0x000000010000780c */ /* 0x000fe20000f61670 */
[----:B------:R-:W-:Y:S01]  /*07d0*/  IMAD.SHL.U32 R232, R232, 0x2, RZ ;  /* 0x00000002e8e87824 */ /* 0x000fe200078e00ff */
[----:B------:R-:W-:Y:S01]  /*07e0*/  IADD3 R16, R22, 0x40, RZ ;  /* 0x0000004016107810 */ /* 0x000fe20007ffe0ff */
[----:B------:R-:W-:Y:S01]  /*07f0*/  ULDC.64 UR4, c[0x0][0x178] ;  /* 0x00005e0000047ab9 */ /* 0x000fe20000000a00 */
[----:B------:R-:W-:Y:S01]  /*0800*/  ISETP.GE.AND P2, PT, R15, c[0x0][0x1cc], PT ;  /* 0x000073000f007a0c */ /* 0x000fe20003f46270 */
[----:B------:R-:W-:Y:S01]  /*0810*/  USHF.L.U64.HI UR7, UR4, UR19, UR5 ;  /* 0x0000001304077299 */ /* 0x000fe20008010205 */
[----:B------:R-:W-:Y:S01]  /*0820*/  P2R R6, PR, RZ, 0x8 ;  /* 0x00000008ff067803 */ /* 0x000fe20000000000 */
[----:B------:R-:W-:Y:S01]  /*0830*/  CS2R R62, SRZ ;  /* 0x00000000003e7805 */ /* 0x000fe2000001ff00 */
[----:B------:R-:W-:Y:S01]  /*0840*/  ISETP.GE.AND P0, PT, R16, c[0x0][0x1cc], PT ;  /* 0x0000730010007a0c */ /* 0x000fe20003f06270 */
[----:B------:R-:W-:Y:S01]  /*0850*/  CS2R R60, SRZ ;  /* 0x00000000003c7805 */ /* 0x000fe2000001ff00 */
[C---:B------:R-:W-:Y:S01]  /*0860*/  ISETP.LT.OR P4, PT, R0.reuse, 0x21, P1 ;  /* 0x000000210000780c */ /* 0x040fe20000f81670 */
[----:B------:R-:W-:Y:S01]  /*0870*/  CS2R R66, SRZ ;  /* 0x0000000000427805 */ /* 0x000fe2000001ff00 */
[C---:B------:R-:W-:Y:S01]  /*0880*/  ISETP.LT.OR P5, PT, R0.reuse, 0x1, P2 ;  /* 0x000000010000780c */ /* 0x040fe200017a1670 */
[----:B------:R-:W-:Y:S01]  /*0890*/  CS2R R64, SRZ ;  /* 0x0000000000407805 */ /* 0x000fe2000001ff00 */
[----:B------:R-:W-:Y:S01]  /*08a0*/  ISETP.LT.OR P1, PT, R0, 0x21, P2 ;  /* 0x000000210000780c */ /* 0x000fe20001721670 */
[----:B------:R-:W-:Y:S01]  /*08b0*/  CS2R R58, SRZ ;  /* 0x00000000003a7805 */ /* 0x000fe2000001ff00 */
[----:B------:R-:W-:Y:S01]  /*08c0*/  ISETP.NE.AND P2, PT, R6, RZ, PT ;  /* 0x000000ff0600720c */ /* 0x000fe20003f45270 */
[----:B------:R-:W-:Y:S01]  /*08d0*/  IMAD R6, R8, c[0x0][0x270], RZ ;  /* 0x00009c0008067a24 */ /* 0x000fe200078e02ff */
[C---:B------:R-:W-:Y:S01]  /*08e0*/  ISETP.LT.OR P6, PT, R0.reuse, 0x1, P0 ;  /* 0x000000010000780c */ /* 0x040fe200007c1670 */
[----:B------:R-:W-:Y:S01]  /*08f0*/  CS2R R56, SRZ ;  /* 0x0000000000387805 */ /* 0x000fe2000001ff00 */
[----:B------:R-:W-:Y:S01]  /*0900*/  ISETP.LT.OR P3, PT, R0, 0x21, P0 ;  /* 0x000000210000780c */ /* 0x000fe20000761670 */
[----:B------:R-:W-:Y:S01]  /*0910*/  IMAD R17, R9, c[0x0][0x274], R6 ;  /* 0x00009d0009117a24 */ /* 0x000fe200078e0206 */
[C---:B------:R-:W-:Y:S01]  /*0920*/  LEA R20, P0, R5.reuse, R26, 0x6 ;  /* 0x0000001a05147211 */ /* 0x040fe200078030ff */
[----:B------:R-:W-:Y:S01]  /*0930*/  CS2R R54, SRZ ;  /* 0x0000000000367805 */ /* 0x000fe2000001ff00 */
[----:B------:R-:W-:Y:S01]  /*0940*/  IADD3 R14, -R244, c[0x0][0x168], RZ ;  /* 0x00005a00f40e7a10 */ /* 0x000fe20007ffe1ff */
[----:B------:R-:W-:Y:S01]  /*0950*/  CS2R R52, SRZ ;  /* 0x0000000000347805 */ /* 0x000fe2000001ff00 */
[----:B------:R-:W-:Y:S01]  /*0960*/  LEA.HI.X R21, R5, R27, R3, 0x6, P0 ;  /* 0x0000001b05157211 */ /* 0x000fe200000f3403 */
[----:B------:R-:W-:Y:S01]  /*0970*/  IMAD R5, R245, c[0x0][0x178], RZ ;  /* 0x00005e00f5057a24 */ /* 0x000fe200078e02ff */
[----:B------:R-:W-:Y:S01]  /*0980*/  SHF.R.S32.HI R3, RZ, 0x4, R12 ;  /* 0x00000004ff037819 */ /* 0x000fe2000001140c */
[----:B------:R1:W-:Y:S01]  /*0990*/  LDGSTS.E.BYPASS.LTC128B.128 [R232+0x6080], [R24.64], !P2 ;  /* 0x0608000018e87fae */ /* 0x0003e2000d101d50 */
[----:B------:R-:W-:Y:S01]  /*09a0*/  ISETP.GE.AND P2, PT, R22, c[0x0][0x19c], PT ;  /* 0x0000670016007a0c */ /* 0x000fe20003f46270 */
[----:B------:R-:W-:Y:S01]  /*09b0*/  CS2R R46, SRZ ;  /* 0x00000000002e7805 */ /* 0x000fe2000001ff00 */
[----:B------:R-:W-:Y:S01]  /*09c0*/  LEA.HI R229, R12, R3, RZ, 0x1 ;  /* 0x000000030ce57211 */ /* 0x000fe200078f08ff */
[----:B------:R1:W-:Y:S01]  /*09d0*/  LDGSTS.E.BYPASS.LTC128B.128 [R232+0x8080], [R24.64+0x80], !P6 ;  /* 0x0808008018e87fae */ /* 0x0003e2000f101d50 */
[C---:B------:R-:W-:Y:S01]  /*09e0*/  ISETP.LT.OR P6, PT, R0.reuse, 0x1, P2 ;  /* 0x000000010000780c */ /* 0x040fe200017c1670 */
[----:B------:R-:W-:Y:S01]  /*09f0*/  CS2R R44, SRZ ;  /* 0x00000000002c7805 */ /* 0x000fe2000001ff00 */
[----:B------:R-:W-:Y:S01]  /*0a00*/  LOP3.LUT R229, R229, 0xfffffffe, RZ, 0xc0, !PT ;  /* 0xfffffffee5e57812 */ /* 0x000fe200078ec0ff */
[----:B------:R1:W-:Y:S01]  /*0a10*/  LDGSTS.E.BYPASS.LTC128B.128 [R232+0xa080], [R24.64+0x100], !P5 ;  /* 0x0a08010018e87fae */ /* 0x0003e2000e901d50 */
[----:B------:R-:W-:Y:S01]  /*0a20*/  ISETP.GE.AND P0, PT, R15, c[0x0][0x19c], PT ;  /* 0x000067000f007a0c */ /* 0x000fe20003f06270 */
[----:B------:R-:W-:Y:S01]  /*0a30*/  CS2R R50, SRZ ;  /* 0x0000000000327805 */ /* 0x000fe2000001ff00 */
[----:B------:R-:W-:Y:S01]  /*0a40*/  CS2R R48, SRZ ;  /* 0x0000000000307805 */ /* 0x000fe2000001ff00 */
[----:B------:R2:W-:Y:S01]  /*0a50*/  LDGSTS.E.BYPASS.LTC128B.128 [R232+0x7080], [R18.64], !P4 ;  /* 0x0708000012e87fae */ /* 0x0005e2000e101d50 */
[----:B------:R-:W-:Y:S01]  /*0a60*/  IMAD.IADD R229, R3, 0x1, -R229 ;  /* 0x0000000103e57824 */ /* 0x000fe200078e0ae5 */
[----:B------:R-:W-:Y:S01]  /*0a70*/  ISETP.LT.OR P4, PT, R0, 0x1, P0 ;  /* 0x000000010000780c */ /* 0x000fe20000781670 */
[----:B------:R-:W-:Y:S01]  /*0a80*/  CS2R R42, SRZ ;  /* 0x00000000002a7805 */ /* 0x000fe2000001ff00 */
[----:B------:R2:W-:Y:S01]  /*0a90*/  LDGSTS.E.BYPASS.LTC128B.128 [R232+0x9080], [R18.64+0x80], !P3 ;  /* 0x0908008012e87fae */ /* 0x0005e2000d901d50 */
[----:B------:R-:W-:Y:S01]  /*0aa0*/  IMAD R2, R229, 0x800, R2 ;  /* 0x00000800e5027824 */ /* 0x000fe200078e0202 */
[----:B------:R-:W-:Y:S01]  /*0ab0*/  CS2R R40, SRZ ;  /* 0x0000000000287805 */ /* 0x000fe2000001ff00 */
[----:B------:R-:W-:Y:S01]  /*0ac0*/  CS2R R38, SRZ ;  /* 0x0000000000267805 */ /* 0x000fe2000001ff00 */
[----:B------:R2:W-:Y:S01]  /*0ad0*/  LDGSTS.E.BYPASS.LTC128B.128 [R232+0xb080], [R18.64+0x100], !P1 ;  /* 0x0b08010012e87fae */ /* 0x0005e2000c901d50 */
[----:B------:R-:W-:Y:S01]  /*0ae0*/  ISETP.GE.AND P1, PT, R16, c[0x0][0x19c], PT ;  /* 0x0000670010007a0c */ /* 0x000fe20003f26270 */
[----:B------:R-:W-:-:S02]  /*0af0*/  CS2R R36, SRZ ;  /* 0x0000000000247805 */ /* 0x000fc4000001ff00 */
[----:B------:R-:W0:Y:S01]  /*0b00*/  LDGDEPBAR ;  /* 0x00000000000079af */ /* 0x000e220000000000 */
[----:B------:R-:W-:-:S03]  /*0b10*/  ISETP.LT.OR P5, PT, R0, 0x1, P1 ;  /* 0x000000010000780c */ /* 0x000fc60000fa1670 */
[----:B------:R3:W-:Y:S01]  /*0b20*/  LDGSTS.E.BYPASS.LTC128B.128 [R232+0x80], [R26.64], !P6 ;  /* 0x000800001ae87fae */ /* 0x0007e2000f101d50 */
[----:B------:R-:W-:Y:S01]  /*0b30*/  ISETP.GE.AND P6, PT, R16, c[0x0][0x16c], PT ;  /* 0x00005b0010007a0c */ /* 0x000fe20003fc6270 */
[----:B-1----:R-:W-:Y:S02]  /*0b40*/  IMAD R24, R244, c[0x0][0x17c], R5 ;  /* 0x00005f00f4187a24 */ /* 0x002fe400078e0205 */
[----:B------:R-:W-:-:S06]  /*0b50*/  IMAD.MOV.U32 R5, RZ, RZ, 0x40 ;  /* 0x00000040ff057424 */ /* 0x000fcc00078e00ff */
[----:B------:R3:W-:Y:S01]  /*0b60*/  LDGSTS.E.BYPASS.LTC128B.128 [R232+0x2080], [R26.64+0x80], !P5 ;  /* 0x020800801ae87fae */ /* 0x0007e2000e901d50 */
[----:B------:R-:W-:Y:S02]  /*0b70*/  IMAD.IADD R25, R29, 0x1, R24 ;  /* 0x000000011d197824 */ /* 0x000fe400078e0218 */
[----:B------:R-:W-:Y:S01]  /*0b80*/  IMAD.MOV.U32 R24, RZ, RZ, R28 ;  /* 0x000000ffff187224 */ /* 0x000fe200078e001c */
[----:B------:R3:W-:Y:S01]  /*0b90*/  LDGSTS.E.BYPASS.LTC128B.128 [R232+0x4080], [R26.64+0x100], !P4 ;  /* 0x040801001ae87fae */ /* 0x0007e2000e101d50 */
[----:B------:R-:W-:Y:S01]  /*0ba0*/  IMAD R28, R8, c[0x0][0x180], RZ ;  /* 0x00006000081c7a24 */ /* 0x000fe200078e02ff */
[----:B------:R-:W-:Y:S01]  /*0bb0*/  ISETP.GE.AND P4, PT, R15, c[0x0][0x16c], PT ;  /* 0x00005b000f007a0c */ /* 0x000fe20003f86270 */
[----:B------:R-:W-:-:S04]  /*0bc0*/  IMAD.WIDE.U32 R24, R9, c[0x0][0x180], R24 ;  /* 0x0000600009187a25 */ /* 0x000fc800078e0018 */
[----:B--2---:R-:W-:-:S04]  /*0bd0*/  IMAD.WIDE.U32 R18, R9, c[0x0][0x270], R246 ;  /* 0x00009c0009127a25 */ /* 0x004fc800078e00f6 */
[----:B------:R-:W-:Y:S01]  /*0be0*/  IMAD R28, R9, c[0x0][0x184], R28 ;  /* 0x00006100091c7a24 */ /* 0x000fe200078e021c */
[----:B------:R-:W-:-:S03]  /*0bf0*/  IADD3 R18, P3, R18, UR12, RZ ;  /* 0x0000000c12127c10 */ /* 0x000fc6000ff7e0ff */
[----:B------:R-:W-:Y:S01]  /*0c00*/  IMAD.IADD R29, R25, 0x1, R28 ;  /* 0x00000001191d7824 */ /* 0x000fe200078e021c */
[----:B------:R-:W-:Y:S01]  /*0c10*/  IADD3.X R17, R19, UR6, R17, P3, !PT ;  /* 0x0000000613117c10 */ /* 0x000fe20009ffe411 */
[----:B------:R-:W-:Y:S01]  /*0c20*/  IMAD.MOV.U32 R28, RZ, RZ, R24 ;  /* 0x000000ffff1c7224 */ /* 0x000fe200078e0018 */
[----:B------:R-:W-:Y:S01]  /*0c30*/  ISETP.LT.OR P3, PT, R0, 0x21, P2 ;  /* 0x000000210000780c */ /* 0x000fe20001761670 */
[----:B------:R-:W-:Y:S01]  /*0c40*/  IMAD.WIDE.U32 R24, R244, c[0x0][0x208], R22 ;  /* 0x00008200f4187a25 */ /* 0x000fe200078e0016 */
[C---:B------:R-:W-:Y:S02]  /*0c50*/  ISETP.LT.OR P2, PT, R0.reuse, 0x21, P1 ;  /* 0x000000210000780c */ /* 0x040fe40000f41670 */
[----:B------:R-:W-:Y:S02]  /*0c60*/  P2R R3, PR, RZ, 0x8 ;  /* 0x00000008ff037803 */ /* 0x000fe40000000000 */
[----:B------:R-:W-:Y:S02]  /*0c70*/  ISETP.LT.OR P3, PT, R0, 0x21, P0 ;  /* 0x000000210000780c */ /* 0x000fe40000761670 */
[----:B------:R-:W-:-:S02]  /*0c80*/  P2R R0, PR, RZ, 0x4 ;  /* 0x00000004ff007803 */ /* 0x000fc40000000000 */
[----:B------:R-:W-:Y:S01]  /*0c90*/  ISETP.NE.AND P1, PT, R3, RZ, PT ;  /* 0x000000ff0300720c */ /* 0x000fe20003f25270 */
[----:B------:R-:W-:Y:S01]  /*0ca0*/  IMAD R3, R245, c[0x0][0x208], RZ ;  /* 0x00008200f5037a24 */ /* 0x000fe200078e02ff */
[----:B------:R-:W-:Y:S02]  /*0cb0*/  ISETP.NE.AND P5, PT, R0, RZ, PT ;  /* 0x000000ff0000720c */ /* 0x000fe40003fa5270 */
[----:B------:R-:W-:Y:S01]  /*0cc0*/  LOP3.LUT P2, RZ, R10, 0x4, RZ, 0xc0, !PT ;  /* 0x000000040aff7812 */ /* 0x000fe2000784c0ff */
[----:B---3--:R-:W-:Y:S01]  /*0cd0*/  IMAD R26, R244, c[0x0][0x20c], R3 ;  /* 0x00008300f41a7a24 */ /* 0x008fe200078e0203 */
[----:B------:R-:W-:Y:S01]  /*0ce0*/  ISETP.GE.AND P0, PT, R22, c[0x0][0x16c], PT ;  /* 0x00005b0016007a0c */ /* 0x000fe20003f06270 */
[----:B------:R-:W-:Y:S01]  /*0cf0*/  IMAD.MOV.U32 R3, RZ, RZ, 0x20 ;  /* 0x00000020ff037424 */ /* 0x000fe200078e00ff */
[----:B------:R-:W-:Y:S01]  /*0d00*/  SEL R0, RZ, 0x2, P6 ;  /* 0x00000002ff007807 */ /* 0x000fe20003000000 */
[----:B------:R-:W-:Y:S01]  /*0d10*/  IMAD.IADD R27, R25, 0x1, R26 ;  /* 0x00000001191b7824 */ /* 0x000fe200078e021a */
[----:B------:R-:W-:Y:S01]  /*0d20*/  SEL R242, RZ, 0x1, P0 ;  /* 0x00000001fff27807 */ /* 0x000fe20000000000 */
[----:B------:R-:W-:Y:S01]  /*0d30*/  IMAD.MOV.U32 R26, RZ, RZ, R24 ;  /* 0x000000ffff1a7224 */ /* 0x000fe200078e0018 */
[----:B------:R-:W-:Y:S01]  /*0d40*/  SEL R19, RZ, 0x4, P4 ;  /* 0x00000004ff137807 */ /* 0x000fe20002000000 */
[----:B------:R1:W-:Y:S01]  /*0d50*/  LDGSTS.E.BYPASS.LTC128B.128 [R232+0x1080], [R20.64], !P1 ;  /* 0x0108000014e87fae */ /* 0x0003e2000c901d50 */
[C---:B------:R-:W-:Y:S01]  /*0d60*/  LOP3.LUT P1, RZ, R10.reuse, 0x2, RZ, 0xc0, !PT ;  /* 0x000000020aff7812 */ /* 0x040fe2000782c0ff */
[----:B------:R-:W-:Y:S01]  /*0d70*/  IMAD.SHL.U32 R10, R10, 0x40, RZ ;  /* 0x000000400a0a7824 */ /* 0x000fe200078e00ff */
[----:B------:R-:W-:Y:S01]  /*0d80*/  IADD3 R19, R19, R0, R242 ;  /* 0x0000000013137210 */ /* 0x000fe20007ffe0f2 */
[----:B------:R1:W-:Y:S01]  /*0d90*/  LDGSTS.E.BYPASS.LTC128B.128 [R232+0x3080], [R20.64+0x80], !P5 ;  /* 0x0308008014e87fae */ /* 0x0003e2000e901d50 */
[----:B------:R-:W-:Y:S01]  /*0da0*/  IMAD.U32 R0, RZ, RZ, UR9 ;  /* 0x00000009ff007e24 */ /* 0x000fe2000f8e00ff */
[----:B------:R-:W-:Y:S01]  /*0db0*/  @P4 LOP3.LUT R233, R233, 0x8, RZ, 0xfc, !PT ;  /* 0x00000008e9e94812 */ /* 0x000fe200078efcff */
[----:B------:R-:W-:Y:S01]  /*0dc0*/  IMAD.WIDE.U32 R30, R9, c[0x0][0x210], R26 ;  /* 0x00008400091e7a25 */ /* 0x000fe200078e001a */
[----:B------:R1:W-:Y:S01]  /*0dd0*/  LDGSTS.E.BYPASS.LTC128B.128 [R232+0x5080], [R20.64+0x100], !P3 ;  /* 0x0508010014e87fae */ /* 0x0003e2000d901d50 */
[----:B------:R-:W-:-:S02]  /*0de0*/  LOP3.LUT R10, R10, 0x1c0, RZ, 0xc0, !PT ;  /* 0x000001c00a0a7812 */ /* 0x000fc400078ec0ff */
[----:B------:R-:W-:Y:S01]  /*0df0*/  IMAD.WIDE.U32 R28, R0, c[0x0][0x188], R28 ;  /* 0x00006200001c7a25 */ /* 0x000fe200078e001c */
[----:B------:R-:W0:Y:S01]  /*0e00*/  LDGDEPBAR ;  /* 0x00000000000079af */ /* 0x000e220000000000 */
[----:B------:R-:W-:Y:S02]  /*0e10*/  LOP3.LUT R231, R10, 0x8, R7, 0xf8, !PT ;  /* 0x000000080ae77812 */ /* 0x000fe400078ef807 */
[----:B------:R-:W-:Y:S02]  /*0e20*/  SHF.R.U32.HI R6, RZ, 0x3, R10 ;  /* 0x00000003ff067819 */ /* 0x000fe4000001160a */
[----:B------:R-:W-:Y:S01]  /*0e30*/  IADD3 R0, R29, UR8, RZ ;  /* 0x000000081d007c10 */ /* 0x000fe2000fffe0ff */
[----:B------:R-:W-:Y:S01]  /*0e40*/  USHF.L.U32 UR8, UR4, 0x6, URZ ;  /* 0x0000000604087899 */ /* 0x000fe2000800063f */
[----:B------:R-:W-:Y:S02]  /*0e50*/  LOP3.LUT R231, R231, R6, RZ, 0x3c, !PT ;  /* 0x00000006e7e77212 */ /* 0x000fe400078e3cff */
[----:B------:R-:W-:Y:S01]  /*0e60*/  LEA R236, P0, R28, c[0x0][0x160], 0x1 ;  /* 0x000058001cec7a11 */ /* 0x000fe200078008ff */
[----:B------:R-:W-:Y:S01]  /*0e70*/  ULDC.64 UR4, c[0x0][0x290] ;  /* 0x0000a40000047ab9 */ /* 0x000fe20000000a00 */
[----:B------:R-:W-:Y:S01]  /*0e80*/  LOP3.LUT P3, RZ, R19, 0x2, RZ, 0xc0, !PT ;  /* 0x0000000213ff7812 */ /* 0x000fe2000786c0ff */
[----:B------:R-:W-:Y:S01]  /*0e90*/  IMAD.IADD R231, R2, 0x1, R231 ;  /* 0x0000000102e77824 */ /* 0x000fe200078e02e7 */
[----:B------:R-:W-:Y:S01]  /*0ea0*/  SEL R2, R3, 0xffffffe0, !P1 ;  /* 0xffffffe003027807 */ /* 0x000fe20004800000 */
[----:B------:R-:W-:Y:S01]  /*0eb0*/  UIMAD.WIDE.U32 UR10, UR9, UR4, URZ ;  /* 0x00000004090a72a5 */ /* 0x000fe2000f8e003f */
[----:B------:R-:W-:Y:S01]  /*0ec0*/  LEA.HI.X R237, R28, c[0x0][0x164], R0, 0x1, P0 ;  /* 0x000059001ced7a11 */ /* 0x000fe200000f0c00 */
[----:B------:R-:W-:Y:S01]  /*0ed0*/  IMAD.SHL.U32 R231, R231, 0x2, RZ ;  /* 0x00000002e7e77824 */ /* 0x000fe200078e00ff */
[----:B------:R-:W-:Y:S01]  /*0ee0*/  SEL R0, R5, 0xffffffc0, !P2 ;  /* 0xffffffc005007807 */ /* 0x000fe20005000000 */
[----:B------:R-:W-:Y:S01]  /*0ef0*/  UIMAD UR4, UR18, UR4, URZ ;  /* 0x00000004120472a4 */ /* 0x000fe2000f8e023f */
[----:B------:R-:W-:Y:S01]  /*0f00*/  LOP3.LUT P1, RZ, R19, 0x1, RZ, 0xc0, !PT ;  /* 0x0000000113ff7812 */ /* 0x000fe2000782c0ff */
[C---:B------:R-:W-:Y:S01]  /*0f10*/  IMAD.IADD R227, R231.reuse, 0x1, R2 ;  /* 0x00000001e7e37824 */ /* 0x040fe200078e0202 */
[----:B------:R-:W-:Y:S01]  /*0f20*/  IADD3 R24, P0, R236, UR8, RZ ;  /* 0x00000008ec187c10 */ /* 0x000fe2000ff1e0ff */
[----:B------:R-:W-:Y:S01]  /*0f30*/  IMAD.IADD R226, R231, 0x1, R0 ;  /* 0x00000001e7e27824 */ /* 0x000fe200078e0200 */
[----:B------:R-:W-:Y:S01]  /*0f40*/  ISETP.LT.OR P2, PT, R14, 0x1, !P1 ;  /* 0x000000010e00780c */ /* 0x000fe20004f41670 */
[----:B------:R-:W-:-:S04]  /*0f50*/  DEPBAR.LE SB0, 0x1 ;  /* 0x000080400000791a */ /* 0x000fc80000000000 */
[----:B------:R-:W-:Y:S01]  /*0f60*/  BAR.SYNC.DEFER_BLOCKING 0x0 ;  /* 0x0000000000007b1d */ /* 0x000fe20000010000 */
[----:B------:R-:W-:Y:S01]  /*0f70*/  IMAD.IADD R225, R0, 0x1, R227 ;  /* 0x0000000100e17824 */ /* 0x000fe200078e02e3 */
[----:B------:R-:W-:Y:S01]  /*0f80*/  IADD3.X R25, R237, UR7, RZ, P0, !PT ;  /* 0x00000007ed197c10 */ /* 0x000fe200087fe4ff */
[----:B------:R-:W-:Y:S01]  /*0f90*/  UIMAD UR4, UR9, UR5, UR4 ;  /* 0x00000005090472a4 */ /* 0x000fe2000f8e0204 */
[----:B------:R-:W-:Y:S01]  /*0fa0*/  ISETP.LT.OR P0, PT, R14, 0x1, !P3 ;  /* 0x000000010e00780c */ /* 0x000fe20005f01670 */
[----:B------:R-:W-:Y:S01]  /*0fb0*/  IMAD R2, R8, c[0x0][0x288], RZ ;  /* 0x0000a20008027a24 */ /* 0x000fe200078e02ff */
[C---:B------:R-:W-:Y:S01]  /*0fc0*/  ISETP.LT.OR P1, PT, R14.reuse, 0x21, !P1 ;  /* 0x000000210e00780c */ /* 0x040fe20004f21670 */
[C---:B------:R-:W-:Y:S01]  /*0fd0*/  IMAD.WIDE.U32 R28, R9.reuse, c[0x0][0x288], R246 ;  /* 0x0000a200091c7a25 */ /* 0x040fe200078e00f6 */
[----:B------:R-:W-:Y:S01]  /*0fe0*/  UIADD3 UR14, UR11, UR4, URZ ;  /* 0x000000040b0e7290 */ /* 0x000fe2000fffe03f */
[----:B------:R-:W-:Y:S02]  /*0ff0*/  ISETP.LT.OR P3, PT, R14, 0x21, !P3 ;  /* 0x000000210e00780c */ /* 0x000fe40005f61670 */
[----:B------:R-:W-:Y:S01]  /*1000*/  IMAD R2, R9, c[0x0][0x28c], R2 ;  /* 0x0000a30009027a24 */ /* 0x000fe200078e0202 */
[----:B------:R-:W-:Y:S01]  /*1010*/  LOP3.LUT R233, R233, 0xfffffffb, RZ, 0xc0, !PT ;  /* 0xfffffffbe9e97812 */ /* 0x000fe200078ec0ff */
[----:B-1----:R-:W-:Y:S01]  /*1020*/  IMAD R20, R8, c[0x0][0x210], RZ ;  /* 0x0000840008147a24 */ /* 0x002fe200078e02ff */
[----:B------:R-:W-:Y:S01]  /*1030*/  ULDC.64 UR4, c[0x0][0x218] ;  /* 0x0000860000047ab9 */ /* 0x000fe20000000a00 */
[----:B------:R-:W-:Y:S01]  /*1040*/  ISETP.GE.AND P5, PT, R22, c[0x0][0x1fc], PT ;  /* 0x00007f0016007a0c */ /* 0x000fe20003fa6270 */
[----:B------:R-:W-:Y:S01]  /*1050*/  UIMAD UR4, UR18, UR4, URZ ;  /* 0x00000004120472a4 */ /* 0x000fe2000f8e023f */
[----:B------:R-:W-:-:S03]  /*1060*/  IMAD R20, R9, c[0x0][0x214], R20 ;  /* 0x0000850009147a24 */ /* 0x000fc600078e0214 */
[----:B------:R-:W-:Y:S01]  /*1070*/  UIMAD UR4, UR9, UR5, UR4 ;  /* 0x00000005090472a4 */ /* 0x000fe2000f8e0204 */
[----:B------:R-:W-:Y:S02]  /*1080*/  IMAD.IADD R31, R31, 0x1, R20 ;  /* 0x000000011f1f7824 */ /* 0x000fe400078e0214 */
[----:B------:R-:W-:Y:S01]  /*1090*/  IMAD.U32 R20, RZ, RZ, UR9 ;  /* 0x00000009ff147e24 */ /* 0x000fe2000f8e00ff */
[----:B------:R1:W2:Y:S03]  /*10a0*/  LDSM.16.M88.4 R164, [R231+0x6080] ;  /* 0x00608000e7a4783b */ /* 0x0002a60000000200 */
[----:B------:R-:W-:Y:S01]  /*10b0*/  IMAD.WIDE.U32 R20, R20, c[0x0][0x218], R30 ;  /* 0x0000860014147a25 */ /* 0x000fe200078e001e */
[----:B------:R1:W3:Y:S04]  /*10c0*/  LDSM.16.M88.4 R168, [R227+0x6080] ;  /* 0x00608000e3a8783b */ /* 0x0002e80000000200 */
[----:B------:R1:W4:Y:S04]  /*10d0*/  LDSM.16.M88.4 R172, [R226+0x6080] ;  /* 0x00608000e2ac783b */ /* 0x0003280000000200 */
[----:B------:R1:W5:Y:S04]  /*10e0*/  LDSM.16.M88.4 R176, [R225+0x6080] ;  /* 0x00608000e1b0783b */ /* 0x0003680000000200 */
        /* <DEDUP_REMOVED lines=13> */
[----:B------:R-:W-:-:S03]  /*11c0*/  LOP3.LUT P2, RZ, R19, 0x4, RZ, 0xc0, !PT ;  /* 0x0000000413ff7812 */ /* 0x000fc6000784c0ff */
[----:B------:R1:W-:Y:S01]  /*11d0*/  LDGSTS.E.BYPASS.LTC128B.128 [R232+0x8080], [R236.64+0x80], !P0 ;  /* 0x08080080ece87fae */ /* 0x0003e2000c101d50 */
[----:B------:R-:W-:Y:S02]  /*11e0*/  ISETP.LT.OR P4, PT, R14, 0x1, !P2 ;  /* 0x000000010e00780c */ /* 0x000fe40005781670 */
[----:B------:R-:W-:Y:S02]  /*11f0*/  IADD3 R19, P0, R28, UR10, RZ ;  /* 0x0000000a1c137c10 */ /* 0x000fe4000ff1e0ff */
[----:B------:R-:W-:Y:S02]  /*1200*/  ISETP.LT.OR P2, PT, R14, 0x21, !P2 ;  /* 0x000000210e00780c */ /* 0x000fe40005741670 */
[----:B------:R-:W-:Y:S02]  /*1210*/  IADD3.X R2, R29, UR14, R2, P0, !PT ;  /* 0x0000000e1d027c10 */ /* 0x000fe400087fe402 */
[----:B------:R-:W-:-:S04]  /*1220*/  LEA R26, P0, R18, c[0x0][0x258], 0x2 ;  /* 0x00009600121a7a11 */ /* 0x000fc800078010ff */
[----:B------:R-:W-:Y:S01]  /*1230*/  LEA.HI.X R27, R18, c[0x0][0x25c], R17, 0x2, P0 ;  /* 0x00009700121b7a11 */ /* 0x000fe200000f1411 */
[----:B------:R1:W-:Y:S01]  /*1240*/  LDGSTS.E.BYPASS.LTC128B.128 [R232+0xa080], [R236.64+0x100], !P4 ;  /* 0x0a080100ece87fae */ /* 0x0003e2000e101d50 */
[----:B------:R-:W-:Y:S01]  /*1250*/  ISETP.GT.AND P4, PT, R234, 0xf, PT ;  /* 0x0000000fea00780c */ /* 0x000fe20003f84270 */
[----:B------:R-:W-:Y:S01]  /*1260*/  IMAD.U32 R17, RZ, RZ, UR8 ;  /* 0x00000008ff117e24 */ /* 0x000fe2000f8e00ff */
[----:B------:R-:W-:Y:S01]  /*1270*/  SEL R18, RZ, 0xffffffff, P6 ;  /* 0xffffffffff127807 */ /* 0x000fe20003000000 */
[----:B------:R1:W-:Y:S03]  /*1280*/  LDGSTS.E.BYPASS.LTC128B.128 [R232+0x7080], [R24.64], !P1 ;  /* 0x0708000018e87fae */ /* 0x0003e6000c901d50 */
[----:B------:R-:W-:-:S04]  /*1290*/  IADD3 R28, P1, P0, R17, 0x80, R236 ;  /* 0x00000080111c7810 */ /* 0x000fc8000783e0ec */
[--C-:B------:R-:W-:Y:S02]  /*12a0*/  IADD3.X R29, RZ, UR7, R237.reuse, P1, P0 ;  /* 0x00000007ff1d7c10 */ /* 0x100fe40008fe04ed */
[----:B------:R-:W-:Y:S02]  /*12b0*/  IADD3 R30, P1, P0, R17, 0x100, R236 ;  /* 0x00000100111e7810 */ /* 0x000fe4000783e0ec */
[----:B------:R-:W-:Y:S01]  /*12c0*/  @P4 LOP3.LUT R233, R233, 0x4, RZ, 0xfc, !PT ;  /* 0x00000004e9e94812 */ /* 0x000fe200078efcff */
[----:B------:R1:W-:Y:S01]  /*12d0*/  LDGSTS.E.BYPASS.LTC128B.128 [R232+0x9080], [R28.64], !P3 ;  /* 0x090800001ce87fae */ /* 0x0003e2000d901d50 */
[----:B------:R-:W-:Y:S02]  /*12e0*/  IADD3.X R31, RZ, UR7, R237, P1, P0 ;  /* 0x00000007ff1f7c10 */ /* 0x000fe40008fe04ed */
[----:B------:R-:W-:Y:S02]  /*12f0*/  LOP3.LUT P3, RZ, R233, 0x4, RZ, 0xc0, !PT ;  /* 0x00000004e9ff7812 */ /* 0x000fe4000786c0ff */
[----:B------:R-:W-:Y:S01]  /*1300*/  IADD3 R17, R21, UR4, RZ ;  /* 0x0000000415117c10 */ /* 0x000fe2000fffe0ff */
[----:B------:R1:W-:Y:S01]  /*1310*/  LDGSTS.E.BYPASS.LTC128B.128 [R232+0xb080], [R30.64], !P2 ;  /* 0x0b0800001ee87fae */ /* 0x0003e2000d101d50 */
[----:B------:R-:W-:Y:S01]  /*1320*/  LEA R250, P0, R20, c[0x0][0x1f0], 0x1 ;  /* 0x00007c0014fa7a11 */ /* 0x000fe200078008ff */
[----:B------:R-:W-:Y:S01]  /*1330*/  ULDC.64 UR4, c[0x0][0x208] ;  /* 0x0000820000047ab9 */ /* 0x000fe20000000a00 */
[----:B------:R-:W-:Y:S01]  /*1340*/  ISETP.GE.AND P1, PT, R22, c[0x0][0x1fc], PT ;  /* 0x00007f0016007a0c */ /* 0x000fe20003f26270 */
[----:B------:R-:W-:Y:S01]  /*1350*/  USHF.L.U32 UR15, UR4, 0x6, URZ ;  /* 0x00000006040f7899 */ /* 0x000fe2000800063f */
[----:B------:R-:W-:Y:S01]  /*1360*/  LEA.HI.X R251, R20, c[0x0][0x1f4], R17, 0x1, P0 ;  /* 0x00007d0014fb7a11 */ /* 0x000fe200000f0c11 */
[----:B------:R-:W-:Y:S01]  /*1370*/  USHF.L.U64.HI UR19, UR4, UR19, UR5 ;  /* 0x0000001304137299 */ /* 0x000fe20008010205 */
[----:B------:R-:W-:-:S02]  /*1380*/  ISETP.GE.AND P0, PT, R16, c[0x0][0x1fc], PT ;  /* 0x00007f0010007a0c */ /* 0x000fc40003f06270 */
[----:B------:R-:W-:Y:S01]  /*1390*/  LOP3.LUT P6, RZ, R233, 0x4, RZ, 0xc0, !PT ;  /* 0x00000004e9ff7812 */ /* 0x000fe200078cc0ff */
[----:B------:R-:W-:Y:S01]  /*13a0*/  @!P3 IMAD.SHL.U32 R17, R234, 0x10, RZ ;  /* 0x00000010ea11b824 */ /* 0x000fe200078e00ff */
[----:B------:R-:W-:Y:S02]  /*13b0*/  ISETP.GE.AND P3, PT, R16, c[0x0][0x1fc], PT ;  /* 0x00007f0010007a0c */ /* 0x000fe40003f66270 */
[----:B------:R-:W-:Y:S02]  /*13c0*/  ISETP.GE.AND P2, PT, R15, c[0x0][0x1fc], PT ;  /* 0x00007f000f007a0c */ /* 0x000fe40003f46270 */
[----:B------:R-:W-:Y:S02]  /*13d0*/  ISETP.LT.OR P4, PT, R14, 0x1, P5 ;  /* 0x000000010e00780c */ /* 0x000fe40002f81670 */
[----:B------:R-:W-:Y:S02]  /*13e0*/  SEL R16, RZ, 0xffffffff, P0 ;  /* 0xffffffffff107807 */ /* 0x000fe40000000000 */
[----:B------:R-:W-:-:S02]  /*13f0*/  SEL R20, RZ, 0x1, P1 ;  /* 0x00000001ff147807 */ /* 0x000fc40000800000 */
[C---:B------:R-:W-:Y:S01]  /*1400*/  ISETP.LT.OR P0, PT, R14.reuse, 0x1, P3 ;  /* 0x000000010e00780c */ /* 0x040fe20001f01670 */
[----:B------:R2:W-:Y:S01]  /*1410*/  @!P6 LDGSTS.E.BYPASS.LTC128B.128 [R17+0x12080], [R26.64] ;  /* 0x120800001a11efae */ /* 0x0005e2000b901d50 */
[C---:B------:R-:W-:Y:S02]  /*1420*/  ISETP.LT.OR P1, PT, R14.reuse, 0x1, P2 ;  /* 0x000000010e00780c */ /* 0x040fe40001721670 */
[C---:B------:R-:W-:Y:S01]  /*1430*/  ISETP.LT.OR P5, PT, R14.reuse, 0x21, P5 ;  /* 0x000000210e00780c */ /* 0x040fe20002fa1670 */
[----:B------:R-:W0:Y:S01]  /*1440*/  LDGDEPBAR ;  /* 0x00000000000079af */ /* 0x000e220000000000 */
[C---:B------:R-:W-:Y:S02]  /*1450*/  ISETP.LT.OR P3, PT, R14.reuse, 0x21, P3 ;  /* 0x000000210e00780c */ /* 0x040fe40001f61670 */
[----:B------:R-:W-:Y:S01]  /*1460*/  ISETP.LT.OR P2, PT, R14, 0x21, P2 ;  /* 0x000000210e00780c */ /* 0x000fe20001741670 */
[----:B------:R3:W-:Y:S04]  /*1470*/  LDGSTS.E.BYPASS.LTC128B.128 [R232+0xc080], [R250.64], !P4 ;  /* 0x0c080000fae87fae */ /* 0x0007e8000e101d50 */
[----:B------:R3:W-:Y:S01]  /*1480*/  LDGSTS.E.BYPASS.LTC128B.128 [R232+0xe080], [R250.64+0x80], !P0 ;  /* 0x0e080080fae87fae */ /* 0x0007e2000c101d50 */
[----:B------:R-:W-:-:S03]  /*1490*/  LEA R22, P0, R19, c[0x0][0x280], 0x2 ;  /* 0x0000a00013167a11 */ /* 0x000fc600078010ff */
[----:B------:R3:W-:Y:S01]  /*14a0*/  LDGSTS.E.BYPASS.LTC128B.128 [R232+0x10080], [R250.64+0x100], !P1 ;  /* 0x10080100fae87fae */ /* 0x0007e2000c901d50 */
[----:B------:R-:W-:Y:S01]  /*14b0*/  ISETP.GE.AND P1, PT, R15, c[0x0][0x1fc], PT ;  /* 0x00007f000f007a0c */ /* 0x000fe20003f26270 */
[----:B------:R-:W-:Y:S01]  /*14c0*/  IMAD.SHL.U32 R15, R16, 0x2, RZ ;  /* 0x00000002100f7824 */ /* 0x000fe200078e00ff */
[----:B------:R-:W-:Y:S02]  /*14d0*/  LEA.HI.X R23, R19, c[0x0][0x284], R2, 0x2, P0 ;  /* 0x0000a10013177a11 */ /* 0x000fe400000f1402 */
[----:B-1----:R-:W-:Y:S02]  /*14e0*/  IADD3 R24, P0, R250, UR15, RZ ;  /* 0x0000000ffa187c10 */ /* 0x002fe4000ff1e0ff */
[----:B------:R-:W-:Y:S01]  /*14f0*/  LOP3.LUT R20, R15, 0x2, R20, 0xe2, !PT ;  /* 0x000000020f147812 */ /* 0x000fe200078ee214 */
[----:B------:R-:W-:Y:S01]  /*1500*/  IMAD.U32 R15, RZ, RZ, UR15 ;  /* 0x0000000fff0f7e24 */ /* 0x000fe2000f8e00ff */
[----:B------:R-:W-:Y:S01]  /*1510*/  SEL R241, RZ, 0xffffffff, P1 ;  /* 0xfffffffffff17807 */ /* 0x000fe20000800000 */
[----:B--2---:R-:W-:Y:S01]  /*1520*/  IMAD.SHL.U32 R17, R18, 0x2, RZ ;  /* 0x0000000212117824 */ /* 0x004fe200078e00ff */
[----:B------:R-:W-:-:S02]  /*1530*/  IADD3.X R25, R251, UR19, RZ, P0, !PT ;  /* 0x00000013fb197c10 */ /* 0x000fc400087fe4ff */
[----:B------:R-:W-:Y:S01]  /*1540*/  IADD3 R16, P1, P0, R15, 0x100, R250 ;  /* 0x000001000f107810 */ /* 0x000fe2000783e0fa */
[----:B------:R-:W-:Y:S01]  /*1550*/  @!P6 IMAD.SHL.U32 R15, R234, 0x10, RZ ;  /* 0x00000010ea0fe824 */ /* 0x000fe200078e00ff */
[----:B------:R-:W-:Y:S01]  /*1560*/  LOP3.LUT R242, R17, 0x2, R242, 0xe2, !PT ;  /* 0x0000000211f27812 */ /* 0x000fe200078ee2f2 */
[----:B------:R1:W-:Y:S01]  /*1570*/  LDGSTS.E.BYPASS.LTC128B.128 [R232+0xd080], [R24.64], !P5 ;  /* 0x0d08000018e87fae */ /* 0x0003e2000e901d50 */
[----:B------:R-:W-:Y:S01]  /*1580*/  IADD3.X R17, RZ, UR19, R251, P1, P0 ;  /* 0x00000013ff117c10 */ /* 0x000fe20008fe04fb */
[----:B------:R-:W-:Y:S01]  /*1590*/  IMAD.SHL.U32 R241, R241, 0x4, RZ ;  /* 0x00000004f1f17824 */ /* 0x000fe200078e00ff */
[----:B------:R-:W-:Y:S01]  /*15a0*/  PLOP3.LUT P0, PT, PT, PT, UP0, 0x80, 0x0 ;  /* 0x000000000000781c */ /* 0x000fe20003f0f008 */
[----:B------:R1:W-:Y:S03]  /*15b0*/  LDGSTS.E.BYPASS.LTC128B.128 [R232+0xf080], [R24.64+0x80], !P3 ;  /* 0x0f08008018e87fae */ /* 0x0003e6000d901d50 */
[----:B------:R-:W-:Y:S01]  /*15c0*/  LOP3.LUT R241, R241, 0x4, R20, 0xe2, !PT ;  /* 0x00000004f1f17812 */ /* 0x000fe200078ee214 */
[----:B------:R1:W-:Y:S04]  /*15d0*/  LDGSTS.E.BYPASS.LTC128B.128 [R232+0x11080], [R16.64], !P2 ;  /* 0x1108000010e87fae */ /* 0x0003e8000d101d50 */
[----:B------:R1:W-:Y:S04]  /*15e0*/  @!P6 LDGSTS.E.BYPASS.LTC128B.128 [R15+0x12180], [R22.64] ;  /* 0x12180000160fefae */ /* 0x0003e8000b901d50 */
[----:B------:R-:W0:Y:S01]  /*15f0*/  LDGDEPBAR ;  /* 0x00000000000079af */ /* 0x000e220000000000 */
[----:B------:R-:W-:Y:S05]  /*1600*/  @!P0 BRA `(.L_x_24) ;  /* 0x0000375000008947 */ /* 0x000fea0003800000 */
[----:B---345:R-:W-:Y:S01]  /*1610*/  IMAD R14, R8, c[0x0][0x238], RZ ;  /* 0x00008e00080e7a24 */ /* 0x038fe200078e02ff */
[----:B------:R-:W-:Y:S01]  /*1620*/  SHF.R.S32.HI R235, RZ, 0x1f, R234 ;  /* 0x0000001fffeb7819 */ /* 0x000fe200000114ea */
[----:B------:R-:W-:Y:S01]  /*1630*/  ULDC.64 UR4, c[0x0][0x240] ;  /* 0x0000900000047ab9 */ /* 0x000fe20000000a00 */
[-C--:B------:R-:W-:Y:S01]  /*1640*/  LEA.HI R8, R13, R234.reuse, RZ, 0x5 ;  /* 0x000000ea0d087211 */ /* 0x080fe200078f28ff */
[----:B------:R-:W-:Y:S01]  /*1650*/  IMAD R14, R9, c[0x0][0x23c], R14 ;  /* 0x00008f00090e7a24 */ /* 0x000fe200078e020e */
[----:B------:R-:W-:Y:S01]  /*1660*/  LEA.HI R13, R13, R234, RZ, 0x2 ;  /* 0x000000ea0d0d7211 */ /* 0x000fe200078f10ff */
[----:B------:R-:W-:Y:S01]  /*1670*/  IMAD.WIDE.U32 R18, R9, c[0x0][0x238], R234 ;  /* 0x00008e0009127a25 */ /* 0x000fe200078e00ea */
[----:B------:R-:W-:Y:S01]  /*1680*/  SHF.R.S32.HI R21, RZ, 0x5, R8 ;  /* 0x00000005ff157819 */ /* 0x000fe20000011408 */
[----:B------:R-:W-:Y:S01]  /*1690*/  UIMAD UR4, UR18, UR4, URZ ;  /* 0x00000004120472a4 */ /* 0x000fe2000f8e023f */
[----:B-1----:R-:W-:Y:S01]  /*16a0*/  LOP3.LUT R15, R12, 0xfffffff0, RZ, 0xc0, !PT ;  /* 0xfffffff00c0f7812 */ /* 0x002fe200078ec0ff */
[----:B------:R-:W-:Y:S01]  /*16b0*/  IMAD.IADD R19, R19, 0x1, R14 ;  /* 0x0000000113137824 */ /* 0x000fe200078e020e */
[--C-:B------:R-:W-:Y:S01]  /*16c0*/  SHF.R.S32.HI R9, RZ, 0x2, R13.reuse ;  /* 0x00000002ff097819 */ /* 0x100fe2000001140d */
[----:B------:R-:W-:Y:S01]  /*16d0*/  IMAD.U32 R248, RZ, RZ, UR9 ;  /* 0x00000009fff87e24 */ /* 0x000fe2000f8e00ff */
[----:B------:R-:W-:Y:S01]  /*16e0*/  SHF.R.S32.HI R12, RZ, 0x1f, R13 ;  /* 0x0000001fff0c7819 */ /* 0x000fe2000001140d */
[----:B------:R-:W-:Y:S01]  /*16f0*/  IMAD.IADD R15, R234, 0x1, -R15 ;  /* 0x00000001ea0f7824 */ /* 0x000fe200078e0a0f */
[----:B------:R-:W-:Y:S01]  /*1700*/  LEA.HI R2, R8, R21, RZ, 0x1 ;  /* 0x0000001508027211 */ /* 0x000fe200078f08ff */
[----:B------:R-:W-:Y:S01]  /*1710*/  UIADD3 UR20, UR20, 0x3f, URZ ;  /* 0x0000003f14147890 */ /* 0x000fe2000fffe03f */
[----:B------:R-:W-:Y:S01]  /*1720*/  LEA.HI R12, R12, R9, RZ, 0x3 ;  /* 0x000000090c0c7211 */ /* 0x000fe200078f18ff */
[----:B------:R-:W-:Y:S01]  /*1730*/  UIMAD UR5, UR9, UR5, UR4 ;  /* 0x00000005090572a4 */ /* 0x000fe2000f8e0204 */
[----:B------:R-:W-:Y:S01]  /*1740*/  LOP3.LUT R2, R2, 0xfffffffe, RZ, 0xc0, !PT ;  /* 0xfffffffe02027812 */ /* 0x000fe200078ec0ff */
[----:B------:R-:W-:Y:S01]  /*1750*/  IMAD.WIDE.U32 R248, R248, c[0x0][0x240], R18 ;  /* 0x00009000f8f87a25 */ /* 0x000fe200078e0012 */
[----:B------:R-:W-:Y:S01]  /*1760*/  LOP3.LUT R17, R8, 0xffffffe0, RZ, 0xc0, !PT ;  /* 0xffffffe008117812 */ /* 0x000fe200078ec0ff */
[----:B------:R-:W-:Y:S01]  /*1770*/  USHF.R.S32.HI UR4, URZ, 0x1f, UR20 ;  /* 0x0000001f3f047899 */ /* 0x000fe20008011414 */
[----:B------:R-:W-:Y:S01]  /*1780*/  LOP3.LUT R8, R12, 0xfffffff8, RZ, 0xc0, !PT ;  /* 0xfffffff80c087812 */ /* 0x000fe200078ec0ff */
[----:B------:R-:W-:Y:S01]  /*1790*/  IMAD.IADD R2, R21, 0x1, -R2 ;  /* 0x0000000115027824 */ /* 0x000fe200078e0a02 */
[----:B------:R-:W-:Y:S01]  /*17a0*/  SHF.R.S32.HI R16, RZ, 0x1f, R15 ;  /* 0x0000001fff107819 */ /* 0x000fe2000001140f */
[----:B------:R-:W-:Y:S01]  /*17b0*/  IMAD.IADD R12, R234, 0x1, -R17 ;  /* 0x00000001ea0c7824 */ /* 0x000fe200078e0a11 */
[----:B------:R-:W-:Y:S01]  /*17c0*/  SHF.R.S32.HI R23, RZ, 0x1f, R4 ;  /* 0x0000001fff177819 */ /* 0x000fe20000011404 */
[----:B------:R-:W-:Y:S01]  /*17d0*/  IMAD.IADD R8, R9, 0x1, -R8 ;  /* 0x0000000109087824 */ /* 0x000fe200078e0a08 */
[----:B------:R-:W-:Y:S01]  /*17e0*/  LEA.HI R9, R16, R15, RZ, 0x3 ;  /* 0x0000000f10097211 */ /* 0x000fe200078f18ff */
[----:B------:R-:W-:Y:S01]  /*17f0*/  IMAD.SHL.U32 R16, R2, 0x10, RZ ;  /* 0x0000001002107824 */ /* 0x000fe200078e00ff */
[----:B------:R-:W-:Y:S01]  /*1800*/  LEA.HI R23, R23, R4, RZ, 0x2 ;  /* 0x0000000417177211 */ /* 0x000fe200078f10ff */
[----:B------:R-:W-:Y:S01]  /*1810*/  IMAD.SHL.U32 R17, R4, 0x8, RZ ;  /* 0x0000000804117824 */ /* 0x000fe200078e00ff */
[----:B------:R-:W-:Y:S01]  /*1820*/  SHF.R.S32.HI R239, RZ, 0x1f, R12 ;  /* 0x0000001fffef7819 */ /* 0x000fe2000001140c */
[----:B------:R-:W-:Y:S01]  /*1830*/  IMAD.SHL.U32 R2, R2, 0x400, RZ ;  /* 0x0000040002027824 */ /* 0x000fe200078e00ff */
[----:B------:R-:W-:Y:S01]  /*1840*/  LOP3.LUT R10, R10, 0x10, R16, 0xf8, !PT ;  /* 0x000000100a0a7812 */ /* 0x000fe200078ef810 */
[C---:B------:R-:W-:Y:S01]  /*1850*/  IMAD.SHL.U32 R228, R9.reuse, 0x40, RZ ;  /* 0x0000004009e47824 */ /* 0x040fe200078e00ff */
[----:B------:R-:W-:Y:S01]  /*1860*/  LOP3.LUT R14, R9, 0xfffffff8, RZ, 0xc0, !PT ;  /* 0xfffffff8090e7812 */ /* 0x000fe200078ec0ff */
[----:B------:R-:W-:Y:S01]  /*1870*/  ULEA.HI UR20, UR4, UR20, URZ, 0x6 ;  /* 0x0000001404147291 */ /* 0x000fe2000f8f303f */
[----:B------:R-:W-:Y:S01]  /*1880*/  LOP3.LUT R23, R23, 0xfffffffc, RZ, 0xc0, !PT ;  /* 0xfffffffc17177812 */ /* 0x000fe200078ec0ff */
[----:B------:R-:W-:Y:S01]  /*1890*/  CS2R R130, SRZ ;  /* 0x0000000000827805 */ /* 0x000fe2000001ff00 */
[----:B------:R-:W-:Y:S01]  /*18a0*/  LEA.HI R239, R239, R12, RZ, 0x2 ;  /* 0x0000000cefef7211 */ /* 0x000fe200078f10ff */
[----:B------:R-:W-:Y:S01]  /*18b0*/  IMAD.IADD R14, R15, 0x1, -R14 ;  /* 0x000000010f0e7824 */ /* 0x000fe200078e0a0e */
[----:B------:R-:W-:Y:S01]  /*18c0*/  LOP3.LUT R7, R10, 0x8, R7, 0xf8, !PT ;  /* 0x000000080a077812 */ /* 0x000fe200078ef807 */
[----:B------:R-:W-:Y:S01]  /*18d0*/  IMAD.SHL.U32 R10, R8, 0x40, RZ ;  /* 0x00000040080a7824 */ /* 0x000fe200078e00ff */
[----:B------:R-:W-:Y:S01]  /*18e0*/  LOP3.LUT R15, R239, 0xfffffffc, RZ, 0xc0, !PT ;  /* 0xfffffffcef0f7812 */ /* 0x000fe200078ec0ff */
[----:B------:R-:W-:Y:S01]  /*18f0*/  IMAD.IADD R20, R4, 0x1, -R23 ;  /* 0x0000000104147824 */ /* 0x000fe200078e0a17 */
[----:B------:R-:W-:Y:S01]  /*1900*/  LOP3.LUT P0, RZ, R8, 0x4, RZ, 0xc0, !PT ;  /* 0x0000000408ff7812 */ /* 0x000fe2000780c0ff */
[----:B------:R-:W-:Y:S01]  /*1910*/  IMAD.SHL.U32 R8, R229, 0x20, RZ ;  /* 0x00000020e5087824 */ /* 0x000fe200078e00ff */
[----:B------:R-:W-:Y:S01]  /*1920*/  LOP3.LUT R10, R10, 0x1c0, RZ, 0xc0, !PT ;  /* 0x000001c00a0a7812 */ /* 0x000fe200078ec0ff */
[----:B------:R-:W-:Y:S01]  /*1930*/  IMAD R11, R20, -0x8, R11 ;  /* 0xfffffff8140b7824 */ /* 0x000fe200078e020b */
[----:B------:R-:W-:Y:S01]  /*1940*/  LOP3.LUT P2, RZ, R14, 0x2, RZ, 0xc0, !PT ;  /* 0x000000020eff7812 */ /* 0x000fe2000784c0ff */
[----:B------:R-:W-:Y:S01]  /*1950*/  IMAD.IADD R12, R12, 0x1, -R15 ;  /* 0x000000010c0c7824 */ /* 0x000fe200078e0a0f */
[C---:B------:R-:W-:Y:S01]  /*1960*/  LOP3.LUT P1, RZ, R14.reuse, 0x4, RZ, 0xc0, !PT ;  /* 0x000000040eff7812 */ /* 0x040fe2000782c0ff */
[----:B------:R-:W-:Y:S01]  /*1970*/  IMAD.SHL.U32 R14, R14, 0x40, RZ ;  /* 0x000000400e0e7824 */ /* 0x000fe200078e00ff */
[----:B------:R-:W-:Y:S01]  /*1980*/  LOP3.LUT R17, R17, 0x18, RZ, 0xc0, !PT ;  /* 0x0000001811117812 */ /* 0x000fe200078ec0ff */
[----:B------:R-:W-:Y:S01]  /*1990*/  IMAD R4, R12, -0x2, R11 ;  /* 0xfffffffe0c047824 */ /* 0x000fe200078e020b */
[----:B------:R-:W-:Y:S01]  /*19a0*/  SHF.R.U32.HI R15, RZ, 0x3, R10 ;  /* 0x00000003ff0f7819 */ /* 0x000fe2000001160a */
[----:B------:R-:W-:Y:S01]  /*19b0*/  CS2R R128, SRZ ;  /* 0x0000000000807805 */ /* 0x000fe2000001ff00 */
[----:B------:R-:W-:Y:S01]  /*19c0*/  LOP3.LUT R11, R17, 0x20, R8, 0xf8, !PT ;  /* 0x00000020110b7812 */ /* 0x000fe200078ef808 */
[----:B------:R-:W-:Y:S01]  /*19d0*/  CS2R R126, SRZ ;  /* 0x00000000007e7805 */ /* 0x000fe2000001ff00 */
[----:B------:R-:W-:Y:S01]  /*19e0*/  LOP3.LUT R15, R15, R10, R17, 0x1e, !PT ;  /* 0x0000000a0f0f7212 */ /* 0x000fe200078e1e11 */
[----:B------:R-:W-:Y:S01]  /*19f0*/  IMAD.SHL.U32 R17, R229, 0x8, RZ ;  /* 0x00000008e5117824 */ /* 0x000fe200078e00ff */
[----:B------:R-:W-:Y:S01]  /*1a00*/  LOP3.LUT R13, R13, 0x3ffffffc, RZ, 0xc0, !PT ;  /* 0x3ffffffc0d0d7812 */ /* 0x000fe200078ec0ff */
[----:B------:R-:W-:Y:S01]  /*1a10*/  CS2R R124, SRZ ;  /* 0x00000000007c7805 */ /* 0x000fe2000001ff00 */
[----:B------:R-:W-:Y:S01]  /*1a20*/  LOP3.LUT R14, R14, 0x1c0, RZ, 0xc0, !PT ;  /* 0x000001c00e0e7812 */ /* 0x000fe200078ec0ff */
[----:B------:R-:W-:Y:S01]  /*1a30*/  CS2R R122, SRZ ;  /* 0x00000000007a7805 */ /* 0x000fe2000001ff00 */
[----:B------:R-:W-:Y:S01]  /*1a40*/  LOP3.LUT R228, R228, 0xfffffe00, RZ, 0xc0, !PT ;  /* 0xfffffe00e4e47812 */ /* 0x000fe200078ec0ff */
[----:B------:R-:W-:Y:S01]  /*1a50*/  IMAD.IADD R13, R234, 0x1, -R13 ;  /* 0x00000001ea0d7824 */ /* 0x000fe200078e0a0d */
[----:B------:R-:W-:Y:S01]  /*1a60*/  SHF.R.U32.HI R8, RZ, 0x3, R14 ;  /* 0x00000003ff087819 */ /* 0x000fe2000001160e */
[----:B------:R-:W-:Y:S01]  /*1a70*/  CS2R R120, SRZ ;  /* 0x0000000000787805 */ /* 0x000fe2000001ff00 */
[----:B------:R-:W-:Y:S01]  /*1a80*/  LOP3.LUT R17, R14, 0x8, R17, 0xf8, !PT ;  /* 0x000000080e117812 */ /* 0x000fe200078ef811 */
[----:B------:R-:W-:Y:S01]  /*1a90*/  IMAD R240, R13, 0x2, R2 ;  /* 0x000000020df07824 */ /* 0x000fe200078e0202 */
[----:B------:R-:W-:Y:S01]  /*1aa0*/  LOP3.LUT R6, R7, R6, RZ, 0x3c, !PT ;  /* 0x0000000607067212 */ /* 0x000fe200078e3cff */
[----:B------:R-:W-:Y:S01]  /*1ab0*/  CS2R R118, SRZ ;  /* 0x0000000000767805 */ /* 0x000fe2000001ff00 */
[----:B------:R-:W-:Y:S01]  /*1ac0*/  LOP3.LUT R17, R17, R8, RZ, 0x3c, !PT ;  /* 0x0000000811117212 */ /* 0x000fe200078e3cff */
[----:B------:R-:W-:Y:S01]  /*1ad0*/  IMAD.IADD R240, R15, 0x1, R240 ;  /* 0x000000010ff07824 */ /* 0x000fe200078e02f0 */
[----:B------:R-:W-:Y:S01]  /*1ae0*/  LOP3.LUT R11, R8, R11, R14, 0x1e, !PT ;  /* 0x0000000b080b7212 */ /* 0x000fe200078e1e0e */
[----:B------:R-:W-:Y:S01]  /*1af0*/  IMAD R229, R229, 0x200, R6 ;  /* 0x00000200e5e57824 */ /* 0x000fe200078e0206 */
[-C--:B------:R-:W-:Y:S01]  /*1b00*/  IADD3 R2, R17, R228.reuse, R2 ;  /* 0x000000e411027210 */ /* 0x080fe20007ffe002 */
[----:B------:R-:W-:Y:S01]  /*1b10*/  CS2R R116, SRZ ;  /* 0x0000000000747805 */ /* 0x000fe2000001ff00 */
[----:B------:R-:W-:Y:S01]  /*1b20*/  SEL R3, R3, 0xffffffe0, !P2 ;  /* 0xffffffe003037807 */ /* 0x000fe20005000000 */
[----:B------:R-:W-:Y:S01]  /*1b30*/  IMAD R0, R229, 0x2, R0 ;  /* 0x00000002e5007824 */ /* 0x000fe200078e0200 */
[----:B------:R-:W-:Y:S01]  /*1b40*/  SEL R5, R5, 0xffffffc0, !P1 ;  /* 0xffffffc005057807 */ /* 0x000fe20004800000 */
[C---:B------:R-:W-:Y:S01]  /*1b50*/  IMAD.SHL.U32 R230, R2.reuse, 0x2, RZ ;  /* 0x0000000202e67824 */ /* 0x040fe200078e00ff */
[----:B------:R-:W-:Y:S01]  /*1b60*/  LOP3.LUT R228, R11, R228, RZ, 0xfc, !PT ;  /* 0x000000e40be47212 */ /* 0x000fe200078efcff */
[----:B------:R-:W-:Y:S01]  /*1b70*/  IMAD R224, R2, 0x2, R3 ;  /* 0x0000000202e07824 */ /* 0x000fe200078e0203 */
[----:B------:R-:W-:Y:S01]  /*1b80*/  LEA R240, R240, 0x12280, 0x1 ;  /* 0x00012280f0f07811 */ /* 0x000fe200078e08ff */
[----:B------:R-:W-:Y:S01]  /*1b90*/  IMAD R3, R2, 0x2, R5 ;  /* 0x0000000202037824 */ /* 0x000fe200078e0205 */
[----:B------:R-:W-:Y:S01]  /*1ba0*/  LEA.HI R239, R239, R16, RZ, 0x1e ;  /* 0x00000010efef7211 */ /* 0x000fe200078ff0ff */
[----:B------:R-:W-:Y:S01]  /*1bb0*/  CS2R R114, SRZ ;  /* 0x0000000000727805 */ /* 0x000fe2000001ff00 */
[C---:B------:R-:W-:Y:S01]  /*1bc0*/  IADD3 R243, R240.reuse, 0x40, RZ ;  /* 0x00000040f0f37810 */ /* 0x040fe20007ffe0ff */
        /* <DEDUP_REMOVED lines=39> */
[----:B------:R-:W-:Y:S01]  /*1e40*/  IADD3 R238, R249, UR5, RZ ;  /* 0x00000005f9ee7c10 */ /* 0x000fe2000fffe0ff */
[----:B------:R-:W-:Y:S01]  /*1e50*/  IMAD.SHL.U32 R229, R229, 0x2, RZ ;  /* 0x00000002e5e57824 */ /* 0x000fe200078e00ff */
[----:B------:R-:W-:Y:S01]  /*1e60*/  @P0 IADD3 R243, R240, -0x40, RZ ;  /* 0xffffffc0f0f30810 */ /* 0x000fe20007ffe0ff */
[----:B------:R-:W-:Y:S01]  /*1e70*/  IMAD.SHL.U32 R228, R228, 0x2, RZ ;  /* 0x00000002e4e47824 */ /* 0x000fe200078e00ff */
[----:B------:R-:W-:Y:S01]  /*1e80*/  USHF.R.S32.HI UR20, URZ, 0x6, UR20 ;  /* 0x000000063f147899 */ /* 0x000fe20008011414 */
[----:B------:R-:W-:Y:S01]  /*1e90*/  IMAD.IADD R2, R5, 0x1, R224 ;  /* 0x0000000105027824 */ /* 0x000fe200078e02e0 */
[----:B------:R-:W-:-:S02]  /*1ea0*/  UMOV UR18, URZ ;  /* 0x0000003f00127c82 */ /* 0x000fc40008000000 */
[C---:B------:R-:W-:Y:S02]  /*1eb0*/  ISETP.GT.AND P1, PT, R4.reuse, RZ, PT ;  /* 0x000000ff0400720c */ /* 0x040fe40003f24270 */
[----:B------:R-:W-:-:S02]  /*1ec0*/  ISETP.GT.AND P0, PT, R4, 0x1, PT ;  /* 0x000000010400780c */ /* 0x000fc40003f04270 */
[----:B------:R-:W-:Y:S02]  /*1ed0*/  LOP3.LUT R233, R233, 0xfffffffd, RZ, 0xc0, !PT ;  /* 0xfffffffde9e97812 */ /* 0x000fe400078ec0ff */
[C---:B------:R-:W-:Y:S02]  /*1ee0*/  ISETP.GT.AND P6, PT, R4.reuse, 0x20, PT ;  /* 0x000000200400780c */ /* 0x040fe40003fc4270 */
[----:B------:R-:W-:-:S05]  /*1ef0*/  ISETP.GT.AND P5, PT, R4, 0x21, PT ;  /* 0x000000210400780c */ /* 0x000fca0003fa4270 */
[----:B------:R-:W-:-:S04]  /*1f00*/  @P1 LOP3.LUT R233, R233, 0x2, RZ, 0xfc, !PT ;  /* 0x00000002e9e91812 */ /* 0x000fc800078efcff */
[----:B------:R-:W-:-:S04]  /*1f10*/  LOP3.LUT R233, R233, 0xfffffffe, RZ, 0xc0, !PT ;  /* 0xfffffffee9e97812 */ /* 0x000fc800078ec0ff */
[----:B------:R-:W-:Y:S02]  /*1f20*/  @P0 LOP3.LUT R233, R233, 0x1, RZ, 0xfc, !PT ;  /* 0x00000001e9e90812 */ /* 0x000fe400078efcff */
.L_x_27:
[----:B------:R-:W-:Y:S04]  /*1f30*/  DEPBAR.LE SB0, 0x0 ;  /* 0x000080000000791a */ /* 0x000fe80000000000 */
[----:B------:R-:W-:Y:S01]  /*1f40*/  BAR.SYNC.DEFER_BLOCKING 0x0 ;  /* 0x0000000000007b1d */ /* 0x000fe20000010000 */
[C---:B------:R-:W-:Y:S01]  /*1f50*/  LOP3.LUT P1, RZ, R233.reuse, 0x2, RZ, 0xc0, !PT ;  /* 0x00000002e9ff7812 */ /* 0x040fe2000782c0ff */
[----:B------:R-:W-:Y:S01]  /*1f60*/  UIADD3 UR21, UR18, 0x1, URZ ;  /* 0x0000000112157890 */ /* 0x000fe2000fffe03f */
[----:B------:R-:W-:Y:S03]  /*1f70*/  LOP3.LUT P0, RZ, R233, 0x1, RZ, 0xc0, !PT ;  /* 0x00000001e9ff7812 */ /* 0x000fe6000780c0ff */
[----:B------:R-:W-:Y:S06]  /*1f80*/  UISETP.GE.AND UP0, UPT, UR21, UR20, UPT ;  /* 0x000000141500728c */ /* 0x000fec000bf06270 */
[----:B------:R-:W-:Y:S01]  /*1f90*/  PLOP3.LUT P4, PT, PT, PT, UP0, 0x80, 0x0 ;  /* 0x000000000000781c */ /* 0x000fe20003f8f008 */
        /* <DEDUP_REMOVED lines=9> */
[----:B------:R-:W-:Y:S03]  /*2030*/  LDSM.16.M88.4 R20, [R2+0x7080] ;  /* 0x007080000214783b */ /* 0x000fe60000000200 */
[C---:B--2---:R-:W-:Y:S03]  /*2040*/  HMMA.16816.F32 R8, R140.reuse, R136, RZ ;  /* 0x000000888c08723c */ /* 0x044fe600000018ff */
[----:B------:R-:W-:Y:S06]  /*2050*/  LDSM.16.M88.4 R24, [R230+0x8080] ;  /* 0x00808000e618783b */ /* 0x000fec0000000200 */
[----:B------:R-:W-:Y:S01]  /*2060*/  LDSM.16.M88.4 R28, [R231+0x2080] ;  /* 0x00208000e71c783b */ /* 0x000fe20000000200 */
[-C--:B------:R-:W-:Y:S05]  /*2070*/  HMMA.16816.F32 R12, R140, R138.reuse, RZ ;  /* 0x0000008a8c0c723c */ /* 0x080fea00000018ff */
[----:B------:R-:W1:Y:S03]  /*2080*/  LDSM.16.M88.4 R140, [R3+0x7080] ;  /* 0x00708000038c783b */ /* 0x000e660000000200 */
[----:B------:R-:W-:Y:S03]  /*2090*/  HMMA.16816.F32 R16, R132, R138, RZ ;  /* 0x0000008a8410723c */ /* 0x000fe600000018ff */
[----:B------:R-:W-:Y:S05]  /*20a0*/  LDSM.16.M88.4 R132, [R2+0x6080] ;  /* 0x006080000284783b */ /* 0x000fea0000000200 */
[-C--:B---3--:R-:W-:Y:S01]  /*20b0*/  HMMA.16816.F32 R4, R144, R148.reuse, R4 ;  /* 0x000000949004723c */ /* 0x088fe20000001804 */
[----:B------:R-:W2:Y:S06]  /*20c0*/  LDSM.16.M88.4 R136, [R225+0x80] ;  /* 0x00008000e188783b */ /* 0x000eac0000000200 */
[----:B------:R-:W3:Y:S01]  /*20d0*/  LDSM.16.M88.4 R32, [R230+0x9080] ;  /* 0x00908000e620783b */ /* 0x000ee20000000200 */
[C---:B----4-:R-:W-:Y:S05]  /*20e0*/  HMMA.16816.F32 R8, R152.reuse, R148, R8 ;  /* 0x000000949808723c */ /* 0x050fea0000001808 */
[----:B------:R-:W-:Y:S03]  /*20f0*/  LDS R215, [R239.X4+0x12080] ;  /* 0x01208000efd77984 */ /* 0x000fe60000004800 */
[-C--:B------:R-:W-:Y:S03]  /*2100*/  HMMA.16816.F32 R12, R152, R150.reuse, R12 ;  /* 0x00000096980c723c */ /* 0x080fe6000000180c */
[----:B------:R-:W-:Y:S05]  /*2110*/  LDS R214, [R239.X4+0x120a0] ;  /* 0x0120a000efd67984 */ /* 0x000fea0000004800 */
[----:B------:R-:W-:Y:S01]  /*2120*/  HMMA.16816.F32 R16, R144, R150, R16 ;  /* 0x000000969010723c */ /* 0x000fe20000001810 */
[----:B------:R-:W-:Y:S06]  /*2130*/  LDSM.16.M88.4 R144, [R227+0x2080] ;  /* 0x00208000e390783b */ /* 0x000fec0000000200 */
[----:B------:R-:W-:Y:S01]  /*2140*/  LDS R213, [R239.X4+0x12100] ;  /* 0x01210000efd57984 */ /* 0x000fe20000004800 */
[-C--:B-----5:R-:W-:Y:S05]  /*2150*/  HMMA.16816.F32 R4, R156, R160.reuse, R4 ;  /* 0x000000a09c04723c */ /* 0x0a0fea0000001804 */
[----:B------:R-:W-:Y:S03]  /*2160*/  LDS R212, [R239.X4+0x12120] ;  /* 0x01212000efd47984 */ /* 0x000fe60000004800 */
[C---:B-1----:R-:W-:Y:S08]  /*2170*/  HMMA.16816.F32 R8, R140.reuse, R160, R8 ;  /* 0x000000a08c08723c */ /* 0x042ff00000001808 */
[-C--:B------:R-:W-:Y:S01]  /*2180*/  HMMA.16816.F32 R12, R140, R162.reuse, R12 ;  /* 0x000000a28c0c723c */ /* 0x080fe2000000180c */
[----:B------:R-:W1:Y:S07]  /*2190*/  LDSM.16.M88.4 R140, [R224+0x8080] ;  /* 0x00808000e08c783b */ /* 0x000e6e0000000200 */
[----:B------:R-:W-:Y:S08]  /*21a0*/  HMMA.16816.F32 R16, R156, R162, R16 ;  /* 0x000000a29c10723c */ /* 0x000ff00000001810 */
[-C--:B--2---:R-:W-:Y:S08]  /*21b0*/  HMMA.16816.F32 R4, R132, R136.reuse, R4 ;  /* 0x000000888404723c */ /* 0x084ff00000001804 */
[C---:B------:R-:W-:Y:S08]  /*21c0*/  HMMA.16816.F32 R8, R20.reuse, R136, R8 ;  /* 0x000000881408723c */ /* 0x040ff00000001808 */
[-C--:B------:R-:W-:Y:S01]  /*21d0*/  HMMA.16816.F32 R12, R20, R138.reuse, R12 ;  /* 0x0000008a140c723c */ /* 0x080fe2000000180c */
[----:B------:R-:W2:Y:S07]  /*21e0*/  LDSM.16.M88.4 R20, [R224+0x9080] ;  /* 0x00908000e014783b */ /* 0x000eae0000000200 */
[----:B------:R-:W-:Y:S01]  /*21f0*/  HMMA.16816.F32 R16, R132, R138, R16 ;  /* 0x0000008a8410723c */ /* 0x000fe20000001810 */
[----:B------:R-:W-:Y:S06]  /*2200*/  LDSM.16.M88.4 R132, [R3+0x8080] ;  /* 0x008080000384783b */ /* 0x000fec0000000200 */
[----:B------:R-:W4:Y:S01]  /*2210*/  LDSM.16.M88.4 R136, [R226+0x2080] ;  /* 0x00208000e288783b */ /* 0x000f220000000200 */
[-C--:B------:R-:W-:Y:S08]  /*2220*/  HMMA.16816.F32 R4, R24, R28.reuse, R4 ;  /* 0x0000001c1804723c */ /* 0x080ff00000001804 */
[C---:B---3--:R-:W-:Y:S08]  /*2230*/  HMMA.16816.F32 R8, R32.reuse, R28, R8 ;  /* 0x0000001c2008723c */ /* 0x048ff00000001808 */
[-C--:B------:R-:W-:Y:S01]  /*2240*/  HMMA.16816.F32 R12, R32, R30.reuse, R12 ;  /* 0x0000001e200c723c */ /* 0x080fe2000000180c */
[----:B------:R-:W3:Y:S07]  /*2250*/  LDSM.16.M88.4 R32, [R3+0x9080] ;  /* 0x009080000320783b */ /* 0x000eee0000000200 */
[----:B------:R-:W-:Y:S01]  /*2260*/  HMMA.16816.F32 R16, R24, R30, R16 ;  /* 0x0000001e1810723c */ /* 0x000fe20000001810 */
[----:B------:R-:W-:Y:S06]  /*2270*/  LDSM.16.M88.4 R24, [R2+0x8080] ;  /* 0x008080000218783b */ /* 0x000fec0000000200 */
[----:B------:R-:W5:Y:S01]  /*2280*/  LDSM.16.M88.4 R28, [R225+0x2080] ;  /* 0x00208000e11c783b */ /* 0x000f620000000200 */
[-C--:B-1----:R-:W-:Y:S08]  /*2290*/  HMMA.16816.F32 R4, R140, R144.reuse, R4 ;  /* 0x000000908c04723c */ /* 0x082ff00000001804 */
[C---:B--2---:R-:W-:Y:S08]  /*22a0*/  HMMA.16816.F32 R8, R20.reuse, R144, R8 ;  /* 0x000000901408723c */ /* 0x044ff00000001808 */
[-C--:B------:R-:W-:Y:S01]  /*22b0*/  HMMA.16816.F32 R12, R20, R146.reuse, R12 ;  /* 0x00000092140c723c */ /* 0x080fe2000000180c */
[----:B------:R-:W1:Y:S07]  /*22c0*/  LDSM.16.M88.4 R20, [R2+0x9080] ;  /* 0x009080000214783b */ /* 0x000e6e0000000200 */
[----:B------:R-:W-:Y:S01]  /*22d0*/  HMMA.16816.F32 R16, R140, R146, R16 ;  /* 0x000000928c10723c */ /* 0x000fe20000001810 */
[----:B------:R-:W-:Y:S06]  /*22e0*/  LDSM.16.M88.4 R140, [R230+0xa080] ;  /* 0x00a08000e68c783b */ /* 0x000fec0000000200 */
[----:B------:R-:W2:Y:S01]  /*22f0*/  LDSM.16.M88.4 R144, [R231+0x4080] ;  /* 0x00408000e790783b */ /* 0x000ea20000000200 */
[-C--:B----4-:R-:W-:Y:S08]  /*2300*/  HMMA.16816.F32 R4, R132, R136.reuse, R4 ;  /* 0x000000888404723c */ /* 0x090ff00000001804 */
[C---:B---3--:R-:W-:Y:S08]  /*2310*/  HMMA.16816.F32 R8, R32.reuse, R136, R8 ;  /* 0x000000882008723c */ /* 0x048ff00000001808 */
        /* <DEDUP_REMOVED lines=17> */
[----:B------:R-:W-:Y:S07]  /*2430*/  LDSM.16.M88.4 R140, [R225+0x4080] ;  /* 0x00408000e18c783b */ /* 0x000fee0000000200 */
[-C--:B----4-:R-:W-:Y:S08]  /*2440*/  HMMA.16816.F32 R4, R132, R136.reuse, R4 ;  /* 0x000000888404723c */ /* 0x090ff00000001804 */
[C---:B-1----:R-:W-:Y:S08]  /*2450*/  HMMA.16816.F32 R8, R20.reuse, R136, R8 ;  /* 0x000000881408723c */ /* 0x042ff00000001808 */
[-C--:B------:R-:W-:Y:S01]  /*2460*/  HMMA.16816.F32 R12, R20, R138.reuse, R12 ;  /* 0x0000008a140c723c */ /* 0x080fe2000000180c */
[----:B------:R-:W1:Y:S07]  /*2470*/  LDSM.16.M88.4 R20, [R2+0xa080] ;  /* 0x00a080000214783b */ /* 0x000e6e0000000200 */
[----:B------:R-:W-:Y:S01]  /*2480*/  HMMA.16816.F32 R16, R132, R138, R16 ;  /* 0x0000008a8410723c */ /* 0x000fe20000001810 */
[----:B------:R-:W3:Y:S01]  /*2490*/  LDSM.16.M88.4 R132, [R2+0xb080] ;  /* 0x00b080000284783b */ /* 0x000ee20000000200 */
[----:B------:R-:W-:Y:S05]  /*24a0*/  DEPBAR.LE SB0, 0x0 ;  /* 0x000080000000791a */ /* 0x000fea0000000000 */
[----:B------:R-:W-:Y:S01]  /*24b0*/  BAR.SYNC.DEFER_BLOCKING 0x0 ;  /* 0x0000000000007b1d */ /* 0x000fe20000010000 */
[-C--:B-----5:R-:W-:Y:S08]  /*24c0*/  HMMA.16816.F32 R4, R24, R28.reuse, R4 ;  /* 0x0000001c1804723c */ /* 0x0a0ff00000001804 */
[C---:B--2---:R-:W-:Y:S08]  /*24d0*/  HMMA.16816.F32 R8, R32.reuse, R28, R8 ;  /* 0x0000001c2008723c */ /* 0x044ff00000001808 */
[-C--:B------:R-:W-:Y:S01]  /*24e0*/  HMMA.16816.F32 R12, R32, R30.reuse, R12 ;  /* 0x0000001e200c723c */ /* 0x080fe2000000180c */
[----:B------:R-:W2:Y:S07]  /*24f0*/  LDSM.16.M88.4 R136, [R230+0xc080] ;  /* 0x00c08000e688783b */ /* 0x000eae0000000200 */
[----:B------:R-:W-:Y:S01]  /*2500*/  HMMA.16816.F32 R16, R24, R30, R16 ;  /* 0x0000001e1810723c */ /* 0x000fe20000001810 */
[----:B------:R-:W4:Y:S07]  /*2510*/  LDSM.16.M88.4 R144, [R230+0xd080] ;  /* 0x00d08000e690783b */ /* 0x000f2e0000000200 */
[-C--:B-1----:R-:W-:Y:S01]  /*2520*/  HMMA.16816.F32 R4, R20, R140.reuse, R4 ;  /* 0x0000008c1404723c */ /* 0x082fe20000001804 */
[----:B------:R-:W1:Y:S07]  /*2530*/  LDSM.16.M88.4 R148, [R224+0xc080] ;  /* 0x00c08000e094783b */ /* 0x000e6e0000000200 */
[C---:B---3--:R-:W-:Y:S01]  /*2540*/  HMMA.16816.F32 R8, R132.reuse, R140, R8 ;  /* 0x0000008c8408723c */ /* 0x048fe20000001808 */
[----:B------:R-:W3:Y:S07]  /*2550*/  LDSM.16.M88.4 R152, [R224+0xd080] ;  /* 0x00d08000e098783b */ /* 0x000eee0000000200 */
[-C--:B------:R-:W-:Y:S01]  /*2560*/  HMMA.16816.F32 R12, R132, R142.reuse, R12 ;  /* 0x0000008e840c723c */ /* 0x080fe2000000180c */
[----:B------:R-:W5:Y:S07]  /*2570*/  LDSM.16.M88.4 R132, [R3+0xc080] ;  /* 0x00c080000384783b */ /* 0x000f6e0000000200 */
[----:B------:R-:W-:Y:S01]  /*2580*/  HMMA.16816.F32 R16, R20, R142, R16 ;  /* 0x0000008e1410723c */ /* 0x000fe20000001810 */
[----:B------:R-:W3:Y:S03]  /*2590*/  LDSM.16.M88.4 R140, [R3+0xd080] ;  /* 0x00d08000038c783b */ /* 0x000ee60000000200 */
[----:B------:R-:W-:Y:S02]  /*25a0*/  FMUL.FTZ R218, R6, c[0x0][0x2b4] ;  /* 0x0000ad0006da7a20 */ /* 0x000fe40000410000 */
[----:B------:R-:W-:Y:S02]  /*25b0*/  FMUL.FTZ R217, R5, c[0x0][0x2b4] ;  /* 0x0000ad0005d97a20 */ /* 0x000fe40000410000 */
[-C--:B--2---:R-:W-:Y:S02]  /*25c0*/  HMMA.16816.F32 R20, R136, R164.reuse, RZ ;  /* 0x000000a48814723c */ /* 0x084fe400000018ff */
[----:B------:R-:W2:Y:S02]  /*25d0*/  MUFU.TANH R218, R218 ;  /* 0x000000da00da7308 */ /* 0x000ea40000002400 */
[----:B------:R-:W-:Y:S02]  /*25e0*/  FMUL.FTZ R222, R10, c[0x0][0x2b4] ;  /* 0x0000ad000ade7a20 */ /* 0x000fe40000410000 */
[----:B------:R-:W-:Y:S02]  /*25f0*/  FMUL.FTZ R220, R8, c[0x0][0x2b4] ;  /* 0x0000ad0008dc7a20 */ /* 0x000fe40000410000 */
[C---:B----4-:R-:W-:Y:S04]  /*2600*/  HMMA.16816.F32 R24, R144.reuse, R164, RZ ;  /* 0x000000a49018723c */ /* 0x050fe800000018ff */
[----:B------:R-:W4:Y:S01]  /*2610*/  MUFU.TANH R222, R222 ;  /* 0x000000de00de7308 */ /* 0x000f220000002400 */
[----:B------:R-:W-:Y:S02]  /*2620*/  FMUL.FTZ R252, R12, c[0x0][0x2b4] ;  /* 0x0000ad000cfc7a20 */ /* 0x000fe40000410000 */
[----:B------:R-:W-:Y:S01]  /*2630*/  FMUL.FTZ R223, R11, c[0x0][0x2b4] ;  /* 0x0000ad000bdf7a20 */ /* 0x000fe20000410000 */
[-C--:B------:R-:W-:Y:S01]  /*2640*/  HMMA.16816.F32 R28, R144, R166.reuse, RZ ;  /* 0x000000a6901c723c */ /* 0x080fe200000018ff */
[----:B------:R-:W-:Y:S03]  /*2650*/  LDSM.16.M88.4 R144, [R2+0xd080] ;  /* 0x00d080000290783b */ /* 0x000fe60000000200 */
[----:B------:R-:W-:Y:S02]  /*2660*/  FMUL.FTZ R17, R17, c[0x0][0x2b4] ;  /* 0x0000ad0011117a20 */ /* 0x000fe40000410000 */
[----:B------:R-:W-:Y:S01]  /*2670*/  MUFU.TANH R220, R220 ;  /* 0x000000dc00dc7308 */ /* 0x000fe20000002400 */
[----:B------:R-:W-:Y:S01]  /*2680*/  FMUL.FTZ R15, R15, c[0x0][0x2b4] ;  /* 0x0000ad000f0f7a20 */ /* 0x000fe20000410000 */
[----:B------:R-:W-:Y:S01]  /*2690*/  HMMA.16816.F32 R32, R136, R166, RZ ;  /* 0x000000a68820723c */ /* 0x000fe200000018ff */
[----:B------:R-:W5:Y:S03]  /*26a0*/  LDSM.16.M88.4 R136, [R2+0xc080] ;  /* 0x00c080000288783b */ /* 0x000f660000000200 */
[C---:B--2---:R-:W-:Y:S01]  /*26b0*/  FSEL R159, R218.reuse, -INF , P1 ;  /* 0xff800000da9f7808 */ /* 0x044fe20000800000 */
[----:B------:R-:W-:Y:S02]  /*26c0*/  FFMA.FTZ R218, -R218, R218, 1 ;  /* 0x3f800000dada7423 */ /* 0x000fe400000101da */
[----:B------:R-:W-:Y:S01]  /*26d0*/  FMUL.FTZ R219, R7, c[0x0][0x2b4] ;  /* 0x0000ad0007db7a20 */ /* 0x000fe20000410000 */
[-C--:B-1----:R-:W-:Y:S01]  /*26e0*/  HMMA.16816.F32 R20, R148, R168.reuse, R20 ;  /* 0x000000a89414723c */ /* 0x082fe20000001814 */
[----:B------:R-:W1:Y:S04]  /*26f0*/  MUFU.TANH R17, R17 ;  /* 0x0000001100117308 */ /* 0x000e680000002400 */
[----:B------:R-:W-:Y:S02]  /*2700*/  FFMA.FTZ R157, R159, c[0x0][0x29c], -R214 ;  /* 0x0000a7009f9d7a23 */ /* 0x000fe400000108d6 */
[----:B------:R-:W-:Y:S01]  /*2710*/  FMUL.FTZ R221, R9, c[0x0][0x2b4] ;  /* 0x0000ad0009dd7a20 */ /* 0x000fe20000410000 */
[C---:B---3--:R-:W-:Y:S03]  /*2720*/  HMMA.16816.F32 R24, R152.reuse, R168, R24 ;  /* 0x000000a89818723c */ /* 0x048fe60000001818 */
[----:B------:R-:W-:Y:S01]  /*2730*/  MUFU.TANH R252, R252 ;  /* 0x000000fc00fc7308 */ /* 0x000fe20000002400 */
[----:B------:R-:W-:Y:S02]  /*2740*/  FMUL.FTZ R18, R18, c[0x0][0x2b4] ;  /* 0x0000ad0012127a20 */ /* 0x000fe40000410000 */
[----:B------:R-:W-:Y:S02]  /*2750*/  FMUL.FTZ R19, R19, c[0x0][0x2b4] ;  /* 0x0000ad0013137a20 */ /* 0x000fe40000410000 */
[-C--:B------:R-:W-:Y:S04]  /*2760*/  HMMA.16816.F32 R28, R152, R170.reuse, R28 ;  /* 0x000000aa981c723c */ /* 0x080fe8000000181c */
[----:B------:R-:W-:Y:S01]  /*2770*/  FMUL.FTZ R13, R13, c[0x0][0x2b4] ;  /* 0x0000ad000d0d7a20 */ /* 0x000fe20000410000 */
[----:B------:R-:W-:Y:S01]  /*2780*/  MUFU.TANH R223, R223 ;  /* 0x000000df00df7308 */ /* 0x000fe20000002400 */
[----:B------:R-:W-:Y:S01]  /*2790*/  FMUL.FTZ R14, R14, c[0x0][0x2b4] ;  /* 0x0000ad000e0e7a20 */ /* 0x000fe20000410000 */
[----:B----4-:R-:W-:Y:S01]  /*27a0*/  FSEL R155, R222, -INF , P1 ;  /* 0xff800000de9b7808 */ /* 0x010fe20000800000 */
[----:B------:R-:W-:Y:S01]  /*27b0*/  HMMA.16816.F32 R32, R148, R170, R32 ;  /* 0x000000aa9420723c */ /* 0x000fe20000001820 */
[----:B------:R-:W2:Y:S03]  /*27c0*/  LDSM.16.M88.4 R148, [R230+0xe080] ;  /* 0x00e08000e694783b */ /* 0x000ea60000000200 */
[----:B------:R-:W-:Y:S01]  /*27d0*/  FFMA.FTZ R153, R155, c[0x0][0x29c], -R212 ;  /* 0x0000a7009b997a23 */ /* 0x000fe200000108d4 */
[----:B-1----:R-:W-:Y:S01]  /*27e0*/  FSEL R6, R17, -INF , P5 ;  /* 0xff80000011067808 */ /* 0x002fe20002800000 */
[----:B------:R-:W-:Y:S01]  /*27f0*/  FMUL.FTZ R216, R4, c[0x0][0x2b4] ;  /* 0x0000ad0004d87a20 */ /* 0x000fe20000410000 */
[----:B------:R-:W-:Y:S01]  /*2800*/  MUFU.EX2 R157, R157 ;  /* 0x0000009d009d7308 */ /* 0x000fe20000000800 */
[-C--:B-----5:R-:W-:Y:S08]  /*2810*/  HMMA.16816.F32 R20, R132, R172.reuse, R20 ;  /* 0x000000ac8414723c */ /* 0x0a0ff00000001814 */
[C---:B------:R-:W-:Y:S01]  /*2820*/  HMMA.16816.F32 R24, R140.reuse, R172, R24 ;  /* 0x000000ac8c18723c */ /* 0x040fe20000001818 */
[----:B------:R-:W-:Y:S07]  /*2830*/  MUFU.EX2 R153, R153 ;  /* 0x0000009900997308 */ /* 0x000fee0000000800 */
[-C--:B------:R-:W-:Y:S01]  /*2840*/  HMMA.16816.F32 R28, R140, R174.reuse, R28 ;  /* 0x000000ae8c1c723c */ /* 0x080fe2000000181c */
[----:B------:R-:W1:Y:S02]  /*2850*/  LDSM.16.M88.4 R140, [R230+0xf080] ;  /* 0x00f08000e68c783b */ /* 0x000e640000000200 */
[----:B------:R-:W-:Y:S05]  /*2860*/  MUFU.TANH R15, R15 ;  /* 0x0000000f000f7308 */ /* 0x000fea0000002400 */
[----:B------:R-:W-:Y:S01]  /*2870*/  HMMA.16816.F32 R32, R132, R174, R32 ;  /* 0x000000ae8420723c */ /* 0x000fe20000001820 */
[----:B------:R-:W3:Y:S04]  /*2880*/  LDSM.16.M88.4 R132, [R224+0xe080] ;  /* 0x00e08000e084783b */ /* 0x000ee80000000200 */
[----:B------:R-:W4:Y:S03]  /*2890*/  MUFU.TANH R219, R219 ;  /* 0x000000db00db7308 */ /* 0x000f260000002400 */
[-C--:B------:R-:W-:Y:S07]  /*28a0*/  HMMA.16816.F32 R20, R136, R176.reuse, R20 ;  /* 0x000000b08814723c */ /* 0x080fee0000001814 */
[----:B------:R-:W5:Y:S01]  /*28b0*/  MUFU.TANH R221, R221 ;  /* 0x000000dd00dd7308 */ /* 0x000f620000002400 */
[C---:B------:R-:W-:Y:S08]  /*28c0*/  HMMA.16816.F32 R24, R144.reuse, R176, R24 ;  /* 0x000000b09018723c */ /* 0x040ff00000001818 */
[-C--:B------:R-:W-:Y:S01]  /*28d0*/  HMMA.16816.F32 R28, R144, R178.reuse, R28 ;  /* 0x000000b2901c723c */ /* 0x080fe2000000181c */
[----:B------:R-:W3:Y:S01]  /*28e0*/  LDSM.16.M88.4 R144, [R224+0xf080] ;  /* 0x00f08000e090783b */ /* 0x000ee20000000200 */
[----:B------:R-:W1:Y:S02]  /*28f0*/  MUFU.TANH R18, R18 ;  /* 0x0000001200127308 */ /* 0x000e640000002400 */
[C---:B----4-:R-:W-:Y:S01]  /*2900*/  FSEL R159, R219.reuse, -INF , P0 ;  /* 0xff800000db9f7808 */ /* 0x050fe20000000000 */
[----:B------:R-:W-:Y:S03]  /*2910*/  FFMA.FTZ R219, -R219, R219, 1 ;  /* 0x3f800000dbdb7423 */ /* 0x000fe600000101db */
[----:B------:R-:W-:Y:S01]  /*2920*/  HMMA.16816.F32 R32, R136, R178, R32 ;  /* 0x000000b28820723c */ /* 0x000fe20000001820 */
[----:B------:R-:W4:Y:S03]  /*2930*/  LDSM.16.M88.4 R136, [R3+0xe080] ;  /* 0x00e080000388783b */ /* 0x000f260000000200 */
[----:B------:R-:W-:Y:S01]  /*2940*/  MUFU.TANH R19, R19 ;  /* 0x0000001300137308 */ /* 0x000fe20000002400 */
[C---:B-----5:R-:W-:Y:S03]  /*2950*/  FSEL R154, R221.reuse, -INF , P0 ;  /* 0xff800000dd9a7808 */ /* 0x060fe60000000000 */
[-C--:B--2---:R-:W-:Y:S05]  /*2960*/  HMMA.16816.F32 R20, R148, R180.reuse, R20 ;  /* 0x000000b49414723c */ /* 0x084fea0000001814 */
[----:B------:R-:W-:Y:S01]  /*2970*/  FFMA.FTZ R163, R154, c[0x0][0x29c], -R213 ;  /* 0x0000a7009aa37a23 */ /* 0x000fe200000108d5 */
[----:B------:R-:W-:Y:S01]  /*2980*/  MUFU.TANH R13, R13 ;  /* 0x0000000d000d7308 */ /* 0x000fe20000002400 */
[----:B------:R-:W-:Y:S01]  /*2990*/  FFMA.FTZ R221, -R221, R221, 1 ;  /* 0x3f800000dddd7423 */ /* 0x000fe200000101dd */
[C---:B-1----:R-:W-:Y:S04]  /*29a0*/  HMMA.16816.F32 R24, R140.reuse, R180, R24 ;  /* 0x000000b48c18723c */ /* 0x042fe80000001818 */
[----:B------:R-:W-:Y:S04]  /*29b0*/  FSEL R5, R18, -INF , P6 ;  /* 0xff80000012057808 */ /* 0x000fe80003000000 */
[-C--:B------:R-:W-:Y:S01]  /*29c0*/  HMMA.16816.F32 R28, R140, R182.reuse, R28 ;  /* 0x000000b68c1c723c */ /* 0x080fe2000000181c */
[----:B------:R-:W1:Y:S01]  /*29d0*/  LDSM.16.M88.4 R140, [R3+0xf080] ;  /* 0x00f08000038c783b */ /* 0x000e620000000200 */
[----:B------:R-:W-:Y:S02]  /*29e0*/  MUFU.EX2 R163, R163 ;  /* 0x000000a300a37308 */ /* 0x000fe40000000800 */
[--C-:B------:R-:W-:Y:S04]  /*29f0*/  FFMA.FTZ R5, R5, c[0x0][0x29c], -R214.reuse ;  /* 0x0000a70005057a23 */ /* 0x100fe800000108d6 */
[----:B------:R-:W-:Y:S01]  /*2a00*/  HMMA.16816.F32 R32, R148, R182, R32 ;  /* 0x000000b69420723c */ /* 0x000fe20000001820 */
[----:B------:R-:W2:Y:S03]  /*2a10*/  LDSM.16.M88.4 R148, [R2+0xe080] ;  /* 0x00e080000294783b */ /* 0x000ea60000000200 */
[----:B------:R-:W-:Y:S04]  /*2a20*/  MUFU.TANH R14, R14 ;  /* 0x0000000e000e7308 */ /* 0x000fe80000002400 */
[-C--:B---3--:R-:W-:Y:S06]  /*2a30*/  HMMA.16816.F32 R20, R132, R184.reuse, R20 ;  /* 0x000000b88414723c */ /* 0x088fec0000001814 */
[----:B------:R-:W3:Y:S02]  /*2a40*/  MUFU.TANH R216, R216 ;  /* 0x000000d800d87308 */ /* 0x000ee40000002400 */
[C---:B------:R-:W-:Y:S08]  /*2a50*/  HMMA.16816.F32 R24, R144.reuse, R184, R24 ;  /* 0x000000b89018723c */ /* 0x040ff00000001818 */
[-C--:B------:R-:W-:Y:S01]  /*2a60*/  HMMA.16816.F32 R28, R144, R186.reuse, R28 ;  /* 0x000000ba901c723c */ /* 0x080fe2000000181c */
[----:B------:R-:W5:Y:S01]  /*2a70*/  LDSM.16.M88.4 R144, [R2+0xf080] ;  /* 0x00f080000290783b */ /* 0x000f620000000200 */
[----:B------:R-:W2:Y:S06]  /*2a80*/  MUFU.TANH R217, R217 ;  /* 0x000000d900d97308 */ /* 0x000eac0000002400 */
[----:B------:R-:W-:Y:S01]  /*2a90*/  HMMA.16816.F32 R32, R132, R186, R32 ;  /* 0x000000ba8420723c */ /* 0x000fe20000001820 */
[----:B------:R-:W5:Y:S03]  /*2aa0*/  LDSM.16.M88.4 R132, [R230+0x10080] ;  /* 0x01008000e684783b */ /* 0x000f660000000200 */
[C---:B---3--:R-:W-:Y:S01]  /*2ab0*/  FSEL R162, R216.reuse, -INF , P1 ;  /* 0xff800000d8a27808 */ /* 0x048fe20000800000 */
[----:B------:R-:W-:Y:S03]  /*2ac0*/  FFMA.FTZ R216, -R216, R216, 1 ;  /* 0x3f800000d8d87423 */ /* 0x000fe600000101d8 */
[-C--:B----4-:R-:W-:Y:S08]  /*2ad0*/  HMMA.16816.F32 R20, R136, R188.reuse, R20 ;  /* 0x000000bc8814723c */ /* 0x090ff00000001814 */
[C---:B-1----:R-:W-:Y:S04]  /*2ae0*/  HMMA.16816.F32 R24, R140.reuse, R188, R24 ;  /* 0x000000bc8c18723c */ /* 0x042fe80000001818 */
[C---:B--2---:R-:W-:Y:S04]  /*2af0*/  FFMA.FTZ R7, -R217.reuse, R217, 1 ;  /* 0x3f800000d9077423 */ /* 0x044fe800000101d9 */
[-C--:B------:R-:W-:Y:S01]  /*2b00*/  HMMA.16816.F32 R28, R140, R190.reuse, R28 ;  /* 0x000000be8c1c723c */ /* 0x080fe2000000181c */
[----:B------:R-:W1:Y:S07]  /*2b10*/  LDSM.16.M88.4 R140, [R230+0x11080] ;  /* 0x01108000e68c783b */ /* 0x000e6e0000000200 */
[----:B------:R-:W-:Y:S01]  /*2b20*/  HMMA.16816.F32 R32, R136, R190, R32 ;  /* 0x000000be8820723c */ /* 0x000fe20000001820 */
[----:B------:R-:W2:Y:S07]  /*2b30*/  LDSM.16.M88.4 R136, [R224+0x10080] ;  /* 0x01008000e088783b */ /* 0x000eae0000000200 */
[-C--:B------:R-:W-:Y:S08]  /*2b40*/  HMMA.16816.F32 R20, R148, R192.reuse, R20 ;  /* 0x000000c09414723c */ /* 0x080ff00000001814 */
[C---:B-----5:R-:W-:Y:S08]  /*2b50*/  HMMA.16816.F32 R24, R144.reuse, R192, R24 ;  /* 0x000000c09018723c */ /* 0x060ff00000001818 */
[-C--:B------:R-:W-:Y:S01]  /*2b60*/  HMMA.16816.F32 R28, R144, R194.reuse, R28 ;  /* 0x000000c2901c723c */ /* 0x080fe2000000181c */
[----:B------:R-:W3:Y:S07]  /*2b70*/  LDSM.16.M88.4 R144, [R224+0x11080] ;  /* 0x01108000e090783b */ /* 0x000eee0000000200 */
[----:B------:R-:W-:Y:S07]  /*2b80*/  HMMA.16816.F32 R32, R148, R194, R32 ;  /* 0x000000c29420723c */ /* 0x000fee0000001820 */
[----:B------:R-:W-:Y:S01]  /*2b90*/  FMUL.FTZ R150, R16, c[0x0][0x2b4] ;  /* 0x0000ad0010967a20 */ /* 0x000fe20000410000 */
[-C--:B------:R-:W-:Y:S05]  /*2ba0*/  HMMA.16816.F32 R20, R132, R196.reuse, R20 ;  /* 0x000000c48414723c */ /* 0x080fea0000001814 */
[----:B------:R-:W4:Y:S01]  /*2bb0*/  MUFU.TANH R150, R150 ;  /* 0x0000009600967308 */ /* 0x000f220000002400 */
[--C-:B------:R-:W-:Y:S01]  /*2bc0*/  FFMA.FTZ R151, R162, c[0x0][0x29c], -R215.reuse ;  /* 0x0000a700a2977a23 */ /* 0x100fe200000108d7 */
[----:B------:R-:W-:Y:S01]  /*2bd0*/  FSEL R162, R217, -INF , P0 ;  /* 0xff800000d9a27808 */ /* 0x000fe20000000000 */
[C---:B-1----:R-:W-:Y:S04]  /*2be0*/  HMMA.16816.F32 R24, R140.reuse, R196, R24 ;  /* 0x000000c48c18723c */ /* 0x042fe80000001818 */
[----:B------:R-:W-:Y:S01]  /*2bf0*/  FFMA.FTZ R158, R162, c[0x0][0x29c], -R215 ;  /* 0x0000a700a29e7a23 */ /* 0x000fe200000108d7 */
[----:B------:R-:W-:Y:S01]  /*2c00*/  FSEL R217, R14, -INF , P6 ;  /* 0xff8000000ed97808 */ /* 0x000fe20003000000 */
[----:B------:R-:W-:Y:S01]  /*2c10*/  FFMA.FTZ R162, R159, c[0x0][0x29c], -R214 ;  /* 0x0000a7009fa27a23 */ /* 0x000fe200000108d6 */
[----:B------:R-:W-:Y:S01]  /*2c20*/  FSEL R159, R220, -INF , P1 ;  /* 0xff800000dc9f7808 */ /* 0x000fe20000800000 */
[-C--:B------:R-:W-:Y:S01]  /*2c30*/  HMMA.16816.F32 R28, R140, R198.reuse, R28 ;  /* 0x000000c68c1c723c */ /* 0x080fe2000000181c */
[----:B------:R-:W-:Y:S01]  /*2c40*/  LDSM.16.M88.4 R140, [R3+0x11080] ;  /* 0x01108000038c783b */ /* 0x000fe20000000200 */
[----:B------:R-:W1:Y:S02]  /*2c50*/  MUFU.EX2 R151, R151 ;  /* 0x0000009700977308 */ /* 0x000e640000000800 */
[----:B------:R-:W-:Y:S02]  /*2c60*/  FFMA.FTZ R161, R159, c[0x0][0x29c], -R213 ;  /* 0x0000a7009fa17a23 */ /* 0x000fe400000108d5 */
[----:B------:R-:W-:Y:S01]  /*2c70*/  FFMA.FTZ R217, R217, c[0x0][0x29c], -R212 ;  /* 0x0000a700d9d97a23 */ /* 0x000fe200000108d4 */
[----:B------:R-:W-:Y:S01]  /*2c80*/  LDS R159, [R239.X4+0x12180] ;  /* 0x01218000ef9f7984 */ /* 0x000fe20000004800 */
[----:B------:R-:W-:Y:S04]  /*2c90*/  HMMA.16816.F32 R32, R132, R198, R32 ;  /* 0x000000c68420723c */ /* 0x000fe80000001820 */
[----:B------:R-:W-:Y:S01]  /*2ca0*/  MUFU.EX2 R162, R162 ;  /* 0x000000a200a27308 */ /* 0x000fe20000000800 */
[----:B------:R-:W5:Y:S01]  /*2cb0*/  LDSM.16.M88.4 R132, [R3+0x10080] ;  /* 0x010080000384783b */ /* 0x000f620000000200 */
[C---:B----4-:R-:W-:Y:S01]  /*2cc0*/  FSEL R155, R150.reuse, -INF , P6 ;  /* 0xff800000969b7808 */ /* 0x050fe20003000000 */
[----:B------:R-:W-:Y:S01]  /*2cd0*/  FFMA.FTZ R150, -R150, R150, 1 ;  /* 0x3f80000096967423 */ /* 0x000fe20000010196 */
[-C--:B--2---:R-:W-:Y:S05]  /*2ce0*/  HMMA.16816.F32 R20, R136, R200.reuse, R20 ;  /* 0x000000c88814723c */ /* 0x084fea0000001814 */
[--C-:B------:R-:W-:Y:S01]  /*2cf0*/  FFMA.FTZ R154, R155, c[0x0][0x29c], -R215.reuse ;  /* 0x0000a7009b9a7a23 */ /* 0x100fe200000108d7 */
[----:B------:R-:W-:Y:S01]  /*2d00*/  MUFU.EX2 R161, R161 ;  /* 0x000000a100a17308 */ /* 0x000fe20000000800 */
[----:B------:R-:W-:Y:S01]  /*2d10*/  LDS R155, [R239.X4+0x121a0] ;  /* 0x0121a000ef9b7984 */ /* 0x000fe20000004800 */
[C---:B---3--:R-:W-:Y:S04]  /*2d20*/  HMMA.16816.F32 R24, R144.reuse, R200, R24 ;  /* 0x000000c89018723c */ /* 0x048fe80000001818 */
[----:B------:R-:W-:Y:S04]  /*2d30*/  FFMA.FTZ R215, R6, c[0x0][0x29c], -R215 ;  /* 0x0000a70006d77a23 */ /* 0x000fe800000108d7 */
[-C--:B------:R-:W-:Y:S01]  /*2d40*/  HMMA.16816.F32 R28, R144, R202.reuse, R28 ;  /* 0x000000ca901c723c */ /* 0x080fe2000000181c */
[----:B------:R-:W2:Y:S01]  /*2d50*/  LDSM.16.M88.4 R144, [R2+0x10080] ;  /* 0x010080000290783b */ /* 0x000ea20000000200 */
[----:B------:R-:W-:Y:S06]  /*2d60*/  MUFU.EX2 R154, R154 ;  /* 0x0000009a009a7308 */ /* 0x000fec0000000800 */
[----:B------:R-:W-:Y:S01]  /*2d70*/  HMMA.16816.F32 R32, R136, R202, R32 ;  /* 0x000000ca8820723c */ /* 0x000fe20000001820 */
[----:B------:R-:W3:Y:S03]  /*2d80*/  LDSM.16.M88.4 R136, [R2+0x11080] ;  /* 0x011080000288783b */ /* 0x000ee60000000200 */
[----:B------:R-:W-:Y:S04]  /*2d90*/  MUFU.EX2 R217, R217 ;  /* 0x000000d900d97308 */ /* 0x000fe80000000800 */
[-C--:B-----5:R-:W-:Y:S06]  /*2da0*/  HMMA.16816.F32 R20, R132, R204.reuse, R20 ;  /* 0x000000cc8414723c */ /* 0x0a0fec0000001814 */
[----:B------:R-:W4:Y:S02]  /*2db0*/  MUFU.EX2 R158, R158 ;  /* 0x0000009e009e7308 */ /* 0x000f240000000800 */
[C---:B------:R-:W-:Y:S08]  /*2dc0*/  HMMA.16816.F32 R24, R140.reuse, R204, R24 ;  /* 0x000000cc8c18723c */ /* 0x040ff00000001818 */
[----:B------:R-:W5:Y:S01]  /*2dd0*/  MUFU.EX2 R215, R215 ;  /* 0x000000d700d77308 */ /* 0x000f620000000800 */
[-C--:B------:R-:W-:Y:S08]  /*2de0*/  HMMA.16816.F32 R28, R140, R206.reuse, R28 ;  /* 0x000000ce8c1c723c */ /* 0x080ff0000000181c */
[----:B------:R-:W-:Y:S08]  /*2df0*/  HMMA.16816.F32 R32, R132, R206, R32 ;  /* 0x000000ce8420723c */ /* 0x000ff00000001820 */
[-C--:B--2---:R-:W-:Y:S08]  /*2e00*/  HMMA.16816.F32 R20, R144, R208.reuse, R20 ;  /* 0x000000d09014723c */ /* 0x084ff00000001814 */
[C---:B---3--:R-:W-:Y:S08]  /*2e10*/  HMMA.16816.F32 R24, R136.reuse, R208, R24 ;  /* 0x000000d08818723c */ /* 0x048ff00000001818 */
[-C--:B------:R-:W-:Y:S08]  /*2e20*/  HMMA.16816.F32 R28, R136, R210.reuse, R28 ;  /* 0x000000d2881c723c */ /* 0x080ff0000000181c */
[----:B------:R-:W-:Y:S04]  /*2e30*/  HMMA.16816.F32 R32, R144, R210, R32 ;  /* 0x000000d29020723c */ /* 0x000fe80000001820 */
[--C-:B------:R-:W-:Y:S02]  /*2e40*/  FADD.FTZ R20, R20, -R159.reuse ;  /* 0x8000009f14147221 */ /* 0x100fe40000010000 */
[----:B------:R-:W-:Y:S01]  /*2e50*/  FADD.FTZ R21, R21, -R159 ;  /* 0x8000009f15157221 */ /* 0x000fe20000010000 */
[----:B------:R-:W-:Y:S01]  /*2e60*/  FSEL R145, R19, -INF , P5 ;  /* 0xff80000013917808 */ /* 0x000fe20002800000 */
[----:B-1----:R-:W-:Y:S01]  /*2e70*/  FMUL.FTZ R20, R151, R20 ;  /* 0x0000001497147220 */ /* 0x002fe20000410000 */
[C---:B----4-:R-:W-:Y:S03]  /*2e80*/  F2FP.PACK_AB R151, R158.reuse, R151 ;  /* 0x000000979e97723e */ /* 0x050fe600000000ff */
[----:B------:R-:W-:Y:S01]  /*2e90*/  FMUL.FTZ R158, R158, R21 ;  /* 0x000000159e9e7220 */ /* 0x000fe20000410000 */
[----:B------:R-:W-:Y:S01]  /*2ea0*/  FSEL R147, R252, -INF , P6 ;  /* 0xff800000fc937808 */ /* 0x000fe20003000000 */
[----:B------:R-:W1:Y:S01]  /*2eb0*/  LDS R21, [R239.X4+0x12200] ;  /* 0x01220000ef157984 */ /* 0x000e620000004800 */
[----:B------:R-:W-:Y:S01]  /*2ec0*/  FFMA.FTZ R214, R145, c[0x0][0x29c], -R214 ;  /* 0x0000a70091d67a23 */ /* 0x000fe200000108d6 */
[----:B------:R-:W-:Y:S01]  /*2ed0*/  FSEL R146, R13, -INF , P5 ;  /* 0xff8000000d927808 */ /* 0x000fe20002800000 */
[----:B------:R-:W-:Y:S01]  /*2ee0*/  MUFU.EX2 R145, R5 ;  /* 0x0000000500917308 */ /* 0x000fe20000000800 */
[----:B------:R-:W-:Y:S02]  /*2ef0*/  FADD.FTZ R22, R22, -R155 ;  /* 0x8000009b16167221 */ /* 0x000fe40000010000 */
[--C-:B------:R-:W-:Y:S02]  /*2f00*/  FFMA.FTZ R147, R147, c[0x0][0x29c], -R213.reuse ;  /* 0x0000a70093937a23 */ /* 0x100fe400000108d5 */
[----:B------:R-:W-:Y:S01]  /*2f10*/  FFMA.FTZ R213, R146, c[0x0][0x29c], -R213 ;  /* 0x0000a70092d57a23 */ /* 0x000fe200000108d5 */
[----:B------:R-:W-:Y:S01]  /*2f20*/  FSEL R146, R223, -INF , P0 ;  /* 0xff800000df927808 */ /* 0x000fe20000000000 */
[----:B------:R-:W-:Y:S02]  /*2f30*/  FADD.FTZ R32, R32, -R159 ;  /* 0x8000009f20207221 */ /* 0x000fe40000010000 */
[----:B------:R-:W-:Y:S01]  /*2f40*/  FMUL.FTZ R22, R157, R22 ;  /* 0x000000169d167220 */ /* 0x000fe20000410000 */
[----:B------:R-:W2:Y:S01]  /*2f50*/  MUFU.EX2 R214, R214 ;  /* 0x000000d600d67308 */ /* 0x000ea20000000800 */
[----:B------:R-:W-:Y:S01]  /*2f60*/  FMUL.FTZ R32, R154, R32 ;  /* 0x000000209a207220 */ /* 0x000fe20000410000 */
[----:B------:R-:W-:Y:S01]  /*2f70*/  F2FP.PACK_AB R157, R162, R157 ;  /* 0x0000009da29d723e */ /* 0x000fe200000000ff */
[----:B------:R-:W-:Y:S02]  /*2f80*/  FMUL.FTZ R20, R216, R20 ;  /* 0x00000014d8147220 */ /* 0x000fe40000410000 */
[----:B------:R-:W-:Y:S02]  /*2f90*/  FMUL.FTZ R32, R150, R32 ;  /* 0x0000002096207220 */ /* 0x000fe40000410000 */
[----:B------:R-:W-:Y:S02]  /*2fa0*/  FFMA.FTZ R150, -R17, R17, 1 ;  /* 0x3f80000011967423 */ /* 0x000fe40000010111 */
[----:B------:R-:W-:Y:S02]  /*2fb0*/  FADD.FTZ R17, R35, -R155 ;  /* 0x8000009b23117221 */ /* 0x000fe40000010000 */
[----:B------:R-:W3:Y:S01]  /*2fc0*/  LDS R35, [R239.X4+0x12220] ;  /* 0x01222000ef237984 */ /* 0x000ee20000004800 */
[----:B------:R-:W-:Y:S01]  /*2fd0*/  FMUL.FTZ R216, R7, R158 ;  /* 0x0000009e07d87220 */ /* 0x000fe20000410000 */
[----:B------:R-:W-:Y:S01]  /*2fe0*/  FSEL R158, R15, -INF , P5 ;  /* 0xff8000000f9e7808 */ /* 0x000fe20002800000 */
[--C-:B------:R-:W-:Y:S02]  /*2ff0*/  FFMA.FTZ R146, R146, c[0x0][0x29c], -R212.reuse ;  /* 0x0000a70092927a23 */ /* 0x100fe400000108d4 */
[----:B------:R-:W-:Y:S01]  /*3000*/  FMUL.FTZ R22, R218, R22 ;  /* 0x00000016da167220 */ /* 0x000fe20000410000 */
[----:B------:R-:W-:Y:S01]  /*3010*/  STS [R240], R151 ;  /* 0x00000097f0007388 */ /* 0x000fe20000000800 */
[----:B------:R-:W-:Y:S01]  /*3020*/  FFMA.FTZ R212, R158, c[0x0][0x29c], -R212 ;  /* 0x0000a7009ed47a23 */ /* 0x000fe200000108d4 */
[----:B------:R-:W-:Y:S01]  /*3030*/  F2FP.PACK_AB R216, R216, R20 ;  /* 0x00000014d8d8723e */ /* 0x000fe200000000ff */
[----:B------:R-:W-:Y:S01]  /*3040*/  FADD.FTZ R33, R33, -R159 ;  /* 0x8000009f21217221 */ /* 0x000fe20000010000 */
[C---:B-----5:R-:W-:Y:S01]  /*3050*/  F2FP.PACK_AB R20, R215.reuse, R154 ;  /* 0x0000009ad714723e */ /* 0x060fe200000000ff */
[----:B------:R-:W-:Y:S01]  /*3060*/  MUFU.EX2 R218, R213 ;  /* 0x000000d500da7308 */ /* 0x000fe20000000800 */
[----:B------:R-:W-:Y:S01]  /*3070*/  STS [R240+0x400], R157 ;  /* 0x0004009df0007388 */ /* 0x000fe20000000800 */
[----:B------:R-:W-:Y:S02]  /*3080*/  FMUL.FTZ R33, R215, R33 ;  /* 0x00000021d7217220 */ /* 0x000fe40000410000 */
[----:B------:R-:W-:Y:S02]  /*3090*/  FADD.FTZ R23, R23, -R155 ;  /* 0x8000009b17177221 */ /* 0x000fe40000010000 */
[----:B------:R-:W-:Y:S01]  /*30a0*/  FMUL.FTZ R33, R150, R33 ;  /* 0x0000002196217220 */ /* 0x000fe20000410000 */
[----:B------:R4:W-:Y:S01]  /*30b0*/  STS [R243], R20 ;  /* 0x00000014f3007388 */ /* 0x0009e20000000800 */
[----:B------:R-:W-:Y:S01]  /*30c0*/  FMUL.FTZ R23, R162, R23 ;  /* 0x00000017a2177220 */ /* 0x000fe20000410000 */
[C---:B--2---:R-:W-:Y:S01]  /*30d0*/  F2FP.PACK_AB R150, R214.reuse, R145 ;  /* 0x00000091d696723e */ /* 0x044fe200000000ff */
[----:B------:R-:W2:Y:S01]  /*30e0*/  MUFU.EX2 R213, R146 ;  /* 0x0000009200d57308 */ /* 0x000ea20000000800 */
[----:B------:R-:W-:Y:S02]  /*30f0*/  FMUL.FTZ R214, R214, R17 ;  /* 0x00000011d6d67220 */ /* 0x000fe40000410000 */
[----:B------:R-:W-:Y:S01]  /*3100*/  FFMA.FTZ R19, -R19, R19, 1 ;  /* 0x3f80000013137423 */ /* 0x000fe20000010113 */
[----:B------:R-:W-:Y:S01]  /*3110*/  STS [R243+0x400], R150 ;  /* 0x00040096f3007388 */ /* 0x000fe20000000800 */
[----:B------:R-:W-:Y:S02]  /*3120*/  FMUL.FTZ R23, R219, R23 ;  /* 0x00000017db177220 */ /* 0x000fe40000410000 */
[----:B------:R-:W-:Y:S02]  /*3130*/  FMUL.FTZ R219, R19, R214 ;  /* 0x000000d613db7220 */ /* 0x000fe40000410000 */
[--C-:B-1----:R-:W-:Y:S01]  /*3140*/  FADD.FTZ R214, R25, -R21.reuse ;  /* 0x8000001519d67221 */ /* 0x102fe20000010000 */
[----:B------:R-:W1:Y:S01]  /*3150*/  MUFU.EX2 R215, R147 ;  /* 0x0000009300d77308 */ /* 0x000e620000000800 */
[--C-:B------:R-:W-:Y:S02]  /*3160*/  FADD.FTZ R24, R24, -R21.reuse ;  /* 0x8000001518187221 */ /* 0x100fe40000010000 */
[----:B------:R-:W-:Y:S02]  /*3170*/  FMUL.FTZ R214, R163, R214 ;  /* 0x000000d6a3d67220 */ /* 0x000fe40000410000 */
[--C-:B------:R-:W-:Y:S02]  /*3180*/  FADD.FTZ R28, R28, -R21.reuse ;  /* 0x800000151c1c7221 */ /* 0x100fe40000010000 */
[----:B------:R-:W-:Y:S01]  /*3190*/  FADD.FTZ R29, R29, -R21 ;  /* 0x800000151d1d7221 */ /* 0x000fe20000010000 */
[----:B------:R-:W-:Y:S01]  /*31a0*/  F2FP.PACK_AB R21, R163, R161 ;  /* 0x000000a1a315723e */ /* 0x000fe200000000ff */
[----:B------:R-:W-:Y:S01]  /*31b0*/  FMUL.FTZ R221, R221, R214 ;  /* 0x000000d6dddd7220 */ /* 0x000fe20000410000 */
[----:B------:R-:W4:Y:S01]  /*31c0*/  MUFU.EX2 R212, R212 ;  /* 0x000000d400d47308 */ /* 0x000f220000000800 */
[----:B------:R-:W-:Y:S01]  /*31d0*/  F2FP.PACK_AB R214, R33, R32 ;  /* 0x0000002021d6723e */ /* 0x000fe200000000ff */
[----:B------:R-:W-:Y:S01]  /*31e0*/  FFMA.FTZ R25, -R220, R220, 1 ;  /* 0x3f800000dc197423 */ /* 0x000fe200000101dc */
[----:B------:R-:W-:Y:S01]  /*31f0*/  F2FP.PACK_AB R33, R23, R22 ;  /* 0x000000161721723e */ /* 0x000fe200000000ff */
[----:B------:R5:W-:Y:S01]  /*3200*/  STS [R240+0x1000], R21 ;  /* 0x00100015f0007388 */ /* 0x000be20000000800 */
[----:B--2---:R-:W-:Y:S01]  /*3210*/  F2FP.PACK_AB R23, R213, R153 ;  /* 0x00000099d517723e */ /* 0x004fe200000000ff */
[----:B------:R-:W-:Y:S02]  /*3220*/  FMUL.FTZ R24, R161, R24 ;  /* 0x00000018a1187220 */ /* 0x000fe40000410000 */
[----:B------:R-:W-:Y:S02]  /*3230*/  FADD.FTZ R34, R34, -R155 ;  /* 0x8000009b22227221 */ /* 0x000fe40000010000 */
[----:B------:R-:W-:Y:S01]  /*3240*/  STS [R240+0x1400], R23 ;  /* 0x00140017f0007388 */ /* 0x000fe20000000800 */
[C---:B------:R-:W-:Y:S02]  /*3250*/  FMUL.FTZ R29, R218.reuse, R29 ;  /* 0x0000001dda1d7220 */ /* 0x040fe40000410000 */
[----:B------:R-:W-:Y:S01]  /*3260*/  FMUL.FTZ R24, R25, R24 ;  /* 0x0000001819187220 */ /* 0x000fe20000410000 */
[----:B-1----:R-:W-:Y:S01]  /*3270*/  F2FP.PACK_AB R220, R218, R215 ;  /* 0x000000d7dadc723e */ /* 0x002fe200000000ff */
[----:B------:R-:W-:Y:S02]  /*3280*/  FMUL.FTZ R28, R215, R28 ;  /* 0x0000001cd71c7220 */ /* 0x000fe40000410000 */
[----:B------:R-:W-:Y:S01]  /*3290*/  FFMA.FTZ R25, -R252, R252, 1 ;  /* 0x3f800000fc197423 */ /* 0x000fe200000101fc */
[----:B------:R-:W-:Y:S01]  /*32a0*/  F2FP.PACK_AB R221, R221, R24 ;  /* 0x00000018dddd723e */ /* 0x000fe200000000ff */
[----:B------:R-:W-:Y:S01]  /*32b0*/  STS [R243+0x1000], R220 ;  /* 0x001000dcf3007388 */ /* 0x000fe20000000800 */
[----:B------:R-:W-:Y:S02]  /*32c0*/  FFMA.FTZ R218, -R13, R13, 1 ;  /* 0x3f8000000dda7423 */ /* 0x000fe4000001010d */
[----:B------:R-:W-:Y:S01]  /*32d0*/  FMUL.FTZ R34, R145, R34 ;  /* 0x0000002291227220 */ /* 0x000fe20000410000 */
[----:B----4-:R-:W-:Y:S01]  /*32e0*/  F2FP.PACK_AB R20, R212, R217 ;  /* 0x000000d9d414723e */ /* 0x010fe200000000ff */
[----:B------:R-:W-:Y:S02]  /*32f0*/  FFMA.FTZ R17, -R18, R18, 1 ;  /* 0x3f80000012117423 */ /* 0x000fe40000010112 */
[----:B------:R-:W-:Y:S02]  /*3300*/  FMUL.FTZ R25, R25, R28 ;  /* 0x0000001c19197220 */ /* 0x000fe40000410000 */
[----:B------:R-:W-:Y:S01]  /*3310*/  STS [R243+0x1400], R20 ;  /* 0x00140014f3007388 */ /* 0x000fe20000000800 */
[----:B------:R-:W-:Y:S02]  /*3320*/  FMUL.FTZ R218, R218, R29 ;  /* 0x0000001ddada7220 */ /* 0x000fe40000410000 */
[--C-:B---3--:R-:W-:Y:S02]  /*3330*/  FADD.FTZ R26, R26, -R35.reuse ;  /* 0x800000231a1a7221 */ /* 0x108fe40000010000 */
[--C-:B------:R-:W-:Y:S01]  /*3340*/  FADD.FTZ R22, R27, -R35.reuse ;  /* 0x800000231b167221 */ /* 0x100fe20000010000 */
[----:B------:R-:W-:Y:S01]  /*3350*/  BAR.SYNC.DEFER_BLOCKING 0x0 ;  /* 0x0000000000007b1d */ /* 0x000fe20000010000 */
[----:B------:R-:W-:Y:S01]  /*3360*/  FMUL.FTZ R34, R17, R34 ;  /* 0x0000002211227220 */ /* 0x000fe20000410000 */
[----:B------:R-:W-:Y:S01]  /*3370*/  F2FP.PACK_AB R218, R218, R25 ;  /* 0x00000019dada723e */ /* 0x000fe200000000ff */
[----:B------:R-:W-:Y:S02]  /*3380*/  FMUL.FTZ R26, R153, R26 ;  /* 0x0000001a991a7220 */ /* 0x000fe40000410000 */
[----:B------:R-:W-:Y:S01]  /*3390*/  FFMA.FTZ R25, -R222, R222, 1 ;  /* 0x3f800000de197423 */ /* 0x000fe200000101de */
[----:B------:R-:W-:Y:S01]  /*33a0*/  F2FP.PACK_AB R252, R219, R34 ;  /* 0x00000022dbfc723e */ /* 0x000fe200000000ff */
[----:B------:R-:W-:Y:S02]  /*33b0*/  FFMA.FTZ R223, -R223, R223, 1 ;  /* 0x3f800000dfdf7423 */ /* 0x000fe400000101df */
[----:B------:R-:W-:Y:S02]  /*33c0*/  FMUL.FTZ R22, R213, R22 ;  /* 0x00000016d5167220 */ /* 0x000fe40000410000 */
[--C-:B------:R-:W-:Y:S02]  /*33d0*/  FADD.FTZ R30, R30, -R35.reuse ;  /* 0x800000231e1e7221 */ /* 0x100fe40000010000 */
[----:B------:R-:W-:Y:S02]  /*33e0*/  FADD.FTZ R31, R31, -R35 ;  /* 0x800000231f1f7221 */ /* 0x000fe40000010000 */
[----:B------:R-:W-:Y:S02]  /*33f0*/  FMUL.FTZ R25, R25, R26 ;  /* 0x0000001a19197220 */ /* 0x000fe40000410000 */
[----:B------:R-:W-:Y:S02]  /*3400*/  FMUL.FTZ R22, R223, R22 ;  /* 0x00000016df167220 */ /* 0x000fe40000410000 */
[----:B------:R-:W-:Y:S02]  /*3410*/  FMUL.FTZ R30, R217, R30 ;  /* 0x0000001ed91e7220 */ /* 0x000fe40000410000 */
[----:B------:R-:W-:Y:S01]  /*3420*/  FMUL.FTZ R31, R212, R31 ;  /* 0x0000001fd41f7220 */ /* 0x000fe20000410000 */
[----:B------:R-:W-:Y:S01]  /*3430*/  F2FP.PACK_AB R213, R22, R25 ;  /* 0x0000001916d5723e */ /* 0x000fe200000000ff */
[----:B-----5:R-:W-:Y:S01]  /*3440*/  FFMA.FTZ R21, -R14, R14, 1 ;  /* 0x3f8000000e157423 */ /* 0x020fe2000001010e */
[----:B------:R-:W-:Y:S01]  /*3450*/  STS [R240+0x2000], R216 ;  /* 0x002000d8f0007388 */ /* 0x000fe20000000800 */
[----:B------:R-:W-:Y:S02]  /*3460*/  FFMA.FTZ R24, -R15, R15, 1 ;  /* 0x3f8000000f187423 */ /* 0x000fe4000001010f */
[----:B------:R-:W-:Y:S02]  /*3470*/  FMUL.FTZ R21, R21, R30 ;  /* 0x0000001e15157220 */ /* 0x000fe40000410000 */
[----:B------:R-:W-:Y:S01]  /*3480*/  FMUL.FTZ R24, R24, R31 ;  /* 0x0000001f18187220 */ /* 0x000fe20000410000 */
        /* <DEDUP_REMOVED lines=62> */
[----:B------:R4:W5:Y:S06]  /*3870*/  LDSM.16.MT88.4 R132, [R0+0x14280] ;  /* 0x014280000084783b */ /* 0x00096c0000004200 */
        /* <DEDUP_REMOVED lines=25> */
[C---:B-1--45:R-:W-:Y:S01]  /*3a10*/  LOP3.LUT P2, RZ, R241.reuse, 0x1, RZ, 0xc0, !PT ;  /* 0x00000001f1ff7812 */ /* 0x072fe2000784c0ff */
[----:B------:R-:W-:Y:S01]  /*3a20*/  USHF.R.S32.HI UR22, URZ, 0x1f, UR21 ;  /* 0x0000001f3f167899 */ /* 0x000fe20008011415 */
[----:B------:R-:W-:Y:S01]  /*3a30*/  LOP3.LUT P3, RZ, R241, 0x4, RZ, 0xc0, !PT ;  /* 0x00000004f1ff7812 */ /* 0x000fe2000786c0ff */
[----:B------:R-:W-:Y:S01]  /*3a40*/  ULDC.64 UR4, c[0x0][0x208] ;  /* 0x0000820000047ab9 */ /* 0x000fe20000000a00 */
[----:B------:R-:W-:Y:S01]  /*3a50*/  IMAD.U32 R9, RZ, RZ, UR15 ;  /* 0x0000000fff097e24 */ /* 0x000fe2000f8e00ff */
[----:B------:R-:W-:Y:S01]  /*3a60*/  UIMAD UR22, UR22, UR4, URZ ;  /* 0x00000004161672a4 */ /* 0x000fe2000f8e023f */
[----:B------:R-:W-:Y:S01]  /*3a70*/  IMAD.U32 R7, RZ, RZ, UR15 ;  /* 0x0000000fff077e24 */ /* 0x000fe2000f8e00ff */
[----:B------:R-:W-:Y:S02]  /*3a80*/  UIMAD.WIDE.U32 UR24, UR21, UR4, URZ ;  /* 0x00000004151872a5 */ /* 0x000fe4000f8e003f */
[----:B------:R-:W-:Y:S02]  /*3a90*/  UIMAD UR22, UR21, UR5, UR22 ;  /* 0x00000005151672a4 */ /* 0x000fe4000f8e0216 */
[----:B------:R-:W-:Y:S02]  /*3aa0*/  USHF.L.U32 UR4, UR21, 0x6, URZ ;  /* 0x0000000615047899 */ /* 0x000fe4000800063f */
[----:B------:R-:W-:Y:S01]  /*3ab0*/  UIADD3 UR22, UR25, UR22, URZ ;  /* 0x0000001619167290 */ /* 0x000fe2000fffe03f */
[----:B------:R-:W-:Y:S02]  /*3ac0*/  IMAD.U32 R11, RZ, RZ, UR24 ;  /* 0x00000018ff0b7e24 */ /* 0x000fe4000f8e00ff */
[----:B------:R-:W-:Y:S03]  /*3ad0*/  IMAD.U32 R4, RZ, RZ, UR24 ;  /* 0x00000018ff047e24 */ /* 0x000fe6000f8e00ff */
[----:B------:R-:W-:Y:S01]  /*3ae0*/  LEA R10, P0, R11, R250, 0x7 ;  /* 0x000000fa0b0a7211 */ /* 0x000fe200078038ff */
[----:B------:R-:W-:Y:S05]  /*3af0*/  IMAD.U32 R5, RZ, RZ, UR22 ;  /* 0x00000016ff057e24 */ /* 0x000fea000f8e00ff */
[----:B------:R-:W-:Y:S02]  /*3b00*/  LEA.HI.X R11, R4, R251, R5, 0x7, P0 ;  /* 0x000000fb040b7211 */ /* 0x000fe400000f3c05 */
[--C-:B------:R-:W-:Y:S01]  /*3b10*/  IADD3 R8, P1, P0, R9, 0x80, R10.reuse ;  /* 0x0000008009087810 */ /* 0x100fe2000783e00a */
[----:B------:R-:W1:Y:S03]  /*3b20*/  S2R R5, SR_CTAID.Y ;  /* 0x0000000000057919 */ /* 0x000e660000002600 */
[--C-:B------:R-:W-:Y:S02]  /*3b30*/  IADD3.X R9, RZ, UR19, R11.reuse, P1, P0 ;  /* 0x00000013ff097c10 */ /* 0x100fe40008fe040b */
[----:B------:R-:W-:Y:S04]  /*3b40*/  IADD3 R6, P1, P0, R7, 0x100, R10 ;  /* 0x0000010007067810 */ /* 0x000fe8000783e00a */
[----:B------:R-:W-:Y:S02]  /*3b50*/  IADD3.X R7, RZ, UR19, R11, P1, P0 ;  /* 0x00000013ff077c10 */ /* 0x000fe40008fe040b */
[----:B------:R-:W-:Y:S02]  /*3b60*/  LOP3.LUT P1, RZ, R241, 0x2, RZ, 0xc0, !PT ;  /* 0x00000002f1ff7812 */ /* 0x000fe4000782c0ff */
[----:B-1----:R-:W-:Y:S01]  /*3b70*/  SHF.R.S32.HI R4, RZ, 0x1f, R5 ;  /* 0x0000001fff047819 */ /* 0x002fe20000011405 */
[C---:B------:R-:W-:Y:S04]  /*3b80*/  IMAD.WIDE.U32 R12, R5.reuse, c[0x0][0x288], R246 ;  /* 0x0000a200050c7a25 */ /* 0x040fe800078e00f6 */
[----:B------:R-:W-:Y:S04]  /*3b90*/  IMAD R4, R4, c[0x0][0x288], RZ ;  /* 0x0000a20004047a24 */ /* 0x000fe800078e02ff */
[----:B------:R-:W-:Y:S01]  /*3ba0*/  IMAD R4, R5, c[0x0][0x28c], R4 ;  /* 0x0000a30005047a24 */ /* 0x000fe200078e0204 */
[----:B------:R-:W-:Y:S04]  /*3bb0*/  IADD3 R5, P0, R12, UR10, RZ ;  /* 0x0000000a0c057c10 */ /* 0x000fe8000ff1e0ff */
[----:B------:R-:W-:Y:S02]  /*3bc0*/  IADD3.X R4, R13, UR14, R4, P0, !PT ;  /* 0x0000000e0d047c10 */ /* 0x000fe400087fe404 */
[C---:B------:R-:W-:Y:S04]  /*3bd0*/  LEA R12, P0, R5.reuse, c[0x0][0x280], 0x2 ;  /* 0x0000a000050c7a11 */ /* 0x040fe800078010ff */
[----:B------:R-:W-:Y:S01]  /*3be0*/  LEA.HI.X R13, R5, c[0x0][0x284], R4, 0x2, P0 ;  /* 0x0000a100050d7a11 */ /* 0x000fe200000f1404 */
[----:B------:R-:W-:Y:S02]  /*3bf0*/  IMAD.U32 R5, RZ, RZ, UR4 ;  /* 0x00000004ff057e24 */ /* 0x000fe4000f8e00ff */
[----:B------:R-:W-:Y:S03]  /*3c00*/  IMAD.U32 R4, RZ, RZ, UR4 ;  /* 0x00000004ff047e24 */ /* 0x000fe6000f8e00ff */
[----:B------:R-:W-:Y:S02]  /*3c10*/  LEA R12, P0, R5, R12, 0x2 ;  /* 0x0000000c050c7211 */ /* 0x000fe400078010ff */
[----:B------:R-:W-:Y:S02]  /*3c20*/  IADD3 R5, -R244, c[0x0][0x168], -R5 ;  /* 0x00005a00f4057a10 */ /* 0x000fe40007ffe905 */
[----:B------:R-:W-:Y:S02]  /*3c30*/  LEA.HI.X.SX32 R13, R4, R13, 0x2, P0 ;  /* 0x0000000d040d7211 */ /* 0x000fe400000f16ff */
[C---:B------:R-:W-:Y:S11]  /*3c40*/  ISETP.LT.OR P0, PT, R5.reuse, 0x1, !P2 ;  /* 0x000000010500780c */ /* 0x040ff60005701670 */
        /* <DEDUP_REMOVED lines=11> */
[----:B------:R-:W-:Y:S04]  /*3d00*/  IADD3 R14, P0, R10, UR15, RZ ;  /* 0x0000000f0a0e7c10 */ /* 0x000fe8000ff1e0ff */
[----:B------:R-:W-:Y:S02]  /*3d10*/  IADD3.X R15, R11, UR19, RZ, P0, !PT ;  /* 0x000000130b0f7c10 */ /* 0x000fe400087fe4ff */
[----:B------:R-:W-:Y:S02]  /*3d20*/  ISETP.LT.OR P0, PT, R5, 0x21, !P2 ;  /* 0x000000210500780c */ /* 0x000fe40005701670 */
[----:B------:R-:W-:Y:S11]  /*3d30*/  LOP3.LUT P2, RZ, R233, 0x4, RZ, 0xc0, !PT ;  /* 0x00000004e9ff7812 */ /* 0x000ff6000784c0ff */
[----:B------:R1:W-:Y:S01]  /*3d40*/  LDGSTS.E.BYPASS.LTC128B.128 [R232+0xd080], [R14.64], !P0 ;  /* 0x0d0800000ee87fae */ /* 0x0003e2000c101d50 */
[C---:B------:R-:W-:Y:S01]  /*3d50*/  ISETP.LT.OR P0, PT, R5.reuse, 0x21, !P1 ;  /* 0x000000210500780c */ /* 0x040fe20004f01670 */
[----:B------:R-:W-:Y:S11]  /*3d60*/  @!P2 IMAD.SHL.U32 R4, R234, 0x10, RZ ;  /* 0x00000010ea04a824 */ /* 0x000ff600078e00ff */
[----:B------:R-:W-:Y:S01]  /*3d70*/  @!UPT UIADD3 URZ, URZ, URZ, URZ ;  /* 0x0000003f3f3ff290 */ /* 0x000fe2000fffe03f */
[----:B------:R1:W-:Y:S01]  /*3d80*/  LDGSTS.E.BYPASS.LTC128B.128 [R232+0xf080], [R8.64], !P0 ;  /* 0x0f08000008e87fae */ /* 0x0003e2000c101d50 */
[----:B------:R-:W-:Y:S11]  /*3d90*/  ISETP.LT.OR P0, PT, R5, 0x21, !P3 ;  /* 0x000000210500780c */ /* 0x000ff60005f01670 */
[----:B------:R-:W-:Y:S02]  /*3da0*/  @!UPT UIADD3 URZ, URZ, URZ, URZ ;  /* 0x0000003f3f3ff290 */ /* 0x000fe4000fffe03f */
[----:B------:R1:W-:Y:S04]  /*3db0*/  LDGSTS.E.BYPASS.LTC128B.128 [R232+0x11080], [R6.64], !P0 ;  /* 0x1108000006e87fae */ /* 0x0003e8000c101d50 */
[----:B------:R1:W-:Y:S02]  /*3dc0*/  @!P2 LDGSTS.E.BYPASS.LTC128B.128 [R4+0x12180], [R12.64] ;  /* 0x121800000c04afae */ /* 0x0003e4000b901d50 */
.L_x_25:
[-C--:B-1--45:R-:W-:Y:S01]  /*3dd0*/  HMMA.16816.F32 R84, R20, R28.reuse, R84 ;  /* 0x0000001c1454723c */ /* 0x0b2fe20000001854 */
[----:B------:R-:W-:Y:S07]  /*3de0*/  LDSM.16.MT88.4 R4, [R229+0x15280] ;  /* 0x01528000e504783b */ /* 0x000fee0000004200 */
[C---:B------:R-:W-:Y:S01]  /*3df0*/  HMMA.16816.F32 R88, R132.reuse, R28, R88 ;  /* 0x0000001c8458723c */ /* 0x040fe20000001858 */
[----:B------:R-:W1:Y:S07]  /*3e00*/  LDSM.16.MT88.4 R8, [R228+0x7080] ;  /* 0x00708000e408783b */ /* 0x000e6e0000004200 */
[-C--:B------:R-:W-:Y:S01]  /*3e10*/  HMMA.16816.F32 R92, R132, R30.reuse, R92 ;  /* 0x0000001e845c723c */ /* 0x080fe2000000185c */
[----:B------:R-:W2:Y:S07]  /*3e20*/  LDSM.16.MT88.4 R12, [R0+0x15280] ;  /* 0x01528000000c783b */ /* 0x000eae0000004200 */
[C---:B------:R-:W-:Y:S01]  /*3e30*/  HMMA.16816.F32 R96, R20.reuse, R30, R96 ;  /* 0x0000001e1460723c */ /* 0x040fe20000001860 */
[----:B------:R-:W3:Y:S07]  /*3e40*/  LDSM.16.MT88.4 R16, [R228+0x9080] ;  /* 0x00908000e410783b */ /* 0x000eee0000004200 */
[-C--:B------:R-:W-:Y:S01]  /*3e50*/  HMMA.16816.F32 R100, R20, R136.reuse, R100 ;  /* 0x000000881464723c */ /* 0x080fe20000001864 */
[----:B------:R-:W-:Y:S07]  /*3e60*/  LDSM.16.MT88.4 R24, [R229+0x15a80] ;  /* 0x015a8000e518783b */ /* 0x000fee0000004200 */
[C---:B------:R-:W-:Y:S01]  /*3e70*/  HMMA.16816.F32 R104, R132.reuse, R136, R104 ;  /* 0x000000888468723c */ /* 0x040fe20000001868 */
[----:B------:R-:W-:Y:S07]  /*3e80*/  LDSM.16.MT88.4 R28, [R228+0x7880] ;  /* 0x00788000e41c783b */ /* 0x000fee0000004200 */
[-C--:B------:R-:W-:Y:S01]  /*3e90*/  HMMA.16816.F32 R108, R132, R138.reuse, R108 ;  /* 0x0000008a846c723c */ /* 0x080fe2000000186c */
[----:B------:R-:W-:Y:S07]  /*3ea0*/  LDSM.16.MT88.4 R32, [R0+0x15a80] ;  /* 0x015a80000020783b */ /* 0x000fee0000004200 */
[C---:B------:R-:W-:Y:S01]  /*3eb0*/  HMMA.16816.F32 R112, R20.reuse, R138, R112 ;  /* 0x0000008a1470723c */ /* 0x040fe20000001870 */
[----:B------:R-:W0:Y:S07]  /*3ec0*/  LDGDEPBAR ;  /* 0x00000000000079af */ /* 0x000e2e0000000000 */
[-C--:B------:R-:W-:Y:S08]  /*3ed0*/  HMMA.16816.F32 R116, R20, R140.reuse, R116 ;  /* 0x0000008c1474723c */ /* 0x080ff00000001874 */
[C---:B------:R-:W-:Y:S08]  /*3ee0*/  HMMA.16816.F32 R120, R132.reuse, R140, R120 ;  /* 0x0000008c8478723c */ /* 0x040ff00000001878 */
[-C--:B------:R-:W-:Y:S01]  /*3ef0*/  HMMA.16816.F32 R124, R132, R142.reuse, R124 ;  /* 0x0000008e847c723c */ /* 0x080fe2000000187c */
[----:B------:R-:W-:Y:S07]  /*3f00*/  LDSM.16.MT88.4 R132, [R228+0xb880] ;  /* 0x00b88000e484783b */ /* 0x000fee0000004200 */
[----:B------:R-:W-:Y:S01]  /*3f10*/  HMMA.16816.F32 R128, R20, R142, R128 ;  /* 0x0000008e1480723c */ /* 0x000fe20000001880 */
[----:B------:R-:W4:Y:S07]  /*3f20*/  LDSM.16.MT88.4 R20, [R228+0xb080] ;  /* 0x00b08000e414783b */ /* 0x000f2e0000004200 */
        /* <DEDUP_REMOVED lines=11> */
[----:B------:R-:W-:Y:S08]  /*3fe0*/  HMMA.16816.F32 R128, R144, R222, R128 ;  /* 0x000000de9080723c */ /* 0x000ff00000001880 */
[-C--:B-1----:R-:W-:Y:S08]  /*3ff0*/  HMMA.16816.F32 R84, R4, R8.reuse, R84 ;  /* 0x000000080454723c */ /* 0x082ff00000001854 */
[C---:B--2---:R-:W-:Y:S08]  /*4000*/  HMMA.16816.F32 R88, R12.reuse, R8, R88 ;  /* 0x000000080c58723c */ /* 0x044ff00000001858 */
[-C--:B------:R-:W-:Y:S08]  /*4010*/  HMMA.16816.F32 R92, R12, R10.reuse, R92 ;  /* 0x0000000a0c5c723c */ /* 0x080ff0000000185c */
[C---:B------:R-:W-:Y:S01]  /*4020*/  HMMA.16816.F32 R96, R4.reuse, R10, R96 ;  /* 0x0000000a0460723c */ /* 0x040fe20000001860 */
[----:B------:R-:W1:Y:S07]  /*4030*/  LDSM.16.MT88.4 R8, [R228+0x9880] ;  /* 0x00988000e408783b */ /* 0x000e6e0000004200 */
[-C--:B---3--:R-:W-:Y:S01]  /*4040*/  HMMA.16816.F32 R100, R4, R16.reuse, R100 ;  /* 0x000000100464723c */ /* 0x088fe20000001864 */
[----:B------:R-:W-:Y:S07]  /*4050*/  BAR.SYNC.DEFER_BLOCKING 0x0 ;  /* 0x0000000000007b1d */ /* 0x000fee0000010000 */
[C---:B------:R-:W-:Y:S08]  /*4060*/  HMMA.16816.F32 R104, R12.reuse, R16, R104 ;  /* 0x000000100c68723c */ /* 0x040ff00000001868 */
[-C--:B------:R-:W-:Y:S08]  /*4070*/  HMMA.16816.F32 R108, R12, R18.reuse, R108 ;  /* 0x000000120c6c723c */ /* 0x080ff0000000186c */
[C---:B------:R-:W-:Y:S01]  /*4080*/  HMMA.16816.F32 R112, R4.reuse, R18, R112 ;  /* 0x000000120470723c */ /* 0x040fe20000001870 */
[----:B------:R2:W3:Y:S07]  /*4090*/  LDSM.16.M88.4 R148, [R230+0x14280] ;  /* 0x01428000e694783b */ /* 0x0004ee0000000200 */
[-C--:B----4-:R-:W-:Y:S01]  /*40a0*/  HMMA.16816.F32 R116, R4, R20.reuse, R116 ;  /* 0x000000140474723c */ /* 0x090fe20000001874 */
[----:B------:R2:W4:Y:S07]  /*40b0*/  LDSM.16.M88.4 R140, [R230+0x15280] ;  /* 0x01528000e68c783b */ /* 0x00052e0000000200 */
[C---:B------:R-:W-:Y:S01]  /*40c0*/  HMMA.16816.F32 R120, R12.reuse, R20, R120 ;  /* 0x000000140c78723c */ /* 0x040fe20000001878 */
[----:B------:R2:W5:Y:S07]  /*40d0*/  LDSM.16.MT88.4 R152, [R228+0x80] ;  /* 0x00008000e498783b */ /* 0x00056e0000004200 */
[-C--:B------:R-:W-:Y:S01]  /*40e0*/  HMMA.16816.F32 R124, R12, R22.reuse, R124 ;  /* 0x000000160c7c723c */ /* 0x080fe2000000187c */
[----:B------:R2:W1:Y:S07]  /*40f0*/  LDSM.16.MT88.4 R136, [R228+0x2080] ;  /* 0x00208000e488783b */ /* 0x00046e0000004200 */
[----:B------:R-:W-:Y:S01]  /*4100*/  HMMA.16816.F32 R128, R4, R22, R128 ;  /* 0x000000160480723c */ /* 0x000fe20000001880 */
[----:B------:R2:W2:Y:S07]  /*4110*/  LDSM.16.MT88.4 R144, [R228+0x4080] ;  /* 0x00408000e490783b */ /* 0x0004ae0000004200 */
[-C--:B------:R-:W-:Y:S01]  /*4120*/  HMMA.16816.F32 R84, R24, R28.reuse, R84 ;  /* 0x0000001c1854723c */ /* 0x080fe20000001854 */
        /* <DEDUP_REMOVED lines=17> */
[----:B-12345:R-:W-:Y:S01]  /*4240*/  LOP3.LUT P2, RZ, R242, 0x1, RZ, 0xc0, !PT ;  /* 0x00000001f2ff7812 */ /* 0x03efe2000784c0ff */
[----:B------:R-:W-:Y:S01]  /*4250*/  USHF.R.S32.HI UR22, URZ, 0x1f, UR21 ;  /* 0x0000001f3f167899 */ /* 0x000fe20008011415 */
[C---:B------:R-:W-:Y:S01]  /*4260*/  LOP3.LUT P4, RZ, R233.reuse, 0x8, RZ, 0xc0, !PT ;  /* 0x00000008e9ff7812 */ /* 0x040fe2000788c0ff */
[----:B------:R-:W-:Y:S01]  /*4270*/  ULDC.64 UR4, c[0x0][0x178] ;  /* 0x00005e0000047ab9 */ /* 0x000fe20000000a00 */
[----:B------:R-:W-:Y:S01]  /*4280*/  LOP3.LUT P3, RZ, R233, 0x4, RZ, 0xc0, !PT ;  /* 0x00000004e9ff7812 */ /* 0x000fe2000786c0ff */
[----:B------:R-:W-:Y:S01]  /*4290*/  UIMAD UR22, UR22, UR4, URZ ;  /* 0x00000004161672a4 */ /* 0x000fe2000f8e023f */
[----:B------:R-:W-:Y:S01]  /*42a0*/  IMAD.U32 R9, RZ, RZ, UR8 ;  /* 0x00000008ff097e24 */ /* 0x000fe2000f8e00ff */
[----:B------:R-:W-:Y:S01]  /*42b0*/  UIMAD.WIDE.U32 UR24, UR21, UR4, URZ ;  /* 0x00000004151872a5 */ /* 0x000fe2000f8e003f */
[----:B------:R-:W-:Y:S01]  /*42c0*/  IMAD.U32 R7, RZ, RZ, UR8 ;  /* 0x00000008ff077e24 */ /* 0x000fe2000f8e00ff */
        /* <DEDUP_REMOVED lines=26> */
[----:B------:R-:W-:Y:S01]  /*4470*/  LEA.HI.X.SX32 R13, R4, R13, 0x2, P0 ;  /* 0x0000000d040d7211 */ /* 0x000fe200000f16ff */
[----:B------:R-:W-:Y:S01]  /*4480*/  @!P3 IMAD.SHL.U32 R4, R234, 0x10, RZ ;  /* 0x00000010ea04b824 */ /* 0x000fe200078e00ff */
        /* <DEDUP_REMOVED lines=9> */
[----:B------:R-:W-:Y:S11]  /*4520*/  ISETP.LT.OR P0, PT, R5, 0x1, P4 ;  /* 0x000000010500780c */ /* 0x000ff60002701670 */
[----:B------:R-:W-:Y:S02]  /*4530*/  @!UPT UIADD3 URZ, URZ, URZ, URZ ;  /* 0x0000003f3f3ff290 */ /* 0x000fe4000fffe03f */
[----:B------:R1:W-:Y:S01]  /*4540*/  LDGSTS.E.BYPASS.LTC128B.128 [R232+0xa080], [R10.64+0x100], !P0 ;  /* 0x0a0801000ae87fae */ /* 0x0003e2000c101d50 */
[----:B------:R-:W-:Y:S04]  /*4550*/  IADD3 R14, P0, R10, UR8, RZ ;  /* 0x000000080a0e7c10 */ /* 0x000fe8000ff1e0ff */
[----:B------:R-:W-:Y:S02]  /*4560*/  IADD3.X R15, R11, UR7, RZ, P0, !PT ;  /* 0x000000070b0f7c10 */ /* 0x000fe400087fe4ff */
[C---:B------:R-:W-:Y:S11]  /*4570*/  ISETP.LT.OR P0, PT, R5.reuse, 0x21, !P2 ;  /* 0x000000210500780c */ /* 0x040ff60005701670 */
[----:B------:R-:W-:Y:S02]  /*4580*/  @!UPT UIADD3 URZ, URZ, URZ, URZ ;  /* 0x0000003f3f3ff290 */ /* 0x000fe4000fffe03f */
[----:B------:R1:W-:Y:S01]  /*4590*/  LDGSTS.E.BYPASS.LTC128B.128 [R232+0x7080], [R14.64], !P0 ;  /* 0x070800000ee87fae */ /* 0x0003e2000c101d50 */
[C---:B------:R-:W-:Y:S11]  /*45a0*/  ISETP.LT.OR P0, PT, R5.reuse, 0x21, !P1 ;  /* 0x000000210500780c */ /* 0x040ff60004f01670 */
[----:B------:R-:W-:Y:S02]  /*45b0*/  @!UPT UIADD3 URZ, URZ, URZ, URZ ;  /* 0x0000003f3f3ff290 */ /* 0x000fe4000fffe03f */
[----:B------:R1:W-:Y:S01]  /*45c0*/  LDGSTS.E.BYPASS.LTC128B.128 [R232+0x9080], [R8.64], !P0 ;  /* 0x0908000008e87fae */ /* 0x0003e2000c101d50 */
[----:B------:R-:W-:Y:S11]  /*45d0*/  ISETP.LT.OR P0, PT, R5, 0x21, P4 ;  /* 0x000000210500780c */ /* 0x000ff60002701670 */
[----:B------:R-:W-:Y:S02]  /*45e0*/  @!UPT UIADD3 URZ, URZ, URZ, URZ ;  /* 0x0000003f3f3ff290 */ /* 0x000fe4000fffe03f */
[----:B------:R1:W-:Y:S04]  /*45f0*/  LDGSTS.E.BYPASS.LTC128B.128 [R232+0xb080], [R6.64], !P0 ;  /* 0x0b08000006e87fae */ /* 0x0003e8000c101d50 */
[----:B------:R1:W-:Y:S02]  /*4600*/  @!P3 LDGSTS.E.BYPASS.LTC128B.128 [R4+0x12080], [R12.64] ;  /* 0x120800000c04bfae */ /* 0x0003e4000b901d50 */
.L_x_26:
[-C--:B-12345:R-:W-:Y:S01]  /*4610*/  HMMA.16816.F32 R4, R148, R152.reuse, RZ ;  /* 0x000000989404723c */ /* 0x0befe200000018ff */
[----:B------:R-:W0:Y:S01]  /*4620*/  LDGDEPBAR ;  /* 0x00000000000079af */ /* 0x000e220000000000 */
[----:B------:R-:W-:Y:S02]  /*4630*/  UIMAD UR18, UR18, 0x3000, URZ ;  /* 0x00003000121278a4 */ /* 0x000fe4000f8e023f */
[----:B------:R-:W-:Y:S04]  /*4640*/  UISETP.GE.AND UP0, UPT, UR21, UR20, UPT ;  /* 0x000000141500728c */ /* 0x000fe8000bf06270 */
[C---:B------:R-:W-:Y:S08]  /*4650*/  HMMA.16816.F32 R8, R140.reuse, R152, RZ ;  /* 0x000000988c08723c */ /* 0x040ff000000018ff */
[-C--:B------:R-:W-:Y:S08]  /*4660*/  HMMA.16816.F32 R12, R140, R154.reuse, RZ ;  /* 0x0000009a8c0c723c */ /* 0x080ff000000018ff */
[C---:B------:R-:W-:Y:S01]  /*4670*/  HMMA.16816.F32 R16, R148.reuse, R154, RZ ;  /* 0x0000009a9410723c */ /* 0x040fe200000018ff */
[----:B------:R-:W-:Y:S07]  /*4680*/  LDSM.16.MT88.4 R152, [R228+0x1080] ;  /* 0x00108000e498783b */ /* 0x000fee0000004200 */
        /* <DEDUP_REMOVED lines=8> */
[----:B------:R-:W1:Y:S07]  /*4710*/  LDSM.16.M88.4 R148, [R3+0x14280] ;  /* 0x014280000394783b */ /* 0x000e6e0000000200 */
[-C--:B------:R-:W-:Y:S08]  /*4720*/  HMMA.16816.F32 R4, R156, R160.reuse, R4 ;  /* 0x000000a09c04723c */ /* 0x080ff00000001804 */
[C---:B------:R-:W-:Y:S08]  /*4730*/  HMMA.16816.F32 R8, R212.reuse, R160, R8 ;  /* 0x000000a0d408723c */ /* 0x040ff00000001808 */
[-C--:B------:R-:W-:Y:S08]  /*4740*/  HMMA.16816.F32 R12, R212, R162.reuse, R12 ;  /* 0x000000a2d40c723c */ /* 0x080ff0000000180c */
[C---:B------:R-:W-:Y:S01]  /*4750*/  HMMA.16816.F32 R16, R156.reuse, R162, R16 ;  /* 0x000000a29c10723c */ /* 0x040fe20000001810 */
[----:B------:R-:W2:Y:S07]  /*4760*/  LDSM.16.M88.4 R160, [R3+0x15280] ;  /* 0x0152800003a0783b */ /* 0x000eae0000000200 */
[-C--:B------:R-:W-:Y:S08]  /*4770*/  HMMA.16816.F32 R20, R156, R216.reuse, R20 ;  /* 0x000000d89c14723c */ /* 0x080ff00000001814 */
[C---:B------:R-:W-:Y:S08]  /*4780*/  HMMA.16816.F32 R24, R212.reuse, R216, R24 ;  /* 0x000000d8d418723c */ /* 0x040ff00000001818 */
[-C--:B------:R-:W-:Y:S08]  /*4790*/  HMMA.16816.F32 R28, R212, R218.reuse, R28 ;  /* 0x000000dad41c723c */ /* 0x080ff0000000181c */
[C---:B------:R-:W-:Y:S01]  /*47a0*/  HMMA.16816.F32 R32, R156.reuse, R218, R32 ;  /* 0x000000da9c20723c */ /* 0x040fe20000001820 */
[----:B------:R-:W3:Y:S07]  /*47b0*/  LDSM.16.MT88.4 R216, [R228+0x3080] ;  /* 0x00308000e4d8783b */ /* 0x000eee0000004200 */
[-C--:B------:R-:W-:Y:S08]  /*47c0*/  HMMA.16816.F32 R132, R156, R220.reuse, R132 ;  /* 0x000000dc9c84723c */ /* 0x080ff00000001884 */
[C---:B------:R-:W-:Y:S08]  /*47d0*/  HMMA.16816.F32 R136, R212.reuse, R220, R136 ;  /* 0x000000dcd488723c */ /* 0x040ff00000001888 */
[-C--:B------:R-:W-:Y:S01]  /*47e0*/  HMMA.16816.F32 R140, R212, R222.reuse, R140 ;  /* 0x000000ded48c723c */ /* 0x080fe2000000188c */
[----:B------:R-:W4:Y:S07]  /*47f0*/  LDSM.16.MT88.4 R212, [R228+0x5080] ;  /* 0x00508000e4d4783b */ /* 0x000f2e0000004200 */
[----:B------:R-:W-:Y:S01]  /*4800*/  HMMA.16816.F32 R144, R156, R222, R144 ;  /* 0x000000de9c90723c */ /* 0x000fe20000001890 */
[----:B------:R-:W-:Y:S04]  /*4810*/  LDSM.16.MT88.4 R156, [R228+0x1880] ;  /* 0x00188000e49c783b */ /* 0x000fe80000004200 */
[----:B------:R-:W-:Y:S03]  /*4820*/  LDSM.16.M88.4 R220, [R2+0x15280] ;  /* 0x0152800002dc783b */ /* 0x000fe60000000200 */
[-C--:B-1----:R-:W-:Y:S08]  /*4830*/  HMMA.16816.F32 R4, R148, R152.reuse, R4 ;  /* 0x000000989404723c */ /* 0x082ff00000001804 */
[C---:B--2---:R-:W-:Y:S08]  /*4840*/  HMMA.16816.F32 R8, R160.reuse, R152, R8 ;  /* 0x00000098a008723c */ /* 0x044ff00000001808 */
[-C--:B------:R-:W-:Y:S08]  /*4850*/  HMMA.16816.F32 R12, R160, R154.reuse, R12 ;  /* 0x0000009aa00c723c */ /* 0x080ff0000000180c */
[C---:B------:R-:W-:Y:S01]  /*4860*/  HMMA.16816.F32 R16, R148.reuse, R154, R16 ;  /* 0x0000009a9410723c */ /* 0x040fe20000001810 */
[----:B------:R-:W1:Y:S07]  /*4870*/  LDSM.16.M88.4 R152, [R2+0x14280] ;  /* 0x014280000298783b */ /* 0x000e6e0000000200 */
[-C--:B---3--:R-:W-:Y:S08]  /*4880*/  HMMA.16816.F32 R20, R148, R216.reuse, R20 ;  /* 0x000000d89414723c */ /* 0x088ff00000001814 */
[C---:B------:R-:W-:Y:S08]  /*4890*/  HMMA.16816.F32 R24, R160.reuse, R216, R24 ;  /* 0x000000d8a018723c */ /* 0x040ff00000001818 */
[-C--:B------:R-:W-:Y:S08]  /*48a0*/  HMMA.16816.F32 R28, R160, R218.reuse, R28 ;  /* 0x000000daa01c723c */ /* 0x080ff0000000181c */
[C---:B------:R-:W-:Y:S01]  /*48b0*/  HMMA.16816.F32 R32, R148.reuse, R218, R32 ;  /* 0x000000da9420723c */ /* 0x040fe20000001820 */
[----:B------:R-:W2:Y:S07]  /*48c0*/  LDSM.16.MT88.4 R216, [R228+0x3880] ;  /* 0x00388000e4d8783b */ /* 0x000eae0000004200 */
[-C--:B----4-:R-:W-:Y:S08]  /*48d0*/  HMMA.16816.F32 R132, R148, R212.reuse, R132 ;  /* 0x000000d49484723c */ /* 0x090ff00000001884 */
[C---:B------:R-:W-:Y:S08]  /*48e0*/  HMMA.16816.F32 R136, R160.reuse, R212, R136 ;  /* 0x000000d4a088723c */ /* 0x040ff00000001888 */
[-C--:B------:R-:W-:Y:S01]  /*48f0*/  HMMA.16816.F32 R140, R160, R214.reuse, R140 ;  /* 0x000000d6a08c723c */ /* 0x080fe2000000188c */
[----:B------:R-:W3:Y:S07]  /*4900*/  LDSM.16.MT88.4 R160, [R228+0x5880] ;  /* 0x00588000e4a0783b */ /* 0x000eee0000004200 */
[----:B------:R-:W-:Y:S08]  /*4910*/  HMMA.16816.F32 R144, R148, R214, R144 ;  /* 0x000000d69490723c */ /* 0x000ff00000001890 */
[-C--:B-1----:R-:W-:Y:S08]  /*4920*/  HMMA.16816.F32 R4, R152, R156.reuse, R4 ;  /* 0x0000009c9804723c */ /* 0x082ff00000001804 */
[C---:B------:R-:W-:Y:S07]  /*4930*/  HMMA.16816.F32 R8, R220.reuse, R156, R8 ;  /* 0x0000009cdc08723c */ /* 0x040fee0000001808 */
[----:B------:R-:W-:Y:S01]  /*4940*/  IMAD.U32 R157, RZ, RZ, UR18 ;  /* 0x00000012ff9d7e24 */ /* 0x000fe2000f8e00ff */
[-C--:B------:R-:W-:Y:S04]  /*4950*/  HMMA.16816.F32 R12, R220, R158.reuse, R12 ;  /* 0x0000009edc0c723c */ /* 0x080fe8000000180c */
[----:B------:R-:W-:Y:S01]  /*4960*/  IADD3 R156, P0, R248, UR18, RZ ;  /* 0x00000012f89c7c10 */ /* 0x000fe2000ff1e0ff */
[----:B------:R-:W-:Y:S03]  /*4970*/  UMOV UR18, UR21 ;  /* 0x0000001500127c82 */ /* 0x000fe60008000000 */
[C---:B------:R-:W-:Y:S04]  /*4980*/  HMMA.16816.F32 R16, R152.reuse, R158, R16 ;  /* 0x0000009e9810723c */ /* 0x040fe80000001810 */
[----:B------:R-:W-:Y:S03]  /*4990*/  LEA.HI.X.SX32 R157, R157, R238, 0x1, P0 ;  /* 0x000000ee9d9d7211 */ /* 0x000fe600000f0eff */
[C---:B------:R-:W-:Y:S01]  /*49a0*/  LEA R158, P0, R156.reuse, c[0x0][0x220], 0x2 ;  /* 0x000088009c9e7a11 */ /* 0x040fe200078010ff */
[-C--:B--2---:R-:W-:Y:S04]  /*49b0*/  HMMA.16816.F32 R20, R152, R216.reuse, R20 ;  /* 0x000000d89814723c */ /* 0x084fe80000001814 */
[----:B------:R-:W-:Y:S02]  /*49c0*/  LEA.HI.X R159, R156, c[0x0][0x224], R157, 0x2, P0 ;  /* 0x000089009c9f7a11 */ /* 0x000fe400000f149d */
[----:B------:R-:W-:Y:S02]  /*49d0*/  PLOP3.LUT P0, PT, PT, PT, UP0, 0x80, 0x0 ;  /* 0x000000000000781c */ /* 0x000fe40003f0f008 */
[C---:B------:R-:W-:Y:S01]  /*49e0*/  HMMA.16816.F32 R24, R220.reuse, R216, R24 ;  /* 0x000000d8dc18723c */ /* 0x040fe20000001818 */
[----:B------:R1:W-:Y:S04]  /*49f0*/  RED.E.ADD.F32.FTZ.RN.STRONG.GPU [R158.64], R4 ;  /* 0x000000049e00798e */ /* 0x0003e8000c10e790 */
[----:B------:R1:W-:Y:S03]  /*4a00*/  RED.E.ADD.F32.FTZ.RN.STRONG.GPU [R158.64+0x400], R5 ;  /* 0x000400059e00798e */ /* 0x0003e6000c10e790 */
[-C--:B------:R-:W-:Y:S01]  /*4a10*/  HMMA.16816.F32 R28, R220, R218.reuse, R28 ;  /* 0x000000dadc1c723c */ /* 0x080fe2000000181c */
[----:B------:R1:W-:Y:S04]  /*4a20*/  RED.E.ADD.F32.FTZ.RN.STRONG.GPU [R158.64+0x800], R6 ;  /* 0x000800069e00798e */ /* 0x0003e8000c10e790 */
[----:B------:R1:W-:Y:S03]  /*4a30*/  RED.E.ADD.F32.FTZ.RN.STRONG.GPU [R158.64+0xc00], R7 ;  /* 0x000c00079e00798e */ /* 0x0003e6000c10e790 */
[C---:B------:R-:W-:Y:S01]  /*4a40*/  HMMA.16816.F32 R32, R152.reuse, R218, R32 ;  /* 0x000000da9820723c */ /* 0x040fe20000001820 */
[----:B------:R1:W-:Y:S04]  /*4a50*/  RED.E.ADD.F32.FTZ.RN.STRONG.GPU [R158.64+0x1000], R8 ;  /* 0x001000089e00798e */ /* 0x0003e8000c10e790 */
[----:B------:R1:W-:Y:S03]  /*4a60*/  RED.E.ADD.F32.FTZ.RN.STRONG.GPU [R158.64+0x1400], R9 ;  /* 0x001400099e00798e */ /* 0x0003e6000c10e790 */
[-C--:B---3--:R-:W-:Y:S01]  /*4a70*/  HMMA.16816.F32 R132, R152, R160.reuse, R132 ;  /* 0x000000a09884723c */ /* 0x088fe20000001884 */
[----:B------:R1:W-:Y:S04]  /*4a80*/  RED.E.ADD.F32.FTZ.RN.STRONG.GPU [R158.64+0x1800], R10 ;  /* 0x0018000a9e00798e */ /* 0x0003e8000c10e790 */
[----:B------:R1:W-:Y:S03]  /*4a90*/  RED.E.ADD.F32.FTZ.RN.STRONG.GPU [R158.64+0x1c00], R11 ;  /* 0x001c000b9e00798e */ /* 0x0003e6000c10e790 */
[C---:B------:R-:W-:Y:S01]  /*4aa0*/  HMMA.16816.F32 R136, R220.reuse, R160, R136 ;  /* 0x000000a0dc88723c */ /* 0x040fe20000001888 */
[----:B------:R1:W-:Y:S04]  /*4ab0*/  RED.E.ADD.F32.FTZ.RN.STRONG.GPU [R158.64+0x2000], R16 ;  /* 0x002000109e00798e */ /* 0x0003e8000c10e790 */
[----:B------:R1:W-:Y:S03]  /*4ac0*/  RED.E.ADD.F32.FTZ.RN.STRONG.GPU [R158.64+0x2400], R17 ;  /* 0x002400119e00798e */ /* 0x0003e6000c10e790 */
[-C--:B------:R-:W-:Y:S01]  /*4ad0*/  HMMA.16816.F32 R140, R220, R162.reuse, R140 ;  /* 0x000000a2dc8c723c */ /* 0x080fe2000000188c */
[----:B------:R1:W-:Y:S04]  /*4ae0*/  RED.E.ADD.F32.FTZ.RN.STRONG.GPU [R158.64+0x2800], R18 ;  /* 0x002800129e00798e */ /* 0x0003e8000c10e790 */
[----:B------:R1:W-:Y:S03]  /*4af0*/  RED.E.ADD.F32.FTZ.RN.STRONG.GPU [R158.64+0x2c00], R19 ;  /* 0x002c00139e00798e */ /* 0x0003e6000c10e790 */
[----:B------:R-:W-:Y:S01]  /*4b00*/  HMMA.16816.F32 R144, R152, R162, R144 ;  /* 0x000000a29890723c */ /* 0x000fe20000001890 */
        /* <DEDUP_REMOVED lines=37> */
.L_x_24:
[----:B---345:R-:W2:Y:S01]  /*4d60*/  S2R R0, SR_CTAID.Y ;  /* 0x0000000000007919 */ /* 0x038ea20000002600 */
[----:B------:R-:W3:Y:S01]  /*4d70*/  S2UR UR4, SR_CTAID.X ;  /* 0x00000000000479c3 */ /* 0x000ee20000002500 */
[----:B------:R-:W-:Y:S01]  /*4d80*/  MOV R2, c[0x0][0x338] ;  /* 0x0000ce0000027a02 */ /* 0x000fe20000000f00 */
[----:B------:R-:W-:Y:S01]  /*4d90*/  USHF.R.S32.HI UR6, URZ, 0x1f, UR9 ;  /* 0x0000001f3f067899 */ /* 0x000fe20008011409 */
[----:B------:R-:W-:Y:S02]  /*4da0*/  BAR.SYNC.DEFER_BLOCKING 0x1, 0x100 ;  /* 0x0044000000007b1d */ /* 0x000fe40000010000 */
[----:B------:R-:W-:-:S13]  /*4db0*/  ISETP.NE.AND P0, PT, R2, 0x1, PT ;  /* 0x000000010200780c */ /* 0x000fda0003f05270 */
[----:B--2---:R-:W-:Y:S01]  /*4dc0*/  @P0 IMAD.HI.U32 R3, R0, c[0x0][0x33c], RZ ;  /* 0x0000cf0000030a27 */ /* 0x004fe200078e00ff */
[----:B---3--:R-:W-:Y:S01]  /*4dd0*/  UIMAD UR4, UR4, 0x3000, URZ ;  /* 0x00003000040478a4 */ /* 0x008fe2000f8e023f */
[----:B-1----:R-:W-:Y:S02]  /*4de0*/  SHF.R.S32.HI R7, RZ, 0x1f, R0 ;  /* 0x0000001fff077819 */ /* 0x002fe40000011400 */
[----:B------:R-:W-:Y:S01]  /*4df0*/  MOV R6, R0 ;  /* 0x0000000000067202 */ /* 0x000fe20000000f00 */
[----:B------:R-:W-:Y:S01]  /*4e00*/  USHF.R.S32.HI UR7, URZ, 0x1f, UR4 ;  /* 0x0000001f3f077899 */ /* 0x000fe20008011404 */
[----:B------:R-:W-:Y:S02]  /*4e10*/  @P0 SHF.R.U32.HI R3, RZ, c[0x0][0x340], R3 ;  /* 0x0000d000ff030a19 */ /* 0x000fe40000011603 */
[C---:B------:R-:W-:Y:S01]  /*4e20*/  IADD3 R4, P1, R234.reuse, UR4, RZ ;  /* 0x00000004ea047c10 */ /* 0x040fe2000ff3e0ff */
[----:B------:R-:W-:Y:S01]  /*4e30*/  ULDC.64 UR4, c[0x0][0x330] ;  /* 0x0000cc0000047ab9 */ /* 0x000fe20000000a00 */
[----:B------:R-:W-:Y:S01]  /*4e40*/  @P0 SHF.R.S32.HI R2, RZ, 0x1f, R3 ;  /* 0x0000001fff020819 */ /* 0x000fe20000011403 */
[----:B------:R-:W-:Y:S01]  /*4e50*/  UIMAD UR4, UR6, UR4, URZ ;  /* 0x00000004060472a4 */ /* 0x000fe2000f8e023f */
[----:B------:R-:W-:-:S02]  /*4e60*/  LEA.HI.X.SX32 R5, R234, UR7, 0x1, P1 ;  /* 0x00000007ea057c11 */ /* 0x000fc400088f0eff */
[----:B------:R-:W-:Y:S01]  /*4e70*/  @P0 MOV R7, R2 ;  /* 0x0000000200070202 */ /* 0x000fe20000000f00 */
[----:B------:R-:W-:Y:S01]  /*4e80*/  UIMAD UR7, UR9, UR5, UR4 ;  /* 0x00000005090772a4 */ /* 0x000fe2000f8e0204 */
[----:B------:R-:W-:Y:S02]  /*4e90*/  @P0 MOV R6, R3 ;  /* 0x0000000300060202 */ /* 0x000fe40000000f00 */
[----:B------:R-:W-:Y:S01]  /*4ea0*/  MOV R2, UR9 ;  /* 0x0000000900027c02 */ /* 0x000fe20008000f00 */
[C---:B------:R-:W-:Y:S01]  /*4eb0*/  IMAD R9, R7.reuse, c[0x0][0x328], RZ ;  /* 0x0000ca0007097a24 */ /* 0x040fe200078e02ff */
[----:B------:R-:W-:Y:S01]  /*4ec0*/  ULDC.64 UR4, c[0x0][0x308] ;  /* 0x0000c20000047ab9 */ /* 0x000fe20000000a00 */
[----:B------:R-:W-:Y:S01]  /*4ed0*/  IMAD R3, R7, c[0x0][0x300], RZ ;  /* 0x0000c00007037a24 */ /* 0x000fe200078e02ff */
[----:B------:R-:W-:Y:S01]  /*4ee0*/  UIMAD UR4, UR6, UR4, URZ ;  /* 0x00000004060472a4 */ /* 0x000fe2000f8e023f */
[----:B------:R-:W-:-:S03]  /*4ef0*/  IMAD.WIDE.U32 R10, R6, c[0x0][0x328], R4 ;  /* 0x0000ca00060a7a25 */ /* 0x000fc600078e0004 */
[----:B------:R-:W-:Y:S01]  /*4f00*/  UIMAD UR4, UR9, UR5, UR4 ;  /* 0x00000005090472a4 */ /* 0x000fe2000f8e0204 */
[C---:B------:R-:W-:Y:S02]  /*4f10*/  IMAD R0, R6.reuse, c[0x0][0x32c], R9 ;  /* 0x0000cb0006007a24 */ /* 0x040fe400078e0209 */
[----:B------:R-:W-:-:S03]  /*4f20*/  IMAD.WIDE.U32 R4, R6, c[0x0][0x300], R4 ;  /* 0x0000c00006047a25 */ /* 0x000fc600078e0004 */
[----:B------:R-:W-:Y:S01]  /*4f30*/  IADD3 R11, R11, R0, RZ ;  /* 0x000000000b0b7210 */ /* 0x000fe20007ffe0ff */
[----:B------:R-:W-:Y:S01]  /*4f40*/  IMAD R3, R6, c[0x0][0x304], R3 ;  /* 0x0000c10006037a24 */ /* 0x000fe200078e0203 */
[----:B------:R-:W-:-:S04]  /*4f50*/  MOV R0, UR9 ;  /* 0x0000000900007c02 */ /* 0x000fc80008000f00 */
[----:B------:R-:W-:Y:S01]  /*4f60*/  IADD3 R5, R5, R3, RZ ;  /* 0x0000000305057210 */ /* 0x000fe20007ffe0ff */
[----:B------:R-:W-:-:S04]  /*4f70*/  IMAD.WIDE.U32 R2, R2, c[0x0][0x330], R10 ;  /* 0x0000cc0002027a25 */ /* 0x000fc800078e000a */
[----:B------:R-:W-:Y:S01]  /*4f80*/  IMAD.WIDE.U32 R4, R0, c[0x0][0x308], R4 ;  /* 0x0000c20000047a25 */ /* 0x000fe200078e0004 */
[----:B------:R-:W-:Y:S02]  /*4f90*/  IADD3 R3, R3, UR7, RZ ;  /* 0x0000000703037c10 */ /* 0x000fe4000fffe0ff */
[----:B------:R-:W-:Y:S02]  /*4fa0*/  LEA R8, P1, R2, c[0x0][0x310], 0x2 ;  /* 0x0000c40002087a11 */ /* 0x000fe400078210ff */
[----:B------:R-:W-:Y:S02]  /*4fb0*/  LEA R6, P0, R4, c[0x0][0x2e8], 0x2 ;  /* 0x0000ba0004067a11 */ /* 0x000fe400078010ff */
[----:B------:R-:W-:Y:S01]  /*4fc0*/  LEA.HI.X R9, R2, c[0x0][0x314], R3, 0x2, P1 ;  /* 0x0000c50002097a11 */ /* 0x000fe200008f1403 */
[----:B------:R-:W-:Y:S01]  /*4fd0*/  FMUL.FTZ R3, R84, c[0x0][0x298] ;  /* 0x0000a60054037a20 */ /* 0x000fe20000410000 */
[----:B------:R-:W-:-:S03]  /*4fe0*/  IADD3 R0, R5, UR4, RZ ;  /* 0x0000000405007c10 */ /* 0x000fc6000fffe0ff */
[----:B------:R-:W-:Y:S01]  /*4ff0*/  RED.E.ADD.F32.FTZ.RN.STRONG.GPU [R8.64], R36 ;  /* 0x000000240800798e */ /* 0x000fe2000c10e790 */
[----:B------:R-:W-:-:S03]  /*5000*/  LEA.HI.X R7, R4, c[0x0][0x2ec], R0, 0x2, P0 ;  /* 0x0000bb0004077a11 */ /* 0x000fc600000f1400 */
[----:B------:R-:W-:Y:S04]  /*5010*/  RED.E.ADD.F32.FTZ.RN.STRONG.GPU [R8.64+0x400], R37 ;  /* 0x000400250800798e */ /* 0x000fe8000c10e790 */
        /* <DEDUP_REMOVED lines=38> */
[----:B------:R-:W-:Y:S01]  /*5280*/  RED.E.ADD.F32.FTZ.RN.STRONG.GPU [R8.64+0xa000], R80 ;  /* 0x00a000500800798e */ /* 0x000fe2000c10e790 */
[----:B------:R-:W-:-:S03]  /*5290*/  FMUL.FTZ R85, R85, c[0x0][0x298] ;  /* 0x0000a60055557a20 */ /* 0x000fc60000410000 */
        /* <DEDUP_REMOVED lines=12> */
[----:B------:R1:W-:Y:S01]  /*5360*/  RED.E.ADD.F32.FTZ.RN.STRONG.GPU [R8.64+0xbc00], R79 ;  /* 0x00bc004f0800798e */ /* 0x0003e2000c10e790 */
[----:B------:R-:W-:-:S03]  /*5370*/  FMUL.FTZ R15, R96, c[0x0][0x298] ;  /* 0x0000a600600f7a20 */ /* 0x000fc60000410000 */
[----:B------:R-:W-:Y:S01]  /*5380*/  RED.E.ADD.F32.FTZ.RN.STRONG.GPU [R6.64], R3 ;  /* 0x000000030600798e */ /* 0x000fe2000c10e790 */
[----:B------:R-:W-:-:S03]  /*5390*/  FMUL.FTZ R97, R97, c[0x0][0x298] ;  /* 0x0000a60061617a20 */ /* 0x000fc60000410000 */
[----:B------:R-:W-:Y:S01]  /*53a0*/  RED.E.ADD.F32.FTZ.RN.STRONG.GPU [R6.64+0x400], R85 ;  /* 0x000400550600798e */ /* 0x000fe2000c10e790 */
[----:B------:R-:W-:-:S03]  /*53b0*/  FMUL.FTZ R17, R98, c[0x0][0x298] ;  /* 0x0000a60062117a20 */ /* 0x000fc60000410000 */
[----:B------:R-:W-:Y:S01]  /*53c0*/  RED.E.ADD.F32.FTZ.RN.STRONG.GPU [R6.64+0x800], R5 ;  /* 0x000800050600798e */ /* 0x000fe2000c10e790 */
[----:B------:R-:W-:-:S03]  /*53d0*/  FMUL.FTZ R99, R99, c[0x0][0x298] ;  /* 0x0000a60063637a20 */ /* 0x000fc60000410000 */
[----:B------:R-:W-:Y:S04]  /*53e0*/  RED.E.ADD.F32.FTZ.RN.STRONG.GPU [R6.64+0xc00], R87 ;  /* 0x000c00570600798e */ /* 0x000fe8000c10e790 */
[----:B------:R-:W-:Y:S01]  /*53f0*/  RED.E.ADD.F32.FTZ.RN.STRONG.GPU [R6.64+0x1000], R11 ;  /* 0x0010000b0600798e */ /* 0x000fe2000c10e790 */
[----:B------:R-:W-:-:S03]  /*5400*/  FMUL.FTZ R93, R93, c[0x0][0x298] ;  /* 0x0000a6005d5d7a20 */ /* 0x000fc60000410000 */
[----:B------:R-:W-:Y:S01]  /*5410*/  RED.E.ADD.F32.FTZ.RN.STRONG.GPU [R6.64+0x1400], R89 ;  /* 0x001400590600798e */ /* 0x000fe2000c10e790 */
[----:B------:R-:W-:Y:S02]  /*5420*/  FMUL.FTZ R19, R94, c[0x0][0x298] ;  /* 0x0000a6005e137a20 */ /* 0x000fe40000410000 */
[----:B-1----:R-:W-:Y:S01]  /*5430*/  FMUL.FTZ R9, R92, c[0x0][0x298] ;  /* 0x0000a6005c097a20 */ /* 0x002fe20000410000 */
        /* <DEDUP_REMOVED lines=75> */
[----:B------:R-:W-:Y:S05]  /*58f0*/  EXIT ;  /* 0x000000000000794d */ /* 0x000fea0003800000 */
.L_x_28:
        /* <DEDUP_REMOVED lines=16> */
.L_x_1373:


//--------------------- .text._ZN7cutlass13device_kernelIN5flash19enable_sm80_to_sm89INS1_16FlashAttnBwdSm80INS1_25CollectiveMainloopBwdSm80ILi1ELi1EN4cute5tupleIJNS5_1CILi64EEES8_NS7_ILi192EEEEEENS_6half_tEfNS_4arch4Sm80ELb0ELb0ELb1ELb0ELb1ELb0ELb0ELb0ELi2ELi2ELi2ELi2ELb1EEENS1_24CollectiveEpilogueBwdGQAISA_fSD_Li256ELb0ELb1EEENS1_19SingleTileSchedulerILb0ELb0ELb0ELi64EEEEEEEEEvNT_6ParamsE --------------------------
	.section	.text._ZN7cutlass13device_kernelIN5flash19enable_sm80_to_sm89INS1_16FlashAttnBwdSm80INS1_25CollectiveMainloopBwdSm80ILi1ELi1EN4cute5tupleIJNS5_1CILi64EEES8_NS7_ILi192EEEEEENS_6half_tEfNS_4arch4Sm80ELb0ELb0ELb1ELb0ELb1ELb0ELb0ELb0ELi2ELi2ELi2ELi2ELb1EEENS1_24CollectiveEpilogueBwdGQAISA_fSD_Li256ELb0ELb1EEENS1_19SingleTileSchedulerILb0ELb0ELb0ELi64EEEEEEEEEvNT_6ParamsE,"ax",@progbits
	.sectioninfo	@"SHI_REGISTERS=255"
	.align	128
.text._ZN7cutlass13device_kernelIN5flash19enable_sm80_to_sm89INS1_16FlashAttnBwdSm80INS1_25CollectiveMainloopBwdSm80ILi1ELi1EN4cute5tupleIJNS5_1CILi64EEES8_NS7_ILi192EEEEEENS_6half_tEfNS_4arch4Sm80ELb0ELb0ELb1ELb0ELb1ELb0ELb0ELb0ELi2ELi2ELi2ELi2ELb1EEENS1_24CollectiveEpilogueBwdGQAISA_fSD_Li256ELb0ELb1EEENS1_19SingleTileSchedulerILb0ELb0ELb0ELi64EEEEEEEEEvNT_6ParamsE:
        .type           _ZN7cutlass13device_kernelIN5flash19enable_sm80_to_sm89INS1_16FlashAttnBwdSm80INS1_25CollectiveMainloopBwdSm80ILi1ELi1EN4cute5tupleIJNS5_1CILi64EEES8_NS7_ILi192EEEEEENS_6half_tEfNS_4arch4Sm80ELb0ELb0ELb1ELb0ELb1ELb0ELb0ELb0ELi2ELi2ELi2ELi2ELb1EEENS1_24CollectiveEpilogueBwdGQAISA_fSD_Li256ELb0ELb1EEENS1_19SingleTileSchedulerILb0ELb0ELb0ELi64EEEEEEEEEvNT_6ParamsE,@function
        .size           _ZN7cutlass13device_kernelIN5flash19enable_sm80_to_sm89INS1_16FlashAttnBwdSm80INS1_25CollectiveMainloopBwdSm80ILi1ELi1EN4cute5tupleIJNS5_1CILi64EEES8_NS7_ILi192EEEEEENS_6half_tEfNS_4arch4Sm80ELb0ELb0ELb1ELb0ELb1ELb0ELb0ELb0ELi2ELi2ELi2ELi2ELb1EEENS1_24CollectiveEpilogueBwdGQAISA_fSD_Li256ELb0ELb1EEENS1_19SingleTileSchedulerILb0ELb0ELb0ELi64EEEEEEEEEvNT_6ParamsE,(.L_x_1374 - _ZN7cutlass13device_kernelIN5flash19enable_sm80_to_sm89INS1_16FlashAttnBwdSm80INS1_25CollectiveMainloopBwdSm80ILi1ELi1EN4cute5tupleIJNS5_1CILi64EEES8_NS7_ILi192EEEEEENS_6half_tEfNS_4arch4Sm80ELb0ELb0ELb1ELb0ELb1ELb0ELb0ELb0ELi2ELi2ELi2ELi2ELb1EEENS1_24CollectiveEpilogueBwdGQAISA_fSD_Li256ELb0ELb1EEENS1_19SingleTileSchedulerILb0ELb0ELb0ELi64EEEEEEEEEvNT_6ParamsE)
        .other          _ZN7cutlass13device_kernelIN5flash19enable_sm80_to_sm89INS1_16FlashAttnBwdSm80INS1_25CollectiveMainloopBwdSm80ILi1ELi1EN4cute5tupleIJNS5_1CILi64EEES8_NS7_ILi192EEEEEENS_6half_tEfNS_4arch4Sm80ELb0ELb0ELb1ELb0ELb1ELb0ELb0ELb0ELi2ELi2ELi2ELi2ELb1EEENS1_24CollectiveEpilogueBwdGQAISA_fSD_Li256ELb0ELb1EEENS1_19SingleTileSchedulerILb0ELb0ELb0ELi64EEEEEEEEEvNT_6ParamsE,@"STO_CUDA_ENTRY STV_DEFAULT"
_ZN7cutlass13device_kernelIN5flash19enable_sm80_to_sm89INS1_16FlashAttnBwdSm80INS1_25CollectiveMainloopBwdSm80ILi1ELi1EN4cute5tupleIJNS5_1CILi64EEES8_NS7_ILi192EEEEEENS_6half_tEfNS_4arch4Sm80ELb0ELb0ELb1ELb0ELb1ELb0ELb0ELb0ELi2ELi2ELi2ELi2ELb1EEENS1_24CollectiveEpilogueBwdGQAISA_fSD_Li256ELb0ELb1EEENS1_19SingleTileSchedulerILb0ELb0ELb0ELi64EEEEEEEEEvNT_6ParamsE:
[----:B------:R-:W-:Y:S02]  /*0000*/  MOV R1, c[0x0][0x28] ;  /* 0x00000a0000017a02 */ /* 0x000fe40000000f00 */
[----:B------:R-:W1:Y:S02]  /*0010*/  S2UR UR18, SR_CTAID.Z ;  /* 0x00000000001279c3 */ /* 0x000e640000002700 */
[----:B-1----:R-:W-:-:S13]  /*0020*/  ISETP.LE.AND P0, PT, RZ, UR18, PT ;  /* 0x00000012ff007c0c */ /* 0x002fda000bf03270 */
[----:B------:R-:W-:Y:S05]  /*0030*/  @!P0 EXIT ;  /* 0x000000000000894d */ /* 0x000fea0003800000 */
[----:B------:R-:W1:Y:S01]  /*0040*/  S2R R234, SR_TID.X ;  /* 0x0000000000ea7919 */ /* 0x000e620000002100 */
[----:B------:R-:W-:Y:S01]  /*0050*/  IMAD.MOV.U32 R0, RZ, RZ, c[0x0][0x248] ;  /* 0x00009200ff007624 */ /* 0x000fe200078e00ff */
[----:B------:R-:W-:Y:S01]  /*0060*/  USHF.R.S32.HI UR9, URZ, 0x1f, UR18 ;  /* 0x0000001f3f097899 */ /* 0x000fe20008011412 */
[----:B------:R-:W-:Y:S01]  /*0070*/  LOP3.LUT R233, R233, 0xfffffff7, RZ, 0xc0, !PT ;  /* 0xfffffff7e9e97812 */ /* 0x000fe200078ec0ff */
[----:B------:R-:W2:Y:S01]  /*0080*/  S2R R9, SR_CTAID.Y ;  /* 0x0000000000097919 */ /* 0x000ea20000002600 */
[----:B------:R-:W-:Y:S01]  /*0090*/  ULDC.64 UR4, c[0x0][0x1e8] ;  /* 0x00007a0000047ab9 */ /* 0x000fe20000000a00 */
[----:B------:R-:W-:Y:S01]  /*00a0*/  ISETP.NE.AND P0, PT, R0, 0x1, PT ;  /* 0x000000010000780c */ /* 0x000fe20003f05270 */
[----:B------:R-:W-:Y:S01]  /*00b0*/  UIMAD UR4, UR9, UR4, URZ ;  /* 0x00000004090472a4 */ /* 0x000fe2000f8e023f */
[----:B------:R-:W3:Y:S01]  /*00c0*/  S2R R248, SR_CTAID.Z ;  /* 0x0000000000f87919 */ /* 0x000ee20000002700 */
[----:B------:R-:W-:Y:S01]  /*00d0*/  ULDC.64 UR16, c[0x0][0x118] ;  /* 0x0000460000107ab9 */ /* 0x000fe20000000a00 */
[----:B------:R-:W-:Y:S01]  /*00e0*/  CS2R R126, SRZ ;  /* 0x00000000007e7805 */ /* 0x000fe2000001ff00 */
[----:B------:R-:W-:Y:S01]  /*00f0*/  UIMAD UR6, UR18, UR5, UR4 ;  /* 0x00000005120672a4 */ /* 0x000fe2000f8e0204 */
[----:B------:R-:W4:Y:S01]  /*0100*/  S2R R2, SR_CTAID.X ;  /* 0x0000000000027919 */ /* 0x000f220000002500 */
        /* <DEDUP_REMOVED lines=12> */
[C---:B------:R-:W-:Y:S01]  /*01d0*/  IMAD.SHL.U32 R246, R234.reuse, 0x4, RZ ;  /* 0x00000004eaf67824 */ /* 0x040fe200078e00ff */
        /* <DEDUP_REMOVED lines=9> */
[----:B------:R-:W-:Y:S01]  /*0270*/  CS2R R108, SRZ ;  /* 0x00000000006c7805 */ /* 0x000fe2000001ff00 */
        /* <DEDUP_REMOVED lines=8> */
[----:B------:R-:W-:Y:S01]  /*0300*/  LEA.HI R12, R13, R234, RZ, 0x4 ;  /* 0x000000ea0d0c7211 */ /* 0x000fe200078f20ff */
[----:B------:R-:W-:Y:S01]  /*0310*/  IMAD R0, R0, c[0x0][0x1b0], RZ ;  /* 0x00006c0000007a24 */ /* 0x000fe200078e02ff */
[----:B------:R-:W-:Y:S01]  /*0320*/  SHF.R.S32.HI R23, RZ, 0x1f, R22 ;  /* 0x0000001fff177819 */ /* 0x000fe20000011416 */
[C---:B------:R-:W-:Y:S01]  /*0330*/  IMAD R4, R5.reuse, c[0x0][0x1e4], R4 ;  /* 0x0000790005047a24 */ /* 0x040fe200078e0204 */
[----:B------:R-:W-:Y:S01]  /*0340*/  ISETP.GE.AND P2, PT, R22, c[0x0][0x1cc], PT ;  /* 0x0000730016007a0c */ /* 0x000fe20003f46270 */
[C---:B------:R-:W-:Y:S01]  /*0350*/  IMAD R0, R5.reuse, c[0x0][0x1b4], R0 ;  /* 0x00006d0005007a24 */ /* 0x040fe200078e0200 */
[----:B------:R-:W-:Y:S01]  /*0360*/  CS2R R112, SRZ ;  /* 0x0000000000707805 */ /* 0x000fe2000001ff00 */
[----:B------:R-:W-:Y:S01]  /*0370*/  IMAD.WIDE.U32 R10, R5, c[0x0][0x1e0], R22 ;  /* 0x00007800050a7a25 */ /* 0x000fe200078e0016 */
[----:B------:R-:W-:Y:S01]  /*0380*/  CS2R R106, SRZ ;  /* 0x00000000006a7805 */ /* 0x000fe2000001ff00 */
[----:B------:R-:W-:Y:S01]  /*0390*/  CS2R R104, SRZ ;  /* 0x0000000000687805 */ /* 0x000fe2000001ff00 */
[----:B------:R-:W-:Y:S01]  /*03a0*/  CS2R R102, SRZ ;  /* 0x0000000000667805 */ /* 0x000fe2000001ff00 */
[----:B------:R-:W-:Y:S01]  /*03b0*/  IMAD.IADD R11, R11, 0x1, R4 ;  /* 0x000000010b0b7824 */ /* 0x000fe200078e0204 */
[----:B------:R-:W-:Y:S01]  /*03c0*/  CS2R R100, SRZ ;  /* 0x0000000000647805 */ /* 0x000fe2000001ff00 */
[----:B------:R-:W-:Y:S01]  /*03d0*/  IMAD.WIDE.U32 R16, R5, c[0x0][0x1b0], R22 ;  /* 0x00006c0005107a25 */ /* 0x000fe200078e0016 */
[----:B------:R-:W-:Y:S01]  /*03e0*/  CS2R R94, SRZ ;  /* 0x00000000005e7805 */ /* 0x000fe2000001ff00 */
[----:B------:R-:W-:Y:S01]  /*03f0*/  CS2R R92, SRZ ;  /* 0x00000000005c7805 */ /* 0x000fe2000001ff00 */
[----:B------:R-:W-:Y:S01]  /*0400*/  CS2R R98, SRZ ;  /* 0x0000000000627805 */ /* 0x000fe2000001ff00 */
[----:B---3--:R-:W-:Y:S01]  /*0410*/  IMAD.WIDE.U32 R10, R248, c[0x0][0x1e8], R10 ;  /* 0x00007a00f80a7a25 */ /* 0x008fe200078e000a */
[----:B------:R-:W-:Y:S01]  /*0420*/  CS2R R96, SRZ ;  /* 0x0000000000607805 */ /* 0x000fe2000001ff00 */
[----:B------:R-:W-:Y:S01]  /*0430*/  CS2R R90, SRZ ;  /* 0x00000000005a7805 */ /* 0x000fe2000001ff00 */
[----:B------:R-:W-:Y:S01]  /*0440*/  CS2R R88, SRZ ;  /* 0x0000000000587805 */ /* 0x000fe2000001ff00 */
[----:B----4-:R-:W-:Y:S01]  /*0450*/  IMAD.WIDE R14, R2, 0x40, R244 ;  /* 0x00000040020e7825 */ /* 0x010fe200078e02f4 */
[----:B------:R-:W-:Y:S01]  /*0460*/  IADD3 R11, R11, UR6, RZ ;  /* 0x000000060b0b7c10 */ /* 0x000fe2000fffe0ff */
[----:B------:R-:W-:Y:S01]  /*0470*/  CS2R R86, SRZ ;  /* 0x0000000000567805 */ /* 0x000fe2000001ff00 */
[----:B------:R-:W-:Y:S01]  /*0480*/  CS2R R84, SRZ ;  /* 0x0000000000547805 */ /* 0x000fe2000001ff00 */
[----:B------:R-:W-:Y:S01]  /*0490*/  IMAD.IADD R17, R17, 0x1, R0 ;  /* 0x0000000111117824 */ /* 0x000fe200078e0200 */
[----:B------:R-:W-:Y:S01]  /*04a0*/  CS2R R78, SRZ ;  /* 0x00000000004e7805 */ /* 0x000fe2000001ff00 */
[----:B------:R-:W-:Y:S01]  /*04b0*/  IMAD R5, R15, c[0x0][0x1d8], RZ ;  /* 0x000076000f057a24 */ /* 0x000fe200078e02ff */
[----:B------:R-:W-:Y:S01]  /*04c0*/  CS2R R76, SRZ ;  /* 0x00000000004c7805 */ /* 0x000fe2000001ff00 */
[----:B------:R-:W-:Y:S01]  /*04d0*/  IMAD.WIDE.U32 R16, R248, c[0x0][0x1b8], R16 ;  /* 0x00006e00f8107a25 */ /* 0x000fe200078e0010 */
[----:B------:R-:W-:Y:S01]  /*04e0*/  CS2R R82, SRZ ;  /* 0x0000000000527805 */ /* 0x000fe2000001ff00 */
[----:B------:R-:W-:Y:S01]  /*04f0*/  CS2R R80, SRZ ;  /* 0x0000000000507805 */ /* 0x000fe2000001ff00 */
[----:B------:R-:W-:Y:S01]  /*0500*/  CS2R R74, SRZ ;  /* 0x00000000004a7805 */ /* 0x000fe2000001ff00 */
[C---:B------:R-:W-:Y:S01]  /*0510*/  IMAD R4, R14.reuse, c[0x0][0x1dc], R5 ;  /* 0x000077000e047a24 */ /* 0x040fe200078e0205 */
[----:B------:R-:W-:Y:S01]  /*0520*/  IADD3 R17, R17, UR4, RZ ;  /* 0x0000000411117c10 */ /* 0x000fe2000fffe0ff */
[----:B------:R-:W-:Y:S01]  /*0530*/  IMAD.WIDE.U32 R10, R14, c[0x0][0x1d8], R10 ;  /* 0x000076000e0a7a25 */ /* 0x000fe200078e000a */
[----:B------:R-:W-:Y:S01]  /*0540*/  ULDC.64 UR4, c[0x0][0x278] ;  /* 0x00009e0000047ab9 */ /* 0x000fe20000000a00 */
[----:B------:R-:W-:Y:S01]  /*0550*/  CS2R R72, SRZ ;  /* 0x0000000000487805 */ /* 0x000fe2000001ff00 */
[----:B------:R-:W-:Y:S01]  /*0560*/  UIMAD.WIDE.U32 UR12, UR18, UR4, URZ ;  /* 0x00000004120c72a5 */ /* 0x000fe2000f8e003f */
[----:B------:R-:W-:Y:S01]  /*0570*/  IMAD R0, R15, c[0x0][0x1a8], RZ ;  /* 0x00006a000f007a24 */ /* 0x000fe200078e02ff */
[C---:B------:R-:W-:Y:S01]  /*0580*/  LEA R28, P0, R10.reuse, c[0x0][0x1c0], 0x1 ;  /* 0x000070000a1c7a11 */ /* 0x040fe200078008ff */
[----:B------:R-:W-:Y:S01]  /*0590*/  IMAD.IADD R4, R11, 0x1, R4 ;  /* 0x000000010b047824 */ /* 0x000fe200078e0204 */
[----:B------:R-:W-:Y:S01]  /*05a0*/  UIMAD UR4, UR9, UR4, URZ ;  /* 0x00000004090472a4 */ /* 0x000fe2000f8e023f */
[----:B------:R-:W-:Y:S01]  /*05b0*/  IMAD.MOV.U32 R15, RZ, RZ, c[0x0][0x1d8] ;  /* 0x00007600ff0f7624 */ /* 0x000fe200078e00ff */
[----:B------:R-:W-:Y:S01]  /*05c0*/  CS2R R70, SRZ ;  /* 0x0000000000467805 */ /* 0x000fe2000001ff00 */
[----:B------:R-:W-:Y:S01]  /*05d0*/  IMAD.MOV.U32 R5, RZ, RZ, c[0x0][0x1dc] ;  /* 0x00007700ff057624 */ /* 0x000fe200078e00ff */
[----:B------:R-:W-:Y:S01]  /*05e0*/  LEA.HI.X R29, R10, c[0x0][0x1c4], R4, 0x1, P0 ;  /* 0x000071000a1d7a11 */ /* 0x000fe200000f0c04 */
[C---:B------:R-:W-:Y:S01]  /*05f0*/  IMAD R0, R14.reuse, c[0x0][0x1ac], R0 ;  /* 0x00006b000e007a24 */ /* 0x040fe200078e0200 */
[----:B------:R-:W-:Y:S01]  /*0600*/  LEA R24, P1, R15, R28, 0x6 ;  /* 0x0000001c0f187211 */ /* 0x000fe200078230ff */
[----:B------:R-:W-:Y:S01]  /*0610*/  IMAD.WIDE.U32 R16, R14, c[0x0][0x1a8], R16 ;  /* 0x00006a000e107a25 */ /* 0x000fe200078e0010 */
[----:B------:R-:W-:Y:S01]  /*0620*/  LEA.HI R4, R13, R234, RZ, 0x6 ;  /* 0x000000ea0d047211 */ /* 0x000fe200078f30ff */
[----:B------:R-:W-:Y:S01]  /*0630*/  UIMAD UR4, UR18, UR5, UR4 ;  /* 0x00000005120472a4 */ /* 0x000fe2000f8e0204 */
[----:B------:R-:W-:Y:S01]  /*0640*/  LEA.HI.X R25, R15, R29, R5, 0x6, P1 ;  /* 0x0000001d0f197211 */ /* 0x000fe200008f3405 */
[----:B------:R-:W-:Y:S01]  /*0650*/  IMAD.IADD R0, R17, 0x1, R0 ;  /* 0x0000000111007824 */ /* 0x000fe200078e0200 */
[C---:B------:R-:W-:Y:S01]  /*0660*/  LEA R26, P0, R16.reuse, c[0x0][0x190], 0x1 ;  /* 0x00006400101a7a11 */ /* 0x040fe200078008ff */
[----:B------:R-:W-:Y:S01]  /*0670*/  IMAD.MOV.U32 R15, RZ, RZ, c[0x0][0x1a8] ;  /* 0x00006a00ff0f7624 */ /* 0x000fe200078e00ff */
[----:B------:R-:W-:Y:S01]  /*0680*/  SHF.R.S32.HI R4, RZ, 0x6, R4 ;  /* 0x00000006ff047819 */ /* 0x000fe20000011404 */
[----:B------:R-:W-:Y:S01]  /*0690*/  IMAD.MOV.U32 R5, RZ, RZ, c[0x0][0x1ac] ;  /* 0x00006b00ff057624 */ /* 0x000fe200078e00ff */
[----:B------:R-:W-:Y:S01]  /*06a0*/  LEA.HI.X R27, R16, c[0x0][0x194], R0, 0x1, P0 ;  /* 0x00006500101b7a11 */ /* 0x000fe200000f0c00 */
[----:B------:R-:W-:Y:S01]  /*06b0*/  IMAD.MOV.U32 R11, RZ, RZ, -0x40 ;  /* 0xffffffc0ff0b7424 */ /* 0x000fe200078e00ff */
[C---:B------:R-:W-:Y:S01]  /*06c0*/  LEA R20, P0, R15.reuse, R26, 0x6 ;  /* 0x0000001a0f147211 */ /* 0x040fe200078030ff */
[----:B------:R-:W-:Y:S01]  /*06d0*/  IMAD R0, R8, c[0x0][0x270], RZ ;  /* 0x00009c0008007a24 */ /* 0x000fe200078e02ff */
[----:B------:R-:W-:Y:S01]  /*06e0*/  IADD3 R16, R22, 0x40, RZ ;  /* 0x0000004016107810 */ /* 0x000fe20007ffe0ff */
[----:B------:R-:W-:Y:S01]  /*06f0*/  IMAD R11, R2, R11, c[0x0][0x198] ;  /* 0x00006600020b7624 */ /* 0x000fe200078e020b */
[----:B------:R-:W-:Y:S01]  /*0700*/  LEA.HI.X R21, R15, R27, R5, 0x6, P0 ;  /* 0x0000001b0f157211 */ /* 0x000fe200000f3405 */
[----:B------:R-:W-:Y:S01]  /*0710*/  IMAD.SHL.U32 R5, R244, 0x40, RZ ;  /* 0x00000040f4057824 */ /* 0x000fe200078e00ff */
[----:B------:R-:W-:Y:S01]  /*0720*/  IADD3 R15, R22, 0x80, RZ ;  /* 0x00000080160f7810 */ /* 0x000fe20007ffe0ff */
[----:B------:R-:W-:Y:S01]  /*0730*/  IMAD.IADD R6, R11, 0x1, -R244 ;  /* 0x000000010b067824 */ /* 0x000fe200078e0af4 */
[----:B------:R-:W-:Y:S01]  /*0740*/  UIADD3 UR6, UR13, UR4, URZ ;  /* 0x000000040d067290 */ /* 0x000fe2000fffe03f */
[----:B------:R-:W-:Y:S01]  /*0750*/  IMAD R17, R9, c[0x0][0x274], R0 ;  /* 0x00009d0009117a24 */ /* 0x000fe200078e0200 */
[----:B------:R-:W-:Y:S01]  /*0760*/  LOP3.LUT R5, R5, 0x1c0, RZ, 0xc0, !PT ;  /* 0x000001c005057812 */ /* 0x000fe200078ec0ff */
[----:B------:R-:W-:Y:S01]  /*0770*/  IMAD.SHL.U32 R0, R4, 0x200, RZ ;  /* 0x0000020004007824 */ /* 0x000fe200078e00ff */
[C---:B------:R-:W-:Y:S01]  /*0780*/  ISETP.LT.OR P6, PT, R6.reuse, 0x1, P2 ;  /* 0x000000010600780c */ /* 0x040fe200017c1670 */
[----:B------:R-:W-:Y:S01]  /*0790*/  IMAD.WIDE.U32 R18, R9, c[0x0][0x270], R246 ;  /* 0x00009c0009127a25 */ /* 0x000fe200078e00f6 */
[----:B------:R-:W-:Y:S01]  /*07a0*/  LOP3.LUT R232, R5, 0x38, R22, 0xf8, !PT ;  /* 0x0000003805e87812 */ /* 0x000fe200078ef816 */
[----:B------:R-:W-:Y:S01]  /*07b0*/  ULDC.64 UR4, c[0x0][0x188] ;  /* 0x0000620000047ab9 */ /* 0x000fe20000000a00 */
[----:B------:R-:W-:Y:S01]  /*07c0*/  SHF.R.U32.HI R5, RZ, 0x3, R5 ;  /* 0x00000003ff057819 */ /* 0x000fe20000011605 */
[----:B------:R-:W-:Y:S01]  /*07d0*/  IMAD.SHL.U32 R10, R3, 0x40, RZ ;  /* 0x00000040030a7824 */ /* 0x000fe200078e00ff */
[----:B------:R-:W-:Y:S01]  /*07e0*/  ISETP.LT.OR P2, PT, R6, 0x21, P2 ;  /* 0x000000210600780c */ /* 0x000fe20001741670 */
[----:B------:R-:W-:Y:S01]  /*07f0*/  UIMAD UR4, UR9, UR4, URZ ;  /* 0x00000004090472a4 */ /* 0x000fe2000f8e023f */
[----:B------:R-:W-:Y:S01]  /*0800*/  LOP3.LUT R232, R0, R232, R5, 0xf6, !PT ;  /* 0x000000e800e87212 */ /* 0x000fe200078ef605 */
[----:B------:R-:W-:Y:S01]  /*0810*/  CS2R R68, SRZ ;  /* 0x0000000000447805 */ /* 0x000fe2000001ff00 */
[----:B------:R-:W-:Y:S01]  /*0820*/  ISETP.GE.AND P1, PT, R16, c[0x0][0x1cc], PT ;  /* 0x0000730010007a0c */ /* 0x000fe20003f26270 */
[----:B------:R-:W-:Y:S01]  /*0830*/  UIMAD UR8, UR18, UR5, UR4 ;  /* 0x00000005120872a4 */ /* 0x000fe2000f8e0204 */
[----:B------:R-:W-:Y:S01]  /*0840*/  ISETP.GE.AND P0, PT, R15, c[0x0][0x1cc], PT ;  /* 0x000073000f007a0c */ /* 0x000fe20003f06270 */
[----:B------:R-:W-:Y:S01]  /*0850*/  IMAD.SHL.U32 R232, R232, 0x2, RZ ;  /* 0x00000002e8e87824 */ /* 0x000fe200078e00ff */
[----:B------:R-:W-:Y:S01]  /*0860*/  IADD3 R18, P3, R18, UR12, RZ ;  /* 0x0000000c12127c10 */ /* 0x000fe2000ff7e0ff */
[----:B------:R-:W-:Y:S01]  /*0870*/  ULDC.64 UR4, c[0x0][0x178] ;  /* 0x00005e0000047ab9 */ /* 0x000fe20000000a00 */
[----:B------:R-:W-:Y:S01]  /*0880*/  P2R R2, PR, RZ, 0x4 ;  /* 0x00000004ff027803 */ /* 0x000fe20000000000 */
[----:B------:R-:W-:Y:S01]  /*0890*/  USHF.L.U64.HI UR7, UR4, UR19, UR5 ;  /* 0x0000001304077299 */ /* 0x000fe20008010205 */
[C---:B------:R-:W-:Y:S01]  /*08a0*/  ISETP.LT.OR P5, PT, R6.reuse, 0x1, P1 ;  /* 0x000000010600780c */ /* 0x040fe20000fa1670 */
[----:B------:R1:W-:Y:S01]  /*08b0*/  LDGSTS.E.BYPASS.LTC128B.128 [R232+0x6080], [R28.64], !P6 ;  /* 0x060800001ce87fae */ /* 0x0003e2000f101d50 */
[----:B------:R-:W-:Y:S01]  /*08c0*/  ISETP.LT.OR P4, PT, R6, 0x1, P0 ;  /* 0x000000010600780c */ /* 0x000fe20000781670 */
[----:B------:R-:W-:Y:S01]  /*08d0*/  CS2R R62, SRZ ;  /* 0x00000000003e7805 */ /* 0x000fe2000001ff00 */
[----:B------:R-:W-:Y:S01]  /*08e0*/  IADD3.X R17, R19, UR6, R17, P3, !PT ;  /* 0x0000000613117c10 */ /* 0x000fe20009ffe411 */
[----:B------:R-:W-:Y:S01]  /*08f0*/  IMAD R19, R245, c[0x0][0x178], RZ ;  /* 0x00005e00f5137a24 */ /* 0x000fe200078e02ff */
[----:B------:R-:W-:Y:S01]  /*0900*/  ISETP.NE.AND P6, PT, R2, RZ, PT ;  /* 0x000000ff0200720c */ /* 0x000fe20003fc5270 */
[----:B------:R-:W-:Y:S01]  /*0910*/  CS2R R60, SRZ ;  /* 0x00000000003c7805 */ /* 0x000fe2000001ff00 */
[----:B------:R-:W-:Y:S01]  /*0920*/  ISETP.LT.OR P3, PT, R6, 0x21, P1 ;  /* 0x000000210600780c */ /* 0x000fe20000f61670 */
[----:B------:R-:W-:Y:S01]  /*0930*/  IMAD R2, R244, c[0x0][0x17c], R19 ;  /* 0x00005f00f4027a24 */ /* 0x000fe200078e0213 */
[----:B------:R-:W-:Y:S01]  /*0940*/  ISETP.GE.AND P2, PT, R22, c[0x0][0x19c], PT ;  /* 0x0000670016007a0c */ /* 0x000fe20003f46270 */
[----:B------:R-:W-:Y:S01]  /*0950*/  CS2R R66, SRZ ;  /* 0x0000000000427805 */ /* 0x000fe2000001ff00 */
[----:B------:R-:W-:Y:S01]  /*0960*/  ISETP.GE.AND P1, PT, R16, c[0x0][0x19c], PT ;  /* 0x0000670010007a0c */ /* 0x000fe20003f26270 */
[----:B------:R1:W-:Y:S01]  /*0970*/  LDGSTS.E.BYPASS.LTC128B.128 [R232+0x8080], [R28.64+0x80], !P5 ;  /* 0x080800801ce87fae */ /* 0x0003e2000e901d50 */
[C---:B------:R-:W-:Y:S01]  /*0980*/  ISETP.LT.OR P0, PT, R6.reuse, 0x21, P0 ;  /* 0x000000210600780c */ /* 0x040fe20000701670 */
[----:B------:R-:W-:Y:S01]  /*0990*/  CS2R R64, SRZ ;  /* 0x0000000000407805 */ /* 0x000fe2000001ff00 */
[C---:B------:R-:W-:Y:S01]  /*09a0*/  ISETP.LT.OR P5, PT, R6.reuse, 0x1, P2 ;  /* 0x000000010600780c */ /* 0x040fe200017a1670 */
[----:B------:R1:W-:Y:S01]  /*09b0*/  LDGSTS.E.BYPASS.LTC128B.128 [R232+0xa080], [R28.64+0x100], !P4 ;  /* 0x0a0801001ce87fae */ /* 0x0003e2000e101d50 */
[----:B------:R-:W-:Y:S01]  /*09c0*/  ISETP.LT.OR P4, PT, R6, 0x1, P1 ;  /* 0x000000010600780c */ /* 0x000fe20000f81670 */
[----:B------:R-:W-:Y:S01]  /*09d0*/  CS2R R58, SRZ ;  /* 0x00000000003a7805 */ /* 0x000fe2000001ff00 */
[----:B------:R-:W-:Y:S01]  /*09e0*/  SHF.R.S32.HI R5, RZ, 0x4, R12 ;  /* 0x00000004ff057819 */ /* 0x000fe2000001140c */
[----:B------:R2:W-:Y:S01]  /*09f0*/  LDGSTS.E.BYPASS.LTC128B.128 [R232+0x7080], [R24.64], !P6 ;  /* 0x0708000018e87fae */ /* 0x0005e2000f101d50 */
[----:B------:R-:W-:Y:S01]  /*0a00*/  LOP3.LUT R10, R10, 0x1c0, RZ, 0xc0, !PT ;  /* 0x000001c00a0a7812 */ /* 0x000fe200078ec0ff */
[----:B------:R-:W-:Y:S01]  /*0a10*/  CS2R R56, SRZ ;  /* 0x0000000000387805 */ /* 0x000fe2000001ff00 */
[----:B------:R-:W-:Y:S01]  /*0a20*/  LEA.HI R229, R12, R5, RZ, 0x1 ;  /* 0x000000050ce57211 */ /* 0x000fe200078f08ff */
[----:B------:R2:W-:Y:S01]  /*0a30*/  LDGSTS.E.BYPASS.LTC128B.128 [R232+0x9080], [R24.64+0x80], !P3 ;  /* 0x0908008018e87fae */ /* 0x0005e2000d901d50 */
[----:B------:R-:W-:Y:S01]  /*0a40*/  ISETP.GE.AND P3, PT, R22, c[0x0][0x16c], PT ;  /* 0x00005b0016007a0c */ /* 0x000fe20003f66270 */
[----:B------:R-:W-:Y:S01]  /*0a50*/  CS2R R54, SRZ ;  /* 0x0000000000367805 */ /* 0x000fe2000001ff00 */
[----:B------:R-:W-:Y:S01]  /*0a60*/  LOP3.LUT R229, R229, 0xfffffffe, RZ, 0xc0, !PT ;  /* 0xfffffffee5e57812 */ /* 0x000fe200078ec0ff */
[----:B------:R2:W-:Y:S01]  /*0a70*/  LDGSTS.E.BYPASS.LTC128B.128 [R232+0xb080], [R24.64+0x100], !P0 ;  /* 0x0b08010018e87fae */ /* 0x0005e2000c101d50 */
[----:B------:R-:W-:Y:S01]  /*0a80*/  SEL R242, RZ, 0x1, P3 ;  /* 0x00000001fff27807 */ /* 0x000fe20001800000 */
[----:B------:R-:W-:Y:S01]  /*0a90*/  CS2R R52, SRZ ;  /* 0x0000000000347805 */ /* 0x000fe2000001ff00 */
[C---:B------:R-:W-:Y:S01]  /*0aa0*/  ISETP.GE.AND P3, PT, R15.reuse, c[0x0][0x16c], PT ;  /* 0x00005b000f007a0c */ /* 0x040fe20003f66270 */
[----:B------:R-:W0:Y:S01]  /*0ab0*/  LDGDEPBAR ;  /* 0x00000000000079af */ /* 0x000e220000000000 */
[----:B------:R-:W-:Y:S01]  /*0ac0*/  ISETP.GE.AND P0, PT, R15, c[0x0][0x19c], PT ;  /* 0x000067000f007a0c */ /* 0x000fe20003f06270 */
[----:B------:R-:W-:Y:S01]  /*0ad0*/  IMAD.IADD R229, R5, 0x1, -R229 ;  /* 0x0000000105e57824 */ /* 0x000fe200078e0ae5 */
[----:B------:R-:W-:Y:S01]  /*0ae0*/  SEL R19, RZ, 0x4, P3 ;  /* 0x00000004ff137807 */ /* 0x000fe20001800000 */
[----:B------:R3:W-:Y:S01]  /*0af0*/  LDGSTS.E.BYPASS.LTC128B.128 [R232+0x80], [R26.64], !P5 ;  /* 0x000800001ae87fae */ /* 0x0007e2000e901d50 */
[C---:B------:R-:W-:Y:S01]  /*0b00*/  ISETP.LT.OR P6, PT, R6.reuse, 0x1, P0 ;  /* 0x000000010600780c */ /* 0x040fe200007c1670 */
[----:B------:R-:W-:Y:S01]  /*0b10*/  IMAD R0, R229, 0x800, R0 ;  /* 0x00000800e5007824 */ /* 0x000fe200078e0200 */
[----:B------:R-:W-:Y:S01]  /*0b20*/  ISETP.LT.OR P5, PT, R6, 0x21, P2 ;  /* 0x000000210600780c */ /* 0x000fe200017a1670 */
[----:B------:R3:W-:Y:S01]  /*0b30*/  LDGSTS.E.BYPASS.LTC128B.128 [R232+0x2080], [R26.64+0x80], !P4 ;  /* 0x020800801ae87fae */ /* 0x0007e2000e101d50 */
[----:B------:R-:W-:Y:S01]  /*0b40*/  ISETP.GE.AND P4, PT, R16, c[0x0][0x16c], PT ;  /* 0x00005b0010007a0c */ /* 0x000fe20003f86270 */
[----:B------:R-:W-:Y:S01]  /*0b50*/  CS2R R46, SRZ ;  /* 0x00000000002e7805 */ /* 0x000fe2000001ff00 */
[----:B------:R-:W-:Y:S01]  /*0b60*/  LOP3.LUT P2, RZ, R3, 0x4, RZ, 0xc0, !PT ;  /* 0x0000000403ff7812 */ /* 0x000fe2000784c0ff */
[----:B-1----:R-:W-:Y:S01]  /*0b70*/  IMAD.WIDE.U32 R28, R9, c[0x0][0x288], R246 ;  /* 0x0000a200091c7a25 */ /* 0x002fe200078e00f6 */
[----:B------:R-:W-:Y:S01]  /*0b80*/  SEL R5, RZ, 0x2, P4 ;  /* 0x00000002ff057807 */ /* 0x000fe20002000000 */
[----:B------:R-:W-:Y:S01]  /*0b90*/  CS2R R44, SRZ ;  /* 0x00000000002c7805 */ /* 0x000fe2000001ff00 */
[----:B------:R-:W-:Y:S01]  /*0ba0*/  @P3 LOP3.LUT R233, R233, 0x8, RZ, 0xfc, !PT ;  /* 0x00000008e9e93812 */ /* 0x000fe200078efcff */
[----:B------:R-:W-:Y:S01]  /*0bb0*/  CS2R R50, SRZ ;  /* 0x0000000000327805 */ /* 0x000fe2000001ff00 */
[C---:B------:R-:W-:Y:S01]  /*0bc0*/  ISETP.LT.OR P4, PT, R6.reuse, 0x21, P1 ;  /* 0x000000210600780c */ /* 0x040fe20000f81670 */
[----:B------:R3:W-:Y:S01]  /*0bd0*/  LDGSTS.E.BYPASS.LTC128B.128 [R232+0x4080], [R26.64+0x100], !P6 ;  /* 0x040801001ae87fae */ /* 0x0007e2000f101d50 */
[----:B------:R-:W-:Y:S01]  /*0be0*/  ISETP.LT.OR P3, PT, R6, 0x21, P0 ;  /* 0x000000210600780c */ /* 0x000fe20000761670 */
[----:B------:R-:W-:Y:S01]  /*0bf0*/  CS2R R48, SRZ ;  /* 0x0000000000307805 */ /* 0x000fe2000001ff00 */
[----:B------:R-:W-:Y:S01]  /*0c00*/  LOP3.LUT P1, RZ, R3, 0x2, RZ, 0xc0, !PT ;  /* 0x0000000203ff7812 */ /* 0x000fe2000782c0ff */
[----:B------:R1:W-:Y:S01]  /*0c10*/  LDGSTS.E.BYPASS.LTC128B.128 [R232+0x1080], [R20.64], !P5 ;  /* 0x0108000014e87fae */ /* 0x0003e2000e901d50 */
[----:B--2---:R-:W-:Y:S01]  /*0c20*/  IMAD.WIDE.U32 R24, R244, c[0x0][0x178], R22 ;  /* 0x00005e00f4187a25 */ /* 0x004fe200078e0016 */
[----:B------:R-:W-:Y:S01]  /*0c30*/  LOP3.LUT R231, R10, 0x8, R7, 0xf8, !PT ;  /* 0x000000080ae77812 */ /* 0x000fe200078ef807 */
[----:B------:R-:W-:Y:S01]  /*0c40*/  CS2R R42, SRZ ;  /* 0x00000000002a7805 */ /* 0x000fe2000001ff00 */
[----:B------:R-:W-:Y:S01]  /*0c50*/  SHF.R.U32.HI R6, RZ, 0x3, R10 ;  /* 0x00000003ff067819 */ /* 0x000fe2000001160a */
[----:B------:R-:W-:Y:S01]  /*0c60*/  IMAD.IADD R25, R25, 0x1, R2 ;  /* 0x0000000119197824 */ /* 0x000fe200078e0202 */
[----:B------:R-:W-:Y:S01]  /*0c70*/  IADD3 R19, R19, R5, R242 ;  /* 0x0000000513137210 */ /* 0x000fe20007ffe0f2 */
[----:B------:R-:W-:Y:S01]  /*0c80*/  IMAD R2, R8, c[0x0][0x180], RZ ;  /* 0x0000600008027a24 */ /* 0x000fe200078e02ff */
[----:B------:R1:W-:Y:S01]  /*0c90*/  LDGSTS.E.BYPASS.LTC128B.128 [R232+0x3080], [R20.64+0x80], !P4 ;  /* 0x0308008014e87fae */ /* 0x0003e2000e101d50 */
[----:B------:R-:W-:Y:S01]  /*0ca0*/  IMAD.WIDE.U32 R24, R9, c[0x0][0x180], R24 ;  /* 0x0000600009187a25 */ /* 0x000fe200078e0018 */
[----:B------:R-:W-:Y:S01]  /*0cb0*/  LOP3.LUT R231, R231, R6, RZ, 0x3c, !PT ;  /* 0x00000006e7e77212 */ /* 0x000fe200078e3cff */
[----:B------:R-:W-:Y:S01]  /*0cc0*/  CS2R R40, SRZ ;  /* 0x0000000000287805 */ /* 0x000fe2000001ff00 */
[----:B------:R1:W-:Y:S01]  /*0cd0*/  LDGSTS.E.BYPASS.LTC128B.128 [R232+0x5080], [R20.64+0x100], !P3 ;  /* 0x0508010014e87fae */ /* 0x0003e2000d901d50 */
[----:B------:R-:W-:Y:S01]  /*0ce0*/  IMAD R2, R9, c[0x0][0x184], R2 ;  /* 0x0000610009027a24 */ /* 0x000fe200078e0202 */
[----:B------:R-:W-:Y:S01]  /*0cf0*/  IADD3 R14, -R244, c[0x0][0x168], RZ ;  /* 0x00005a00f40e7a10 */ /* 0x000fe20007ffe1ff */
[----:B------:R-:W-:Y:S01]  /*0d00*/  IMAD R3, R245, c[0x0][0x208], RZ ;  /* 0x00008200f5037a24 */ /* 0x000fe200078e02ff */
[----:B------:R-:W0:Y:S01]  /*0d10*/  LDGDEPBAR ;  /* 0x00000000000079af */ /* 0x000e220000000000 */
[----:B------:R-:W-:Y:S01]  /*0d20*/  IMAD.IADD R25, R25, 0x1, R2 ;  /* 0x0000000119197824 */ /* 0x000fe200078e0202 */
[----:B------:R-:W-:Y:S01]  /*0d30*/  LOP3.LUT P3, RZ, R19, 0x2, RZ, 0xc0, !PT ;  /* 0x0000000213ff7812 */ /* 0x000fe2000786c0ff */
[----:B------:R-:W-:Y:S01]  /*0d40*/  IMAD.IADD R231, R0, 0x1, R231 ;  /* 0x0000000100e77824 */ /* 0x000fe200078e02e7 */
[----:B------:R-:W-:Y:S01]  /*0d50*/  ISETP.GT.AND P6, PT, R234, 0xf, PT ;  /* 0x0000000fea00780c */ /* 0x000fe20003fc4270 */
[----:B------:R-:W-:Y:S01]  /*0d60*/  IMAD.WIDE.U32 R24, R248, c[0x0][0x188], R24 ;  /* 0x00006200f8187a25 */ /* 0x000fe200078e0018 */
[----:B------:R-:W-:Y:S01]  /*0d70*/  ISETP.GE.AND P5, PT, R22, c[0x0][0x1fc], PT ;  /* 0x00007f0016007a0c */ /* 0x000fe20003fa6270 */
[----:B------:R-:W-:Y:S01]  /*0d80*/  CS2R R38, SRZ ;  /* 0x0000000000267805 */ /* 0x000fe2000001ff00 */
[----:B------:R-:W-:Y:S01]  /*0d90*/  LOP3.LUT R233, R233, 0xfffffffb, RZ, 0xc0, !PT ;  /* 0xfffffffbe9e97812 */ /* 0x000fe200078ec0ff */
[C---:B---3--:R-:W-:Y:S01]  /*0da0*/  IMAD R26, R244.reuse, c[0x0][0x20c], R3 ;  /* 0x00008300f41a7a24 */ /* 0x048fe200078e0203 */
[----:B------:R-:W-:Y:S01]  /*0db0*/  IADD3 R0, R25, UR8, RZ ;  /* 0x0000000819007c10 */ /* 0x000fe2000fffe0ff */
[----:B------:R-:W-:Y:S01]  /*0dc0*/  IMAD.WIDE.U32 R2, R244, c[0x0][0x208], R22 ;  /* 0x00008200f4027a25 */ /* 0x000fe200078e0016 */
[C---:B------:R-:W-:Y:S01]  /*0dd0*/  LEA R236, P0, R24.reuse, c[0x0][0x160], 0x1 ;  /* 0x0000580018ec7a11 */ /* 0x040fe200078008ff */
[----:B------:R-:W-:Y:S01]  /*0de0*/  USHF.L.U32 UR8, UR4, 0x6, URZ ;  /* 0x0000000604087899 */ /* 0x000fe2000800063f */
[----:B------:R-:W-:Y:S01]  /*0df0*/  CS2R R36, SRZ ;  /* 0x0000000000247805 */ /* 0x000fe2000001ff00 */
[----:B------:R-:W-:Y:S01]  /*0e00*/  IMAD.IADD R27, R3, 0x1, R26 ;  /* 0x00000001031b7824 */ /* 0x000fe200078e021a */
[----:B------:R-:W-:Y:S01]  /*0e10*/  LEA.HI.X R237, R24, c[0x0][0x164], R0, 0x1, P0 ;  /* 0x0000590018ed7a11 */ /* 0x000fe200000f0c00 */
[----:B------:R-:W-:Y:S01]  /*0e20*/  IMAD.MOV.U32 R3, RZ, RZ, 0x20 ;  /* 0x00000020ff037424 */ /* 0x000fe200078e00ff */
[----:B------:R-:W-:Y:S01]  /*0e30*/  ULDC.64 UR4, c[0x0][0x290] ;  /* 0x0000a40000047ab9 */ /* 0x000fe20000000a00 */
[----:B------:R-:W-:Y:S01]  /*0e40*/  IMAD.MOV.U32 R26, RZ, RZ, R2 ;  /* 0x000000ffff1a7224 */ /* 0x000fe200078e0002 */
[----:B------:R-:W-:Y:S01]  /*0e50*/  IADD3 R24, P0, R236, UR8, RZ ;  /* 0x00000008ec187c10 */ /* 0x000fe2000ff1e0ff */
[----:B------:R-:W-:Y:S01]  /*0e60*/  IMAD.MOV.U32 R5, RZ, RZ, 0x40 ;  /* 0x00000040ff057424 */ /* 0x000fe200078e00ff */
[----:B------:R-:W-:Y:S01]  /*0e70*/  SEL R2, R3, 0xffffffe0, !P1 ;  /* 0xffffffe003027807 */ /* 0x000fe20004800000 */
[----:B------:R-:W-:Y:S01]  /*0e80*/  IMAD.SHL.U32 R231, R231, 0x2, RZ ;  /* 0x00000002e7e77824 */ /* 0x000fe200078e00ff */
[----:B------:R-:W-:-:S04]  /*0e90*/  DEPBAR.LE SB0, 0x1 ;  /* 0x000080400000791a */ /* 0x000fc80000000000 */
[----:B------:R-:W-:Y:S01]  /*0ea0*/  BAR.SYNC.DEFER_BLOCKING 0x0 ;  /* 0x0000000000007b1d */ /* 0x000fe20000010000 */
[----:B------:R-:W-:Y:S01]  /*0eb0*/  SEL R0, R5, 0xffffffc0, !P2 ;  /* 0xffffffc005007807 */ /* 0x000fe20005000000 */
[----:B------:R-:W-:Y:S01]  /*0ec0*/  IMAD.IADD R227, R231, 0x1, R2 ;  /* 0x00000001e7e37824 */ /* 0x000fe200078e0202 */
[----:B------:R-:W-:Y:S01]  /*0ed0*/  LOP3.LUT P1, RZ, R19, 0x1, RZ, 0xc0, !PT ;  /* 0x0000000113ff7812 */ /* 0x000fe2000782c0ff */
[----:B------:R-:W-:Y:S01]  /*0ee0*/  UIMAD.WIDE.U32 UR10, UR18, UR4, URZ ;  /* 0x00000004120a72a5 */ /* 0x000fe2000f8e003f */
[----:B------:R-:W-:Y:S01]  /*0ef0*/  IADD3.X R25, R237, UR7, RZ, P0, !PT ;  /* 0x00000007ed197c10 */ /* 0x000fe200087fe4ff */
[----:B------:R-:W-:Y:S01]  /*0f00*/  IMAD.IADD R226, R231, 0x1, R0 ;  /* 0x00000001e7e27824 */ /* 0x000fe200078e0200 */
[----:B------:R-:W-:Y:S01]  /*0f10*/  ISETP.LT.OR P2, PT, R14, 0x1, !P1 ;  /* 0x000000010e00780c */ /* 0x000fe20004f41670 */
[----:B------:R-:W-:Y:S01]  /*0f20*/  IMAD.IADD R225, R0, 0x1, R227 ;  /* 0x0000000100e17824 */ /* 0x000fe200078e02e3 */
[----:B------:R-:W-:Y:S01]  /*0f30*/  ISETP.LT.OR P0, PT, R14, 0x1, !P3 ;  /* 0x000000010e00780c */ /* 0x000fe20005f01670 */
[----:B------:R-:W-:Y:S01]  /*0f40*/  UIMAD UR4, UR9, UR4, URZ ;  /* 0x00000004090472a4 */ /* 0x000fe2000f8e023f */
[----:B------:R-:W-:Y:S01]  /*0f50*/  IMAD R2, R8, c[0x0][0x288], RZ ;  /* 0x0000a20008027a24 */ /* 0x000fe200078e02ff */
[C---:B------:R-:W-:Y:S01]  /*0f60*/  ISETP.LT.OR P1, PT, R14.reuse, 0x21, !P1 ;  /* 0x000000210e00780c */ /* 0x040fe20004f21670 */
[----:B------:R-:W-:Y:S01]  /*0f70*/  IMAD.WIDE.U32 R30, R9, c[0x0][0x210], R26 ;  /* 0x00008400091e7a25 */ /* 0x000fe200078e001a */
[----:B------:R-:W-:Y:S01]  /*0f80*/  UIMAD UR4, UR18, UR5, UR4 ;  /* 0x00000005120472a4 */ /* 0x000fe2000f8e0204 */
[----:B------:R-:W-:-:S02]  /*0f90*/  ISETP.LT.OR P3, PT, R14, 0x21, !P3 ;  /* 0x000000210e00780c */ /* 0x000fc40005f61670 */
[----:B------:R-:W-:Y:S01]  /*0fa0*/  IMAD R2, R9, c[0x0][0x28c], R2 ;  /* 0x0000a30009027a24 */ /* 0x000fe200078e0202 */
[----:B------:R-:W-:Y:S01]  /*0fb0*/  UIADD3 UR14, UR11, UR4, URZ ;  /* 0x000000040b0e7290 */ /* 0x000fe2000fffe03f */
[----:B-1----:R-:W-:Y:S01]  /*0fc0*/  IMAD R20, R8, c[0x0][0x210], RZ ;  /* 0x0000840008147a24 */ /* 0x002fe200078e02ff */
[----:B------:R-:W-:Y:S01]  /*0fd0*/  @P6 LOP3.LUT R233, R233, 0x4, RZ, 0xfc, !PT ;  /* 0x00000004e9e96812 */ /* 0x000fe200078efcff */
[----:B------:R-:W-:Y:S02]  /*0fe0*/  ULDC.64 UR4, c[0x0][0x218] ;  /* 0x0000860000047ab9 */ /* 0x000fe40000000a00 */
[----:B------:R-:W-:Y:S01]  /*0ff0*/  IMAD R20, R9, c[0x0][0x214], R20 ;  /* 0x0000850009147a24 */ /* 0x000fe200078e0214 */
[----:B------:R1:W2:Y:S01]  /*1000*/  LDSM.16.M88.4 R164, [R231+0x6080] ;  /* 0x00608000e7a4783b */ /* 0x0002a20000000200 */
[----:B------:R-:W-:Y:S02]  /*1010*/  UIMAD UR4, UR9, UR4, URZ ;  /* 0x00000004090472a4 */ /* 0x000fe4000f8e023f */
[----:B------:R-:W-:Y:S01]  /*1020*/  IMAD.IADD R31, R31, 0x1, R20 ;  /* 0x000000011f1f7824 */ /* 0x000fe200078e0214 */
[----:B------:R1:W3:Y:S01]  /*1030*/  LDSM.16.M88.4 R168, [R227+0x6080] ;  /* 0x00608000e3a8783b */ /* 0x0002e20000000200 */
[----:B------:R-:W-:-:S02]  /*1040*/  UIMAD UR4, UR18, UR5, UR4 ;  /* 0x00000005120472a4 */ /* 0x000fc4000f8e0204 */
[----:B------:R-:W-:Y:S01]  /*1050*/  IMAD.WIDE.U32 R30, R248, c[0x0][0x218], R30 ;  /* 0x00008600f81e7a25 */ /* 0x000fe200078e001e */
        /* <DEDUP_REMOVED lines=17> */
[----:B------:R-:W-:Y:S02]  /*1170*/  IADD3 R19, P0, R28, UR10, RZ ;  /* 0x0000000a1c137c10 */ /* 0x000fe4000ff1e0ff */
[----:B------:R-:W-:Y:S02]  /*1180*/  ISETP.LT.OR P4, PT, R14, 0x1, !P2 ;  /* 0x000000010e00780c */ /* 0x000fe40005781670 */
[----:B------:R-:W-:Y:S02]  /*1190*/  IADD3.X R2, R29, UR14, R2, P0, !PT ;  /* 0x0000000e1d027c10 */ /* 0x000fe400087fe402 */
[----:B------:R-:W-:Y:S02]  /*11a0*/  LEA R26, P0, R18, c[0x0][0x258], 0x2 ;  /* 0x00009600121a7a11 */ /* 0x000fe400078010ff */
[----:B------:R-:W-:Y:S02]  /*11b0*/  ISETP.LT.OR P2, PT, R14, 0x21, !P2 ;  /* 0x000000210e00780c */ /* 0x000fe40005741670 */
[----:B------:R-:W-:Y:S01]  /*11c0*/  LEA.HI.X R27, R18, c[0x0][0x25c], R17, 0x2, P0 ;  /* 0x00009700121b7a11 */ /* 0x000fe200000f1411 */
[----:B------:R-:W-:-:S04]  /*11d0*/  IMAD.U32 R17, RZ, RZ, UR8 ;  /* 0x00000008ff117e24 */ /* 0x000fc8000f8e00ff */
[----:B------:R1:W-:Y:S01]  /*11e0*/  LDGSTS.E.BYPASS.LTC128B.128 [R232+0xa080], [R236.64+0x100], !P4 ;  /* 0x0a080100ece87fae */ /* 0x0003e2000e101d50 */
[C---:B------:R-:W-:Y:S02]  /*11f0*/  ISETP.LT.OR P4, PT, R14.reuse, 0x1, P5 ;  /* 0x000000010e00780c */ /* 0x040fe40002f81670 */
[----:B------:R-:W-:Y:S01]  /*1200*/  ISETP.LT.OR P5, PT, R14, 0x21, P5 ;  /* 0x000000210e00780c */ /* 0x000fe20002fa1670 */
[----:B------:R5:W-:Y:S01]  /*1210*/  LDGSTS.E.BYPASS.LTC128B.128 [R232+0x7080], [R24.64], !P1 ;  /* 0x0708000018e87fae */ /* 0x000be2000c901d50 */
[----:B------:R-:W-:-:S04]  /*1220*/  IADD3 R20, P1, P0, R17, 0x80, R236 ;  /* 0x0000008011147810 */ /* 0x000fc8000783e0ec */
[--C-:B------:R-:W-:Y:S02]  /*1230*/  IADD3.X R21, RZ, UR7, R237.reuse, P1, P0 ;  /* 0x00000007ff157c10 */ /* 0x100fe40008fe04ed */
[----:B------:R-:W-:Y:S02]  /*1240*/  IADD3 R28, P1, P0, R17, 0x100, R236 ;  /* 0x00000100111c7810 */ /* 0x000fe4000783e0ec */
[----:B------:R-:W-:Y:S01]  /*1250*/  IADD3 R17, R31, UR4, RZ ;  /* 0x000000041f117c10 */ /* 0x000fe2000fffe0ff */
[----:B------:R1:W-:Y:S01]  /*1260*/  LDGSTS.E.BYPASS.LTC128B.128 [R232+0x9080], [R20.64], !P3 ;  /* 0x0908000014e87fae */ /* 0x0003e2000d901d50 */
[----:B------:R-:W-:Y:S01]  /*1270*/  IADD3.X R29, RZ, UR7, R237, P1, P0 ;  /* 0x00000007ff1d7c10 */ /* 0x000fe20008fe04ed */
[----:B------:R-:W-:Y:S01]  /*1280*/  ULDC.64 UR4, c[0x0][0x208] ;  /* 0x0000820000047ab9 */ /* 0x000fe20000000a00 */
[----:B------:R-:W-:Y:S01]  /*1290*/  LEA R250, P0, R30, c[0x0][0x1f0], 0x1 ;  /* 0x00007c001efa7a11 */ /* 0x000fe200078008ff */
[----:B------:R-:W-:Y:S01]  /*12a0*/  USHF.L.U32 UR15, UR4, 0x6, URZ ;  /* 0x00000006040f7899 */ /* 0x000fe2000800063f */
[----:B------:R-:W-:Y:S01]  /*12b0*/  ISETP.GE.AND P3, PT, R16, c[0x0][0x16c], PT ;  /* 0x00005b0010007a0c */ /* 0x000fe20003f66270 */
[----:B------:R2:W-:Y:S01]  /*12c0*/  LDGSTS.E.BYPASS.LTC128B.128 [R232+0xb080], [R28.64], !P2 ;  /* 0x0b0800001ce87fae */ /* 0x0005e2000d101d50 */
[----:B------:R-:W-:Y:S01]  /*12d0*/  LEA.HI.X R251, R30, c[0x0][0x1f4], R17, 0x1, P0 ;  /* 0x00007d001efb7a11 */ /* 0x000fe200000f0c11 */
[----:B------:R-:W-:Y:S01]  /*12e0*/  @!P6 IMAD.SHL.U32 R17, R234, 0x10, RZ ;  /* 0x00000010ea11e824 */ /* 0x000fe200078e00ff */
[----:B------:R-:W-:Y:S01]  /*12f0*/  SEL R18, RZ, 0xffffffff, P3 ;  /* 0xffffffffff127807 */ /* 0x000fe20001800000 */
[----:B------:R-:W-:Y:S01]  /*1300*/  USHF.L.U64.HI UR19, UR4, UR19, UR5 ;  /* 0x0000001304137299 */ /* 0x000fe20008010205 */
[----:B------:R-:W-:-:S02]  /*1310*/  ISETP.GE.AND P0, PT, R16, c[0x0][0x1fc], PT ;  /* 0x00007f0010007a0c */ /* 0x000fc40003f06270 */
[----:B------:R-:W-:Y:S01]  /*1320*/  ISETP.GE.AND P1, PT, R22, c[0x0][0x1fc], PT ;  /* 0x00007f0016007a0c */ /* 0x000fe20003f26270 */
[----:B------:R2:W-:Y:S01]  /*1330*/  @!P6 LDGSTS.E.BYPASS.LTC128B.128 [R17+0x12080], [R26.64] ;  /* 0x120800001a11efae */ /* 0x0005e2000b901d50 */
[----:B------:R-:W-:Y:S02]  /*1340*/  ISETP.GE.AND P3, PT, R16, c[0x0][0x1fc], PT ;  /* 0x00007f0010007a0c */ /* 0x000fe40003f66270 */
[----:B------:R-:W-:Y:S01]  /*1350*/  ISETP.GE.AND P2, PT, R15, c[0x0][0x1fc], PT ;  /* 0x00007f000f007a0c */ /* 0x000fe20003f46270 */
[----:B------:R-:W0:Y:S01]  /*1360*/  LDGDEPBAR ;  /* 0x00000000000079af */ /* 0x000e220000000000 */
[----:B------:R-:W-:Y:S02]  /*1370*/  SEL R16, RZ, 0xffffffff, P0 ;  /* 0xffffffffff107807 */ /* 0x000fe40000000000 */
[C---:B------:R-:W-:Y:S01]  /*1380*/  ISETP.LT.OR P0, PT, R14.reuse, 0x1, P3 ;  /* 0x000000010e00780c */ /* 0x040fe20001f01670 */
[----:B------:R3:W-:Y:S01]  /*1390*/  LDGSTS.E.BYPASS.LTC128B.128 [R232+0xc080], [R250.64], !P4 ;  /* 0x0c080000fae87fae */ /* 0x0007e2000e101d50 */
[----:B------:R-:W-:-:S02]  /*13a0*/  ISETP.LT.OR P3, PT, R14, 0x21, P3 ;  /* 0x000000210e00780c */ /* 0x000fc40001f61670 */
[----:B-1----:R-:W-:Y:S02]  /*13b0*/  SEL R20, RZ, 0x1, P1 ;  /* 0x00000001ff147807 */ /* 0x002fe40000800000 */
[C---:B------:R-:W-:Y:S02]  /*13c0*/  ISETP.LT.OR P1, PT, R14.reuse, 0x1, P2 ;  /* 0x000000010e00780c */ /* 0x040fe40001721670 */
[----:B------:R-:W-:-:S05]  /*13d0*/  ISETP.LT.OR P2, PT, R14, 0x21, P2 ;  /* 0x000000210e00780c */ /* 0x000fca0001741670 */
[----:B------:R1:W-:Y:S01]  /*13e0*/  LDGSTS.E.BYPASS.LTC128B.128 [R232+0xe080], [R250.64+0x80], !P0 ;  /* 0x0e080080fae87fae */ /* 0x0003e2000c101d50 */
[----:B------:R-:W-:-:S04]  /*13f0*/  LEA R22, P0, R19, c[0x0][0x280], 0x2 ;  /* 0x0000a00013167a11 */ /* 0x000fc800078010ff */
[----:B------:R-:W-:Y:S02]  /*1400*/  LEA.HI.X R23, R19, c[0x0][0x284], R2, 0x2, P0 ;  /* 0x0000a10013177a11 */ /* 0x000fe400000f1402 */
[----:B-----5:R-:W-:Y:S01]  /*1410*/  IADD3 R24, P0, R250, UR15, RZ ;  /* 0x0000000ffa187c10 */ /* 0x020fe2000ff1e0ff */
[----:B------:R1:W-:Y:S01]  /*1420*/  LDGSTS.E.BYPASS.LTC128B.128 [R232+0x10080], [R250.64+0x100], !P1 ;  /* 0x10080100fae87fae */ /* 0x0003e2000c901d50 */
[----:B------:R-:W-:Y:S01]  /*1430*/  ISETP.GE.AND P1, PT, R15, c[0x0][0x1fc], PT ;  /* 0x00007f000f007a0c */ /* 0x000fe20003f26270 */
[----:B------:R-:W-:Y:S01]  /*1440*/  IMAD.SHL.U32 R15, R16, 0x2, RZ ;  /* 0x00000002100f7824 */ /* 0x000fe200078e00ff */
[----:B------:R-:W-:Y:S01]  /*1450*/  IADD3.X R25, R251, UR19, RZ, P0, !PT ;  /* 0x00000013fb197c10 */ /* 0x000fe200087fe4ff */
[----:B--2---:R-:W-:Y:S01]  /*1460*/  IMAD.SHL.U32 R17, R18, 0x2, RZ ;  /* 0x0000000212117824 */ /* 0x004fe200078e00ff */
[----:B------:R-:W-:Y:S02]  /*1470*/  SEL R241, RZ, 0xffffffff, P1 ;  /* 0xfffffffffff17807 */ /* 0x000fe40000800000 */
[----:B------:R-:W-:Y:S01]  /*1480*/  LOP3.LUT R20, R15, 0x2, R20, 0xe2, !PT ;  /* 0x000000020f147812 */ /* 0x000fe200078ee214 */
[----:B------:R-:W-:Y:S01]  /*1490*/  IMAD.U32 R15, RZ, RZ, UR15 ;  /* 0x0000000fff0f7e24 */ /* 0x000fe2000f8e00ff */
[----:B------:R-:W-:Y:S01]  /*14a0*/  LOP3.LUT R242, R17, 0x2, R242, 0xe2, !PT ;  /* 0x0000000211f27812 */ /* 0x000fe200078ee2f2 */
[----:B------:R1:W-:Y:S01]  /*14b0*/  LDGSTS.E.BYPASS.LTC128B.128 [R232+0xd080], [R24.64], !P5 ;  /* 0x0d08000018e87fae */ /* 0x0003e2000e901d50 */
[----:B------:R-:W-:-:S02]  /*14c0*/  IMAD.SHL.U32 R241, R241, 0x4, RZ ;  /* 0x00000004f1f17824 */ /* 0x000fc400078e00ff */
[----:B------:R-:W-:Y:S01]  /*14d0*/  IADD3 R16, P1, P0, R15, 0x100, R250 ;  /* 0x000001000f107810 */ /* 0x000fe2000783e0fa */
[----:B------:R-:W-:Y:S01]  /*14e0*/  @!P6 IMAD.SHL.U32 R15, R234, 0x10, RZ ;  /* 0x00000010ea0fe824 */ /* 0x000fe200078e00ff */
[----:B------:R1:W-:Y:S01]  /*14f0*/  LDGSTS.E.BYPASS.LTC128B.128 [R232+0xf080], [R24.64+0x80], !P3 ;  /* 0x0f08008018e87fae */ /* 0x0003e2000d901d50 */
[----:B------:R-:W-:Y:S02]  /*1500*/  LOP3.LUT R241, R241, 0x4, R20, 0xe2, !PT ;  /* 0x00000004f1f17812 */ /* 0x000fe400078ee214 */
[----:B------:R-:W-:Y:S02]  /*1510*/  IADD3.X R17, RZ, UR19, R251, P1, P0 ;  /* 0x00000013ff117c10 */ /* 0x000fe40008fe04fb */
[----:B------:R-:W-:-:S03]  /*1520*/  PLOP3.LUT P0, PT, PT, PT, UP0, 0x80, 0x0 ;  /* 0x000000000000781c */ /* 0x000fc60003f0f008 */
[----:B------:R1:W-:Y:S04]  /*1530*/  LDGSTS.E.BYPASS.LTC128B.128 [R232+0x11080], [R16.64], !P2 ;  /* 0x1108000010e87fae */ /* 0x0003e8000d101d50 */
[----:B------:R1:W-:Y:S04]  /*1540*/  @!P6 LDGSTS.E.BYPASS.LTC128B.128 [R15+0x12180], [R22.64] ;  /* 0x12180000160fefae */ /* 0x0003e8000b901d50 */
[----:B------:R-:W0:Y:S02]  /*1550*/  LDGDEPBAR ;  /* 0x00000000000079af */ /* 0x000e240000000000 */
[----:B------:R-:W-:Y:S05]  /*1560*/  @!P0 BRA `(.L_x_29) ;  /* 0x0000374000008947 */ /* 0x000fea0003800000 */
[-C--:B---34-:R-:W-:Y:S01]  /*1570*/  LEA.HI R2, R13, R234.reuse, RZ, 0x5 ;  /* 0x000000ea0d027211 */ /* 0x098fe200078f28ff */
[----:B------:R-:W-:Y:S01]  /*1580*/  IMAD R14, R8, c[0x0][0x238], RZ ;  /* 0x00008e00080e7a24 */ /* 0x000fe200078e02ff */
[----:B------:R-:W-:Y:S01]  /*1590*/  SHF.R.S32.HI R19, RZ, 0x1f, R4 ;  /* 0x0000001fff137819 */ /* 0x000fe20000011404 */
[----:B------:R-:W-:Y:S01]  /*15a0*/  ULDC.64 UR4, c[0x0][0x240] ;  /* 0x0000900000047ab9 */ /* 0x000fe20000000a00 */
[----:B-1----:R-:W-:Y:S01]  /*15b0*/  SHF.R.S32.HI R17, RZ, 0x5, R2 ;  /* 0x00000005ff117819 */ /* 0x002fe20000011402 */
[----:B------:R-:W-:Y:S01]  /*15c0*/  IMAD R14, R9, c[0x0][0x23c], R14 ;  /* 0x00008f00090e7a24 */ /* 0x000fe200078e020e */
[--C-:B------:R-:W-:Y:S01]  /*15d0*/  SHF.R.S32.HI R235, RZ, 0x1f, R234.reuse ;  /* 0x0000001fffeb7819 */ /* 0x100fe200000114ea */
[----:B------:R-:W-:Y:S01]  /*15e0*/  UIMAD UR4, UR9, UR4, URZ ;  /* 0x00000004090472a4 */ /* 0x000fe2000f8e023f */
[----:B------:R-:W-:Y:S01]  /*15f0*/  LEA.HI R8, R2, R17, RZ, 0x1 ;  /* 0x0000001102087211 */ /* 0x000fe200078f08ff */
[----:B------:R-:W-:Y:S01]  /*1600*/  UIADD3 UR20, UR20, 0x3f, URZ ;  /* 0x0000003f14147890 */ /* 0x000fe2000fffe03f */
[----:B------:R-:W-:Y:S01]  /*1610*/  LEA.HI R13, R13, R234, RZ, 0x2 ;  /* 0x000000ea0d0d7211 */ /* 0x000fe200078f10ff */
[----:B------:R-:W-:Y:S01]  /*1620*/  IMAD.WIDE.U32 R20, R9, c[0x0][0x238], R234 ;  /* 0x00008e0009147a25 */ /* 0x000fe200078e00ea */
[----:B------:R-:W-:Y:S01]  /*1630*/  LOP3.LUT R8, R8, 0xfffffffe, RZ, 0xc0, !PT ;  /* 0xfffffffe08087812 */ /* 0x000fe200078ec0ff */
[----:B------:R-:W-:Y:S01]  /*1640*/  UIMAD UR4, UR18, UR5, UR4 ;  /* 0x00000005120472a4 */ /* 0x000fe2000f8e0204 */
[----:B------:R-:W-:Y:S01]  /*1650*/  LOP3.LUT R15, R12, 0xfffffff0, RZ, 0xc0, !PT ;  /* 0xfffffff00c0f7812 */ /* 0x000fe200078ec0ff */
[----:B------:R-:W-:Y:S01]  /*1660*/  IMAD.IADD R21, R21, 0x1, R14 ;  /* 0x0000000115157824 */ /* 0x000fe200078e020e */
[----:B------:R-:W-:Y:S01]  /*1670*/  SHF.R.S32.HI R9, RZ, 0x2, R13 ;  /* 0x00000002ff097819 */ /* 0x000fe2000001140d */
[----:B------:R-:W-:Y:S01]  /*1680*/  IMAD.IADD R8, R17, 0x1, -R8 ;  /* 0x0000000111087824 */ /* 0x000fe200078e0a08 */
[----:B------:R-:W-:Y:S01]  /*1690*/  LEA.HI R17, R19, R4, RZ, 0x2 ;  /* 0x0000000413117211 */ /* 0x000fe200078f10ff */
[----:B------:R-:W-:Y:S01]  /*16a0*/  IMAD.IADD R15, R234, 0x1, -R15 ;  /* 0x00000001ea0f7824 */ /* 0x000fe200078e0a0f */
[----:B------:R-:W-:Y:S01]  /*16b0*/  LOP3.LUT R19, R2, 0xffffffe0, RZ, 0xc0, !PT ;  /* 0xffffffe002137812 */ /* 0x000fe200078ec0ff */
[C---:B------:R-:W-:Y:S01]  /*16c0*/  IMAD.SHL.U32 R239, R8.reuse, 0x10, RZ ;  /* 0x0000001008ef7824 */ /* 0x040fe200078e00ff */
[----:B------:R-:W-:Y:S01]  /*16d0*/  SHF.R.S32.HI R18, RZ, 0x1f, R13 ;  /* 0x0000001fff127819 */ /* 0x000fe2000001140d */
[----:B------:R-:W-:Y:S01]  /*16e0*/  IMAD.SHL.U32 R8, R8, 0x400, RZ ;  /* 0x0000040008087824 */ /* 0x000fe200078e00ff */
[----:B------:R-:W-:Y:S01]  /*16f0*/  LOP3.LUT R17, R17, 0xfffffffc, RZ, 0xc0, !PT ;  /* 0xfffffffc11117812 */ /* 0x000fe200078ec0ff */
[----:B------:R-:W-:Y:S01]  /*1700*/  IMAD.IADD R12, R234, 0x1, -R19 ;  /* 0x00000001ea0c7824 */ /* 0x000fe200078e0a13 */
[----:B------:R-:W-:Y:S01]  /*1710*/  LEA.HI R18, R18, R9, RZ, 0x3 ;  /* 0x0000000912127211 */ /* 0x000fe200078f18ff */
[----:B------:R-:W-:Y:S01]  /*1720*/  IMAD.WIDE.U32 R248, R248, c[0x0][0x240], R20 ;  /* 0x00009000f8f87a25 */ /* 0x000fe200078e0014 */
[----:B------:R-:W-:Y:S01]  /*1730*/  SHF.R.S32.HI R2, RZ, 0x1f, R15 ;  /* 0x0000001fff027819 */ /* 0x000fe2000001140f */
[----:B------:R-:W-:Y:S01]  /*1740*/  USHF.R.S32.HI UR5, URZ, 0x1f, UR20 ;  /* 0x0000001f3f057899 */ /* 0x000fe20008011414 */
[----:B------:R-:W-:Y:S01]  /*1750*/  LOP3.LUT R18, R18, 0xfffffff8, RZ, 0xc0, !PT ;  /* 0xfffffff812127812 */ /* 0x000fe200078ec0ff */
[----:B------:R-:W-:Y:S01]  /*1760*/  IMAD.IADD R16, R4, 0x1, -R17 ;  /* 0x0000000104107824 */ /* 0x000fe200078e0a11 */
[----:B------:R-:W-:Y:S01]  /*1770*/  SHF.R.S32.HI R17, RZ, 0x1f, R12 ;  /* 0x0000001fff117819 */ /* 0x000fe2000001140c */
[----:B------:R-:W-:Y:S01]  /*1780*/  ULEA.HI UR20, UR5, UR20, URZ, 0x6 ;  /* 0x0000001405147291 */ /* 0x000fe2000f8f303f */
[----:B------:R-:W-:Y:S01]  /*1790*/  LEA.HI R2, R2, R15, RZ, 0x3 ;  /* 0x0000000f02027211 */ /* 0x000fe200078f18ff */
[----:B------:R-:W-:Y:S01]  /*17a0*/  IMAD.IADD R9, R9, 0x1, -R18 ;  /* 0x0000000109097824 */ /* 0x000fe200078e0a12 */
[----:B------:R-:W-:Y:S01]  /*17b0*/  LEA.HI R17, R17, R12, RZ, 0x2 ;  /* 0x0000000c11117211 */ /* 0x000fe200078f10ff */
[----:B------:R-:W-:Y:S01]  /*17c0*/  IMAD R16, R16, -0x8, R11 ;  /* 0xfffffff810107824 */ /* 0x000fe200078e020b */
[----:B------:R-:W-:Y:S01]  /*17d0*/  LOP3.LUT R10, R10, 0x10, R239, 0xf8, !PT ;  /* 0x000000100a0a7812 */ /* 0x000fe200078ef8ef */
[C---:B------:R-:W-:Y:S01]  /*17e0*/  IMAD.SHL.U32 R228, R2.reuse, 0x40, RZ ;  /* 0x0000004002e47824 */ /* 0x040fe200078e00ff */
[----:B------:R-:W-:Y:S01]  /*17f0*/  LOP3.LUT R14, R2, 0xfffffff8, RZ, 0xc0, !PT ;  /* 0xfffffff8020e7812 */ /* 0x000fe200078ec0ff */
[----:B------:R-:W-:Y:S01]  /*1800*/  CS2R R130, SRZ ;  /* 0x0000000000827805 */ /* 0x000fe2000001ff00 */
[----:B------:R-:W-:Y:S01]  /*1810*/  LOP3.LUT R11, R17, 0xfffffffc, RZ, 0xc0, !PT ;  /* 0xfffffffc110b7812 */ /* 0x000fe200078ec0ff */
[----:B------:R-:W-:Y:S01]  /*1820*/  CS2R R128, SRZ ;  /* 0x0000000000807805 */ /* 0x000fe2000001ff00 */
[----:B------:R-:W-:Y:S01]  /*1830*/  LOP3.LUT R7, R10, 0x8, R7, 0xf8, !PT ;  /* 0x000000080a077812 */ /* 0x000fe200078ef807 */
[----:B------:R-:W-:Y:S01]  /*1840*/  IMAD.SHL.U32 R10, R9, 0x40, RZ ;  /* 0x00000040090a7824 */ /* 0x000fe200078e00ff */
[----:B------:R-:W-:Y:S01]  /*1850*/  LOP3.LUT R13, R13, 0x3ffffffc, RZ, 0xc0, !PT ;  /* 0x3ffffffc0d0d7812 */ /* 0x000fe200078ec0ff */
[----:B------:R-:W-:Y:S01]  /*1860*/  IMAD.IADD R15, R15, 0x1, -R14 ;  /* 0x000000010f0f7824 */ /* 0x000fe200078e0a0e */
[----:B------:R-:W-:Y:S01]  /*1870*/  LOP3.LUT P0, RZ, R9, 0x4, RZ, 0xc0, !PT ;  /* 0x0000000409ff7812 */ /* 0x000fe2000780c0ff */
[----:B------:R-:W-:Y:S01]  /*1880*/  IMAD.IADD R11, R12, 0x1, -R11 ;  /* 0x000000010c0b7824 */ /* 0x000fe200078e0a0b */
[----:B------:R-:W-:Y:S01]  /*1890*/  LOP3.LUT R10, R10, 0x1c0, RZ, 0xc0, !PT ;  /* 0x000001c00a0a7812 */ /* 0x000fe200078ec0ff */
[----:B------:R-:W-:Y:S01]  /*18a0*/  IMAD.SHL.U32 R12, R4, 0x8, RZ ;  /* 0x00000008040c7824 */ /* 0x000fe200078e00ff */
[C---:B------:R-:W-:Y:S01]  /*18b0*/  LOP3.LUT P2, RZ, R15.reuse, 0x2, RZ, 0xc0, !PT ;  /* 0x000000020fff7812 */ /* 0x040fe2000784c0ff */
[C---:B------:R-:W-:Y:S01]  /*18c0*/  IMAD.SHL.U32 R14, R15.reuse, 0x40, RZ ;  /* 0x000000400f0e7824 */ /* 0x040fe200078e00ff */
[----:B------:R-:W-:Y:S01]  /*18d0*/  LOP3.LUT P1, RZ, R15, 0x4, RZ, 0xc0, !PT ;  /* 0x000000040fff7812 */ /* 0x000fe2000782c0ff */
[----:B------:R-:W-:Y:S01]  /*18e0*/  IMAD.IADD R13, R234, 0x1, -R13 ;  /* 0x00000001ea0d7824 */ /* 0x000fe200078e0a0d */
[----:B------:R-:W-:Y:S01]  /*18f0*/  LOP3.LUT R12, R12, 0x18, RZ, 0xc0, !PT ;  /* 0x000000180c0c7812 */ /* 0x000fe200078ec0ff */
[----:B------:R-:W-:Y:S01]  /*1900*/  IMAD R4, R11, -0x2, R16 ;  /* 0xfffffffe0b047824 */ /* 0x000fe200078e0210 */
[----:B------:R-:W-:Y:S01]  /*1910*/  SHF.R.U32.HI R15, RZ, 0x3, R10 ;  /* 0x00000003ff0f7819 */ /* 0x000fe2000001160a */
[----:B------:R-:W-:Y:S01]  /*1920*/  IMAD R240, R13, 0x2, R8 ;  /* 0x000000020df07824 */ /* 0x000fe200078e0208 */
[----:B------:R-:W-:Y:S01]  /*1930*/  SEL R5, R5, 0xffffffc0, !P1 ;  /* 0xffffffc005057807 */ /* 0x000fe20004800000 */
[----:B------:R-:W-:Y:S01]  /*1940*/  IMAD.SHL.U32 R11, R229, 0x8, RZ ;  /* 0x00000008e50b7824 */ /* 0x000fe200078e00ff */
[----:B------:R-:W-:Y:S01]  /*1950*/  LOP3.LUT R15, R15, R10, R12, 0x1e, !PT ;  /* 0x0000000a0f0f7212 */ /* 0x000fe200078e1e0c */
[----:B------:R-:W-:Y:S01]  /*1960*/  IMAD.SHL.U32 R9, R229, 0x20, RZ ;  /* 0x00000020e5097824 */ /* 0x000fe200078e00ff */
[----:B------:R-:W-:Y:S01]  /*1970*/  LOP3.LUT R14, R14, 0x1c0, RZ, 0xc0, !PT ;  /* 0x000001c00e0e7812 */ /* 0x000fe200078ec0ff */
[----:B------:R-:W-:Y:S01]  /*1980*/  CS2R R126, SRZ ;  /* 0x00000000007e7805 */ /* 0x000fe2000001ff00 */
[----:B------:R-:W-:Y:S01]  /*1990*/  ISETP.GT.AND P1, PT, R4, RZ, PT ;  /* 0x000000ff0400720c */ /* 0x000fe20003f24270 */
[----:B------:R-:W-:Y:S01]  /*19a0*/  IMAD.IADD R240, R15, 0x1, R240 ;  /* 0x000000010ff07824 */ /* 0x000fe200078e02f0 */
[--C-:B------:R-:W-:Y:S01]  /*19b0*/  SHF.R.U32.HI R10, RZ, 0x3, R14.reuse ;  /* 0x00000003ff0a7819 */ /* 0x100fe2000001160e */
[----:B------:R-:W-:Y:S01]  /*19c0*/  CS2R R124, SRZ ;  /* 0x00000000007c7805 */ /* 0x000fe2000001ff00 */
[----:B------:R-:W-:Y:S01]  /*19d0*/  LOP3.LUT R11, R14, 0x8, R11, 0xf8, !PT ;  /* 0x000000080e0b7812 */ /* 0x000fe200078ef80b */
[----:B------:R-:W-:Y:S01]  /*19e0*/  CS2R R122, SRZ ;  /* 0x00000000007a7805 */ /* 0x000fe2000001ff00 */
[----:B------:R-:W-:Y:S01]  /*19f0*/  LEA R240, R240, 0x12280, 0x1 ;  /* 0x00012280f0f07811 */ /* 0x000fe200078e08ff */
[----:B------:R-:W-:Y:S01]  /*1a00*/  CS2R R120, SRZ ;  /* 0x0000000000787805 */ /* 0x000fe2000001ff00 */
[----:B------:R-:W-:Y:S01]  /*1a10*/  LOP3.LUT R9, R12, 0x20, R9, 0xf8, !PT ;  /* 0x000000200c097812 */ /* 0x000fe200078ef809 */
[----:B------:R-:W-:Y:S01]  /*1a20*/  CS2R R118, SRZ ;  /* 0x0000000000767805 */ /* 0x000fe2000001ff00 */
[C---:B------:R-:W-:Y:S01]  /*1a30*/  IADD3 R243, R240.reuse, 0x40, RZ ;  /* 0x00000040f0f37810 */ /* 0x040fe20007ffe0ff */
[----:B------:R-:W-:Y:S01]  /*1a40*/  CS2R R116, SRZ ;  /* 0x0000000000747805 */ /* 0x000fe2000001ff00 */
[----:B------:R-:W-:Y:S01]  /*1a50*/  @P0 IADD3 R243, R240, -0x40, RZ ;  /* 0xffffffc0f0f30810 */ /* 0x000fe20007ffe0ff */
[----:B------:R-:W-:Y:S01]  /*1a60*/  CS2R R114, SRZ ;  /* 0x0000000000727805 */ /* 0x000fe2000001ff00 */
[----:B------:R-:W-:Y:S01]  /*1a70*/  LOP3.LUT R11, R11, R10, RZ, 0x3c, !PT ;  /* 0x0000000a0b0b7212 */ /* 0x000fe200078e3cff */
[----:B------:R-:W-:Y:S01]  /*1a80*/  CS2R R112, SRZ ;  /* 0x0000000000707805 */ /* 0x000fe2000001ff00 */
[----:B------:R-:W-:Y:S01]  /*1a90*/  LOP3.LUT R228, R228, 0xfffffe00, RZ, 0xc0, !PT ;  /* 0xfffffe00e4e47812 */ /* 0x000fe200078ec0ff */
[----:B------:R-:W-:Y:S01]  /*1aa0*/  CS2R R110, SRZ ;  /* 0x00000000006e7805 */ /* 0x000fe2000001ff00 */
[----:B------:R-:W-:Y:S01]  /*1ab0*/  ISETP.GT.AND P0, PT, R4, 0x1, PT ;  /* 0x000000010400780c */ /* 0x000fe20003f04270 */
[----:B------:R-:W-:Y:S01]  /*1ac0*/  CS2R R108, SRZ ;  /* 0x00000000006c7805 */ /* 0x000fe2000001ff00 */
[----:B------:R-:W-:Y:S01]  /*1ad0*/  LOP3.LUT R233, R233, 0xfffffffd, RZ, 0xc0, !PT ;  /* 0xfffffffde9e97812 */ /* 0x000fe200078ec0ff */
[----:B------:R-:W-:Y:S01]  /*1ae0*/  CS2R R106, SRZ ;  /* 0x00000000006a7805 */ /* 0x000fe2000001ff00 */
[----:B------:R-:W-:Y:S01]  /*1af0*/  LOP3.LUT R6, R7, R6, RZ, 0x3c, !PT ;  /* 0x0000000607067212 */ /* 0x000fe200078e3cff */
[----:B------:R-:W-:Y:S01]  /*1b00*/  CS2R R104, SRZ ;  /* 0x0000000000687805 */ /* 0x000fe2000001ff00 */
[----:B------:R-:W-:Y:S01]  /*1b10*/  LOP3.LUT R9, R10, R9, R14, 0x1e, !PT ;  /* 0x000000090a097212 */ /* 0x000fe200078e1e0e */
[----:B------:R-:W-:Y:S01]  /*1b20*/  CS2R R102, SRZ ;  /* 0x0000000000667805 */ /* 0x000fe2000001ff00 */
[-C--:B------:R-:W-:Y:S01]  /*1b30*/  IADD3 R2, R11, R228.reuse, R8 ;  /* 0x000000e40b027210 */ /* 0x080fe20007ffe008 */
[----:B------:R-:W-:Y:S01]  /*1b40*/  IMAD R229, R229, 0x200, R6 ;  /* 0x00000200e5e57824 */ /* 0x000fe200078e0206 */
[----:B------:R-:W-:Y:S01]  /*1b50*/  SEL R3, R3, 0xffffffe0, !P2 ;  /* 0xffffffe003037807 */ /* 0x000fe20005000000 */
[----:B------:R-:W-:Y:S01]  /*1b60*/  CS2R R100, SRZ ;  /* 0x0000000000647805 */ /* 0x000fe2000001ff00 */
[----:B------:R-:W-:Y:S01]  /*1b70*/  @P1 LOP3.LUT R233, R233, 0x2, RZ, 0xfc, !PT ;  /* 0x00000002e9e91812 */ /* 0x000fe200078efcff */
[----:B------:R-:W-:Y:S01]  /*1b80*/  IMAD R0, R229, 0x2, R0 ;  /* 0x00000002e5007824 */ /* 0x000fe200078e0200 */
[----:B------:R-:W-:Y:S01]  /*1b90*/  LOP3.LUT R228, R9, R228, RZ, 0xfc, !PT ;  /* 0x000000e409e47212 */ /* 0x000fe200078efcff */
[C---:B------:R-:W-:Y:S01]  /*1ba0*/  IMAD R224, R2.reuse, 0x2, R3 ;  /* 0x0000000202e07824 */ /* 0x040fe200078e0203 */
[----:B------:R-:W-:Y:S01]  /*1bb0*/  LOP3.LUT R233, R233, 0xfffffffe, RZ, 0xc0, !PT ;  /* 0xfffffffee9e97812 */ /* 0x000fe200078ec0ff */
[C---:B------:R-:W-:Y:S01]  /*1bc0*/  IMAD.SHL.U32 R230, R2.reuse, 0x2, RZ ;  /* 0x0000000202e67824 */ /* 0x040fe200078e00ff */
[----:B------:R-:W-:Y:S01]  /*1bd0*/  LEA.HI R239, R17, R239, RZ, 0x1e ;  /* 0x000000ef11ef7211 */ /* 0x000fe200078ff0ff */
[----:B------:R-:W-:Y:S01]  /*1be0*/  IMAD R3, R2, 0x2, R5 ;  /* 0x0000000202037824 */ /* 0x000fe200078e0205 */
        /* <DEDUP_REMOVED lines=34> */
[----:B------:R-:W-:Y:S01]  /*1e10*/  ISETP.GT.AND P6, PT, R4, 0x20, PT ;  /* 0x000000200400780c */ /* 0x000fe20003fc4270 */
[----:B------:R-:W-:Y:S01]  /*1e20*/  IMAD.SHL.U32 R228, R228, 0x2, RZ ;  /* 0x00000002e4e47824 */ /* 0x000fe200078e00ff */
[----:B------:R-:W-:Y:S01]  /*1e30*/  ISETP.GT.AND P5, PT, R4, 0x21, PT ;  /* 0x000000210400780c */ /* 0x000fe20003fa4270 */
[----:B------:R-:W-:Y:S01]  /*1e40*/  IMAD.IADD R2, R5, 0x1, R224 ;  /* 0x0000000105027824 */ /* 0x000fe200078e02e0 */
[----:B------:R-:W-:Y:S01]  /*1e50*/  @P0 LOP3.LUT R233, R233, 0x1, RZ, 0xfc, !PT ;  /* 0x00000001e9e90812 */ /* 0x000fe200078efcff */
[----:B------:R-:W-:-:S02]  /*1e60*/  USHF.R.S32.HI UR20, URZ, 0x6, UR20 ;  /* 0x000000063f147899 */ /* 0x000fc40008011414 */
[----:B------:R-:W-:Y:S02]  /*1e70*/  UMOV UR18, URZ ;  /* 0x0000003f00127c82 */ /* 0x000fe40008000000 */
.L_x_32:
        /* <DEDUP_REMOVED lines=430> */
[C---:B-1--4-:R-:W-:Y:S01]  /*3960*/  LOP3.LUT P2, RZ, R241.reuse, 0x1, RZ, 0xc0, !PT ;  /* 0x00000001f1ff7812 */ /* 0x052fe2000784c0ff */
        /* <DEDUP_REMOVED lines=59> */
.L_x_30:
[-C--:B-1--4-:R-:W-:Y:S01]  /*3d20*/  HMMA.16816.F32 R84, R20, R28.reuse, R84 ;  /* 0x0000001c1454723c */ /* 0x092fe20000001854 */
        /* <DEDUP_REMOVED lines=47> */
[----:B------:R2:W1:Y:S07]  /*4020*/  LDSM.16.MT88.4 R152, [R228+0x80] ;  /* 0x00008000e498783b */ /* 0x00046e0000004200 */
        /* <DEDUP_REMOVED lines=22> */
[----:B-1234-:R-:W-:Y:S01]  /*4190*/  LOP3.LUT P2, RZ, R242, 0x1, RZ, 0xc0, !PT ;  /* 0x00000001f2ff7812 */ /* 0x01efe2000784c0ff */
        /* <DEDUP_REMOVED lines=60> */
.L_x_31:
[-C--:B-1234-:R-:W-:Y:S01]  /*4560*/  HMMA.16816.F32 R4, R148, R152.reuse, RZ ;  /* 0x000000989404723c */ /* 0x09efe200000018ff */
        /* <DEDUP_REMOVED lines=116> */
.L_x_29:
[----:B---34-:R-:W2:Y:S01]  /*4cb0*/  S2UR UR11, SR_CTAID.Y ;  /* 0x00000000000b79c3 */ /* 0x018ea20000002600 */
[----:B------:R-:W-:Y:S01]  /*4cc0*/  ULDC.64 UR14, c[0x0][0x338] ;  /* 0x0000ce00000e7ab9 */ /* 0x000fe20000000a00 */
[----:B------:R-:W-:Y:S01]  /*4cd0*/  ISETP.NE.AND P1, PT, R234, RZ, PT ;  /* 0x000000ffea00720c */ /* 0x000fe20003f25270 */
[----:B------:R-:W-:Y:S01]  /*4ce0*/  UISETP.NE.AND UP0, UPT, UR14, 0x1, UPT ;  /* 0x000000010e00788c */ /* 0x000fe2000bf05270 */
[----:B------:R-:W-:Y:S01]  /*4cf0*/  BSSY B0, `(.L_x_33) ;  /* 0x0000055000007945 */ /* 0x000fe20003800000 */
[----:B------:R-:W-:Y:S01]  /*4d00*/  ULDC UR8, c[0x0][0x340] ;  /* 0x0000d00000087ab9 */ /* 0x000fe20000000800 */
[----:B------:R-:W-:Y:S01]  /*4d10*/  FMUL.FTZ R84, R84, c[0x0][0x298] ;  /* 0x0000a60054547a20 */ /* 0x000fe20000410000 */
[----:B------:R-:W-:Y:S01]  /*4d20*/  ULDC UR4, c[0x0][0x358] ;  /* 0x0000d60000047ab9 */ /* 0x000fe20000000800 */
[----:B------:R-:W3:Y:S01]  /*4d30*/  S2UR UR7, SR_CTAID.X ;  /* 0x00000000000779c3 */ /* 0x000ee20000002500 */
[----:B------:R-:W-:Y:S01]  /*4d40*/  ULDC UR5, c[0x0][0x2f4] ;  /* 0x0000bd0000057ab9 */ /* 0x000fe20000000800 */
[----:B------:R-:W-:-:S02]  /*4d50*/  FMUL.FTZ R85, R85, c[0x0][0x298] ;  /* 0x0000a60055557a20 */ /* 0x000fc40000410000 */
[----:B------:R-:W-:Y:S02]  /*4d60*/  FMUL.FTZ R86, R86, c[0x0][0x298] ;  /* 0x0000a60056567a20 */ /* 0x000fe40000410000 */
[----:B------:R-:W-:Y:S02]  /*4d70*/  FMUL.FTZ R87, R87, c[0x0][0x298] ;  /* 0x0000a60057577a20 */ /* 0x000fe40000410000 */
[----:B------:R-:W4:Y:S01]  /*4d80*/  S2UR UR6, SR_CTAID.Z ;  /* 0x00000000000679c3 */ /* 0x000f220000002700 */
[----:B------:R-:W-:Y:S02]  /*4d90*/  FMUL.FTZ R88, R88, c[0x0][0x298] ;  /* 0x0000a60058587a20 */ /* 0x000fe40000410000 */
[----:B------:R-:W-:Y:S02]  /*4da0*/  FMUL.FTZ R89, R89, c[0x0][0x298] ;  /* 0x0000a60059597a20 */ /* 0x000fe40000410000 */
[----:B------:R-:W-:Y:S02]  /*4db0*/  FMUL.FTZ R90, R90, c[0x0][0x298] ;  /* 0x0000a6005a5a7a20 */ /* 0x000fe40000410000 */
[----:B------:R-:W-:Y:S01]  /*4dc0*/  FMUL.FTZ R91, R91, c[0x0][0x298] ;  /* 0x0000a6005b5b7a20 */ /* 0x000fe20000410000 */
[----:B--2---:R-:W-:Y:S01]  /*4dd0*/  UIMAD.WIDE.U32 UR18, UR11, UR15, URZ ;  /* 0x0000000f0b1272a5 */ /* 0x004fe2000f8e003f */
[----:B------:R-:W-:Y:S01]  /*4de0*/  FMUL.FTZ R96, R96, c[0x0][0x298] ;  /* 0x0000a60060607a20 */ /* 0x000fe20000410000 */
[----:B------:R-:W-:Y:S01]  /*4df0*/  USHF.R.S32.HI UR13, URZ, 0x1f, UR11 ;  /* 0x0000001f3f0d7899 */ /* 0x000fe2000801140b */
[----:B------:R-:W-:Y:S01]  /*4e00*/  FMUL.FTZ R97, R97, c[0x0][0x298] ;  /* 0x0000a60061617a20 */ /* 0x000fe20000410000 */
[----:B------:R-:W-:Y:S01]  /*4e10*/  UMOV UR15, UR11 ;  /* 0x0000000b000f7c82 */ /* 0x000fe20008000000 */
[----:B------:R-:W-:Y:S01]  /*4e20*/  FMUL.FTZ R98, R98, c[0x0][0x298] ;  /* 0x0000a60062627a20 */ /* 0x000fe20000410000 */
[----:B------:R-:W-:Y:S01]  /*4e30*/  @UP0 USHF.R.U32.HI UR15, URZ, UR8, UR19 ;  /* 0x000000083f0f0299 */ /* 0x000fe20008011613 */
[----:B------:R-:W-:Y:S01]  /*4e40*/  FMUL.FTZ R99, R99, c[0x0][0x298] ;  /* 0x0000a60063637a20 */ /* 0x000fe20000410000 */
[----:B---3--:R-:W-:Y:S01]  /*4e50*/  UIMAD UR8, UR7, UR4, URZ ;  /* 0x00000004070872a4 */ /* 0x008fe2000f8e023f */
[----:B------:R-:W-:Y:S01]  /*4e60*/  FMUL.FTZ R92, R92, c[0x0][0x298] ;  /* 0x0000a6005c5c7a20 */ /* 0x000fe20000410000 */
[----:B------:R-:W-:Y:S01]  /*4e70*/  @UP0 USHF.R.S32.HI UR4, URZ, 0x1f, UR15 ;  /* 0x0000001f3f040899 */ /* 0x000fe2000801140f */
[----:B------:R-:W-:Y:S01]  /*4e80*/  FMUL.FTZ R93, R93, c[0x0][0x298] ;  /* 0x0000a6005d5d7a20 */ /* 0x000fe20000410000 */
[----:B------:R-:W-:Y:S01]  /*4e90*/  UMOV UR12, UR11 ;  /* 0x0000000b000c7c82 */ /* 0x000fe20008000000 */
[----:B------:R-:W-:Y:S01]  /*4ea0*/  FMUL.FTZ R94, R94, c[0x0][0x298] ;  /* 0x0000a6005e5e7a20 */ /* 0x000fe20000410000 */
[----:B------:R-:W-:Y:S01]  /*4eb0*/  @UP0 UMOV UR12, UR15 ;  /* 0x0000000f000c0c82 */ /* 0x000fe20008000000 */
[----:B------:R-:W-:Y:S01]  /*4ec0*/  FMUL.FTZ R95, R95, c[0x0][0x298] ;  /* 0x0000a6005f5f7a20 */ /* 0x000fe20000410000 */
[----:B----4-:R-:W-:Y:S01]  /*4ed0*/  UIMAD UR10, UR6, UR5, URZ ;  /* 0x00000005060a72a4 */ /* 0x010fe2000f8e023f */
[----:B------:R-:W-:Y:S01]  /*4ee0*/  FMUL.FTZ R100, R100, c[0x0][0x298] ;  /* 0x0000a60064647a20 */ /* 0x000fe20000410000 */
[----:B------:R-:W-:Y:S01]  /*4ef0*/  UIMAD UR5, UR8, UR5, URZ ;  /* 0x00000005080572a4 */ /* 0x000fe2000f8e023f */
[----:B------:R-:W-:Y:S01]  /*4f00*/  FMUL.FTZ R101, R101, c[0x0][0x298] ;  /* 0x0000a60065657a20 */ /* 0x000fe20000410000 */
[----:B------:R-:W-:Y:S01]  /*4f10*/  USHF.R.S32.HI UR18, URZ, 0x1f, UR10 ;  /* 0x0000001f3f127899 */ /* 0x000fe2000801140a */
[----:B------:R-:W-:Y:S01]  /*4f20*/  FMUL.FTZ R102, R102, c[0x0][0x298] ;  /* 0x0000a60066667a20 */ /* 0x000fe20000410000 */
[----:B------:R-:W-:Y:S01]  /*4f30*/  @UP0 UMOV UR13, UR4 ;  /* 0x00000004000d0c82 */ /* 0x000fe20008000000 */
[----:B------:R-:W-:Y:S01]  /*4f40*/  FMUL.FTZ R103, R103, c[0x0][0x298] ;  /* 0x0000a60067677a20 */ /* 0x000fe20000410000 */
[----:B------:R-:W-:Y:S01]  /*4f50*/  USHF.R.S32.HI UR8, URZ, 0x1f, UR5 ;  /* 0x0000001f3f087899 */ /* 0x000fe20008011405 */
[----:B------:R-:W-:Y:S01]  /*4f60*/  FMUL.FTZ R104, R104, c[0x0][0x298] ;  /* 0x0000a60068687a20 */ /* 0x000fe20000410000 */
[----:B------:R-:W-:Y:S01]  /*4f70*/  UIADD3 UR10, UP1, UP0, UR5, UR12, UR10 ;  /* 0x0000000c050a7290 */ /* 0x000fe2000f83e00a */
[----:B------:R-:W-:Y:S01]  /*4f80*/  FMUL.FTZ R105, R105, c[0x0][0x298] ;  /* 0x0000a60069697a20 */ /* 0x000fe20000410000 */
[----:B------:R-:W-:Y:S01]  /*4f90*/  UIADD3 UR15, -UR15, URZ, URZ ;  /* 0x0000003f0f0f7290 */ /* 0x000fe2000fffe13f */
[----:B------:R-:W-:Y:S01]  /*4fa0*/  FMUL.FTZ R106, R106, c[0x0][0x298] ;  /* 0x0000a6006a6a7a20 */ /* 0x000fe20000410000 */
[----:B------:R-:W-:Y:S01]  /*4fb0*/  UIADD3.X UR18, UR8, UR13, UR18, UP1, UP0 ;  /* 0x0000000d08127290 */ /* 0x000fe20008fe0412 */
[----:B------:R-:W-:Y:S01]  /*4fc0*/  FMUL.FTZ R107, R107, c[0x0][0x298] ;  /* 0x0000a6006b6b7a20 */ /* 0x000fe20000410000 */
[----:B------:R-:W-:Y:S01]  /*4fd0*/  USHF.L.U32 UR8, UR10, 0x2, URZ ;  /* 0x000000020a087899 */ /* 0x000fe2000800063f */
[----:B------:R-:W-:Y:S01]  /*4fe0*/  FMUL.FTZ R112, R112, c[0x0][0x298] ;  /* 0x0000a60070707a20 */ /* 0x000fe20000410000 */
[----:B------:R-:W-:Y:S01]  /*4ff0*/  ULDC.64 UR4, c[0x0][0x350] ;  /* 0x0000d40000047ab9 */ /* 0x000fe20000000a00 */
[----:B------:R-:W-:Y:S01]  /*5000*/  FMUL.FTZ R113, R113, c[0x0][0x298] ;  /* 0x0000a60071717a20 */ /* 0x000fe20000410000 */
[----:B------:R-:W-:Y:S01]  /*5010*/  USHF.L.U64.HI UR10, UR10, 0x2, UR18 ;  /* 0x000000020a0a7899 */ /* 0x000fe20008010212 */
[----:B------:R-:W-:Y:S01]  /*5020*/  FMUL.FTZ R114, R114, c[0x0][0x298] ;  /* 0x0000a60072727a20 */ /* 0x000fe20000410000 */
[----:B------:R-:W-:Y:S01]  /*5030*/  UIADD3 UR4, UP0, UR8, UR4, URZ ;  /* 0x0000000408047290 */ /* 0x000fe2000ff1e03f */
[----:B------:R-:W-:Y:S01]  /*5040*/  FMUL.FTZ R115, R115, c[0x0][0x298] ;  /* 0x0000a60073737a20 */ /* 0x000fe20000410000 */
[----:B------:R-:W-:Y:S01]  /*5050*/  UIMAD UR11, UR15, UR14, UR11 ;  /* 0x0000000e0f0b72a4 */ /* 0x000fe2000f8e020b */
[----:B------:R-:W-:Y:S01]  /*5060*/  FMUL.FTZ R108, R108, c[0x0][0x298] ;  /* 0x0000a6006c6c7a20 */ /* 0x000fe20000410000 */
[----:B------:R-:W-:Y:S01]  /*5070*/  UIADD3.X UR5, UR10, UR5, URZ, UP0, !UPT ;  /* 0x000000050a057290 */ /* 0x000fe200087fe43f */
[----:B------:R-:W-:Y:S01]  /*5080*/  FMUL.FTZ R109, R109, c[0x0][0x298] ;  /* 0x0000a6006d6d7a20 */ /* 0x000fe20000410000 */
[----:B------:R-:W-:Y:S01]  /*5090*/  MOV R2, UR4 ;  /* 0x0000000400027c02 */ /* 0x000fe20008000f00 */
[----:B------:R-:W-:-:S02]  /*50a0*/  FMUL.FTZ R110, R110, c[0x0][0x298] ;  /* 0x0000a6006e6e7a20 */ /* 0x000fc40000410000 */
[----:B------:R-:W-:Y:S01]  /*50b0*/  FMUL.FTZ R111, R111, c[0x0][0x298] ;  /* 0x0000a6006f6f7a20 */ /* 0x000fe20000410000 */
[----:B------:R-:W-:Y:S01]  /*50c0*/  MOV R3, UR5 ;  /* 0x0000000500037c02 */ /* 0x000fe20008000f00 */
[----:B------:R-:W-:Y:S02]  /*50d0*/  FMUL.FTZ R116, R116, c[0x0][0x298] ;  /* 0x0000a60074747a20 */ /* 0x000fe40000410000 */
[----:B------:R-:W-:Y:S02]  /*50e0*/  FMUL.FTZ R117, R117, c[0x0][0x298] ;  /* 0x0000a60075757a20 */ /* 0x000fe40000410000 */
[----:B------:R-:W-:Y:S02]  /*50f0*/  FMUL.FTZ R118, R118, c[0x0][0x298] ;  /* 0x0000a60076767a20 */ /* 0x000fe40000410000 */
[----:B------:R-:W-:Y:S02]  /*5100*/  FMUL.FTZ R119, R119, c[0x0][0x298] ;  /* 0x0000a60077777a20 */ /* 0x000fe40000410000 */
[----:B------:R-:W-:-:S02]  /*5110*/  FMUL.FTZ R120, R120, c[0x0][0x298] ;  /* 0x0000a60078787a20 */ /* 0x000fc40000410000 */
[----:B------:R-:W-:Y:S02]  /*5120*/  FMUL.FTZ R121, R121, c[0x0][0x298] ;  /* 0x0000a60079797a20 */ /* 0x000fe40000410000 */
        /* <DEDUP_REMOVED lines=9> */
[----:B------:R-:W-:Y:S01]  /*51c0*/  FMUL.FTZ R127, R127, c[0x0][0x298] ;  /* 0x0000a6007f7f7a20 */ /* 0x000fe20000410000 */
[----:B------:R-:W-:Y:S06]  /*51d0*/  BAR.SYNC.DEFER_BLOCKING 0x1, 0x100 ;  /* 0x0044000000007b1d */ /* 0x000fec0000010000 */
[----:B------:R-:W-:Y:S05]  /*51e0*/  @P1 BRA `(.L_x_34) ;  /* 0x0000005000001947 */ /* 0x000fea0003800000 */
.L_x_35:
[----:B------:R-:W2:Y:S01]  /*51f0*/  LDG.E.STRONG.GPU R0, [R2.64] ;  /* 0x0000001002007981 */ /* 0x000ea2000c1ef900 */
[----:B------:R-:W-:Y:S01]  /*5200*/  YIELD ;  /* 0x0000000000007946 */ /* 0x000fe20003800000 */
[----:B--2---:R-:W-:Y:S01]  /*5210*/  ISETP.NE.AND P0, PT, R0, UR11, PT ;  /* 0x0000000b00007c0c */ /* 0x004fe2000bf05270 */
[----:B------:R-:W-:-:S12]  /*5220*/  CCTL.IVALL ;  /* 0x00000000ff00798f */ /* 0x000fd80002000000 */
[----:B------:R-:W-:Y:S05]  /*5230*/  @P0 BRA `(.L_x_35) ;  /* 0xffffffb000000947 */ /* 0x000fea000383ffff */
.L_x_34:
[----:B------:R-:W-:Y:S05]  /*5240*/  BSYNC B0 ;  /* 0x0000000000007941 */ /* 0x000fea0003800000 */
.L_x_33:
[----:B-1----:R-:W-:Y:S01]  /*5250*/  MOV R5, 0xffffffff ;  /* 0xffffffff00057802 */ /* 0x002fe20000000f00 */
[----:B------:R-:W-:Y:S05]  /*5260*/  BRA.CONV ~URZ, `(.L_x_36) ;  /* 0x000000237f007947 */ /* 0x000fea000b800000 */
[----:B------:R-:W-:Y:S02]  /*5270*/  MOV R4, 0x5290 ;  /* 0x0000529000047802 */ /* 0x000fe40000000f00 */
[----:B------:R-:W-:Y:S05]  /*5280*/  CALL.REL.NOINC `($__internal_0_$__cuda_sm70_warpsync) ;  /* 0x00000b2000007944 */ /* 0x000fea0003c00000 */
.L_x_36:
[----:B------:R-:W-:Y:S01]  /*5290*/  UIMAD UR4, UR7, 0x3000, URZ ;  /* 0x00003000070478a4 */ /* 0x000fe2000f8e023f */
[----:B------:R-:W1:Y:S01]  /*52a0*/  S2R R0, SR_CTAID.Z ;  /* 0x0000000000007919 */ /* 0x000e620000002700 */
[----:B------:R-:W-:Y:S01]  /*52b0*/  IMAD.U32 R8, RZ, RZ, UR12 ;  /* 0x0000000cff087e24 */ /* 0x000fe2000f8e00ff */
[----:B------:R-:W-:-:S06]  /*52c0*/  NOP ;  /* 0x0000000000007918 */ /* 0x000fcc0000000000 */
[----:B------:R-:W-:Y:S01]  /*52d0*/  USHF.R.S32.HI UR14, URZ, 0x1f, UR4 ;  /* 0x0000001f3f0e7899 */ /* 0x000fe20008011404 */
[C---:B------:R-:W-:Y:S01]  /*52e0*/  IADD3 R6, P0, R234.reuse, UR4, RZ ;  /* 0x00000004ea067c10 */ /* 0x040fe2000ff1e0ff */
[----:B------:R-:W-:Y:S01]  /*52f0*/  IMAD.U32 R9, RZ, RZ, UR13 ;  /* 0x0000000dff097e24 */ /* 0x000fe2000f8e00ff */
[----:B------:R-:W-:Y:S02]  /*5300*/  ULDC.64 UR4, c[0x0][0x328] ;  /* 0x0000ca0000047ab9 */ /* 0x000fe40000000a00 */
[----:B------:R-:W-:Y:S01]  /*5310*/  UIMAD UR4, UR13, UR4, URZ ;  /* 0x000000040d0472a4 */ /* 0x000fe2000f8e023f */
[----:B------:R-:W-:-:S03]  /*5320*/  LEA.HI.X.SX32 R7, R234, UR14, 0x1, P0 ;  /* 0x0000000eea077c11 */ /* 0x000fc600080f0eff */
[----:B------:R-:W-:Y:S02]  /*5330*/  UIMAD UR14, UR12, UR5, UR4 ;  /* 0x000000050c0e72a4 */ /* 0x000fe4000f8e0204 */
[----:B------:R-:W-:Y:S01]  /*5340*/  IMAD.WIDE.U32 R8, R8, c[0x0][0x328], R6 ;  /* 0x0000ca0008087a25 */ /* 0x000fe200078e0006 */
[----:B------:R-:W-:Y:S02]  /*5350*/  ULDC.64 UR4, c[0x0][0x330] ;  /* 0x0000cc0000047ab9 */ /* 0x000fe40000000a00 */
[----:B------:R-:W-:Y:S02]  /*5360*/  UIMAD UR4, UR9, UR4, URZ ;  /* 0x00000004090472a4 */ /* 0x000fe4000f8e023f */
[----:B------:R-:W-:Y:S02]  /*5370*/  IADD3 R9, R9, UR14, RZ ;  /* 0x0000000e09097c10 */ /* 0x000fe4000fffe0ff */
[----:B------:R-:W-:-:S03]  /*5380*/  UIMAD UR4, UR6, UR5, UR4 ;  /* 0x00000005060472a4 */ /* 0x000fc6000f8e0204 */
[----:B-1----:R-:W-:-:S05]  /*5390*/  IMAD.WIDE.U32 R8, R0, c[0x0][0x330], R8 ;  /* 0x0000cc0000087a25 */ /* 0x002fca00078e0008 */
[----:B------:R-:W-:Y:S02]  /*53a0*/  IADD3 R4, R9, UR4, RZ ;  /* 0x0000000409047c10 */ /* 0x000fe4000fffe0ff */
[----:B------:R-:W-:-:S04]  /*53b0*/  LEA R10, P0, R8, c[0x0][0x310], 0x2 ;  /* 0x0000c400080a7a11 */ /* 0x000fc800078010ff */
[----:B------:R-:W-:-:S05]  /*53c0*/  LEA.HI.X R11, R8, c[0x0][0x314], R4, 0x2, P0 ;  /* 0x0000c500080b7a11 */ /* 0x000fca00000f1404 */
[----:B------:R1:W-:Y:S04]  /*53d0*/  RED.E.ADD.F32.FTZ.RN.STRONG.GPU [R10.64], R36 ;  /* 0x000000240a00798e */ /* 0x0003e8000c10e790 */
        /* <DEDUP_REMOVED lines=47> */
[----:B------:R-:W-:Y:S05]  /*56d0*/  BRA.CONV ~URZ, `(.L_x_37) ;  /* 0x000000237f007947 */ /* 0x000fea000b800000 */
[----:B------:R-:W-:Y:S02]  /*56e0*/  MOV R4, 0x5700 ;  /* 0x0000570000047802 */ /* 0x000fe40000000f00 */
[----:B-1----:R-:W-:Y:S05]  /*56f0*/  CALL.REL.NOINC `($__internal_0_$__cuda_sm70_warpsync) ;  /* 0x000006b000007944 */ /* 0x002fea0003c00000 */
.L_x_37:
[----:B------:R-:W-:-:S06]  /*5700*/  NOP ;  /* 0x0000000000007918 */ /* 0x000fcc0000000000 */
[----:B------:R-:W-:Y:S01]  /*5710*/  BSSY B0, `(.L_x_38) ;  /* 0x000000b000007945 */ /* 0x000fe20003800000 */
[----:B------:R-:W-:Y:S05]  /*5720*/  @P1 BRA `(.L_x_39) ;  /* 0x0000009000001947 */ /* 0x000fea0003800000 */
[----:B------:R-:W-:Y:S01]  /*5730*/  @!PT LDS RZ, [RZ] ;  /* 0x00000000fffff984 */ /* 0x000fe20000000800 */
[----:B------:R-:W-:Y:S01]  /*5740*/  @!PT LDS RZ, [RZ] ;  /* 0x00000000fffff984 */ /* 0x000fe20000000800 */
[----:B------:R-:W-:Y:S01]  /*5750*/  @!PT LDS RZ, [RZ] ;  /* 0x00000000fffff984 */ /* 0x000fe20000000800 */
[----:B------:R-:W-:Y:S01]  /*5760*/  @!PT LDS RZ, [RZ] ;  /* 0x00000000fffff984 */ /* 0x000fe20000000800 */
[----:B------:R-:W-:Y:S06]  /*5770*/  MEMBAR.ALL.GPU ;  /* 0x0000000000007992 */ /* 0x000fec000000a000 */
[----:B------:R-:W-:Y:S01]  /*5780*/  MOV R9, 0x1 ;  /* 0x0000000100097802 */ /* 0x000fe20000000f00 */
[----:B------:R-:W-:-:S00]  /*5790*/  ERRBAR ;  /* 0x00000000000079ab */ /* 0x000fc00000000000 */
[----:B012345:R-:W-:-:S05]  /*57a0*/  CCTL.IVALL ;  /* 0x00000000ff00798f */ /* 0x03ffca0002000000 */
[----:B------:R2:W-:Y:S02]  /*57b0*/  RED.E.ADD.S32.STRONG.GPU [R2.64], R9 ;  /* 0x000000090200798e */ /* 0x0005e4000c10e390 */
.L_x_39:
[----:B------:R-:W-:Y:S05]  /*57c0*/  BSYNC B0 ;  /* 0x0000000000007941 */ /* 0x000fea0003800000 */
.L_x_38:
[----:B------:R-:W-:Y:S01]  /*57d0*/  ULDC.64 UR4, c[0x0][0x348] ;  /* 0x0000d20000047ab9 */ /* 0x000fe20000000a00 */
[----:B------:R-:W-:Y:S01]  /*57e0*/  BSSY B0, `(.L_x_40) ;  /* 0x000000b000007945 */ /* 0x000fe20003800000 */
[----:B------:R-:W-:-:S04]  /*57f0*/  UIADD3 UR4, UP0, UR8, UR4, URZ ;  /* 0x0000000408047290 */ /* 0x000fc8000ff1e03f */
[----:B------:R-:W-:Y:S02]  /*5800*/  UIADD3.X UR5, UR10, UR5, URZ, UP0, !UPT ;  /* 0x000000050a057290 */ /* 0x000fe400087fe43f */
[----:B--2---:R-:W-:-:S04]  /*5810*/  MOV R2, UR4 ;  /* 0x0000000400027c02 */ /* 0x004fc80008000f00 */
[----:B------:R-:W-:Y:S01]  /*5820*/  MOV R3, UR5 ;  /* 0x0000000500037c02 */ /* 0x000fe20008000f00 */
[----:B------:R-:W-:Y:S05]  /*5830*/  @P1 BRA `(.L_x_41) ;  /* 0x0000005000001947 */ /* 0x000fea0003800000 */
.L_x_42:
[----:B------:R-:W2:Y:S01]  /*5840*/  LDG.E.STRONG.GPU R4, [R2.64] ;  /* 0x0000001002047981 */ /* 0x000ea2000c1ef900 */
[----:B------:R-:W-:Y:S01]  /*5850*/  YIELD ;  /* 0x0000000000007946 */ /* 0x000fe20003800000 */
[----:B--2---:R-:W-:Y:S01]  /*5860*/  ISETP.NE.AND P0, PT, R4, UR11, PT ;  /* 0x0000000b04007c0c */ /* 0x004fe2000bf05270 */
[----:B------:R-:W-:-:S12]  /*5870*/  CCTL.IVALL ;  /* 0x00000000ff00798f */ /* 0x000fd80002000000 */
[----:B------:R-:W-:Y:S05]  /*5880*/  @P0 BRA `(.L_x_42) ;  /* 0xffffffb000000947 */ /* 0x000fea000383ffff */
.L_x_41:
[----:B------:R-:W-:Y:S05]  /*5890*/  BSYNC B0 ;  /* 0x0000000000007941 */ /* 0x000fea0003800000 */
.L_x_40:
[----:B------:R-:W-:Y:S05]  /*58a0*/  BRA.CONV ~URZ, `(.L_x_43) ;  /* 0x000000237f007947 */ /* 0x000fea000b800000 */
[----:B------:R-:W-:Y:S02]  /*58b0*/  MOV R4, 0x58d0 ;  /* 0x000058d000047802 */ /* 0x000fe40000000f00 */
[----:B-1----:R-:W-:Y:S05]  /*58c0*/  CALL.REL.NOINC `($__internal_0_$__cuda_sm70_warpsync) ;  /* 0x000004e000007944 */ /* 0x002fea0003c00000 */
.L_x_43:
[----:B------:R-:W-:Y:S01]  /*58d0*/  ULDC.64 UR4, c[0x0][0x300] ;  /* 0x0000c00000047ab9 */ /* 0x000fe20000000a00 */
[----:B------:R-:W-:Y:S01]  /*58e0*/  IMAD.U32 R8, RZ, RZ, UR12 ;  /* 0x0000000cff087e24 */ /* 0x000fe2000f8e00ff */
[----:B------:R-:W-:Y:S01]  /*58f0*/  UIMAD UR4, UR13, UR4, URZ ;  /* 0x000000040d0472a4 */ /* 0x000fe2000f8e023f */
[----:B------:R-:W-:Y:S02]  /*5900*/  IMAD.U32 R9, RZ, RZ, UR13 ;  /* 0x0000000dff097e24 */ /* 0x000fe4000f8e00ff */
[----:B------:R-:W-:Y:S01]  /*5910*/  IMAD.WIDE.U32 R6, R8, c[0x0][0x300], R6 ;  /* 0x0000c00008067a25 */ /* 0x000fe200078e0006 */
[----:B------:R-:W-:-:S03]  /*5920*/  UIMAD UR14, UR12, UR5, UR4 ;  /* 0x000000050c0e72a4 */ /* 0x000fc6000f8e0204 */
[----:B------:R-:W-:Y:S02]  /*5930*/  ULDC.64 UR4, c[0x0][0x308] ;  /* 0x0000c20000047ab9 */ /* 0x000fe40000000a00 */
[----:B------:R-:W-:Y:S01]  /*5940*/  UIMAD UR4, UR9, UR4, URZ ;  /* 0x00000004090472a4 */ /* 0x000fe2000f8e023f */
[----:B------:R-:W-:-:S03]  /*5950*/  IADD3 R7, R7, UR14, RZ ;  /* 0x0000000e07077c10 */ /* 0x000fc6000fffe0ff */
[----:B------:R-:W-:Y:S02]  /*5960*/  UIMAD UR4, UR6, UR5, UR4 ;  /* 0x00000005060472a4 */ /* 0x000fe4000f8e0204 */
[----:B------:R-:W-:-:S05]  /*5970*/  IMAD.WIDE.U32 R6, R0, c[0x0][0x308], R6 ;  /* 0x0000c20000067a25 */ /* 0x000fca00078e0006 */
[----:B------:R-:W-:Y:S02]  /*5980*/  IADD3 R0, R7, UR4, RZ ;  /* 0x0000000407007c10 */ /* 0x000fe4000fffe0ff */
[----:B------:R-:W-:-:S04]  /*5990*/  LEA R8, P0, R6, c[0x0][0x2e8], 0x2 ;  /* 0x0000ba0006087a11 */ /* 0x000fc800078010ff */
[----:B------:R-:W-:Y:S01]  /*59a0*/  LEA.HI.X R9, R6, c[0x0][0x2ec], R0, 0x2, P0 ;  /* 0x0000bb0006097a11 */ /* 0x000fe200000f1400 */
[----:B------:R-:W-:-:S06]  /*59b0*/  NOP ;  /* 0x0000000000007918 */ /* 0x000fcc0000000000 */
        /* <DEDUP_REMOVED lines=50> */
[----:B-12---:R-:W-:Y:S05]  /*5ce0*/  CALL.REL.NOINC `($__internal_0_$__cuda_sm70_warpsync) ;  /* 0x000000c000007944 */ /* 0x006fea0003c00000 */
.L_x_44:
[----:B------:R-:W-:-:S06]  /*5cf0*/  NOP ;  /* 0x0000000000007918 */ /* 0x000fcc0000000000 */
[----:B------:R-:W-:Y:S05]  /*5d00*/  @P1 EXIT ;  /* 0x000000000000194d */ /* 0x000fea0003800000 */
        /* <DEDUP_REMOVED lines=8> */
[----:B------:R-:W-:Y:S01]  /*5d90*/  RED.E.ADD.S32.STRONG.GPU [R2.64], R5 ;  /* 0x000000050200798e */ /* 0x000fe2000c10e390 */
[----:B------:R-:W-:Y:S05]  /*5da0*/  EXIT ;  /* 0x000000000000794d */ /* 0x000fea0003800000 */
        .weak           $__internal_0_$__cuda_sm70_warpsync
        .type           $__internal_0_$__cuda_sm70_warpsync,@function
        .size           $__internal_0_$__cuda_sm70_warpsync,(.L_x_1374 - $__internal_0_$__cuda_sm70_warpsync)
$__internal_0_$__cuda_sm70_warpsync:
[----:B------:R-:W-:Y:S01]  /*5db0*/  MOV R8, R4 ;  /* 0x0000000400087202 */ /* 0x000fe20000000f00 */
[----:B------:R-:W-:Y:S04]  /*5dc0*/  WARPSYNC R5 ;  /* 0x0000000500007348 */ /* 0x000fe80003800000 */
[----:B------:R-:W-:-:S04]  /*5dd0*/  MOV R9, 0x0 ;  /* 0x0000000000097802 */ /* 0x000fc80000000f00 */
[----:B------:R-:W-:Y:S05]  /*5de0*/  RET.REL.NODEC R8 `(_ZN7cutlass13device_kernelIN5flash19enable_sm80_to_sm89INS1_16FlashAttnBwdSm80INS1_25CollectiveMainloopBwdSm80ILi1ELi1EN4cute5tupleIJNS5_1CILi64EEES8_NS7_ILi192EEEEEENS_6half_tEfNS_4arch4Sm80ELb0ELb0ELb1ELb0ELb1ELb0ELb0ELb0ELi2ELi2ELi2ELi2ELb1EEENS1_24CollectiveEpilogueBwdGQAISA_fSD_Li256ELb0ELb1EEENS1_19SingleTileSchedulerILb0ELb0ELb0ELi64EEEEEEEEEvNT_6ParamsE) ;  /* 0xffffa21008007950 */ /* 0x000fea0003c3ffff */
.L_x_45:
        /* <DEDUP_REMOVED lines=9> */
.L_x_1374:


//--------------------- .text._ZN7cutlass13device_kernelIN5flash19enable_sm80_to_sm89INS1_16FlashAttnBwdSm80INS1_25CollectiveMainloopBwdSm80ILi1ELi1EN4cute5tupleIJNS5_1CILi64EEES8_NS7_ILi192EEEEEENS_6half_tEfNS_4arch4Sm80ELb0ELb0ELb1ELb1ELb0ELb0ELb0ELb0ELi2ELi2ELi2ELi2ELb1EEENS1_21CollectiveEpilogueBwdISA_SB_SD_Li256ELb1ELb0ELi4EEENS1_19SingleTileSchedulerILb1ELb0ELb0ELi64EEEEEEEEEvNT_6ParamsE --------------------------
	.section	.text._ZN7cutlass13device_kernelIN5flash19enable_sm80_to_sm89INS1_16FlashAttnBwdSm80INS1_25CollectiveMainloopBwdSm80ILi1ELi1EN4cute5tupleIJNS5_1CILi64EEES8_NS7_ILi192EEEEEENS_6half_tEfNS_4arch4Sm80ELb0ELb0ELb1ELb1ELb0ELb0ELb0ELb0ELi2ELi2ELi2ELi2ELb1EEENS1_21CollectiveEpilogueBwdISA_SB_SD_Li256ELb1ELb0ELi4EEENS1_19SingleTileSchedulerILb1ELb0ELb0ELi64EEEEEEEEEvNT_6ParamsE,"ax",@progbits
	.sectioninfo	@"SHI_REGISTERS=255"
	.align	128
.text._ZN7cutlass13device_kernelIN5flash19enable_sm80_to_sm89INS1_16FlashAttnBwdSm80INS1_25CollectiveMainloopBwdSm80ILi1ELi1EN4cute5tupleIJNS5_1CILi64EEES8_NS7_ILi192EEEEEENS_6half_tEfNS_4arch4Sm80ELb0ELb0ELb1ELb1ELb0ELb0ELb0ELb0ELi2ELi2ELi2ELi2ELb1EEENS1_21CollectiveEpilogueBwdISA_SB_SD_Li256ELb1ELb0ELi4EEENS1_19SingleTileSchedulerILb1ELb0ELb0ELi64EEEEEEEEEvNT_6ParamsE:
        .type           _ZN7cutlass13device_kernelIN5flash19enable_sm80_to_sm89INS1_16FlashAttnBwdSm80INS1_25CollectiveMainloopBwdSm80ILi1ELi1EN4cute5tupleIJNS5_1CILi64EEES8_NS7_ILi192EEEEEENS_6half_tEfNS_4arch4Sm80ELb0ELb0ELb1ELb1ELb0ELb0ELb0ELb0ELi2ELi2ELi2ELi2ELb1EEENS1_21CollectiveEpilogueBwdISA_SB_SD_Li256ELb1ELb0ELi4EEENS1_19SingleTileSchedulerILb1ELb0ELb0ELi64EEEEEEEEEvNT_6ParamsE,@function
        .size           _ZN7cutlass13device_kernelIN5flash19enable_sm80_to_sm89INS1_16FlashAttnBwdSm80INS1_25CollectiveMainloopBwdSm80ILi1ELi1EN4cute5tupleIJNS5_1CILi64EEES8_NS7_ILi192EEEEEENS_6half_tEfNS_4arch4Sm80ELb0ELb0ELb1ELb1ELb0ELb0ELb0ELb0ELi2ELi2ELi2ELi2ELb1EEENS1_21CollectiveEpilogueBwdISA_SB_SD_Li256ELb1ELb0ELi4EEENS1_19SingleTileSchedulerILb1ELb0ELb0ELi64EEEEEEEEEvNT_6ParamsE,(.L_x_1376 - _ZN7cutlass13device_kernelIN5flash19enable_sm80_to_sm89INS1_16FlashAttnBwdSm80INS1_25CollectiveMainloopBwdSm80ILi1ELi1EN4cute5tupleIJNS5_1CILi64EEES8_NS7_ILi192EEEEEENS_6half_tEfNS_4arch4Sm80ELb0ELb0ELb1ELb1ELb0ELb0ELb0ELb0ELi2ELi2ELi2ELi2ELb1EEENS1_21CollectiveEpilogueBwdISA_SB_SD_Li256ELb1ELb0ELi4EEENS1_19SingleTileSchedulerILb1ELb0ELb0ELi64EEEEEEEEEvNT_6ParamsE)
        .other          _ZN7cutlass13device_kernelIN5flash19enable_sm80_to_sm89INS1_16FlashAttnBwdSm80INS1_25CollectiveMainloopBwdSm80ILi1ELi1EN4cute5tupleIJNS5_1CILi64EEES8_NS7_ILi192EEEEEENS_6half_tEfNS_4arch4Sm80ELb0ELb0ELb1ELb1ELb0ELb0ELb0ELb0ELi2ELi2ELi2ELi2ELb1EEENS1_21CollectiveEpilogueBwdISA_SB_SD_Li256ELb1ELb0ELi4EEENS1_19SingleTileSchedulerILb1ELb0ELb0ELi64EEEEEEEEEvNT_6ParamsE,@"STO_CUDA_ENTRY STV_DEFAULT"
_ZN7cutlass13device_kernelIN5flash19enable_sm80_to_sm89INS1_16FlashAttnBwdSm80INS1_25CollectiveMainloopBwdSm80ILi1ELi1EN4cute5tupleIJNS5_1CILi64EEES8_NS7_ILi192EEEEEENS_6half_tEfNS_4arch4Sm80ELb0ELb0ELb1ELb1ELb0ELb0ELb0ELb0ELi2ELi2ELi2ELi2ELb1EEENS1_21CollectiveEpilogueBwdISA_SB_SD_Li256ELb1ELb0ELi4EEENS1_19SingleTileSchedulerILb1ELb0ELb0ELi64EEEEEEEEEvNT_6ParamsE:
[----:B------:R-:W-:Y:S02]  /*0000*/  MOV R1, c[0x0][0x28] ;  /* 0x00000a0000017a02 */ /* 0x000fe40000000f00 */
[----:B------:R-:W1:Y:S01]  /*0010*/  S2R R252, SR_TID.X ;  /* 0x0000000000fc7919 */ /* 0x000e620000002100 */
[----:B------:R-:W-:Y:S01]  /*0020*/  MOV R12, 0x4 ;  /* 0x00000004000c7802 */ /* 0x000fe20000000f00 */
[----:B------:R-:W-:Y:S02]  /*0030*/  ULDC.64 UR10, c[0x0][0x118] ;  /* 0x00004600000a7ab9 */ /* 0x000fe40000000a00 */
[----:B------:R-:W2:Y:S04]  /*0040*/  S2R R5, SR_CTAID.Z ;  /* 0x0000000000057919 */ /* 0x000ea80000002700 */
[----:B------:R-:W3:Y:S04]  /*0050*/  S2R R28, SR_CTAID.X ;  /* 0x00000000001c7919 */ /* 0x000ee80000002500 */
[----:B------:R-:W4:Y:S01]  /*0060*/  S2R R34, SR_CTAID.Y ;  /* 0x0000000000227919 */ /* 0x000f220000002600 */
[----:B-1----:R-:W-:Y:S01]  /*0070*/  SHF.R.U32.HI R0, RZ, 0x5, R252 ;  /* 0x00000005ff007819 */ /* 0x002fe200000116fc */
[----:B--2---:R-:W-:-:S05]  /*0080*/  IMAD.WIDE R2, R5, R12, c[0x0][0x3c0] ;  /* 0x0000f00005027625 */ /* 0x004fca00078e020c */
[----:B------:R-:W1:Y:S02]  /*0090*/  SHFL.IDX PT, R0, R0, RZ, 0x1f ;  /* 0x00001fff00007589 */ /* 0x000e6400000e0000 */
[----:B-1----:R-:W-:-:S13]  /*00a0*/  ISETP.NE.AND P0, PT, R0, RZ, PT ;  /* 0x000000ff0000720c */ /* 0x002fda0003f05270 */
[----:B------:R-:W-:Y:S05]  /*00b0*/  @!P0 BRA `(.L_x_46) ;  /* 0x0000012000008947 */ /* 0x000fea0003800000 */
[----:B---34-:R-:W-:-:S04]  /*00c0*/  ISETP.NE.U32.AND P0, PT, RZ, c[0x0][0x3c0], PT ;  /* 0x0000f000ff007a0c */ /* 0x018fc80003f05070 */
[----:B------:R-:W-:-:S13]  /*00d0*/  ISETP.NE.AND.EX P0, PT, RZ, c[0x0][0x3c4], PT, P0 ;  /* 0x0000f100ff007a0c */ /* 0x000fda0003f05300 */
[----:B------:R-:W-:Y:S05]  /*00e0*/  @!P0 BRA `(.L_x_47) ;  /* 0x0000002000008947 */ /* 0x000fea0003800000 */
[----:B------:R1:W5:Y:S01]  /*00f0*/  LDG.E R0, [R2.64] ;  /* 0x0000000a02007981 */ /* 0x000362000c1e1900 */
[----:B------:R-:W-:Y:S05]  /*0100*/  BRA `(.L_x_48) ;  /* 0x0000009000007947 */ /* 0x000fea0003800000 */
.L_x_47:
[----:B------:R-:W-:-:S04]  /*0110*/  ISETP.NE.U32.AND P0, PT, RZ, c[0x0][0x3b8], PT ;  /* 0x0000ee00ff007a0c */ /* 0x000fc80003f05070 */
[----:B------:R-:W-:-:S13]  /*0120*/  ISETP.NE.AND.EX P0, PT, RZ, c[0x0][0x3bc], PT, P0 ;  /* 0x0000ef00ff007a0c */ /* 0x000fda0003f05300 */
[----:B------:R-:W-:Y:S05]  /*0130*/  @!P0 BRA `(.L_x_49) ;  /* 0x0000005000008947 */ /* 0x000fea0003800000 */
[----:B------:R-:W-:-:S05]  /*0140*/  IMAD.WIDE R2, R5, R12, c[0x0][0x3b8] ;  /* 0x0000ee0005027625 */ /* 0x000fca00078e020c */
[----:B------:R-:W2:Y:S04]  /*0150*/  LDG.E R4, [R2.64] ;  /* 0x0000000a02047981 */ /* 0x000ea8000c1e1900 */
[----:B------:R-:W2:Y:S02]  /*0160*/  LDG.E R0, [R2.64+0x4] ;  /* 0x0000040a02007981 */ /* 0x000ea4000c1e1900 */
[----:B--2---:R-:W-:Y:S01]  /*0170*/  IADD3 R0, -R4, R0, RZ ;  /* 0x0000000004007210 */ /* 0x004fe20007ffe1ff */
[----:B------:R-:W-:Y:S05]  /*0180*/  BRA `(.L_x_48) ;  /* 0x0000001000007947 */ /* 0x000fea0003800000 */
.L_x_49:
[----:B------:R-:W-:Y:S02]  /*0190*/  MOV R0, c[0x0][0x3a4] ;  /* 0x0000e90000007a02 */ /* 0x000fe40000000f00 */
.L_x_48:
[----:B-1----:R-:W-:-:S05]  /*01a0*/  IMAD.SHL.U32 R2, R28, 0x40, RZ ;  /* 0x000000401c027824 */ /* 0x002fca00078e00ff */
[----:B-----5:R-:W-:-:S04]  /*01b0*/  ISETP.GE.AND P0, PT, R2, R0, PT ;  /* 0x000000000200720c */ /* 0x020fc80003f06270 */
[----:B------:R-:W-:Y:S01]  /*01c0*/  SEL R251, R5, 0xffffffff, !P0 ;  /* 0xffffffff05fb7807 */ /* 0x000fe20004000000 */
[----:B------:R-:W-:Y:S05]  /*01d0*/  BRA `(.L_x_50) ;  /* 0x0000011000007947 */ /* 0x000fea0003800000 */
.L_x_46:
[----:B---34-:R-:W-:-:S04]  /*01e0*/  ISETP.NE.U32.AND P0, PT, RZ, c[0x0][0x3c0], PT ;  /* 0x0000f000ff007a0c */ /* 0x018fc80003f05070 */
[----:B------:R-:W-:-:S13]  /*01f0*/  ISETP.NE.AND.EX P0, PT, RZ, c[0x0][0x3c4], PT, P0 ;  /* 0x0000f100ff007a0c */ /* 0x000fda0003f05300 */
[----:B------:R-:W-:Y:S05]  /*0200*/  @!P0 BRA `(.L_x_51) ;  /* 0x0000002000008947 */ /* 0x000fea0003800000 */
[----:B------:R1:W5:Y:S01]  /*0210*/  LDG.E R0, [R2.64] ;  /* 0x0000000a02007981 */ /* 0x000362000c1e1900 */
[----:B------:R-:W-:Y:S05]  /*0220*/  BRA `(.L_x_52) ;  /* 0x0000009000007947 */ /* 0x000fea0003800000 */
.L_x_51:
        /* <DEDUP_REMOVED lines=8> */
.L_x_53:
[----:B------:R-:W-:Y:S02]  /*02b0*/  MOV R0, c[0x0][0x3a4] ;  /* 0x0000e90000007a02 */ /* 0x000fe40000000f00 */
.L_x_52:
[----:B-1----:R-:W-:-:S05]  /*02c0*/  IMAD.SHL.U32 R2, R28, 0x40, RZ ;  /* 0x000000401c027824 */ /* 0x002fca00078e00ff */
[----:B-----5:R-:W-:-:S04]  /*02d0*/  ISETP.GE.AND P0, PT, R2, R0, PT ;  /* 0x000000000200720c */ /* 0x020fc80003f06270 */
[----:B------:R-:W-:-:S04]  /*02e0*/  SEL R251, R5, 0xffffffff, !P0 ;  /* 0xffffffff05fb7807 */ /* 0x000fc80004000000 */
.L_x_50:
[----:B------:R-:W-:-:S13]  /*02f0*/  ISETP.GE.AND P0, PT, R251, RZ, PT ;  /* 0x000000fffb00720c */ /* 0x000fda0003f06270 */
[----:B------:R-:W-:Y:S05]  /*0300*/  @!P0 EXIT ;  /* 0x000000000000894d */ /* 0x000fea0003800000 */
[----:B------:R-:W-:Y:S01]  /*0310*/  ISETP.NE.U32.AND P0, PT, RZ, c[0x0][0x2d8], PT ;  /* 0x0000b600ff007a0c */ /* 0x000fe20003f05070 */
[----:B------:R-:W-:Y:S01]  /*0320*/  IMAD.WIDE R6, R251, R12, c[0x0][0x2c8] ;  /* 0x0000b200fb067625 */ /* 0x000fe200078e020c */
[----:B------:R-:W-:Y:S02]  /*0330*/  ISETP.NE.U32.AND P2, PT, RZ, c[0x0][0x2c8], PT ;  /* 0x0000b200ff007a0c */ /* 0x000fe40003f45070 */
[----:B------:R-:W-:Y:S02]  /*0340*/  ISETP.NE.AND.EX P0, PT, RZ, c[0x0][0x2dc], PT, P0 ;  /* 0x0000b700ff007a0c */ /* 0x000fe40003f05300 */
[----:B------:R-:W-:Y:S02]  /*0350*/  ISETP.NE.AND.EX P2, PT, RZ, c[0x0][0x2cc], PT, P2 ;  /* 0x0000b300ff007a0c */ /* 0x000fe40003f45320 */
[----:B------:R-:W-:-:S09]  /*0360*/  ISETP.NE.U32.AND P3, PT, RZ, c[0x0][0x2d0], PT ;  /* 0x0000b400ff007a0c */ /* 0x000fd20003f65070 */
[----:B------:R-:W-:Y:S02]  /*0370*/  @P0 IMAD.WIDE R2, R251, R12, c[0x0][0x2d8] ;  /* 0x0000b600fb020625 */ /* 0x000fe400078e020c */
[----:B------:R-:W2:Y:S01]  /*0380*/  @P2 LDG.E R0, [R6.64] ;  /* 0x0000000a06002981 */ /* 0x000ea2000c1e1900 */
[----:B------:R-:W-:-:S03]  /*0390*/  ISETP.NE.AND.EX P3, PT, RZ, c[0x0][0x2d4], PT, P3 ;  /* 0x0000b500ff007a0c */ /* 0x000fc60003f65330 */
[----:B------:R-:W3:Y:S01]  /*03a0*/  @P0 LDG.E R2, [R2.64] ;  /* 0x0000000a02020981 */ /* 0x000ee2000c1e1900 */
[----:B------:R-:W-:Y:S01]  /*03b0*/  CS2R R8, SRZ ;  /* 0x0000000000087805 */ /* 0x000fe2000001ff00 */
[----:B------:R-:W-:Y:S02]  /*03c0*/  IMAD.MOV.U32 R10, RZ, RZ, RZ ;  /* 0x000000ffff0a7224 */ /* 0x000fe400078e00ff */
[----:B------:R-:W-:-:S03]  /*03d0*/  IMAD.WIDE R4, R251, R12, c[0x0][0x2d0] ;  /* 0x0000b400fb047625 */ /* 0x000fc600078e020c */
[----:B------:R1:W5:Y:S04]  /*03e0*/  @P2 LDG.E R9, [R6.64] ;  /* 0x0000000a06092981 */ /* 0x000368000c1e1900 */
[----:B------:R1:W5:Y:S01]  /*03f0*/  @P3 LDG.E R10, [R4.64] ;  /* 0x0000000a040a3981 */ /* 0x000362000c1e1900 */
[----:B------:R-:W-:Y:S01]  /*0400*/  ULDC UR8, c[0x0][0x168] ;  /* 0x00005a0000087ab9 */ /* 0x000fe20000000800 */
[----:B------:R-:W-:Y:S02]  /*0410*/  IMAD.MOV.U32 R11, RZ, RZ, c[0x0][0x198] ;  /* 0x00006600ff0b7624 */ /* 0x000fe400078e00ff */
[----:B--2---:R-:W-:Y:S01]  /*0420*/  @P2 IMAD R0, R251, 0x40, R0 ;  /* 0x00000040fb002824 */ /* 0x004fe200078e0200 */
[----:B---3--:R2:W3:Y:S04]  /*0430*/  @P0 R2UR UR8, R2 ;  /* 0x00000000020803c2 */ /* 0x0084e800000e0000 */
[----:B--2---:R-:W-:-:S04]  /*0440*/  @P2 SHF.R.S32.HI R2, RZ, 0x1f, R0 ;  /* 0x0000001fff022819 */ /* 0x004fc80000011400 */
[----:B------:R-:W-:-:S04]  /*0450*/  @P2 LEA.HI R0, R2, R0, RZ, 0x6 ;  /* 0x0000000002002211 */ /* 0x000fc800078f30ff */
[----:B------:R-:W-:Y:S01]  /*0460*/  @P2 LOP3.LUT R8, R0, 0xffffffc0, RZ, 0xc0, !PT ;  /* 0xffffffc000082812 */ /* 0x000fe200078ec0ff */
[----:B---3--:R-:W-:Y:S05]  /*0470*/  @P0 BRA `(.L_x_54) ;  /* 0x0000006000000947 */ /* 0x008fea0003800000 */
[----:B-1----:R-:W-:Y:S05]  /*0480*/  @!P2 BRA `(.L_x_54) ;  /* 0x000000500000a947 */ /* 0x002fea0003800000 */
[----:B------:R-:W2:Y:S04]  /*0490*/  LDG.E R2, [R6.64] ;  /* 0x0000000a06027981 */ /* 0x000ea8000c1e1900 */
[----:B------:R-:W3:Y:S01]  /*04a0*/  LDG.E R0, [R6.64+0x4] ;  /* 0x0000040a06007981 */ /* 0x000ee2000c1e1900 */
[----:B--2---:R-:W1:Y:S08]  /*04b0*/  R2UR UR8, R2 ;  /* 0x00000000020873c2 */ /* 0x004e7000000e0000 */
[----:B---3--:R-:W1:Y:S02]  /*04c0*/  R2UR UR4, R0 ;  /* 0x00000000000473c2 */ /* 0x008e6400000e0000 */
[----:B-1----:R-:W-:-:S06]  /*04d0*/  UIADD3 UR8, -UR8, UR4, URZ ;  /* 0x0000000408087290 */ /* 0x002fcc000fffe13f */
.L_x_54:
[----:B-1----:R-:W-:-:S04]  /*04e0*/  ISETP.NE.U32.AND P0, PT, RZ, c[0x0][0x2e0], PT ;  /* 0x0000b800ff007a0c */ /* 0x002fc80003f05070 */
[----:B------:R-:W-:-:S13]  /*04f0*/  ISETP.NE.AND.EX P0, PT, RZ, c[0x0][0x2e4], PT, P0 ;  /* 0x0000b900ff007a0c */ /* 0x000fda0003f05300 */
[----:B------:R-:W-:Y:S05]  /*0500*/  @!P0 BRA `(.L_x_55) ;  /* 0x0000003000008947 */ /* 0x000fea0003800000 */
[----:B------:R-:W-:-:S05]  /*0510*/  IMAD.WIDE R2, R251, R12, c[0x0][0x2e0] ;  /* 0x0000b800fb027625 */ /* 0x000fca00078e020c */
[----:B------:R1:W5:Y:S01]  /*0520*/  LDG.E R11, [R2.64] ;  /* 0x0000000a020b7981 */ /* 0x000362000c1e1900 */
[----:B------:R-:W-:Y:S05]  /*0530*/  BRA `(.L_x_56) ;  /* 0x0000004000007947 */ /* 0x000fea0003800000 */
.L_x_55:
[----:B------:R-:W-:Y:S05]  /*0540*/  @!P3 BRA `(.L_x_56) ;  /* 0x000000300000b947 */ /* 0x000fea0003800000 */
[----:B------:R-:W2:Y:S04]  /*0550*/  LDG.E R0, [R4.64] ;  /* 0x0000000a04007981 */ /* 0x000ea8000c1e1900 */
[----:B------:R-:W2:Y:S02]  /*0560*/  LDG.E R2, [R4.64+0x4] ;  /* 0x0000040a04027981 */ /* 0x000ea4000c1e1900 */
[----:B--2---:R-:W-:Y:S02]  /*0570*/  IADD3 R11, -R0, R2, RZ ;  /* 0x00000002000b7210 */ /* 0x004fe40007ffe1ff */
.L_x_56:
[----:B------:R-:W-:Y:S01]  /*0580*/  UISETP.GE.AND UP0, UPT, UR8, 0x1, UPT ;  /* 0x000000010800788c */ /* 0x000fe2000bf06270 */
[----:B------:R-:W-:Y:S01]  /*0590*/  PLOP3.LUT P0, PT, PT, PT, PT, 0x80, 0x0 ;  /* 0x000000000000781c */ /* 0x000fe20003f0f070 */
[----:B------:R-:W-:Y:S01]  /*05a0*/  CS2R R126, SRZ ;  /* 0x00000000007e7805 */ /* 0x000fe2000001ff00 */
[----:B------:R-:W-:Y:S01]  /*05b0*/  CS2R R124, SRZ ;  /* 0x00000000007c7805 */ /* 0x000fe2000001ff00 */
[----:B------:R-:W-:Y:S01]  /*05c0*/  CS2R R130, SRZ ;  /* 0x0000000000827805 */ /* 0x000fe2000001ff00 */
[----:B------:R-:W-:Y:S01]  /*05d0*/  CS2R R128, SRZ ;  /* 0x0000000000807805 */ /* 0x000fe2000001ff00 */
[----:B------:R-:W-:Y:S01]  /*05e0*/  PLOP3.LUT P1, PT, PT, PT, UP0, 0x80, 0x0 ;  /* 0x000000000000781c */ /* 0x000fe20003f2f008 */
[----:B------:R-:W-:Y:S01]  /*05f0*/  CS2R R12, SRZ ;  /* 0x00000000000c7805 */ /* 0x000fe2000001ff00 */
[----:B------:R-:W-:Y:S01]  /*0600*/  IMAD.MOV.U32 R122, RZ, RZ, RZ ;  /* 0x000000ffff7a7224 */ /* 0x000fe200078e00ff */
[----:B------:R-:W-:Y:S01]  /*0610*/  CS2R R120, SRZ ;  /* 0x0000000000787805 */ /* 0x000fe2000001ff00 */
[----:B------:R-:W-:Y:S01]  /*0620*/  CS2R R118, SRZ ;  /* 0x0000000000767805 */ /* 0x000fe2000001ff00 */
[----:B------:R-:W-:Y:S01]  /*0630*/  CS2R R116, SRZ ;  /* 0x0000000000747805 */ /* 0x000fe2000001ff00 */
[----:B------:R-:W-:Y:S01]  /*0640*/  CS2R R110, SRZ ;  /* 0x00000000006e7805 */ /* 0x000fe2000001ff00 */
[----:B------:R-:W-:Y:S01]  /*0650*/  CS2R R108, SRZ ;  /* 0x00000000006c7805 */ /* 0x000fe2000001ff00 */
[----:B------:R-:W-:Y:S01]  /*0660*/  IMAD.MOV.U32 R114, RZ, RZ, RZ ;  /* 0x000000ffff727224 */ /* 0x000fe200078e00ff */
[----:B------:R-:W-:Y:S01]  /*0670*/  CS2R R14, SRZ ;  /* 0x00000000000e7805 */ /* 0x000fe2000001ff00 */
[----:B------:R-:W-:Y:S01]  /*0680*/  MOV R112, RZ ;  /* 0x000000ff00707202 */ /* 0x000fe20000000f00 */
        /* <DEDUP_REMOVED lines=16> */
[----:B------:R-:W-:Y:S01]  /*0790*/  MOV R26, RZ ;  /* 0x000000ff001a7202 */ /* 0x000fe20000000f00 */
[----:B------:R-:W-:Y:S01]  /*07a0*/  IMAD.MOV.U32 R84, RZ, RZ, RZ ;  /* 0x000000ffff547224 */ /* 0x000fe200078e00ff */
        /* <DEDUP_REMOVED lines=24> */
[----:B------:R-:W-:Y:S05]  /*0930*/  @!P1 BRA `(.L_x_57) ;  /* 0x00004b0000009947 */ /* 0x000fea0003800000 */
[----:B------:R-:W-:Y:S01]  /*0940*/  IMAD.MOV.U32 R0, RZ, RZ, c[0x0][0x248] ;  /* 0x00009200ff007624 */ /* 0x000fe200078e00ff */
[--C-:B------:R-:W-:Y:S01]  /*0950*/  SHF.R.S32.HI R33, RZ, 0x1f, R252.reuse ;  /* 0x0000001fff217819 */ /* 0x100fe200000114fc */
[----:B-1----:R-:W-:Y:S01]  /*0960*/  IMAD.SHL.U32 R3, R252, 0x4, RZ ;  /* 0x00000004fc037824 */ /* 0x002fe200078e00ff */
[----:B------:R-:W-:Y:S01]  /*0970*/  SHF.R.S32.HI R5, RZ, 0x1f, R252 ;  /* 0x0000001fff057819 */ /* 0x000fe200000114fc */
[----:B------:R-:W-:Y:S01]  /*0980*/  IMAD R2, R8, 0xc0, RZ ;  /* 0x000000c008027824 */ /* 0x000fe200078e02ff */
[----:B------:R-:W-:Y:S01]  /*0990*/  ISETP.NE.AND P1, PT, R0, 0x1, PT ;  /* 0x000000010000780c */ /* 0x000fe20003f25270 */
[----:B-----5:R-:W-:Y:S01]  /*09a0*/  IMAD R29, R28, -0x40, R11 ;  /* 0xffffffc01c1d7824 */ /* 0x020fe200078e020b */
[----:B------:R-:W-:Y:S01]  /*09b0*/  SHF.R.S32.HI R0, RZ, 0x1f, R8 ;  /* 0x0000001fff007819 */ /* 0x000fe20000011408 */
[----:B------:R-:W-:Y:S01]  /*09c0*/  IMAD.MOV.U32 R25, RZ, RZ, c[0x0][0x1ac] ;  /* 0x00006b00ff197624 */ /* 0x000fe200078e00ff */
[----:B------:R-:W-:Y:S01]  /*09d0*/  IADD3 R14, P0, R3, R8, RZ ;  /* 0x00000008030e7210 */ /* 0x000fe20007f1e0ff */
[----:B------:R-:W-:Y:S01]  /*09e0*/  ULDC.64 UR4, c[0x0][0x178] ;  /* 0x00005e0000047ab9 */ /* 0x000fe20000000a00 */
[----:B------:R-:W-:Y:S01]  /*09f0*/  LEA.HI R31, R33, R252, RZ, 0x3 ;  /* 0x000000fc211f7211 */ /* 0x000fe200078f18ff */
[----:B------:R-:W-:Y:S01]  /*0a00*/  USHF.L.U32 UR7, UR4, 0x6, URZ ;  /* 0x0000000604077899 */ /* 0x000fe2000800063f */
[----:B------:R-:W-:Y:S01]  /*0a10*/  LEA.HI.X.SX32 R15, R3, R0, 0x1, P0 ;  /* 0x00000000030f7211 */ /* 0x000fe200000f0eff */
[----:B------:R-:W-:Y:S01]  /*0a20*/  IMAD.MOV.U32 R0, RZ, RZ, R34 ;  /* 0x000000ffff007224 */ /* 0x000fe200078e0022 */
[----:B------:R-:W-:Y:S01]  /*0a30*/  LOP3.LUT R3, R31, 0xfffffff8, RZ, 0xc0, !PT ;  /* 0xfffffff81f037812 */ /* 0x000fe200078ec0ff */
[----:B------:R-:W-:Y:S01]  /*0a40*/  UMOV UR9, 0x6 ;  /* 0x0000000600097882 */ /* 0x000fe20000000000 */
[-C--:B------:R-:W-:Y:S01]  /*0a50*/  LEA.HI R32, R33, R252.reuse, RZ, 0x4 ;  /* 0x000000fc21207211 */ /* 0x080fe200078f20ff */
[----:B------:R-:W-:Y:S01]  /*0a60*/  @P1 IMAD.HI.U32 R4, R34, c[0x0][0x24c], RZ ;  /* 0x0000930022041a27 */ /* 0x000fe200078e00ff */
[----:B------:R-:W-:Y:S01]  /*0a70*/  IADD3 R26, P0, R2, R252, RZ ;  /* 0x000000fc021a7210 */ /* 0x000fe20007f1e0ff */
[----:B------:R-:W-:Y:S01]  /*0a80*/  USHF.L.U64.HI UR6, UR4, UR9, UR5 ;  /* 0x0000000904067299 */ /* 0x000fe20008010205 */
[----:B------:R-:W-:Y:S01]  /*0a90*/  SHF.R.S32.HI R7, RZ, 0x4, R32 ;  /* 0x00000004ff077819 */ /* 0x000fe20000011420 */
[----:B------:R-:W-:Y:S01]  /*0aa0*/  IMAD.IADD R22, R252, 0x1, -R3 ;  /* 0x00000001fc167824 */ /* 0x000fe200078e0a03 */
[----:B------:R-:W-:Y:S01]  /*0ab0*/  @P1 SHF.R.U32.HI R0, RZ, c[0x0][0x250], R4 ;  /* 0x00009400ff001a19 */ /* 0x000fe20000011604 */
[----:B------:R-:W-:Y:S01]  /*0ac0*/  ULDC.64 UR4, c[0x0][0x208] ;  /* 0x0000820000047ab9 */ /* 0x000fe20000000a00 */
[----:B------:R-:W-:Y:S01]  /*0ad0*/  LEA.HI R6, R32, R7, RZ, 0x1 ;  /* 0x0000000720067211 */ /* 0x000fe200078f08ff */
[----:B------:R-:W-:Y:S01]  /*0ae0*/  IMAD.SHL.U32 R18, R22, 0x8, RZ ;  /* 0x0000000816127824 */ /* 0x000fe200078e00ff */
[----:B------:R-:W-:Y:S01]  /*0af0*/  SHF.R.S32.HI R3, RZ, 0x1f, R0 ;  /* 0x0000001fff037819 */ /* 0x000fe20000011400 */
[----:B------:R-:W-:Y:S01]  /*0b00*/  USHF.L.U32 UR14, UR4, 0x6, URZ ;  /* 0x00000006040e7899 */ /* 0x000fe2000800063f */
[----:B------:R-:W-:Y:S01]  /*0b10*/  LEA.HI.X.SX32 R27, R2, R5, 0x1, P0 ;  /* 0x00000005021b7211 */ /* 0x000fe200000f0eff */
[----:B------:R-:W-:Y:S01]  /*0b20*/  USHF.L.U64.HI UR9, UR4, UR9, UR5 ;  /* 0x0000000904097299 */ /* 0x000fe20008010205 */
[----:B------:R-:W-:Y:S01]  /*0b30*/  SHF.R.S32.HI R19, RZ, 0x1f, R18 ;  /* 0x0000001fff137819 */ /* 0x000fe20000011412 */
[C---:B------:R-:W-:Y:S01]  /*0b40*/  IMAD R2, R3.reuse, c[0x0][0x1e0], RZ ;  /* 0x0000780003027a24 */ /* 0x040fe200078e02ff */
[----:B------:R-:W-:Y:S01]  /*0b50*/  LOP3.LUT R6, R6, 0xfffffffe, RZ, 0xc0, !PT ;  /* 0xfffffffe06067812 */ /* 0x000fe200078ec0ff */
[----:B------:R-:W-:Y:S01]  /*0b60*/  IMAD R3, R3, c[0x0][0x1b0], RZ ;  /* 0x00006c0003037a24 */ /* 0x000fe200078e02ff */
[----:B------:R-:W-:Y:S01]  /*0b70*/  SHF.R.S32.HI R243, RZ, 0x3, R31 ;  /* 0x00000003fff37819 */ /* 0x000fe2000001141f */
[C---:B------:R-:W-:Y:S01]  /*0b80*/  IMAD R2, R0.reuse, c[0x0][0x1e4], R2 ;  /* 0x0000790000027a24 */ /* 0x040fe200078e0202 */
[----:B------:R-:W-:Y:S01]  /*0b90*/  SHF.R.S32.HI R35, RZ, 0x1f, R34 ;  /* 0x0000001fff237819 */ /* 0x000fe20000011422 */
[C---:B------:R-:W-:Y:S01]  /*0ba0*/  IMAD.WIDE.U32 R4, R0.reuse, c[0x0][0x1e0], R18 ;  /* 0x0000780000047a25 */ /* 0x040fe200078e0012 */
[----:B------:R-:W-:Y:S01]  /*0bb0*/  SHF.R.S32.HI R21, RZ, 0x1f, R251 ;  /* 0x0000001fff157819 */ /* 0x000fe200000114fb */
[----:B------:R-:W-:Y:S01]  /*0bc0*/  UIADD3 UR5, UR8, 0x3f, URZ ;  /* 0x0000003f08057890 */ /* 0x000fe2000fffe03f */
[----:B------:R-:W-:Y:S01]  /*0bd0*/  SHF.R.S32.HI R8, RZ, 0x1f, R243 ;  /* 0x0000001fff087819 */ /* 0x000fe200000114f3 */
[----:B------:R-:W-:Y:S01]  /*0be0*/  IMAD.IADD R24, R7, 0x1, -R6 ;  /* 0x0000000107187824 */ /* 0x000fe200078e0a06 */
[----:B------:R-:W-:Y:S01]  /*0bf0*/  IADD3 R20, P1, R243, R9, RZ ;  /* 0x00000009f3147210 */ /* 0x000fe20007f3e0ff */
[----:B------:R-:W-:Y:S01]  /*0c00*/  IMAD.IADD R5, R5, 0x1, R2 ;  /* 0x0000000105057824 */ /* 0x000fe200078e0202 */
[----:B------:R-:W-:Y:S01]  /*0c10*/  IADD3 R16, P0, R243, R10, RZ ;  /* 0x0000000af3107210 */ /* 0x000fe20007f1e0ff */
[C---:B------:R-:W-:Y:S01]  /*0c20*/  IMAD R6, R0.reuse, c[0x0][0x1b4], R3 ;  /* 0x00006d0000067a24 */ /* 0x040fe200078e0203 */
[-C--:B------:R-:W-:Y:S01]  /*0c30*/  LEA.HI.X.SX32 R23, R9, R8.reuse, 0x1, P1 ;  /* 0x0000000809177211 */ /* 0x080fe200008f0eff */
[----:B------:R-:W-:Y:S01]  /*0c40*/  IMAD.WIDE.U32 R2, R0, c[0x0][0x1b0], R18 ;  /* 0x00006c0000027a25 */ /* 0x000fe200078e0012 */
[----:B------:R-:W-:Y:S01]  /*0c50*/  SEL R0, R21, RZ, !P3 ;  /* 0x000000ff15007207 */ /* 0x000fe20005800000 */
[----:B------:R-:W-:Y:S01]  /*0c60*/  USHF.R.S32.HI UR4, URZ, 0x1f, UR5 ;  /* 0x0000001f3f047899 */ /* 0x000fe20008011405 */
[----:B------:R-:W-:Y:S01]  /*0c70*/  LEA.HI.X.SX32 R17, R10, R8, 0x1, P0 ;  /* 0x000000080a117211 */ /* 0x000fe200000f0eff */
[----:B------:R-:W-:Y:S01]  /*0c80*/  IMAD R12, R35, c[0x0][0x270], RZ ;  /* 0x00009c00230c7a24 */ /* 0x000fe200078e02ff */
[----:B------:R-:W-:Y:S01]  /*0c90*/  SEL R10, R251, RZ, !P3 ;  /* 0x000000fffb0a7207 */ /* 0x000fe20005800000 */
[----:B------:R-:W-:Y:S01]  /*0ca0*/  IMAD.IADD R3, R3, 0x1, R6 ;  /* 0x0000000103037824 */ /* 0x000fe200078e0206 */
[----:B------:R-:W-:Y:S01]  /*0cb0*/  SEL R21, R21, RZ, !P2 ;  /* 0x000000ff15157207 */ /* 0x000fe20005000000 */
[----:B------:R-:W-:Y:S01]  /*0cc0*/  IMAD R12, R34, c[0x0][0x274], R12 ;  /* 0x00009d00220c7a24 */ /* 0x000fe200078e020c */
[----:B------:R-:W-:Y:S01]  /*0cd0*/  LOP3.LUT R236, R236, 0xfffffffb, RZ, 0xc0, !PT ;  /* 0xfffffffbecec7812 */ /* 0x000fe200078ec0ff */
[----:B------:R-:W-:Y:S01]  /*0ce0*/  IMAD.WIDE.U32 R8, R34, c[0x0][0x270], R14 ;  /* 0x00009c0022087a25 */ /* 0x000fe200078e000e */
[----:B------:R-:W-:Y:S01]  /*0cf0*/  ULEA.HI UR4, UR4, UR5, URZ, 0x6 ;  /* 0x0000000504047291 */ /* 0x000fe2000f8f303f */
[----:B------:R-:W-:Y:S01]  /*0d00*/  CS2R R130, SRZ ;  /* 0x0000000000827805 */ /* 0x000fe2000001ff00 */
[----:B------:R-:W-:Y:S01]  /*0d10*/  CS2R R128, SRZ ;  /* 0x0000000000807805 */ /* 0x000fe2000001ff00 */
[C---:B------:R-:W-:Y:S01]  /*0d20*/  IMAD R6, R0.reuse, c[0x0][0x1e8], RZ ;  /* 0x00007a0000067a24 */ /* 0x040fe200078e02ff */
[----:B------:R-:W-:Y:S01]  /*0d30*/  CS2R R126, SRZ ;  /* 0x00000000007e7805 */ /* 0x000fe2000001ff00 */
[----:B------:R-:W-:Y:S01]  /*0d40*/  IMAD R0, R0, c[0x0][0x1b8], RZ ;  /* 0x00006e0000007a24 */ /* 0x000fe200078e02ff */
[----:B------:R-:W-:Y:S01]  /*0d50*/  CS2R R124, SRZ ;  /* 0x00000000007c7805 */ /* 0x000fe2000001ff00 */
[----:B------:R-:W-:Y:S01]  /*0d60*/  IMAD.IADD R13, R9, 0x1, R12 ;  /* 0x00000001090d7824 */ /* 0x000fe200078e020c */
[----:B------:R-:W-:Y:S01]  /*0d70*/  CS2R R122, SRZ ;  /* 0x00000000007a7805 */ /* 0x000fe2000001ff00 */
[C---:B------:R-:W-:Y:S01]  /*0d80*/  IMAD R9, R10.reuse, c[0x0][0x1ec], R6 ;  /* 0x00007b000a097a24 */ /* 0x040fe200078e0206 */
[----:B------:R-:W-:Y:S01]  /*0d90*/  CS2R R120, SRZ ;  /* 0x0000000000787805 */ /* 0x000fe2000001ff00 */
[C---:B------:R-:W-:Y:S01]  /*0da0*/  IMAD.WIDE.U32 R6, R10.reuse, c[0x0][0x1e8], R4 ;  /* 0x00007a000a067a25 */ /* 0x040fe200078e0004 */
[----:B------:R-:W-:Y:S01]  /*0db0*/  CS2R R118, SRZ ;  /* 0x0000000000767805 */ /* 0x000fe2000001ff00 */
[----:B------:R-:W-:Y:S01]  /*0dc0*/  CS2R R116, SRZ ;  /* 0x0000000000747805 */ /* 0x000fe2000001ff00 */
[----:B------:R-:W-:Y:S01]  /*0dd0*/  CS2R R114, SRZ ;  /* 0x0000000000727805 */ /* 0x000fe2000001ff00 */
[C---:B------:R-:W-:Y:S01]  /*0de0*/  IMAD R0, R10.reuse, c[0x0][0x1bc], R0 ;  /* 0x00006f000a007a24 */ /* 0x040fe200078e0200 */
[----:B------:R-:W-:Y:S01]  /*0df0*/  CS2R R112, SRZ ;  /* 0x0000000000707805 */ /* 0x000fe2000001ff00 */
[----:B------:R-:W-:Y:S01]  /*0e00*/  IMAD.WIDE.U32 R4, R10, c[0x0][0x1b8], R2 ;  /* 0x00006e000a047a25 */ /* 0x000fe200078e0002 */
[----:B------:R-:W-:Y:S01]  /*0e10*/  CS2R R110, SRZ ;  /* 0x00000000006e7805 */ /* 0x000fe2000001ff00 */
[----:B------:R-:W-:Y:S01]  /*0e20*/  CS2R R108, SRZ ;  /* 0x00000000006c7805 */ /* 0x000fe2000001ff00 */
[----:B------:R-:W-:Y:S01]  /*0e30*/  CS2R R106, SRZ ;  /* 0x00000000006a7805 */ /* 0x000fe2000001ff00 */
[----:B------:R-:W-:Y:S01]  /*0e40*/  IMAD.IADD R5, R5, 0x1, R0 ;  /* 0x0000000105057824 */ /* 0x000fe200078e0200 */
[----:B------:R-:W-:Y:S01]  /*0e50*/  LEA.HI R0, R33, R252, RZ, 0x6 ;  /* 0x000000fc21007211 */ /* 0x000fe200078f30ff */
[----:B------:R-:W-:Y:S01]  /*0e60*/  IMAD.WIDE R2, R28, 0x40, R16 ;  /* 0x000000401c027825 */ /* 0x000fe200078e0210 */
[----:B------:R-:W-:Y:S01]  /*0e70*/  IADD3 R28, R18, 0x80, RZ ;  /* 0x00000080121c7810 */ /* 0x000fe20007ffe0ff */
[----:B------:R-:W-:Y:S01]  /*0e80*/  CS2R R104, SRZ ;  /* 0x0000000000687805 */ /* 0x000fe2000001ff00 */
[----:B------:R-:W-:Y:S01]  /*0e90*/  SHF.R.S32.HI R17, RZ, 0x6, R0 ;  /* 0x00000006ff117819 */ /* 0x000fe20000011400 */
[----:B------:R-:W-:Y:S01]  /*0ea0*/  IMAD.MOV.U32 R12, RZ, RZ, R8 ;  /* 0x000000ffff0c7224 */ /* 0x000fe200078e0008 */
[----:B------:R-:W-:Y:S01]  /*0eb0*/  CS2R R102, SRZ ;  /* 0x0000000000667805 */ /* 0x000fe2000001ff00 */
[----:B------:R-:W-:Y:S01]  /*0ec0*/  IMAD R16, R35, c[0x0][0x288], RZ ;  /* 0x0000a20023107a24 */ /* 0x000fe200078e02ff */
[----:B------:R-:W-:Y:S01]  /*0ed0*/  CS2R R100, SRZ ;  /* 0x0000000000647805 */ /* 0x000fe2000001ff00 */
[----:B------:R-:W-:Y:S01]  /*0ee0*/  IMAD.SHL.U32 R0, R243, 0x40, RZ ;  /* 0x00000040f3007824 */ /* 0x000fe200078e00ff */
[----:B------:R-:W-:Y:S01]  /*0ef0*/  CS2R R98, SRZ ;  /* 0x0000000000627805 */ /* 0x000fe2000001ff00 */
[----:B------:R-:W-:Y:S01]  /*0f00*/  IMAD R8, R3, c[0x0][0x1d8], RZ ;  /* 0x0000760003087a24 */ /* 0x000fe200078e02ff */
[----:B------:R-:W-:Y:S01]  /*0f10*/  CS2R R96, SRZ ;  /* 0x0000000000607805 */ /* 0x000fe2000001ff00 */
[----:B------:R-:W-:Y:S01]  /*0f20*/  IMAD.IADD R7, R7, 0x1, R9 ;  /* 0x0000000107077824 */ /* 0x000fe200078e0209 */
[----:B------:R-:W-:Y:S01]  /*0f30*/  LOP3.LUT R0, R0, 0x1c0, RZ, 0xc0, !PT ;  /* 0x000001c000007812 */ /* 0x000fe200078ec0ff */
[C---:B------:R-:W-:Y:S01]  /*0f40*/  IMAD R16, R34.reuse, c[0x0][0x28c], R16 ;  /* 0x0000a30022107a24 */ /* 0x040fe200078e0210 */
        /* <DEDUP_REMOVED lines=8> */
[----:B------:R-:W-:Y:S01]  /*0fd0*/  CS2R R84, SRZ ;  /* 0x0000000000547805 */ /* 0x000fe2000001ff00 */
[C---:B------:R-:W-:Y:S01]  /*0fe0*/  IMAD.WIDE.U32 R8, R2.reuse, c[0x0][0x1d8], R6 ;  /* 0x0000760002087a25 */ /* 0x040fe200078e0006 */
[----:B------:R-:W-:Y:S01]  /*0ff0*/  CS2R R82, SRZ ;  /* 0x0000000000527805 */ /* 0x000fe2000001ff00 */
[----:B------:R-:W-:Y:S01]  /*1000*/  CS2R R80, SRZ ;  /* 0x0000000000507805 */ /* 0x000fe2000001ff00 */
[----:B------:R-:W-:Y:S01]  /*1010*/  CS2R R78, SRZ ;  /* 0x00000000004e7805 */ /* 0x000fe2000001ff00 */
[C---:B------:R-:W-:Y:S01]  /*1020*/  IMAD.WIDE.U32 R6, R2.reuse, c[0x0][0x1a8], R4 ;  /* 0x00006a0002067a25 */ /* 0x040fe200078e0004 */
[----:B------:R-:W-:Y:S01]  /*1030*/  CS2R R76, SRZ ;  /* 0x00000000004c7805 */ /* 0x000fe2000001ff00 */
[----:B------:R-:W-:Y:S01]  /*1040*/  CS2R R74, SRZ ;  /* 0x00000000004a7805 */ /* 0x000fe2000001ff00 */
[----:B------:R-:W-:Y:S01]  /*1050*/  CS2R R72, SRZ ;  /* 0x0000000000487805 */ /* 0x000fe2000001ff00 */
[----:B------:R-:W-:Y:S01]  /*1060*/  IMAD R15, R2, c[0x0][0x1ac], R3 ;  /* 0x00006b00020f7a24 */ /* 0x000fe200078e0203 */
[----:B------:R-:W-:Y:S01]  /*1070*/  SHF.R.U32.HI R3, RZ, 0x3, R0 ;  /* 0x00000003ff037819 */ /* 0x000fe20000011600 */
[----:B------:R-:W-:Y:S01]  /*1080*/  IMAD.IADD R5, R11, 0x1, R16 ;  /* 0x000000010b057824 */ /* 0x000fe200078e0210 */
[----:B------:R-:W-:Y:S01]  /*1090*/  LOP3.LUT R11, R0, 0x38, R18, 0xf8, !PT ;  /* 0x00000038000b7812 */ /* 0x000fe200078ef812 */
[----:B------:R-:W-:Y:S01]  /*10a0*/  IMAD.SHL.U32 R30, R17, 0x200, RZ ;  /* 0x00000200111e7824 */ /* 0x000fe200078e00ff */
[----:B------:R-:W-:Y:S01]  /*10b0*/  LEA R2, P0, R8, c[0x0][0x1c0], 0x1 ;  /* 0x0000700008027a11 */ /* 0x000fe200078008ff */
[----:B------:R-:W-:Y:S01]  /*10c0*/  IMAD.IADD R0, R9, 0x1, R14 ;  /* 0x0000000109007824 */ /* 0x000fe200078e020e */
[----:B------:R-:W-:Y:S01]  /*10d0*/  SEL R16, R251, RZ, !P2 ;  /* 0x000000fffb107207 */ /* 0x000fe20005000000 */
[----:B------:R-:W-:Y:S01]  /*10e0*/  IMAD.MOV.U32 R4, RZ, RZ, R10 ;  /* 0x000000ffff047224 */ /* 0x000fe200078e000a */
[----:B------:R-:W-:Y:S01]  /*10f0*/  LOP3.LUT R232, R30, R11, R3, 0xf6, !PT ;  /* 0x0000000b1ee87212 */ /* 0x000fe200078ef603 */
[----:B------:R-:W-:Y:S01]  /*1100*/  CS2R R70, SRZ ;  /* 0x0000000000467805 */ /* 0x000fe2000001ff00 */
[----:B------:R-:W-:Y:S01]  /*1110*/  LEA.HI.X R3, R8, c[0x0][0x1c4], R0, 0x1, P0 ;  /* 0x0000710008037a11 */ /* 0x000fe200000f0c00 */
[----:B------:R-:W-:Y:S01]  /*1120*/  IMAD.IADD R8, R7, 0x1, R15 ;  /* 0x0000000107087824 */ /* 0x000fe200078e020f */
[C---:B------:R-:W-:Y:S01]  /*1130*/  LEA R10, P0, R6.reuse, c[0x0][0x190], 0x1 ;  /* 0x00006400060a7a11 */ /* 0x040fe200078008ff */
[C---:B------:R-:W-:Y:S01]  /*1140*/  IMAD R7, R21.reuse, c[0x0][0x278], RZ ;  /* 0x00009e0015077a24 */ /* 0x040fe200078e02ff */
[----:B------:R-:W-:Y:S01]  /*1150*/  CS2R R68, SRZ ;  /* 0x0000000000447805 */ /* 0x000fe2000001ff00 */
[----:B------:R-:W-:Y:S01]  /*1160*/  IMAD R0, R21, c[0x0][0x290], RZ ;  /* 0x0000a40015007a24 */ /* 0x000fe200078e02ff */
[----:B------:R-:W-:Y:S01]  /*1170*/  LEA.HI.X R11, R6, c[0x0][0x194], R8, 0x1, P0 ;  /* 0x00006500060b7a11 */ /* 0x000fe200000f0c08 */
[----:B------:R-:W-:Y:S01]  /*1180*/  IMAD.WIDE.U32 R8, R16, c[0x0][0x278], R12 ;  /* 0x00009e0010087a25 */ /* 0x000fe200078e000c */
[----:B------:R-:W-:Y:S01]  /*1190*/  CS2R R66, SRZ ;  /* 0x0000000000427805 */ /* 0x000fe2000001ff00 */
[----:B------:R-:W-:Y:S01]  /*11a0*/  CS2R R64, SRZ ;  /* 0x0000000000407805 */ /* 0x000fe2000001ff00 */
[----:B------:R-:W-:Y:S01]  /*11b0*/  CS2R R62, SRZ ;  /* 0x00000000003e7805 */ /* 0x000fe2000001ff00 */
[----:B------:R-:W-:Y:S01]  /*11c0*/  IMAD.MOV.U32 R13, RZ, RZ, c[0x0][0x1a8] ;  /* 0x00006a00ff0d7624 */ /* 0x000fe200078e00ff */
[----:B------:R-:W-:Y:S01]  /*11d0*/  LEA R246, P3, R8, c[0x0][0x258], 0x2 ;  /* 0x0000960008f67a11 */ /* 0x000fe200078610ff */
[C---:B------:R-:W-:Y:S01]  /*11e0*/  IMAD R14, R16.reuse, c[0x0][0x27c], R7 ;  /* 0x00009f00100e7a24 */ /* 0x040fe200078e0207 */
[----:B------:R-:W-:Y:S01]  /*11f0*/  CS2R R60, SRZ ;  /* 0x00000000003c7805 */ /* 0x000fe2000001ff00 */
[C---:B------:R-:W-:Y:S01]  /*1200*/  IMAD R0, R16.reuse, c[0x0][0x294], R0 ;  /* 0x0000a50010007a24 */ /* 0x040fe200078e0200 */
[C---:B------:R-:W-:Y:S01]  /*1210*/  LEA R12, P0, R13.reuse, R10, 0x6 ;  /* 0x0000000a0d0c7211 */ /* 0x040fe200078030ff */
[----:B------:R-:W-:Y:S01]  /*1220*/  IMAD.WIDE.U32 R6, R16, c[0x0][0x290], R4 ;  /* 0x0000a40010067a25 */ /* 0x000fe200078e0004 */
[----:B------:R-:W-:Y:S01]  /*1230*/  CS2R R58, SRZ ;  /* 0x00000000003a7805 */ /* 0x000fe2000001ff00 */
[----:B------:R-:W-:Y:S01]  /*1240*/  CS2R R56, SRZ ;  /* 0x0000000000387805 */ /* 0x000fe2000001ff00 */
[----:B------:R-:W-:Y:S01]  /*1250*/  LEA.HI.X R13, R13, R11, R25, 0x6, P0 ;  /* 0x0000000b0d0d7211 */ /* 0x000fe200000f3419 */
[----:B------:R-:W-:Y:S01]  /*1260*/  IMAD.MOV.U32 R15, RZ, RZ, c[0x0][0x1d8] ;  /* 0x00007600ff0f7624 */ /* 0x000fe200078e00ff */
[----:B------:R-:W-:Y:S01]  /*1270*/  LEA R244, P2, R6, c[0x0][0x280], 0x2 ;  /* 0x0000a00006f47a11 */ /* 0x000fe200078410ff */
[----:B------:R-:W-:Y:S01]  /*1280*/  IMAD.IADD R0, R7, 0x1, R0 ;  /* 0x0000000107007824 */ /* 0x000fe200078e0200 */
[----:B------:R-:W-:Y:S01]  /*1290*/  IADD3 R25, R18, 0x40, RZ ;  /* 0x0000004012197810 */ /* 0x000fe20007ffe0ff */
[----:B------:R-:W-:Y:S01]  /*12a0*/  IMAD.MOV.U32 R5, RZ, RZ, c[0x0][0x1dc] ;  /* 0x00007700ff057624 */ /* 0x000fe200078e00ff */
[----:B------:R-:W-:Y:S01]  /*12b0*/  LEA R4, P1, R15, R2, 0x6 ;  /* 0x000000020f047211 */ /* 0x000fe200078230ff */
[----:B------:R-:W-:Y:S01]  /*12c0*/  IMAD.IADD R14, R9, 0x1, R14 ;  /* 0x00000001090e7824 */ /* 0x000fe200078e020e */
[----:B------:R-:W-:Y:S01]  /*12d0*/  LEA.HI.X R245, R6, c[0x0][0x284], R0, 0x2, P2 ;  /* 0x0000a10006f57a11 */ /* 0x000fe200010f1400 */
[----:B------:R-:W-:Y:S01]  /*12e0*/  IMAD.IADD R0, R29, 0x1, -R243 ;  /* 0x000000011d007824 */ /* 0x000fe200078e0af3 */
[----:B------:R-:W-:Y:S01]  /*12f0*/  LEA.HI.X R5, R15, R3, R5, 0x6, P1 ;  /* 0x000000030f057211 */ /* 0x000fe200008f3405 */
[----:B------:R-:W-:Y:S01]  /*1300*/  IMAD.SHL.U32 R232, R232, 0x2, RZ ;  /* 0x00000002e8e87824 */ /* 0x000fe200078e00ff */
[----:B------:R-:W-:Y:S01]  /*1310*/  ISETP.GE.AND P2, PT, R18, c[0x0][0x1cc], PT ;  /* 0x0000730012007a0c */ /* 0x000fe20003f46270 */
[----:B------:R-:W-:Y:S01]  /*1320*/  IMAD R7, R23, c[0x0][0x178], RZ ;  /* 0x00005e0017077a24 */ /* 0x000fe200078e02ff */
[----:B------:R-:W-:Y:S01]  /*1330*/  ISETP.GE.AND P1, PT, R25, c[0x0][0x1cc], PT ;  /* 0x0000730019007a0c */ /* 0x000fe20003f26270 */
[----:B------:R-:W-:Y:S01]  /*1340*/  IMAD R6, R23, c[0x0][0x208], RZ ;  /* 0x0000820017067a24 */ /* 0x000fe200078e02ff */
[----:B------:R-:W-:Y:S01]  /*1350*/  ISETP.GE.AND P0, PT, R28, c[0x0][0x1cc], PT ;  /* 0x000073001c007a0c */ /* 0x000fe20003f06270 */
[----:B------:R-:W-:Y:S01]  /*1360*/  IMAD.MOV.U32 R23, RZ, RZ, 0x20 ;  /* 0x00000020ff177424 */ /* 0x000fe200078e00ff */
[----:B------:R-:W-:Y:S01]  /*1370*/  ISETP.LT.OR P6, PT, R0, 0x1, P2 ;  /* 0x000000010000780c */ /* 0x000fe200017c1670 */
[----:B------:R-:W-:Y:S01]  /*1380*/  IMAD R15, R20, c[0x0][0x20c], R6 ;  /* 0x00008300140f7a24 */ /* 0x000fe200078e0206 */
[----:B------:R-:W-:Y:S01]  /*1390*/  ISETP.LT.OR P5, PT, R0, 0x1, P1 ;  /* 0x000000010000780c */ /* 0x000fe20000fa1670 */
[----:B------:R-:W-:Y:S01]  /*13a0*/  CS2R R54, SRZ ;  /* 0x0000000000367805 */ /* 0x000fe2000001ff00 */
[----:B------:R-:W-:Y:S01]  /*13b0*/  LEA.HI.X R247, R8, c[0x0][0x25c], R14, 0x2, P3 ;  /* 0x0000970008f77a11 */ /* 0x000fe200018f140e */
[----:B------:R-:W-:Y:S01]  /*13c0*/  IMAD R14, R20, c[0x0][0x17c], R7 ;  /* 0x00005f00140e7a24 */ /* 0x000fe200078e0207 */
[----:B------:R-:W-:Y:S01]  /*13d0*/  ISETP.LT.OR P4, PT, R0, 0x1, P0 ;  /* 0x000000010000780c */ /* 0x000fe20000781670 */
[--C-:B------:R-:W-:Y:S01]  /*13e0*/  IMAD.WIDE.U32 R6, R20, c[0x0][0x178], R18.reuse ;  /* 0x00005e0014067a25 */ /* 0x100fe200078e0012 */
[C---:B------:R-:W-:Y:S01]  /*13f0*/  ISETP.LT.OR P3, PT, R0.reuse, 0x21, P2 ;  /* 0x000000210000780c */ /* 0x040fe20001761670 */
[----:B------:R-:W-:Y:S01]  /*1400*/  CS2R R52, SRZ ;  /* 0x0000000000347805 */ /* 0x000fe2000001ff00 */
[----:B------:R-:W-:Y:S01]  /*1410*/  ISETP.LT.OR P1, PT, R0, 0x21, P1 ;  /* 0x000000210000780c */ /* 0x000fe20000f21670 */
[----:B------:R-:W-:Y:S01]  /*1420*/  IMAD.WIDE.U32 R8, R20, c[0x0][0x208], R18 ;  /* 0x0000820014087a25 */ /* 0x000fe200078e0012 */
[----:B------:R-:W-:Y:S01]  /*1430*/  ISETP.LT.OR P0, PT, R0, 0x21, P0 ;  /* 0x000000210000780c */ /* 0x000fe20000701670 */
[----:B------:R-:W-:Y:S01]  /*1440*/  @!PT LDS RZ, [RZ] ;  /* 0x00000000fffff984 */ /* 0x000fe20000000800 */
[----:B------:R-:W-:Y:S01]  /*1450*/  @!PT LDS RZ, [RZ] ;  /* 0x00000000fffff984 */ /* 0x000fe20000000800 */
[----:B------:R-:W-:Y:S01]  /*1460*/  @!PT LDS RZ, [RZ] ;  /* 0x00000000fffff984 */ /* 0x000fe20000000800 */
[----:B------:R1:W-:Y:S01]  /*1470*/  LDGSTS.E.BYPASS.LTC128B.128 [R232+0x6080], [R2.64], !P6 ;  /* 0x0608000002e87fae */ /* 0x0003e2000f101d4a */
[----:B------:R-:W-:Y:S01]  /*1480*/  ISETP.GE.AND P2, PT, R18, c[0x0][0x19c], PT ;  /* 0x0000670012007a0c */ /* 0x000fe20003f46270 */
[----:B------:R-:W-:Y:S01]  /*1490*/  CS2R R50, SRZ ;  /* 0x0000000000327805 */ /* 0x000fe2000001ff00 */
[----:B------:R-:W-:Y:S01]  /*14a0*/  ISETP.GE.AND P6, PT, R28, c[0x0][0x16c], PT ;  /* 0x00005b001c007a0c */ /* 0x000fe20003fc6270 */
[----:B------:R1:W-:Y:S01]  /*14b0*/  LDGSTS.E.BYPASS.LTC128B.128 [R232+0x8080], [R2.64+0x80], !P5 ;  /* 0x0808008002e87fae */ /* 0x0003e2000e901d4a */
[C---:B------:R-:W-:Y:S01]  /*14c0*/  ISETP.LT.OR P5, PT, R0.reuse, 0x1, P2 ;  /* 0x000000010000780c */ /* 0x040fe200017a1670 */
[----:B------:R-:W-:Y:S01]  /*14d0*/  CS2R R48, SRZ ;  /* 0x0000000000307805 */ /* 0x000fe2000001ff00 */
[----:B------:R-:W-:Y:S01]  /*14e0*/  LEA.HI R19, R33, R252, RZ, 0x2 ;  /* 0x000000fc21137211 */ /* 0x000fe200078f10ff */
[----:B------:R1:W-:Y:S01]  /*14f0*/  LDGSTS.E.BYPASS.LTC128B.128 [R232+0xa080], [R2.64+0x100], !P4 ;  /* 0x0a08010002e87fae */ /* 0x0003e2000e101d4a */
[----:B------:R-:W-:Y:S01]  /*1500*/  CS2R R46, SRZ ;  /* 0x00000000002e7805 */ /* 0x000fe2000001ff00 */
[----:B------:R-:W-:Y:S01]  /*1510*/  CS2R R44, SRZ ;  /* 0x00000000002c7805 */ /* 0x000fe2000001ff00 */
[----:B------:R-:W-:Y:S01]  /*1520*/  CS2R R42, SRZ ;  /* 0x00000000002a7805 */ /* 0x000fe2000001ff00 */
[----:B------:R2:W-:Y:S01]  /*1530*/  LDGSTS.E.BYPASS.LTC128B.128 [R232+0x7080], [R4.64], !P3 ;  /* 0x0708000004e87fae */ /* 0x0005e2000d901d4a */
[----:B------:R-:W-:Y:S01]  /*1540*/  ISETP.LT.OR P3, PT, R0, 0x21, P2 ;  /* 0x000000210000780c */ /* 0x000fe20001761670 */
[----:B------:R-:W-:Y:S01]  /*1550*/  CS2R R40, SRZ ;  /* 0x0000000000287805 */ /* 0x000fe2000001ff00 */
[----:B------:R-:W-:Y:S01]  /*1560*/  CS2R R38, SRZ ;  /* 0x0000000000267805 */ /* 0x000fe2000001ff00 */
[----:B------:R2:W-:Y:S01]  /*1570*/  LDGSTS.E.BYPASS.LTC128B.128 [R232+0x9080], [R4.64+0x80], !P1 ;  /* 0x0908008004e87fae */ /* 0x0005e2000c901d4a */
[----:B------:R-:W-:Y:S01]  /*1580*/  ISETP.GE.AND P1, PT, R25, c[0x0][0x19c], PT ;  /* 0x0000670019007a0c */ /* 0x000fe20003f26270 */
[----:B------:R-:W-:Y:S01]  /*1590*/  CS2R R36, SRZ ;  /* 0x0000000000247805 */ /* 0x000fe2000001ff00 */
[----:B------:R-:W-:Y:S01]  /*15a0*/  @P6 LOP3.LUT R236, R236, 0x4, RZ, 0xfc, !PT ;  /* 0x00000004ecec6812 */ /* 0x000fe200078efcff */
[----:B------:R2:W-:Y:S01]  /*15b0*/  LDGSTS.E.BYPASS.LTC128B.128 [R232+0xb080], [R4.64+0x100], !P0 ;  /* 0x0b08010004e87fae */ /* 0x0005e2000c101d4a */
[----:B------:R-:W-:Y:S01]  /*15c0*/  ISETP.GE.AND P0, PT, R28, c[0x0][0x19c], PT ;  /* 0x000067001c007a0c */ /* 0x000fe20003f06270 */
[----:B------:R-:W-:Y:S01]  /*15d0*/  USHF.R.S32.HI UR13, URZ, 0x6, UR4 ;  /* 0x000000063f0d7899 */ /* 0x000fe20008011404 */
[C---:B------:R-:W-:Y:S01]  /*15e0*/  ISETP.LT.OR P4, PT, R0.reuse, 0x1, P1 ;  /* 0x000000010000780c */ /* 0x040fe20000f81670 */
[----:B------:R-:W0:Y:S01]  /*15f0*/  LDGDEPBAR ;  /* 0x00000000000079af */ /* 0x000e220000000000 */
[C---:B------:R-:W-:Y:S01]  /*1600*/  ISETP.LT.OR P2, PT, R0.reuse, 0x1, P0 ;  /* 0x000000010000780c */ /* 0x040fe20000741670 */
[----:B------:R-:W-:Y:S01]  /*1610*/  UMOV UR12, URZ ;  /* 0x0000003f000c7c82 */ /* 0x000fe20008000000 */
[C---:B------:R-:W-:Y:S01]  /*1620*/  ISETP.LT.OR P1, PT, R0.reuse, 0x21, P1 ;  /* 0x000000210000780c */ /* 0x040fe20000f21670 */
[----:B------:R3:W-:Y:S01]  /*1630*/  LDGSTS.E.BYPASS.LTC128B.128 [R232+0x80], [R10.64], !P5 ;  /* 0x000800000ae87fae */ /* 0x0007e2000e901d4a */
[----:B------:R-:W-:Y:S01]  /*1640*/  ISETP.LT.OR P0, PT, R0, 0x21, P0 ;  /* 0x000000210000780c */ /* 0x000fe20000701670 */
[C---:B------:R-:W-:Y:S01]  /*1650*/  IMAD.SHL.U32 R0, R22.reuse, 0x40, RZ ;  /* 0x0000004016007824 */ /* 0x040fe200078e00ff */
[----:B------:R-:W-:-:S02]  /*1660*/  LOP3.LUT P5, RZ, R22, 0x4, RZ, 0xc0, !PT ;  /* 0x0000000416ff7812 */ /* 0x000fc400078ac0ff */
[----:B------:R-:W-:Y:S01]  /*1670*/  LOP3.LUT R236, R236, 0xfffffff7, RZ, 0xc0, !PT ;  /* 0xfffffff7ecec7812 */ /* 0x000fe200078ec0ff */
[----:B-1----:R-:W-:Y:S02]  /*1680*/  IMAD.IADD R3, R9, 0x1, R15 ;  /* 0x0000000109037824 */ /* 0x002fe400078e020f */
[----:B------:R3:W-:Y:S01]  /*1690*/  LDGSTS.E.BYPASS.LTC128B.128 [R232+0x2080], [R10.64+0x80], !P4 ;  /* 0x020800800ae87fae */ /* 0x0007e2000e101d4a */
[----:B------:R-:W-:Y:S01]  /*16a0*/  IMAD.MOV.U32 R2, RZ, RZ, R8 ;  /* 0x000000ffff027224 */ /* 0x000fe200078e0008 */
[----:B------:R-:W-:Y:S01]  /*16b0*/  LOP3.LUT P4, RZ, R22, 0x2, RZ, 0xc0, !PT ;  /* 0x0000000216ff7812 */ /* 0x000fe2000788c0ff */
[----:B------:R-:W-:Y:S01]  /*16c0*/  IMAD.MOV.U32 R22, RZ, RZ, 0x40 ;  /* 0x00000040ff167424 */ /* 0x000fe200078e00ff */
[----:B------:R3:W-:Y:S01]  /*16d0*/  LDGSTS.E.BYPASS.LTC128B.128 [R232+0x4080], [R10.64+0x100], !P2 ;  /* 0x040801000ae87fae */ /* 0x0007e2000d101d4a */
[----:B------:R-:W-:Y:S02]  /*16e0*/  ISETP.GE.AND P2, PT, R25, c[0x0][0x16c], PT ;  /* 0x00005b0019007a0c */ /* 0x000fe40003f46270 */
[----:B------:R-:W-:Y:S01]  /*16f0*/  SHF.R.S32.HI R15, RZ, 0x2, R19 ;  /* 0x00000002ff0f7819 */ /* 0x000fe20000011413 */
[----:B------:R1:W-:Y:S01]  /*1700*/  LDGSTS.E.BYPASS.LTC128B.128 [R232+0x1080], [R12.64], !P3 ;  /* 0x010800000ce87fae */ /* 0x0003e2000d901d4a */
[----:B------:R-:W-:Y:S01]  /*1710*/  SEL R226, R22, 0xffffffc0, !P5 ;  /* 0xffffffc016e27807 */ /* 0x000fe20006800000 */
[----:B--2---:R-:W-:-:S02]  /*1720*/  IMAD.IADD R5, R7, 0x1, R14 ;  /* 0x0000000107057824 */ /* 0x004fc400078e020e */
[----:B------:R1:W-:Y:S01]  /*1730*/  LDGSTS.E.BYPASS.LTC128B.128 [R232+0x3080], [R12.64+0x80], !P1 ;  /* 0x030800800ce87fae */ /* 0x0003e2000c901d4a */
[----:B------:R-:W-:Y:S01]  /*1740*/  IMAD.MOV.U32 R4, RZ, RZ, R6 ;  /* 0x000000ffff047224 */ /* 0x000fe200078e0006 */
[----:B------:R-:W-:Y:S01]  /*1750*/  LOP3.LUT R14, R0, 0x1c0, RZ, 0xc0, !PT ;  /* 0x000001c0000e7812 */ /* 0x000fe200078ec0ff */
[C---:B------:R-:W-:Y:S01]  /*1760*/  IMAD R6, R35.reuse, c[0x0][0x180], RZ ;  /* 0x0000600023067a24 */ /* 0x040fe200078e02ff */
[----:B------:R1:W-:Y:S01]  /*1770*/  LDGSTS.E.BYPASS.LTC128B.128 [R232+0x5080], [R12.64+0x100], !P0 ;  /* 0x050801000ce87fae */ /* 0x0003e2000c101d4a */
[----:B------:R-:W-:Y:S01]  /*1780*/  IMAD R7, R35, c[0x0][0x210], RZ ;  /* 0x0000840023077a24 */ /* 0x000fe200078e02ff */
[----:B------:R-:W-:Y:S01]  /*1790*/  LOP3.LUT R9, R14, 0x8, R31, 0xf8, !PT ;  /* 0x000000080e097812 */ /* 0x000fe200078ef81f */
[C---:B------:R-:W-:Y:S01]  /*17a0*/  IMAD R0, R34.reuse, c[0x0][0x184], R6 ;  /* 0x0000610022007a24 */ /* 0x040fe200078e0206 */
[----:B------:R-:W0:Y:S01]  /*17b0*/  LDGDEPBAR ;  /* 0x00000000000079af */ /* 0x000e220000000000 */
[----:B------:R-:W-:Y:S01]  /*17c0*/  SHF.R.U32.HI R20, RZ, 0x3, R14 ;  /* 0x00000003ff147819 */ /* 0x000fe2000001160e */
[----:B------:R-:W-:Y:S01]  /*17d0*/  IMAD R8, R34, c[0x0][0x214], R7 ;  /* 0x0000850022087a24 */ /* 0x000fe200078e0207 */
[----:B------:R-:W-:Y:S01]  /*17e0*/  ISETP.GE.AND P0, PT, R18, c[0x0][0x16c], PT ;  /* 0x00005b0012007a0c */ /* 0x000fe20003f06270 */
[----:B------:R-:W-:-:S04]  /*17f0*/  IMAD.WIDE.U32 R6, R34, c[0x0][0x180], R4 ;  /* 0x0000600022067a25 */ /* 0x000fc800078e0004 */
[----:B------:R-:W-:Y:S01]  /*1800*/  IMAD.WIDE.U32 R4, R34, c[0x0][0x210], R2 ;  /* 0x0000840022047a25 */ /* 0x000fe200078e0002 */
[----:B------:R-:W-:-:S03]  /*1810*/  LOP3.LUT R2, R9, R20, RZ, 0x3c, !PT ;  /* 0x0000001409027212 */ /* 0x000fc600078e3cff */
[----:B------:R-:W-:Y:S02]  /*1820*/  IMAD R3, R24, 0x800, R30 ;  /* 0x0000080018037824 */ /* 0x000fe400078e021e */
[----:B------:R-:W-:Y:S02]  /*1830*/  IMAD.IADD R7, R7, 0x1, R0 ;  /* 0x0000000107077824 */ /* 0x000fe400078e0200 */
[----:B------:R-:W-:Y:S02]  /*1840*/  IMAD.IADD R2, R3, 0x1, R2 ;  /* 0x0000000103027824 */ /* 0x000fe400078e0202 */
[C---:B------:R-:W-:Y:S02]  /*1850*/  IMAD R3, R21.reuse, c[0x0][0x188], RZ ;  /* 0x0000620015037a24 */ /* 0x040fe400078e02ff */
[----:B------:R-:W-:Y:S02]  /*1860*/  IMAD R0, R21, c[0x0][0x218], RZ ;  /* 0x0000860015007a24 */ /* 0x000fe400078e02ff */
[----:B---3--:R-:W-:Y:S01]  /*1870*/  IMAD R10, R16, c[0x0][0x18c], R3 ;  /* 0x00006300100a7a24 */ /* 0x008fe200078e0203 */
[----:B-1----:R-:W-:Y:S01]  /*1880*/  SEL R12, RZ, 0x1, P0 ;  /* 0x00000001ff0c7807 */ /* 0x002fe20000000000 */
[----:B------:R-:W-:-:S04]  /*1890*/  DEPBAR.LE SB0, 0x1 ;  /* 0x000080400000791a */ /* 0x000fc80000000000 */
[C---:B------:R-:W-:Y:S01]  /*18a0*/  IMAD.WIDE.U32 R6, R16.reuse, c[0x0][0x188], R6 ;  /* 0x0000620010067a25 */ /* 0x040fe200078e0006 */
[----:B------:R-:W-:Y:S02]  /*18b0*/  SEL R3, RZ, 0x4, P6 ;  /* 0x00000004ff037807 */ /* 0x000fe40003000000 */
[----:B------:R-:W-:Y:S01]  /*18c0*/  LEA.HI R13, R33, R252, RZ, 0x5 ;  /* 0x000000fc210d7211 */ /* 0x000fe200078f28ff */
[----:B------:R-:W-:Y:S01]  /*18d0*/  IMAD R9, R16, c[0x0][0x21c], R0 ;  /* 0x0000870010097a24 */ /* 0x000fe200078e0200 */
[----:B------:R-:W-:Y:S01]  /*18e0*/  BAR.SYNC.DEFER_BLOCKING 0x0 ;  /* 0x0000000000007b1d */ /* 0x000fe20000010000 */
[----:B------:R-:W-:Y:S01]  /*18f0*/  IMAD.IADD R0, R7, 0x1, R10 ;  /* 0x0000000107007824 */ /* 0x000fe200078e020a */
[----:B------:R-:W-:Y:S01]  /*1900*/  LEA R238, P1, R6, c[0x0][0x160], 0x1 ;  /* 0x0000580006ee7a11 */ /* 0x000fe200078208ff */
[----:B------:R-:W-:Y:S01]  /*1910*/  IMAD.SHL.U32 R228, R2, 0x2, RZ ;  /* 0x0000000202e47824 */ /* 0x000fe200078e00ff */
[----:B------:R-:W-:Y:S01]  /*1920*/  SHF.R.S32.HI R224, RZ, 0x5, R13 ;  /* 0x00000005ffe07819 */ /* 0x000fe2000001140d */
[----:B------:R-:W-:Y:S01]  /*1930*/  IMAD.IADD R5, R5, 0x1, R8 ;  /* 0x0000000105057824 */ /* 0x000fe200078e0208 */
[----:B------:R-:W-:Y:S01]  /*1940*/  LEA.HI.X R239, R6, c[0x0][0x164], R0, 0x1, P1 ;  /* 0x0000590006ef7a11 */ /* 0x000fe200008f0c00 */
[----:B------:R-:W-:Y:S01]  /*1950*/  IMAD.IADD R231, R228, 0x1, R226 ;  /* 0x00000001e4e77824 */ /* 0x000fe200078e02e2 */
[----:B------:R-:W-:Y:S01]  /*1960*/  SEL R0, R23, 0xffffffe0, !P4 ;  /* 0xffffffe017007807 */ /* 0x000fe20006000000 */
[----:B------:R-:W-:Y:S01]  /*1970*/  IMAD.WIDE.U32 R4, R16, c[0x0][0x218], R4 ;  /* 0x0000860010047a25 */ /* 0x000fe200078e0004 */
[----:B------:R-:W-:-:S03]  /*1980*/  SEL R8, RZ, 0x2, P2 ;  /* 0x00000002ff087807 */ /* 0x000fc60001000000 */
[----:B------:R-:W-:Y:S01]  /*1990*/  IMAD.IADD R229, R228, 0x1, R0 ;  /* 0x00000001e4e57824 */ /* 0x000fe200078e0200 */
[----:B------:R-:W-:Y:S01]  /*19a0*/  LEA R240, P0, R4, c[0x0][0x1f0], 0x1 ;  /* 0x00007c0004f07a11 */ /* 0x000fe200078008ff */
[----:B------:R-:W-:Y:S01]  /*19b0*/  IMAD.IADD R5, R5, 0x1, R9 ;  /* 0x0000000105057824 */ /* 0x000fe200078e0209 */
[----:B------:R-:W-:Y:S01]  /*19c0*/  IADD3 R3, R3, R8, R12 ;  /* 0x0000000803037210 */ /* 0x000fe20007ffe00c */
[----:B------:R-:W-:Y:S01]  /*19d0*/  IMAD.IADD R230, R226, 0x1, R229 ;  /* 0x00000001e2e67824 */ /* 0x000fe200078e02e5 */
[----:B------:R-:W-:Y:S01]  /*19e0*/  LEA.HI R0, R13, R224, RZ, 0x1 ;  /* 0x000000e00d007211 */ /* 0x000fe200078f08ff */
[----:B------:R-:W-:Y:S01]  /*19f0*/  IMAD.U32 R8, RZ, RZ, UR7 ;  /* 0x00000007ff087e24 */ /* 0x000fe2000f8e00ff */
[----:B------:R-:W-:Y:S01]  /*1a00*/  LEA.HI.X R241, R4, c[0x0][0x1f4], R5, 0x1, P0 ;  /* 0x00007d0004f17a11 */ /* 0x000fe200000f0c05 */
[----:B------:R-:W-:Y:S01]  /*1a10*/  IMAD R7, R35, c[0x0][0x238], RZ ;  /* 0x00008e0023077a24 */ /* 0x000fe200078e02ff */
[----:B------:R-:W-:Y:S01]  /*1a20*/  IADD3 R4, -R243, UR8, RZ ;  /* 0x00000008f3047c10 */ /* 0x000fe2000fffe1ff */
[----:B------:R-:W-:Y:S01]  /*1a30*/  IMAD.U32 R6, RZ, RZ, UR7 ;  /* 0x00000007ff067e24 */ /* 0x000fe2000f8e00ff */
[----:B------:R1:W2:Y:S01]  /*1a40*/  LDSM.16.M88.4 R148, [R228+0x6080] ;  /* 0x00608000e494783b */ /* 0x0002a20000000200 */
[C---:B------:R-:W-:Y:S01]  /*1a50*/  LOP3.LUT P3, RZ, R3.reuse, 0x1, RZ, 0xc0, !PT ;  /* 0x0000000103ff7812 */ /* 0x040fe2000786c0ff */
[----:B------:R-:W-:Y:S01]  /*1a60*/  IMAD R7, R34, c[0x0][0x23c], R7 ;  /* 0x00008f0022077a24 */ /* 0x000fe200078e0207 */
[----:B------:R-:W-:Y:S01]  /*1a70*/  LOP3.LUT P2, RZ, R3, 0x2, RZ, 0xc0, !PT ;  /* 0x0000000203ff7812 */ /* 0x000fe2000784c0ff */
[----:B------:R1:W3:Y:S01]  /*1a80*/  LDSM.16.M88.4 R152, [R229+0x6080] ;  /* 0x00608000e598783b */ /* 0x0002e20000000200 */
[C---:B------:R-:W-:Y:S01]  /*1a90*/  ISETP.LT.OR P0, PT, R4.reuse, 0x1, !P3 ;  /* 0x000000010400780c */ /* 0x040fe20005f01670 */
[----:B------:R-:W-:Y:S01]  /*1aa0*/  IMAD R21, R21, c[0x0][0x240], RZ ;  /* 0x0000900015157a24 */ /* 0x000fe200078e02ff */
[----:B------:R-:W-:Y:S01]  /*1ab0*/  LOP3.LUT P4, RZ, R3, 0x4, RZ, 0xc0, !PT ;  /* 0x0000000403ff7812 */ /* 0x000fe2000788c0ff */
[----:B------:R1:W4:Y:S01]  /*1ac0*/  LDSM.16.M88.4 R160, [R231+0x6080] ;  /* 0x00608000e7a0783b */ /* 0x0003220000000200 */
[----:B------:R-:W-:Y:S01]  /*1ad0*/  ISETP.LT.OR P1, PT, R4, 0x1, !P2 ;  /* 0x000000010400780c */ /* 0x000fe20005721670 */
[----:B------:R-:W-:Y:S01]  /*1ae0*/  IMAD.WIDE.U32 R2, R34, c[0x0][0x238], R26 ;  /* 0x00008e0022027a25 */ /* 0x000fe200078e001a */
[----:B------:R-:W-:Y:S01]  /*1af0*/  LOP3.LUT R0, R0, 0xfffffffe, RZ, 0xc0, !PT ;  /* 0xfffffffe00007812 */ /* 0x000fe200078ec0ff */
[----:B------:R1:W1:Y:S01]  /*1b00*/  LDSM.16.M88.4 R164, [R230+0x6080] ;  /* 0x00608000e6a4783b */ /* 0x0002620000000200 */
[----:B------:R-:W-:Y:S01]  /*1b10*/  SHF.R.S32.HI R5, RZ, 0x1f, R19 ;  /* 0x0000001fff057819 */ /* 0x000fe20000011413 */
[----:B------:R-:W-:Y:S01]  /*1b20*/  IMAD.IADD R3, R3, 0x1, R7 ;  /* 0x0000000103037824 */ /* 0x000fe200078e0207 */
[----:B------:R-:W-:Y:S01]  /*1b30*/  ISETP.LT.OR P6, PT, R4, 0x21, !P3 ;  /* 0x000000210400780c */ /* 0x000fe20005fc1670 */
[----:B------:R1:W1:Y:S01]  /*1b40*/  LDSM.16.M88.4 R168, [R228+0x8080] ;  /* 0x00808000e4a8783b */ /* 0x0002620000000200 */
[----:B------:R-:W-:Y:S01]  /*1b50*/  IMAD.IADD R224, R224, 0x1, -R0 ;  /* 0x00000001e0e07824 */ /* 0x000fe200078e0a00 */
[----:B------:R-:W-:Y:S01]  /*1b60*/  LEA.HI R0, R5, R15, RZ, 0x3 ;  /* 0x0000000f05007211 */ /* 0x000fe200078f18ff */
[----:B------:R-:W-:Y:S01]  /*1b70*/  IMAD.WIDE.U32 R248, R16, c[0x0][0x240], R2 ;  /* 0x0000900010f87a25 */ /* 0x000fe200078e0002 */
[----:B------:R1:W1:Y:S01]  /*1b80*/  LDSM.16.M88.4 R172, [R229+0x8080] ;  /* 0x00808000e5ac783b */ /* 0x0002620000000200 */
[----:B------:R-:W-:-:S02]  /*1b90*/  ISETP.LT.OR P5, PT, R4, 0x21, !P2 ;  /* 0x000000210400780c */ /* 0x000fc400057a1670 */
[----:B------:R-:W-:Y:S01]  /*1ba0*/  LOP3.LUT R0, R0, 0xfffffff8, RZ, 0xc0, !PT ;  /* 0xfffffff800007812 */ /* 0x000fe200078ec0ff */
[----:B------:R1:W1:Y:S01]  /*1bb0*/  LDSM.16.M88.4 R176, [R231+0x8080] ;  /* 0x00808000e7b0783b */ /* 0x0002620000000200 */
[----:B------:R-:W-:Y:S01]  /*1bc0*/  ISETP.LT.OR P3, PT, R4, 0x21, !P4 ;  /* 0x000000210400780c */ /* 0x000fe20006761670 */
[----:B------:R-:W-:Y:S01]  /*1bd0*/  IMAD R21, R16, c[0x0][0x244], R21 ;  /* 0x0000910010157a24 */ /* 0x000fe200078e0215 */
[----:B------:R-:W-:Y:S01]  /*1be0*/  ISETP.GE.AND P2, PT, R18, c[0x0][0x1fc], PT ;  /* 0x00007f0012007a0c */ /* 0x000fe20003f46270 */
[----:B------:R1:W1:Y:S01]  /*1bf0*/  LDSM.16.M88.4 R180, [R230+0x8080] ;  /* 0x00808000e6b4783b */ /* 0x0002620000000200 */
[----:B------:R-:W-:Y:S01]  /*1c00*/  IMAD.IADD R5, R15, 0x1, -R0 ;  /* 0x000000010f057824 */ /* 0x000fe200078e0a00 */
[----:B------:R-:W-:Y:S01]  /*1c10*/  SHF.R.S32.HI R0, RZ, 0x1f, R17 ;  /* 0x0000001fff007819 */ /* 0x000fe20000011411 */
[C---:B------:R-:W-:Y:S01]  /*1c20*/  IMAD.SHL.U32 R235, R224.reuse, 0x10, RZ ;  /* 0x00000010e0eb7824 */ /* 0x040fe200078e00ff */
[----:B------:R1:W1:Y:S01]  /*1c30*/  LDSM.16.M88.4 R184, [R228+0xa080] ;  /* 0x00a08000e4b8783b */ /* 0x0002620000000200 */
[----:B------:R-:W-:Y:S01]  /*1c40*/  IMAD.SHL.U32 R224, R224, 0x400, RZ ;  /* 0x00000400e0e07824 */ /* 0x000fe200078e00ff */
[----:B------:R-:W-:Y:S01]  /*1c50*/  LEA.HI R0, R0, R17, RZ, 0x2 ;  /* 0x0000001100007211 */ /* 0x000fe200078f10ff */
[----:B------:R-:W-:Y:S01]  /*1c60*/  IMAD.IADD R250, R249, 0x1, R21 ;  /* 0x00000001f9fa7824 */ /* 0x000fe200078e0215 */
[----:B------:R1:W1:Y:S01]  /*1c70*/  LDSM.16.M88.4 R188, [R229+0xa080] ;  /* 0x00a08000e5bc783b */ /* 0x0002620000000200 */
[----:B------:R-:W-:-:S02]  /*1c80*/  LOP3.LUT R14, R14, 0x10, R235, 0xf8, !PT ;  /* 0x000000100e0e7812 */ /* 0x000fc400078ef8eb */
[----:B------:R-:W-:Y:S01]  /*1c90*/  LOP3.LUT R0, R0, 0xfffffffc, RZ, 0xc0, !PT ;  /* 0xfffffffc00007812 */ /* 0x000fe200078ec0ff */
[----:B------:R1:W1:Y:S04]  /*1ca0*/  LDSM.16.M88.4 R192, [R231+0xa080] ;  /* 0x00a08000e7c0783b */ /* 0x0002680000000200 */
[----:B------:R1:W1:Y:S04]  /*1cb0*/  LDSM.16.M88.4 R196, [R230+0xa080] ;  /* 0x00a08000e6c4783b */ /* 0x0002680000000200 */
[----:B------:R-:W-:Y:S06]  /*1cc0*/  BAR.SYNC.DEFER_BLOCKING 0x0 ;  /* 0x0000000000007b1d */ /* 0x000fec0000010000 */
[----:B------:R-:W-:Y:S01]  /*1cd0*/  @!PT LDS RZ, [RZ] ;  /* 0x00000000fffff984 */ /* 0x000fe20000000800 */
[----:B------:R-:W-:Y:S01]  /*1ce0*/  @!PT LDS RZ, [RZ] ;  /* 0x00000000fffff984 */ /* 0x000fe20000000800 */
[----:B------:R-:W-:Y:S01]  /*1cf0*/  @!PT LDS RZ, [RZ] ;  /* 0x00000000fffff984 */ /* 0x000fe20000000800 */
[----:B------:R1:W-:Y:S01]  /*1d00*/  LDGSTS.E.BYPASS.LTC128B.128 [R232+0x6080], [R238.64], !P0 ;  /* 0x06080000eee87fae */ /* 0x0003e2000c101d4a */
[----:B------:R-:W-:-:S02]  /*1d10*/  ISETP.LT.OR P0, PT, R4, 0x1, !P4 ;  /* 0x000000010400780c */ /* 0x000fc40006701670 */
[----:B------:R-:W-:Y:S01]  /*1d20*/  ISETP.GE.AND P4, PT, R25, c[0x0][0x1fc], PT ;  /* 0x00007f0019007a0c */ /* 0x000fe20003f86270 */
[----:B------:R1:W-:Y:S10]  /*1d30*/  LDGSTS.E.BYPASS.LTC128B.128 [R232+0x8080], [R238.64+0x80], !P1 ;  /* 0x08080080eee87fae */ /* 0x0003f4000c901d4a */
[----:B------:R1:W-:Y:S01]  /*1d40*/  LDGSTS.E.BYPASS.LTC128B.128 [R232+0xa080], [R238.64+0x100], !P0 ;  /* 0x0a080100eee87fae */ /* 0x0003e2000c101d4a */
[----:B------:R-:W-:-:S04]  /*1d50*/  IADD3 R8, P1, P0, R8, 0x80, R238 ;  /* 0x0000008008087810 */ /* 0x000fc8000783e0ee */
[----:B------:R-:W-:Y:S02]  /*1d60*/  IADD3.X R9, RZ, UR6, R239, P1, P0 ;  /* 0x00000006ff097c10 */ /* 0x000fe40008fe04ef */
[----:B------:R-:W-:-:S04]  /*1d70*/  IADD3 R10, P0, R238, UR7, RZ ;  /* 0x00000007ee0a7c10 */ /* 0x000fc8000ff1e0ff */
[----:B------:R-:W-:Y:S02]  /*1d80*/  IADD3.X R11, R239, UR6, RZ, P0, !PT ;  /* 0x00000006ef0b7c10 */ /* 0x000fe400087fe4ff */
[----:B------:R-:W-:-:S03]  /*1d90*/  IADD3 R6, P1, P0, R6, 0x100, R238 ;  /* 0x0000010006067810 */ /* 0x000fc6000783e0ee */
[----:B------:R1:W-:Y:S01]  /*1da0*/  LDGSTS.E.BYPASS.LTC128B.128 [R232+0x7080], [R10.64], !P6 ;  /* 0x070800000ae87fae */ /* 0x0003e2000f101d4a */
[----:B------:R-:W-:Y:S02]  /*1db0*/  IADD3.X R7, RZ, UR6, R239, P1, P0 ;  /* 0x00000006ff077c10 */ /* 0x000fe40008fe04ef */
[----:B------:R-:W-:Y:S01]  /*1dc0*/  ISETP.GE.AND P0, PT, R18, c[0x0][0x1fc], PT ;  /* 0x00007f0012007a0c */ /* 0x000fe20003f06270 */
[----:B------:R2:W-:Y:S01]  /*1dd0*/  LDGSTS.E.BYPASS.LTC128B.128 [R232+0x9080], [R8.64], !P5 ;  /* 0x0908000008e87fae */ /* 0x0005e2000e901d4a */
[----:B------:R-:W-:Y:S02]  /*1de0*/  ISETP.GT.AND P6, PT, R252, 0xf, PT ;  /* 0x0000000ffc00780c */ /* 0x000fe40003fc4270 */
[----:B------:R-:W-:Y:S01]  /*1df0*/  ISETP.GE.AND P5, PT, R25, c[0x0][0x1fc], PT ;  /* 0x00007f0019007a0c */ /* 0x000fe20003fa6270 */
[----:B------:R2:W-:Y:S01]  /*1e00*/  LDGSTS.E.BYPASS.LTC128B.128 [R232+0xb080], [R6.64], !P3 ;  /* 0x0b08000006e87fae */ /* 0x0005e2000d901d4a */
[----:B------:R-:W-:Y:S02]  /*1e10*/  SEL R18, RZ, 0x1, P0 ;  /* 0x00000001ff127807 */ /* 0x000fe40000000000 */
[----:B------:R-:W-:-:S02]  /*1e20*/  SEL R16, RZ, 0xffffffff, P5 ;  /* 0xffffffffff107807 */ /* 0x000fc40002800000 */
[----:B------:R-:W-:Y:S02]  /*1e30*/  ISETP.LT.OR P5, PT, R4, 0x1, P2 ;  /* 0x000000010400780c */ /* 0x000fe400017a1670 */
[----:B------:R-:W-:Y:S02]  /*1e40*/  ISETP.GE.AND P1, PT, R25, c[0x0][0x16c], PT ;  /* 0x00005b0019007a0c */ /* 0x000fe40003f26270 */
[C---:B------:R-:W-:Y:S02]  /*1e50*/  ISETP.GE.AND P3, PT, R28.reuse, c[0x0][0x1fc], PT ;  /* 0x00007f001c007a0c */ /* 0x040fe40003f66270 */
[----:B------:R-:W-:Y:S02]  /*1e60*/  SEL R15, RZ, 0xffffffff, P1 ;  /* 0xffffffffff0f7807 */ /* 0x000fe40000800000 */
[----:B------:R-:W-:Y:S02]  /*1e70*/  ISETP.GE.AND P1, PT, R28, c[0x0][0x1fc], PT ;  /* 0x00007f001c007a0c */ /* 0x000fe40003f26270 */
[----:B------:R-:W-:Y:S01]  /*1e80*/  @P6 LOP3.LUT R236, R236, 0x8, RZ, 0xfc, !PT ;  /* 0x00000008ecec6812 */ /* 0x000fe200078efcff */
[----:B------:R-:W-:Y:S01]  /*1e90*/  IMAD.SHL.U32 R15, R15, 0x2, RZ ;  /* 0x000000020f0f7824 */ /* 0x000fe200078e00ff */
[----:B------:R-:W-:Y:S01]  /*1ea0*/  SEL R237, RZ, 0xffffffff, P1 ;  /* 0xffffffffffed7807 */ /* 0x000fe20000800000 */
[----:B-1----:R-:W-:Y:S01]  /*1eb0*/  @!P6 IMAD.SHL.U32 R10, R252, 0x10, RZ ;  /* 0x00000010fc0ae824 */ /* 0x002fe200078e00ff */
[----:B------:R-:W-:-:S02]  /*1ec0*/  ISETP.LT.OR P1, PT, R4, 0x21, P2 ;  /* 0x000000210400780c */ /* 0x000fc40001721670 */
[----:B------:R-:W-:Y:S01]  /*1ed0*/  LOP3.LUT R242, R15, 0x2, R12, 0xe2, !PT ;  /* 0x000000020ff27812 */ /* 0x000fe200078ee20c */
[----:B------:R-:W-:Y:S01]  /*1ee0*/  IMAD.SHL.U32 R237, R237, 0x4, RZ ;  /* 0x00000004eded7824 */ /* 0x000fe200078e00ff */
[----:B------:R1:W-:Y:S01]  /*1ef0*/  @!P6 LDGSTS.E.BYPASS.LTC128B.128 [R10+0x12080], [R246.64] ;  /* 0x12080000f60aefae */ /* 0x0003e2000b901d4a */
[----:B------:R-:W-:Y:S02]  /*1f00*/  ISETP.GE.AND P2, PT, R252, 0x10, PT ;  /* 0x00000010fc00780c */ /* 0x000fe40003f46270 */
[----:B--2---:R-:W-:Y:S01]  /*1f10*/  LOP3.LUT R7, R13, 0xffffffe0, RZ, 0xc0, !PT ;  /* 0xffffffe00d077812 */ /* 0x004fe200078ec0ff */
[----:B------:R-:W-:Y:S01]  /*1f20*/  IMAD.IADD R6, R17, 0x1, -R0 ;  /* 0x0000000111067824 */ /* 0x000fe200078e0a00 */
[----:B------:R-:W-:Y:S01]  /*1f30*/  LOP3.LUT R0, R32, 0xfffffff0, RZ, 0xc0, !PT ;  /* 0xfffffff020007812 */ /* 0x000fe200078ec0ff */
[----:B------:R-:W0:Y:S01]  /*1f40*/  LDGDEPBAR ;  /* 0x00000000000079af */ /* 0x000e220000000000 */
[----:B------:R-:W-:Y:S01]  /*1f50*/  LOP3.LUT R236, R236, 0xfffffffd, RZ, 0xc0, !PT ;  /* 0xfffffffdecec7812 */ /* 0x000fe200078ec0ff */
[----:B------:R-:W-:-:S02]  /*1f60*/  IMAD.IADD R2, R252, 0x1, -R7 ;  /* 0x00000001fc027824 */ /* 0x000fc400078e0a07 */
[----:B------:R-:W-:Y:S01]  /*1f70*/  IMAD R13, R6, -0x8, R29 ;  /* 0xfffffff8060d7824 */ /* 0x000fe200078e021d */
[----:B------:R-:W-:Y:S01]  /*1f80*/  IADD3 R6, P0, R240, UR14, RZ ;  /* 0x0000000ef0067c10 */ /* 0x000fe2000ff1e0ff */
[----:B------:R-:W-:Y:S01]  /*1f90*/  IMAD.IADD R0, R252, 0x1, -R0 ;  /* 0x00000001fc007824 */ /* 0x000fe200078e0a00 */
[----:B------:R-:W-:Y:S01]  /*1fa0*/  SHF.R.S32.HI R3, RZ, 0x1f, R2 ;  /* 0x0000001fff037819 */ /* 0x000fe20000011402 */
[----:B------:R2:W-:Y:S01]  /*1fb0*/  LDGSTS.E.BYPASS.LTC128B.128 [R232+0xc080], [R240.64], !P5 ;  /* 0x0c080000f0e87fae */ /* 0x0005e2000e901d4a */
[----:B------:R-:W-:Y:S02]  /*1fc0*/  IADD3.X R7, R241, UR9, RZ, P0, !PT ;  /* 0x00000009f1077c10 */ /* 0x000fe400087fe4ff */
[----:B------:R-:W-:Y:S02]  /*1fd0*/  LEA.HI R3, R3, R2, RZ, 0x2 ;  /* 0x0000000203037211 */ /* 0x000fe400078f10ff */
[----:B------:R-:W-:Y:S02]  /*1fe0*/  ISETP.LT.OR P0, PT, R4, 0x1, P4 ;  /* 0x000000010400780c */ /* 0x000fe40002701670 */
[----:B------:R-:W-:-:S02]  /*1ff0*/  LEA.HI R235, R3, R235, RZ, 0x1e ;  /* 0x000000eb03eb7211 */ /* 0x000fc400078ff0ff */
[----:B------:R-:W-:Y:S02]  /*2000*/  LOP3.LUT R3, R3, 0xfffffffc, RZ, 0xc0, !PT ;  /* 0xfffffffc03037812 */ /* 0x000fe400078ec0ff */
[----:B------:R-:W-:Y:S02]  /*2010*/  SHF.R.S32.HI R8, RZ, 0x1f, R0 ;  /* 0x0000001fff087819 */ /* 0x000fe40000011400 */
[----:B------:R-:W-:Y:S01]  /*2020*/  ISETP.LT.OR P4, PT, R4, 0x21, P4 ;  /* 0x000000210400780c */ /* 0x000fe20002781670 */
[----:B------:R-:W-:Y:S01]  /*2030*/  IMAD.IADD R11, R2, 0x1, -R3 ;  /* 0x00000001020b7824 */ /* 0x000fe200078e0a03 */
[----:B------:R-:W-:Y:S01]  /*2040*/  LEA.HI R8, R8, R0, RZ, 0x3 ;  /* 0x0000000008087211 */ /* 0x000fe200078f18ff */
[C---:B------:R-:W-:Y:S01]  /*2050*/  IMAD.SHL.U32 R3, R5.reuse, 0x40, RZ ;  /* 0x0000004005037824 */ /* 0x040fe200078e00ff */
[----:B------:R-:W-:Y:S01]  /*2060*/  LOP3.LUT P5, RZ, R5, 0x4, RZ, 0xc0, !PT ;  /* 0x0000000405ff7812 */ /* 0x000fe200078ac0ff */
[----:B------:R2:W-:Y:S01]  /*2070*/  LDGSTS.E.BYPASS.LTC128B.128 [R232+0xe080], [R240.64+0x80], !P0 ;  /* 0x0e080080f0e87fae */ /* 0x0005e2000c101d4a */
[----:B------:R-:W-:Y:S01]  /*2080*/  IMAD.SHL.U32 R2, R17, 0x8, RZ ;  /* 0x0000000811027824 */ /* 0x000fe200078e00ff */
[----:B------:R-:W-:Y:S01]  /*2090*/  ISETP.LT.OR P0, PT, R4, 0x1, P3 ;  /* 0x000000010400780c */ /* 0x000fe20001f01670 */
[----:B------:R-:W-:Y:S01]  /*20a0*/  IMAD.SHL.U32 R5, R24, 0x20, RZ ;  /* 0x0000002018057824 */ /* 0x000fe200078e00ff */
[----:B------:R-:W-:Y:S01]  /*20b0*/  LOP3.LUT R3, R3, 0x1c0, RZ, 0xc0, !PT ;  /* 0x000001c003037812 */ /* 0x000fe200078ec0ff */
[----:B------:R-:W-:Y:S01]  /*20c0*/  IMAD R11, R11, -0x2, R13 ;  /* 0xfffffffe0b0b7824 */ /* 0x000fe200078e020d */
[----:B------:R-:W-:-:S02]  /*20d0*/  ISETP.LT.OR P3, PT, R4, 0x21, P3 ;  /* 0x000000210400780c */ /* 0x000fc40001f61670 */
[----:B------:R-:W-:Y:S02]  /*20e0*/  LOP3.LUT R2, R2, 0x18, RZ, 0xc0, !PT ;  /* 0x0000001802027812 */ /* 0x000fe400078ec0ff */
[----:B------:R-:W-:Y:S02]  /*20f0*/  SHF.R.U32.HI R4, RZ, 0x3, R3 ;  /* 0x00000003ff047819 */ /* 0x000fe40000011603 */
[----:B------:R-:W-:Y:S02]  /*2100*/  LOP3.LUT R9, R8, 0xfffffff8, RZ, 0xc0, !PT ;  /* 0xfffffff808097812 */ /* 0x000fe400078ec0ff */
[----:B-1----:R-:W-:Y:S01]  /*2110*/  LOP3.LUT R10, R4, R3, R2, 0x1e, !PT ;  /* 0x00000003040a7212 */ /* 0x002fe200078e1e02 */
[----:B------:R-:W-:Y:S01]  /*2120*/  IMAD.U32 R4, RZ, RZ, UR14 ;  /* 0x0000000eff047e24 */ /* 0x000fe2000f8e00ff */
[----:B------:R2:W-:Y:S01]  /*2130*/  LDGSTS.E.BYPASS.LTC128B.128 [R232+0x10080], [R240.64+0x100], !P0 ;  /* 0x10080100f0e87fae */ /* 0x0005e2000c101d4a */
[----:B------:R-:W-:Y:S01]  /*2140*/  IMAD.IADD R0, R0, 0x1, -R9 ;  /* 0x0000000100007824 */ /* 0x000fe200078e0a09 */
[----:B------:R-:W-:Y:S01]  /*2150*/  LOP3.LUT R13, R2, 0x20, R5, 0xf8, !PT ;  /* 0x00000020020d7812 */ /* 0x000fe200078ef805 */
[----:B------:R-:W-:Y:S01]  /*2160*/  IMAD.SHL.U32 R2, R16, 0x2, RZ ;  /* 0x0000000210027824 */ /* 0x000fe200078e00ff */
[----:B------:R1:W-:Y:S01]  /*2170*/  LDGSTS.E.BYPASS.LTC128B.128 [R232+0xd080], [R6.64], !P1 ;  /* 0x0d08000006e87fae */ /* 0x0003e2000c901d4a */
[----:B------:R-:W-:Y:S01]  /*2180*/  IADD3 R4, P1, P0, R4, 0x100, R240 ;  /* 0x0000010004047810 */ /* 0x000fe2000783e0f0 */
[----:B------:R-:W-:Y:S01]  /*2190*/  IMAD.SHL.U32 R3, R8, 0x40, RZ ;  /* 0x0000004008037824 */ /* 0x000fe200078e00ff */
[----:B------:R-:W-:Y:S01]  /*21a0*/  LOP3.LUT R9, R14, 0x8, R31, 0xf8, !PT ;  /* 0x000000080e097812 */ /* 0x000fe200078ef81f */
[----:B------:R1:W-:Y:S01]  /*21b0*/  LDGSTS.E.BYPASS.LTC128B.128 [R232+0xf080], [R6.64+0x80], !P4 ;  /* 0x0f08008006e87fae */ /* 0x0003e2000e101d4a */
[----:B------:R-:W-:-:S02]  /*21c0*/  IADD3.X R5, RZ, UR9, R241, P1, P0 ;  /* 0x00000009ff057c10 */ /* 0x000fc40008fe04f1 */
[C---:B------:R-:W-:Y:S02]  /*21d0*/  LOP3.LUT P1, RZ, R0.reuse, 0x2, RZ, 0xc0, !PT ;  /* 0x0000000200ff7812 */ /* 0x040fe4000782c0ff */
[C---:B------:R-:W-:Y:S01]  /*21e0*/  LOP3.LUT P0, RZ, R0.reuse, 0x4, RZ, 0xc0, !PT ;  /* 0x0000000400ff7812 */ /* 0x040fe2000780c0ff */
[----:B------:R-:W-:Y:S01]  /*21f0*/  IMAD.SHL.U32 R0, R0, 0x40, RZ ;  /* 0x0000004000007824 */ /* 0x000fe200078e00ff */
[----:B------:R-:W-:Y:S01]  /*2200*/  LOP3.LUT R12, R2, 0x2, R18, 0xe2, !PT ;  /* 0x00000002020c7812 */ /* 0x000fe200078ee212 */
[----:B------:R2:W-:Y:S01]  /*2210*/  LDGSTS.E.BYPASS.LTC128B.128 [R232+0x11080], [R4.64], !P3 ;  /* 0x1108000004e87fae */ /* 0x0005e2000d901d4a */
[----:B------:R-:W-:Y:S02]  /*2220*/  LOP3.LUT R2, R19, 0x3ffffffc, RZ, 0xc0, !PT ;  /* 0x3ffffffc13027812 */ /* 0x000fe400078ec0ff */
[----:B------:R-:W-:Y:S02]  /*2230*/  LOP3.LUT R0, R0, 0x1c0, RZ, 0xc0, !PT ;  /* 0x000001c000007812 */ /* 0x000fe400078ec0ff */
[----:B------:R-:W-:-:S02]  /*2240*/  LOP3.LUT R3, R3, 0xfffffe00, RZ, 0xc0, !PT ;  /* 0xfffffe0003037812 */ /* 0x000fc400078ec0ff */
[----:B------:R-:W-:Y:S02]  /*2250*/  LOP3.LUT R9, R9, R20, RZ, 0x3c, !PT ;  /* 0x0000001409097212 */ /* 0x000fe400078e3cff */
[----:B------:R-:W-:Y:S02]  /*2260*/  LOP3.LUT R237, R237, 0x4, R12, 0xe2, !PT ;  /* 0x00000004eded7812 */ /* 0x000fe400078ee20c */
[----:B------:R-:W-:Y:S01]  /*2270*/  ISETP.GT.AND P6, PT, R11, 0x20, PT ;  /* 0x000000200b00780c */ /* 0x000fe20003fc4270 */
[----:B------:R-:W-:-:S04]  /*2280*/  IMAD R227, R24, 0x200, R9 ;  /* 0x0000020018e37824 */ /* 0x000fc800078e0209 */
[C---:B------:R-:W-:Y:S02]  /*2290*/  IMAD R226, R227.reuse, 0x2, R226 ;  /* 0x00000002e3e27824 */ /* 0x040fe400078e02e2 */
[----:B------:R-:W-:Y:S02]  /*22a0*/  IMAD.SHL.U32 R227, R227, 0x2, RZ ;  /* 0x00000002e3e37824 */ /* 0x000fe400078e00ff */
[----:B-1----:R-:W-:Y:S02]  /*22b0*/  IMAD.SHL.U32 R7, R24, 0x8, RZ ;  /* 0x0000000818077824 */ /* 0x002fe400078e00ff */
[----:B------:R-:W-:Y:S01]  /*22c0*/  IMAD.IADD R6, R252, 0x1, -R2 ;  /* 0x00000001fc067824 */ /* 0x000fe200078e0a02 */
[----:B------:R-:W-:Y:S02]  /*22d0*/  SHF.R.U32.HI R2, RZ, 0x3, R0 ;  /* 0x00000003ff027819 */ /* 0x000fe40000011600 */
[----:B------:R-:W-:Y:S01]  /*22e0*/  LOP3.LUT R7, R0, 0x8, R7, 0xf8, !PT ;  /* 0x0000000800077812 */ /* 0x000fe200078ef807 */
[----:B------:R-:W-:Y:S01]  /*22f0*/  IMAD R6, R6, 0x2, R224 ;  /* 0x0000000206067824 */ /* 0x000fe200078e02e0 */
[----:B------:R-:W-:-:S02]  /*2300*/  LOP3.LUT R0, R2, R13, R0, 0x1e, !PT ;  /* 0x0000000d02007212 */ /* 0x000fc400078e1e00 */
[----:B------:R-:W-:Y:S01]  /*2310*/  LOP3.LUT R7, R7, R2, RZ, 0x3c, !PT ;  /* 0x0000000207077212 */ /* 0x000fe200078e3cff */
[----:B------:R-:W-:Y:S01]  /*2320*/  @!P2 IMAD.SHL.U32 R2, R252, 0x10, RZ ;  /* 0x00000010fc02a824 */ /* 0x000fe200078e00ff */
[-C--:B------:R-:W-:Y:S01]  /*2330*/  LOP3.LUT R0, R0, R3.reuse, RZ, 0xfc, !PT ;  /* 0x0000000300007212 */ /* 0x080fe200078efcff */
[----:B------:R-:W-:Y:S01]  /*2340*/  IMAD.IADD R6, R6, 0x1, R10 ;  /* 0x0000000106067824 */ /* 0x000fe200078e020a */
[----:B------:R-:W-:Y:S02]  /*2350*/  IADD3 R224, R7, R3, R224 ;  /* 0x0000000307e07210 */ /* 0x000fe40007ffe0e0 */
[----:B------:R1:W-:Y:S01]  /*2360*/  @!P2 LDGSTS.E.BYPASS.LTC128B.128 [R2+0x12180], [R244.64] ;  /* 0x12180000f402afae */ /* 0x0003e2000b901d4a */
[----:B------:R-:W-:Y:S01]  /*2370*/  SEL R3, R22, 0xffffffc0, !P0 ;  /* 0xffffffc016037807 */ /* 0x000fe20004000000 */
[----:B------:R-:W-:Y:S01]  /*2380*/  IMAD.SHL.U32 R0, R0, 0x2, RZ ;  /* 0x0000000200007824 */ /* 0x000fe200078e00ff */
[----:B------:R-:W-:Y:S01]  /*2390*/  ISETP.GT.AND P0, PT, R11, 0x1, PT ;  /* 0x000000010b00780c */ /* 0x000fe20003f04270 */
[----:B------:R-:W0:Y:S01]  /*23a0*/  LDGDEPBAR ;  /* 0x00000000000079af */ /* 0x000e220000000000 */
[----:B------:R-:W-:Y:S01]  /*23b0*/  LEA R233, R6, 0x12280, 0x1 ;  /* 0x0001228006e97811 */ /* 0x000fe200078e08ff */
[----:B------:R-:W-:-:S03]  /*23c0*/  IMAD.SHL.U32 R225, R224, 0x2, RZ ;  /* 0x00000002e0e17824 */ /* 0x000fc600078e00ff */
[C---:B------:R-:W-:Y:S02]  /*23d0*/  IADD3 R234, R233.reuse, 0x40, RZ ;  /* 0x00000040e9ea7810 */ /* 0x040fe40007ffe0ff */
[----:B------:R-:W-:Y:S02]  /*23e0*/  @P5 IADD3 R234, R233, -0x40, RZ ;  /* 0xffffffc0e9ea5810 */ /* 0x000fe40007ffe0ff */
[----:B------:R-:W-:Y:S02]  /*23f0*/  ISETP.GT.AND P5, PT, R11, 0x21, PT ;  /* 0x000000210b00780c */ /* 0x000fe40003fa4270 */
[----:B-1----:R-:W-:Y:S02]  /*2400*/  SEL R2, R23, 0xffffffe0, !P1 ;  /* 0xffffffe017027807 */ /* 0x002fe40004800000 */
[----:B------:R-:W-:-:S03]  /*2410*/  ISETP.GT.AND P1, PT, R11, RZ, PT ;  /* 0x000000ff0b00720c */ /* 0x000fc60003f24270 */
[C---:B------:R-:W-:Y:S02]  /*2420*/  IMAD R2, R224.reuse, 0x2, R2 ;  /* 0x00000002e0027824 */ /* 0x040fe400078e0202 */
[----:B------:R-:W-:Y:S02]  /*2430*/  IMAD R224, R224, 0x2, R3 ;  /* 0x00000002e0e07824 */ /* 0x000fe400078e0203 */
[----:B------:R-:W-:-:S06]  /*2440*/  IMAD.IADD R3, R3, 0x1, R2 ;  /* 0x0000000103037824 */ /* 0x000fcc00078e0202 */
[----:B------:R-:W-:-:S04]  /*2450*/  @P1 LOP3.LUT R236, R236, 0x2, RZ, 0xfc, !PT ;  /* 0x00000002ecec1812 */ /* 0x000fc800078efcff */
[----:B------:R-:W-:-:S04]  /*2460*/  LOP3.LUT R236, R236, 0xfffffffe, RZ, 0xc0, !PT ;  /* 0xfffffffeecec7812 */ /* 0x000fc800078ec0ff */
[----:B--234-:R-:W-:Y:S02]  /*2470*/  @P0 LOP3.LUT R236, R236, 0x1, RZ, 0xfc, !PT ;  /* 0x00000001ecec0812 */ /* 0x01cfe400078efcff */
.L_x_60:
        /* <DEDUP_REMOVED lines=182> */
[----:B------:R-:W-:Y:S01]  /*2fe0*/  MUFU.TANH R142, R18 ;  /* 0x00000012008e7308 */ /* 0x000fe20000002400 */
[-C--:B------:R-:W-:Y:S01]  /*2ff0*/  HMMA.16816.F32 R28, R8, R186.reuse, R28 ;  /* 0x000000ba081c723c */ /* 0x080fe2000000181c */
[----:B------:R-:W1:Y:S02]  /*3000*/  LDSM.16.M88.4 R8, [R224+0x10080] ;  /* 0x01008000e008783b */ /* 0x000e640000000200 */
[----:B----4-:R-:W-:Y:S05]  /*3010*/  FSEL R16, R206, -INF , P1 ;  /* 0xff800000ce107808 */ /* 0x010fea0000800000 */
[----:B------:R-:W-:Y:S01]  /*3020*/  HMMA.16816.F32 R32, R136, R186, R32 ;  /* 0x000000ba8820723c */ /* 0x000fe20000001820 */
[----:B------:R-:W-:Y:S03]  /*3030*/  MUFU.TANH R139, R19 ;  /* 0x00000013008b7308 */ /* 0x000fe60000002400 */
[--C-:B------:R-:W-:Y:S03]  /*3040*/  FFMA.FTZ R16, R16, c[0x0][0x29c], -R200.reuse ;  /* 0x0000a70010107a23 */ /* 0x100fe600000108c8 */
[----:B------:R-:W-:Y:S01]  /*3050*/  FSEL R136, R204, -INF , P0 ;  /* 0xff800000cc887808 */ /* 0x000fe20000000000 */
[-C--:B---3--:R-:W-:Y:S03]  /*3060*/  HMMA.16816.F32 R20, R132, R188.reuse, R20 ;  /* 0x000000bc8414723c */ /* 0x088fe60000001814 */
[----:B------:R2:W-:Y:S02]  /*3070*/  MUFU.EX2 R137, R16 ;  /* 0x0000001000897308 */ /* 0x0005e40000000800 */
[----:B------:R-:W-:Y:S03]  /*3080*/  FFMA.FTZ R136, R136, c[0x0][0x29c], -R200 ;  /* 0x0000a70088887a23 */ /* 0x000fe600000108c8 */
[C---:B-----5:R-:W-:Y:S05]  /*3090*/  HMMA.16816.F32 R24, R4.reuse, R188, R24 ;  /* 0x000000bc0418723c */ /* 0x060fea0000001818 */
[----:B------:R-:W3:Y:S03]  /*30a0*/  MUFU.EX2 R136, R136 ;  /* 0x0000008800887308 */ /* 0x000ee60000000800 */
[-C--:B------:R-:W-:Y:S01]  /*30b0*/  HMMA.16816.F32 R28, R4, R190.reuse, R28 ;  /* 0x000000be041c723c */ /* 0x080fe2000000181c */
[----:B------:R-:W4:Y:S07]  /*30c0*/  LDSM.16.M88.4 R4, [R3+0x10080] ;  /* 0x010080000304783b */ /* 0x000f2e0000000200 */
[----:B------:R-:W-:Y:S04]  /*30d0*/  HMMA.16816.F32 R32, R132, R190, R32 ;  /* 0x000000be8420723c */ /* 0x000fe80000001820 */
[----:B--2---:R-:W-:Y:S03]  /*30e0*/  FSEL R16, R205, -INF , P1 ;  /* 0xff800000cd107808 */ /* 0x004fe60000800000 */
[----:B------:R-:W-:Y:S01]  /*30f0*/  FSEL R134, R157, -INF , P1 ;  /* 0xff8000009d867808 */ /* 0x000fe20000800000 */
[-C--:B-1----:R-:W-:Y:S05]  /*3100*/  HMMA.16816.F32 R20, R8, R192.reuse, R20 ;  /* 0x000000c00814723c */ /* 0x082fea0000001814 */
[--C-:B------:R-:W-:Y:S01]  /*3110*/  FFMA.FTZ R138, R16, c[0x0][0x29c], -R201.reuse ;  /* 0x0000a700108a7a23 */ /* 0x100fe200000108c9 */
[----:B------:R-:W-:Y:S01]  /*3120*/  FSEL R132, R207, -INF , P0 ;  /* 0xff800000cf847808 */ /* 0x000fe20000000000 */
[----:B------:R-:W1:Y:S01]  /*3130*/  LDSM.16.M88.4 R16, [R3+0x11080] ;  /* 0x011080000310783b */ /* 0x000e620000000200 */
[C---:B------:R-:W-:Y:S01]  /*3140*/  HMMA.16816.F32 R24, R12.reuse, R192, R24 ;  /* 0x000000c00c18723c */ /* 0x040fe20000001818 */
[----:B------:R-:W-:Y:S03]  /*3150*/  MUFU.EX2 R133, R138 ;  /* 0x0000008a00857308 */ /* 0x000fe60000000800 */
[--C-:B------:R-:W-:Y:S02]  /*3160*/  FFMA.FTZ R134, R134, c[0x0][0x29c], -R202.reuse ;  /* 0x0000a70086867a23 */ /* 0x100fe400000108ca */
[----:B------:R-:W-:Y:S02]  /*3170*/  FFMA.FTZ R132, R132, c[0x0][0x29c], -R201 ;  /* 0x0000a70084847a23 */ /* 0x000fe400000108c9 */
[-C--:B------:R-:W-:Y:S01]  /*3180*/  HMMA.16816.F32 R28, R12, R194.reuse, R28 ;  /* 0x000000c20c1c723c */ /* 0x080fe2000000181c */
[----:B------:R-:W2:Y:S02]  /*3190*/  LDS R12, [R235.X4+0x12180] ;  /* 0x01218000eb0c7984 */ /* 0x000ea40000004800 */
[----:B------:R-:W-:Y:S01]  /*31a0*/  MUFU.EX2 R13, R134 ;  /* 0x00000086000d7308 */ /* 0x000fe20000000800 */
[----:B------:R-:W-:Y:S03]  /*31b0*/  FFMA.FTZ R135, -R140, R140, 1 ;  /* 0x3f8000008c877423 */ /* 0x000fe6000001018c */
[----:B------:R-:W-:Y:S01]  /*31c0*/  FSEL R14, R156, -INF , P0 ;  /* 0xff8000009c0e7808 */ /* 0x000fe20000000000 */
[----:B------:R-:W-:Y:S04]  /*31d0*/  HMMA.16816.F32 R32, R8, R194, R32 ;  /* 0x000000c20820723c */ /* 0x000fe80000001820 */
[----:B------:R-:W-:Y:S01]  /*31e0*/  FFMA.FTZ R14, R14, c[0x0][0x29c], -R202 ;  /* 0x0000a7000e0e7a23 */ /* 0x000fe200000108ca */
[----:B------:R-:W-:Y:S02]  /*31f0*/  MUFU.EX2 R132, R132 ;  /* 0x0000008400847308 */ /* 0x000fe40000000800 */
[----:B------:R-:W-:Y:S01]  /*3200*/  FSEL R8, R158, -INF , P1 ;  /* 0xff8000009e087808 */ /* 0x000fe20000800000 */
[-C--:B----4-:R-:W-:Y:S05]  /*3210*/  HMMA.16816.F32 R20, R4, R196.reuse, R20 ;  /* 0x000000c40414723c */ /* 0x090fea0000001814 */
[----:B------:R-:W-:Y:S01]  /*3220*/  FFMA.FTZ R8, R8, c[0x0][0x29c], -R203 ;  /* 0x0000a70008087a23 */ /* 0x000fe200000108cb */
[----:B------:R-:W-:Y:S01]  /*3230*/  FSEL R10, R141, -INF , P5 ;  /* 0xff8000008d0a7808 */ /* 0x000fe20002800000 */
[----:B------:R4:W-:Y:S01]  /*3240*/  MUFU.EX2 R11, R14 ;  /* 0x0000000e000b7308 */ /* 0x0009e20000000800 */
[C---:B-1----:R-:W-:Y:S09]  /*3250*/  HMMA.16816.F32 R24, R16.reuse, R196, R24 ;  /* 0x000000c41018723c */ /* 0x042ff20000001818 */
[----:B------:R1:W-:Y:S01]  /*3260*/  MUFU.EX2 R138, R8 ;  /* 0x00000008008a7308 */ /* 0x0003e20000000800 */
[-C--:B------:R-:W-:Y:S06]  /*3270*/  HMMA.16816.F32 R28, R16, R198.reuse, R28 ;  /* 0x000000c6101c723c */ /* 0x080fec000000181c */
[--C-:B--2---:R-:W-:Y:S02]  /*3280*/  FADD.FTZ R21, R21, -R12.reuse ;  /* 0x8000000c15157221 */ /* 0x104fe40000010000 */
[----:B------:R-:W-:Y:S01]  /*3290*/  FADD.FTZ R20, R20, -R12 ;  /* 0x8000000c14147221 */ /* 0x000fe20000010000 */
[----:B---3--:R-:W-:Y:S01]  /*32a0*/  F2FP.PACK_AB R19, R136, R137 ;  /* 0x000000898813723e */ /* 0x008fe200000000ff */
[----:B------:R-:W-:Y:S04]  /*32b0*/  HMMA.16816.F32 R32, R4, R198, R32 ;  /* 0x000000c60420723c */ /* 0x000fe80000001820 */
[----:B----4-:R-:W-:Y:S01]  /*32c0*/  FFMA.FTZ R14, R10, c[0x0][0x29c], -R200 ;  /* 0x0000a7000a0e7a23 */ /* 0x010fe200000108c8 */
[----:B------:R-:W-:Y:S01]  /*32d0*/  FSEL R10, R142, -INF , P6 ;  /* 0xff8000008e0a7808 */ /* 0x000fe20003000000 */
[----:B------:R-:W-:Y:S01]  /*32e0*/  FMUL.FTZ R136, R136, R21 ;  /* 0x0000001588887220 */ /* 0x000fe20000410000 */
[----:B------:R-:W-:Y:S01]  /*32f0*/  FSEL R6, R145, -INF , P6 ;  /* 0xff80000091067808 */ /* 0x000fe20003000000 */
[----:B------:R-:W2:Y:S01]  /*3300*/  MUFU.EX2 R4, R14 ;  /* 0x0000000e00047308 */ /* 0x000ea20000000800 */
[----:B------:R-:W-:Y:S03]  /*3310*/  FSEL R5, R139, -INF , P5 ;  /* 0xff8000008b057808 */ /* 0x000fe60002800000 */
[----:B-1----:R-:W-:Y:S01]  /*3320*/  FSEL R8, R140, -INF , P6 ;  /* 0xff8000008c087808 */ /* 0x002fe20003000000 */
[--C-:B------:R-:W-:Y:S01]  /*3330*/  FFMA.FTZ R10, R10, c[0x0][0x29c], -R201.reuse ;  /* 0x0000a7000a0a7a23 */ /* 0x100fe200000108c9 */
[----:B------:R-:W-:Y:S01]  /*3340*/  FSEL R7, R143, -INF , P5 ;  /* 0xff8000008f077808 */ /* 0x000fe20002800000 */
[----:B------:R-:W-:Y:S02]  /*3350*/  FFMA.FTZ R16, R6, c[0x0][0x29c], -R202 ;  /* 0x0000a70006107a23 */ /* 0x000fe400000108ca */
[----:B------:R-:W-:Y:S01]  /*3360*/  FFMA.FTZ R8, R8, c[0x0][0x29c], -R200 ;  /* 0x0000a70008087a23 */ /* 0x000fe200000108c8 */
[----:B------:R1:W-:Y:S01]  /*3370*/  MUFU.EX2 R6, R10 ;  /* 0x0000000a00067308 */ /* 0x0003e20000000800 */
[----:B------:R-:W-:Y:S02]  /*3380*/  FFMA.FTZ R15, R5, c[0x0][0x29c], -R201 ;  /* 0x0000a700050f7a23 */ /* 0x000fe400000108c9 */
[----:B------:R-:W3:Y:S01]  /*3390*/  LDS R5, [R235.X4+0x12200] ;  /* 0x01220000eb057984 */ /* 0x000ee20000004800 */
[----:B------:R-:W-:Y:S01]  /*33a0*/  FFMA.FTZ R134, R7, c[0x0][0x29c], -R202 ;  /* 0x0000a70007867a23 */ /* 0x000fe200000108ca */
[----:B------:R-:W-:Y:S01]  /*33b0*/  FSEL R7, R146, -INF , P6 ;  /* 0xff80000092077808 */ /* 0x000fe20003000000 */
[----:B------:R-:W-:Y:S02]  /*33c0*/  FFMA.FTZ R18, -R204, R204, 1 ;  /* 0x3f800000cc127423 */ /* 0x000fe400000101cc */
[--C-:B------:R-:W-:Y:S02]  /*33d0*/  FADD.FTZ R33, R33, -R12.reuse ;  /* 0x8000000c21217221 */ /* 0x100fe40000010000 */
[----:B------:R4:W5:Y:S01]  /*33e0*/  MUFU.EX2 R9, R8 ;  /* 0x0000000800097308 */ /* 0x0009620000000800 */
[----:B------:R-:W-:Y:S02]  /*33f0*/  FMUL.FTZ R18, R18, R136 ;  /* 0x0000008812127220 */ /* 0x000fe40000410000 */
[--C-:B------:R-:W-:Y:S02]  /*3400*/  FFMA.FTZ R136, R7, c[0x0][0x29c], -R203.reuse ;  /* 0x0000a70007887a23 */ /* 0x100fe400000108cb */
[----:B--2---:R-:W-:Y:S02]  /*3410*/  FMUL.FTZ R33, R4, R33 ;  /* 0x0000002104217220 */ /* 0x004fe40000410000 */
[----:B------:R-:W-:Y:S02]  /*3420*/  FFMA.FTZ R14, -R206, R206, 1 ;  /* 0x3f800000ce0e7423 */ /* 0x000fe400000101ce */
[----:B------:R-:W-:Y:S01]  /*3430*/  FMUL.FTZ R20, R137, R20 ;  /* 0x0000001489147220 */ /* 0x000fe20000410000 */
[----:B------:R-:W2:Y:S03]  /*3440*/  MUFU.EX2 R7, R15 ;  /* 0x0000000f00077308 */ /* 0x000ea60000000800 */
[----:B------:R-:W-:Y:S01]  /*3450*/  FMUL.FTZ R20, R14, R20 ;  /* 0x000000140e147220 */ /* 0x000fe20000410000 */
[----:B-1----:R-:W-:Y:S02]  /*3460*/  FSEL R10, R147, -INF , P0 ;  /* 0xff800000930a7808 */ /* 0x002fe40000000000 */
[----:B------:R-:W-:Y:S02]  /*3470*/  FSEL R14, R144, -INF , P5 ;  /* 0xff800000900e7808 */ /* 0x000fe40002800000 */
[----:B------:R-:W-:Y:S01]  /*3480*/  F2FP.PACK_AB R18, R18, R20 ;  /* 0x000000141212723e */ /* 0x000fe200000000ff */
[----:B------:R-:W-:Y:S02]  /*3490*/  FFMA.FTZ R21, R10, c[0x0][0x29c], -R203 ;  /* 0x0000a7000a157a23 */ /* 0x000fe400000108cb */
[----:B------:R-:W-:Y:S02]  /*34a0*/  FADD.FTZ R10, R32, -R12 ;  /* 0x8000000c200a7221 */ /* 0x000fe40000010000 */
[----:B------:R-:W-:Y:S01]  /*34b0*/  FFMA.FTZ R32, -R205, R205, 1 ;  /* 0x3f800000cd207423 */ /* 0x000fe200000101cd */
[----:B----4-:R-:W1:Y:S01]  /*34c0*/  LDS R8, [R235.X4+0x121a0] ;  /* 0x0121a000eb087984 */ /* 0x010e620000004800 */
[----:B-----5:R-:W-:Y:S01]  /*34d0*/  FMUL.FTZ R10, R9, R10 ;  /* 0x0000000a090a7220 */ /* 0x020fe20000410000 */
[----:B------:R-:W-:Y:S01]  /*34e0*/  F2FP.PACK_AB R17, R4, R9 ;  /* 0x000000090411723e */ /* 0x000fe200000000ff */
[----:B------:R-:W-:Y:S02]  /*34f0*/  FFMA.FTZ R9, -R141, R141, 1 ;  /* 0x3f8000008d097423 */ /* 0x000fe4000001018d */
[----:B------:R-:W-:Y:S02]  /*3500*/  FMUL.FTZ R135, R135, R10 ;  /* 0x0000000a87877220 */ /* 0x000fe40000410000 */
[----:B------:R4:W-:Y:S01]  /*3510*/  MUFU.EX2 R10, R16 ;  /* 0x00000010000a7308 */ /* 0x0009e20000000800 */
[----:B------:R-:W-:Y:S01]  /*3520*/  FMUL.FTZ R33, R9, R33 ;  /* 0x0000002109217220 */ /* 0x000fe20000410000 */
[----:B--2---:R-:W-:Y:S01]  /*3530*/  F2FP.PACK_AB R15, R7, R6 ;  /* 0x00000006070f723e */ /* 0x004fe200000000ff */
[----:B------:R-:W-:Y:S02]  /*3540*/  FFMA.FTZ R12, -R207, R207, 1 ;  /* 0x3f800000cf0c7423 */ /* 0x000fe400000101cf */
[--C-:B---3--:R-:W-:Y:S02]  /*3550*/  FADD.FTZ R24, R24, -R5.reuse ;  /* 0x8000000518187221 */ /* 0x108fe40000010000 */
[----:B------:R-:W-:Y:S03]  /*3560*/  FADD.FTZ R25, R25, -R5 ;  /* 0x8000000519197221 */ /* 0x000fe60000010000 */
[----:B------:R-:W2:Y:S01]  /*3570*/  MUFU.EX2 R9, R134 ;  /* 0x0000008600097308 */ /* 0x000ea20000000800 */
[----:B------:R-:W-:Y:S02]  /*3580*/  FFMA.FTZ R137, R14, c[0x0][0x29c], -R203 ;  /* 0x0000a7000e897a23 */ /* 0x000fe400000108cb */
[----:B------:R-:W-:Y:S02]  /*3590*/  FMUL.FTZ R20, R13, R24 ;  /* 0x000000180d147220 */ /* 0x000fe40000410000 */
[----:B------:R-:W-:Y:S01]  /*35a0*/  FFMA.FTZ R14, -R156, R156, 1 ;  /* 0x3f8000009c0e7423 */ /* 0x000fe2000001019c */
[----:B----4-:R-:W-:Y:S01]  /*35b0*/  F2FP.PACK_AB R16, R132, R133 ;  /* 0x000000858410723e */ /* 0x010fe200000000ff */
[--C-:B-1----:R-:W-:Y:S02]  /*35c0*/  FADD.FTZ R34, R34, -R8.reuse ;  /* 0x8000000822227221 */ /* 0x102fe40000010000 */
[--C-:B------:R-:W-:Y:S02]  /*35d0*/  FADD.FTZ R35, R35, -R8.reuse ;  /* 0x8000000823237221 */ /* 0x100fe40000010000 */
[--C-:B------:R-:W-:Y:S02]  /*35e0*/  FADD.FTZ R4, R22, -R8.reuse ;  /* 0x8000000816047221 */ /* 0x100fe40000010000 */
[----:B------:R-:W-:Y:S02]  /*35f0*/  FADD.FTZ R23, R23, -R8 ;  /* 0x8000000817177221 */ /* 0x000fe40000010000 */
[----:B------:R-:W-:Y:S02]  /*3600*/  FMUL.FTZ R8, R6, R34 ;  /* 0x0000002206087220 */ /* 0x000fe40000410000 */
[----:B------:R1:W3:Y:S01]  /*3610*/  MUFU.EX2 R34, R21 ;  /* 0x0000001500227308 */ /* 0x0002e20000000800 */
[----:B------:R-:W-:Y:S02]  /*3620*/  FMUL.FTZ R4, R133, R4 ;  /* 0x0000000485047220 */ /* 0x000fe40000410000 */
[----:B------:R-:W-:Y:S02]  /*3630*/  FMUL.FTZ R23, R132, R23 ;  /* 0x0000001784177220 */ /* 0x000fe40000410000 */
[----:B------:R-:W-:Y:S02]  /*3640*/  FMUL.FTZ R32, R32, R4 ;  /* 0x0000000420207220 */ /* 0x000fe40000410000 */
[----:B------:R-:W4:Y:S01]  /*3650*/  LDS R4, [R235.X4+0x12220] ;  /* 0x01222000eb047984 */ /* 0x000f220000004800 */
[----:B------:R-:W-:Y:S02]  /*3660*/  FMUL.FTZ R7, R7, R35 ;  /* 0x0000002307077220 */ /* 0x000fe40000410000 */
[----:B------:R-:W-:Y:S02]  /*3670*/  FFMA.FTZ R6, -R139, R139, 1 ;  /* 0x3f8000008b067423 */ /* 0x000fe4000001018b */
[----:B------:R-:W-:Y:S01]  /*3680*/  FFMA.FTZ R22, -R142, R142, 1 ;  /* 0x3f8000008e167423 */ /* 0x000fe2000001018e */
[----:B------:R-:W-:Y:S01]  /*3690*/  STS [R233], R19 ;  /* 0x00000013e9007388 */ /* 0x000fe20000000800 */
[----:B------:R-:W-:Y:S02]  /*36a0*/  FMUL.FTZ R23, R12, R23 ;  /* 0x000000170c177220 */ /* 0x000fe40000410000 */
[--C-:B------:R-:W-:Y:S02]  /*36b0*/  FADD.FTZ R12, R28, -R5.reuse ;  /* 0x800000051c0c7221 */ /* 0x100fe40000010000 */
[----:B------:R-:W-:Y:S01]  /*36c0*/  FADD.FTZ R5, R29, -R5 ;  /* 0x800000051d057221 */ /* 0x000fe20000010000 */
[----:B------:R-:W-:Y:S01]  /*36d0*/  STS [R233+0x400], R16 ;  /* 0x00040010e9007388 */ /* 0x000fe20000000800 */
[----:B------:R-:W-:Y:S01]  /*36e0*/  FMUL.FTZ R22, R22, R8 ;  /* 0x0000000816167220 */ /* 0x000fe20000410000 */
[C---:B--2---:R-:W-:Y:S01]  /*36f0*/  F2FP.PACK_AB R8, R9.reuse, R10 ;  /* 0x0000000a0908723e */ /* 0x044fe200000000ff */
[----:B------:R-:W-:Y:S02]  /*3700*/  FMUL.FTZ R5, R9, R5 ;  /* 0x0000000509057220 */ /* 0x000fe40000410000 */
[----:B-1----:R-:W-:Y:S01]  /*3710*/  FMUL.FTZ R21, R6, R7 ;  /* 0x0000000706157220 */ /* 0x002fe20000410000 */
[----:B------:R-:W-:Y:S01]  /*3720*/  STS [R234], R17 ;  /* 0x00000011ea007388 */ /* 0x000fe20000000800 */
[----:B------:R-:W-:Y:S01]  /*3730*/  F2FP.PACK_AB R6, R11, R13 ;  /* 0x0000000d0b06723e */ /* 0x000fe200000000ff */
[----:B------:R-:W-:Y:S01]  /*3740*/  MUFU.EX2 R7, R136 ;  /* 0x0000008800077308 */ /* 0x000fe20000000800 */
[----:B------:R-:W-:Y:S02]  /*3750*/  FFMA.FTZ R13, -R157, R157, 1 ;  /* 0x3f8000009d0d7423 */ /* 0x000fe4000001019d */
[----:B------:R-:W-:Y:S01]  /*3760*/  FMUL.FTZ R11, R11, R25 ;  /* 0x000000190b0b7220 */ /* 0x000fe20000410000 */
[----:B------:R1:W-:Y:S01]  /*3770*/  STS [R234+0x400], R15 ;  /* 0x0004000fea007388 */ /* 0x0003e20000000800 */
[----:B------:R-:W-:Y:S02]  /*3780*/  FMUL.FTZ R20, R13, R20 ;  /* 0x000000140d147220 */ /* 0x000fe40000410000 */
[----:B------:R-:W-:Y:S02]  /*3790*/  FFMA.FTZ R13, -R143, R143, 1 ;  /* 0x3f8000008f0d7423 */ /* 0x000fe4000001018f */
[----:B------:R-:W-:Y:S01]  /*37a0*/  FMUL.FTZ R12, R10, R12 ;  /* 0x0000000c0a0c7220 */ /* 0x000fe20000410000 */
[----:B------:R2:W-:Y:S01]  /*37b0*/  STS [R233+0x1000], R6 ;  /* 0x00100006e9007388 */ /* 0x0005e20000000800 */
[----:B------:R-:W5:Y:S01]  /*37c0*/  MUFU.EX2 R9, R137 ;  /* 0x0000008900097308 */ /* 0x000f620000000800 */
[----:B------:R-:W-:Y:S02]  /*37d0*/  FFMA.FTZ R10, -R145, R145, 1 ;  /* 0x3f800000910a7423 */ /* 0x000fe40000010191 */
[----:B------:R-:W-:Y:S02]  /*37e0*/  FMUL.FTZ R14, R14, R11 ;  /* 0x0000000b0e0e7220 */ /* 0x000fe40000410000 */
[----:B------:R-:W-:Y:S01]  /*37f0*/  FMUL.FTZ R11, R10, R12 ;  /* 0x0000000c0a0b7220 */ /* 0x000fe20000410000 */
[----:B------:R-:W-:Y:S01]  /*3800*/  F2FP.PACK_AB R10, R23, R32 ;  /* 0x00000020170a723e */ /* 0x000fe200000000ff */
[----:B------:R-:W-:Y:S01]  /*3810*/  FMUL.FTZ R5, R13, R5 ;  /* 0x000000050d057220 */ /* 0x000fe20000410000 */
[----:B------:R-:W-:Y:S01]  /*3820*/  F2FP.PACK_AB R13, R33, R135 ;  /* 0x00000087210d723e */ /* 0x000fe200000000ff */
[--C-:B----4-:R-:W-:Y:S01]  /*3830*/  FADD.FTZ R31, R31, -R4.reuse ;  /* 0x800000041f1f7221 */ /* 0x110fe20000010000 */
[----:B------:R-:W-:Y:S01]  /*3840*/  F2FP.PACK_AB R12, R21, R22 ;  /* 0x00000016150c723e */ /* 0x000fe200000000ff */
[--C-:B------:R-:W-:Y:S01]  /*3850*/  FADD.FTZ R26, R26, -R4.reuse ;  /* 0x800000041a1a7221 */ /* 0x100fe20000010000 */
[----:B------:R-:W-:Y:S01]  /*3860*/  F2FP.PACK_AB R11, R5, R11 ;  /* 0x0000000b050b723e */ /* 0x000fe200000000ff */
[--C-:B------:R-:W-:Y:S01]  /*3870*/  FADD.FTZ R27, R27, -R4.reuse ;  /* 0x800000041b1b7221 */ /* 0x100fe20000010000 */
[----:B---3--:R-:W-:Y:S01]  /*3880*/  F2FP.PACK_AB R5, R34, R138 ;  /* 0x0000008a2205723e */ /* 0x008fe200000000ff */
[----:B------:R-:W-:Y:S01]  /*3890*/  FMUL.FTZ R26, R138, R26 ;  /* 0x0000001a8a1a7220 */ /* 0x000fe20000410000 */
[----:B------:R-:W-:Y:S01]  /*38a0*/  F2FP.PACK_AB R14, R14, R20 ;  /* 0x000000140e0e723e */ /* 0x000fe200000000ff */
[----:B------:R-:W-:Y:S02]  /*38b0*/  FMUL.FTZ R27, R34, R27 ;  /* 0x0000001b221b7220 */ /* 0x000fe40000410000 */
[----:B------:R3:W-:Y:S01]  /*38c0*/  STS [R233+0x1400], R5 ;  /* 0x00140005e9007388 */ /* 0x0007e20000000800 */
[----:B-1----:R-:W-:Y:S02]  /*38d0*/  FFMA.FTZ R15, -R147, R147, 1 ;  /* 0x3f800000930f7423 */ /* 0x002fe40000010193 */
[----:B------:R-:W-:Y:S02]  /*38e0*/  FFMA.FTZ R16, -R144, R144, 1 ;  /* 0x3f80000090107423 */ /* 0x000fe40000010190 */
[----:B--2---:R-:W-:Y:S01]  /*38f0*/  FADD.FTZ R6, R30, -R4 ;  /* 0x800000041e067221 */ /* 0x004fe20000010000 */
[C---:B-----5:R-:W-:Y:S01]  /*3900*/  F2FP.PACK_AB R4, R9.reuse, R7 ;  /* 0x000000070904723e */ /* 0x060fe200000000ff */
[----:B------:R-:W-:Y:S01]  /*3910*/  STS [R234+0x1000], R8 ;  /* 0x00100008ea007388 */ /* 0x000fe20000000800 */
[----:B------:R-:W-:Y:S02]  /*3920*/  FMUL.FTZ R9, R9, R31 ;  /* 0x0000001f09097220 */ /* 0x000fe40000410000 */
[----:B------:R-:W-:Y:S03]  /*3930*/  FMUL.FTZ R6, R7, R6 ;  /* 0x0000000607067220 */ /* 0x000fe60000410000 */
[----:B------:R1:W-:Y:S06]  /*3940*/  STS [R234+0x1400], R4 ;  /* 0x00140004ea007388 */ /* 0x0003ec0000000800 */
[----:B------:R-:W-:Y:S01]  /*3950*/  BAR.SYNC.DEFER_BLOCKING 0x0 ;  /* 0x0000000000007b1d */ /* 0x000fe20000010000 */
[----:B---3--:R-:W-:Y:S04]  /*3960*/  FFMA.FTZ R5, -R158, R158, 1 ;  /* 0x3f8000009e057423 */ /* 0x008fe8000001019e */
[----:B------:R-:W-:Y:S02]  /*3970*/  FMUL.FTZ R7, R5, R26 ;  /* 0x0000001a05077220 */ /* 0x000fe40000410000 */
[----:B------:R-:W-:Y:S02]  /*3980*/  FMUL.FTZ R5, R15, R27 ;  /* 0x0000001b0f057220 */ /* 0x000fe40000410000 */
[----:B------:R-:W-:Y:S03]  /*3990*/  FFMA.FTZ R15, -R146, R146, 1 ;  /* 0x3f800000920f7423 */ /* 0x000fe60000010192 */
        /* <DEDUP_REMOVED lines=107> */
[----:B------:R-:W-:Y:S01]  /*4050*/  LEA.HI.X R9, R10, R241, R9, 0x7, P0 ;  /* 0x000000f10a097211 */ /* 0x000fe200000f3c09 */
[----:B------:R-:W-:Y:S01]  /*4060*/  IMAD.U32 R10, RZ, RZ, UR4 ;  /* 0x00000004ff0a7e24 */ /* 0x000fe2000f8e00ff */
[--C-:B------:R-:W-:Y:S04]  /*4070*/  IADD3 R18, P1, P0, R18, 0x80, R8.reuse ;  /* 0x0000008012127810 */ /* 0x100fe8000783e008 */
[--C-:B------:R-:W-:Y:S02]  /*4080*/  IADD3.X R19, RZ, UR9, R9.reuse, P1, P0 ;  /* 0x00000009ff137c10 */ /* 0x100fe40008fe0409 */
[----:B------:R-:W-:Y:S02]  /*4090*/  IADD3 R16, P1, P0, R16, 0x100, R8 ;  /* 0x0000010010107810 */ /* 0x000fe4000783e008 */
[----:B------:R-:W-:Y:S02]  /*40a0*/  IADD3 R10, -R243, UR8, -R10 ;  /* 0x00000008f30a7c10 */ /* 0x000fe4000fffe90a */
[----:B------:R-:W-:Y:S02]  /*40b0*/  IADD3.X R17, RZ, UR9, R9, P1, P0 ;  /* 0x00000009ff117c10 */ /* 0x000fe40008fe0409 */
[C---:B------:R-:W-:Y:S02]  /*40c0*/  ISETP.LT.OR P0, PT, R10.reuse, 0x1, !P2 ;  /* 0x000000010a00780c */ /* 0x040fe40005701670 */
[----:B------:R-:W-:Y:S11]  /*40d0*/  LOP3.LUT P1, RZ, R237, 0x2, RZ, 0xc0, !PT ;  /* 0x00000002edff7812 */ /* 0x000ff6000782c0ff */
        /* <DEDUP_REMOVED lines=12> */
[----:B------:R-:W-:Y:S02]  /*41a0*/  ISETP.LT.OR P0, PT, R10, 0x21, !P2 ;  /* 0x000000210a00780c */ /* 0x000fe40005701670 */
[----:B------:R-:W-:Y:S11]  /*41b0*/  ISETP.GT.AND P2, PT, R252, 0xf, PT ;  /* 0x0000000ffc00780c */ /* 0x000ff60003f44270 */
[----:B------:R1:W-:Y:S01]  /*41c0*/  LDGSTS.E.BYPASS.LTC128B.128 [R232+0xd080], [R8.64], !P0 ;  /* 0x0d08000008e87fae */ /* 0x0003e2000c101d4a */
[C---:B------:R-:W-:Y:S11]  /*41d0*/  ISETP.LT.OR P0, PT, R10.reuse, 0x21, !P1 ;  /* 0x000000210a00780c */ /* 0x040ff60004f01670 */
[----:B------:R-:W-:Y:S02]  /*41e0*/  @!UPT UIADD3 URZ, URZ, URZ, URZ ;  /* 0x0000003f3f3ff290 */ /* 0x000fe4000fffe03f */
[----:B------:R2:W-:Y:S01]  /*41f0*/  LDGSTS.E.BYPASS.LTC128B.128 [R232+0xf080], [R18.64], !P0 ;  /* 0x0f08000012e87fae */ /* 0x0005e2000c101d4a */
[----:B------:R-:W-:Y:S01]  /*4200*/  ISETP.LT.OR P0, PT, R10, 0x21, !P3 ;  /* 0x000000210a00780c */ /* 0x000fe20005f01670 */
[----:B------:R-:W-:Y:S02]  /*4210*/  @!P2 IMAD.SHL.U32 R10, R252, 0x10, RZ ;  /* 0x00000010fc0aa824 */ /* 0x000fe400078e00ff */
[----:B-1----:R-:W-:Y:S10]  /*4220*/  IMAD.U32 R8, RZ, RZ, UR4 ;  /* 0x00000004ff087e24 */ /* 0x002ff4000f8e00ff */
[----:B------:R2:W-:Y:S01]  /*4230*/  LDGSTS.E.BYPASS.LTC128B.128 [R232+0x11080], [R16.64], !P0 ;  /* 0x1108000010e87fae */ /* 0x0005e2000c101d4a */
[----:B------:R-:W-:Y:S05]  /*4240*/  @!P2 IMAD.WIDE R8, R8, 0x4, R244 ;  /* 0x000000040808a825 */ /* 0x000fea00078e02f4 */
[----:B------:R2:W-:Y:S02]  /*4250*/  @!P2 LDGSTS.E.BYPASS.LTC128B.128 [R10+0x12180], [R8.64] ;  /* 0x12180000080aafae */ /* 0x0005e4000b901d4a */
.L_x_58:
[-C--:B-1--4-:R-:W-:Y:S01]  /*4260*/  HMMA.16816.F32 R84, R4, R12.reuse, R84 ;  /* 0x0000000c0454723c */ /* 0x092fe20000001854 */
[----:B--2---:R-:W-:Y:S07]  /*4270*/  LDSM.16.MT88.4 R8, [R227+0x15280] ;  /* 0x01528000e308783b */ /* 0x004fee0000004200 */
        /* <DEDUP_REMOVED lines=71> */
[----:B------:R-:W-:Y:S01]  /*46f0*/  LOP3.LUT P4, RZ, R236, 0x4, RZ, 0xc0, !PT ;  /* 0x00000004ecff7812 */ /* 0x000fe2000788c0ff */
[----:B------:R-:W-:Y:S01]  /*4700*/  ULDC.64 UR4, c[0x0][0x178] ;  /* 0x00005e0000047ab9 */ /* 0x000fe20000000a00 */
[----:B------:R-:W-:Y:S01]  /*4710*/  ISETP.GT.AND P3, PT, R252, 0xf, PT ;  /* 0x0000000ffc00780c */ /* 0x000fe20003f64270 */
        /* <DEDUP_REMOVED lines=18> */
[----:B------:R-:W-:Y:S02]  /*4840*/  ISETP.LT.OR P0, PT, R6, 0x1, !P2 ;  /* 0x000000010600780c */ /* 0x000fe40005701670 */
        /* <DEDUP_REMOVED lines=10> */
[----:B------:R1:W-:Y:S02]  /*48f0*/  LDGSTS.E.BYPASS.LTC128B.128 [R232+0xa080], [R4.64+0x100], !P0 ;  /* 0x0a08010004e87fae */ /* 0x0003e4000c101d4a */
[----:B-1----:R-:W-:Y:S04]  /*4900*/  IADD3 R4, P0, R4, UR7, RZ ;  /* 0x0000000704047c10 */ /* 0x002fe8000ff1e0ff */
[----:B------:R-:W-:Y:S02]  /*4910*/  IADD3.X R5, R5, UR6, RZ, P0, !PT ;  /* 0x0000000605057c10 */ /* 0x000fe400087fe4ff */
[C---:B------:R-:W-:Y:S11]  /*4920*/  ISETP.LT.OR P0, PT, R6.reuse, 0x21, !P2 ;  /* 0x000000210600780c */ /* 0x040ff60005701670 */
[----:B------:R-:W-:Y:S02]  /*4930*/  @!UPT UIADD3 URZ, URZ, URZ, URZ ;  /* 0x0000003f3f3ff290 */ /* 0x000fe4000fffe03f */
[----:B------:R1:W-:Y:S01]  /*4940*/  LDGSTS.E.BYPASS.LTC128B.128 [R232+0x7080], [R4.64], !P0 ;  /* 0x0708000004e87fae */ /* 0x0003e2000c101d4a */
[C---:B------:R-:W-:Y:S11]  /*4950*/  ISETP.LT.OR P0, PT, R6.reuse, 0x21, !P1 ;  /* 0x000000210600780c */ /* 0x040ff60004f01670 */
[----:B------:R-:W-:Y:S02]  /*4960*/  @!UPT UIADD3 URZ, URZ, URZ, URZ ;  /* 0x0000003f3f3ff290 */ /* 0x000fe4000fffe03f */
[----:B------:R2:W-:Y:S01]  /*4970*/  LDGSTS.E.BYPASS.LTC128B.128 [R232+0x9080], [R10.64], !P0 ;  /* 0x090800000ae87fae */ /* 0x0005e2000c101d4a */
[----:B------:R-:W-:Y:S01]  /*4980*/  ISETP.LT.OR P0, PT, R6, 0x21, P4 ;  /* 0x000000210600780c */ /* 0x000fe20002701670 */
[----:B------:R-:W-:Y:S02]  /*4990*/  @!P3 IMAD.SHL.U32 R6, R252, 0x10, RZ ;  /* 0x00000010fc06b824 */ /* 0x000fe400078e00ff */
[----:B-1----:R-:W-:Y:S10]  /*49a0*/  IMAD.U32 R4, RZ, RZ, UR4 ;  /* 0x00000004ff047e24 */ /* 0x002ff4000f8e00ff */
[----:B------:R2:W-:Y:S01]  /*49b0*/  LDGSTS.E.BYPASS.LTC128B.128 [R232+0xb080], [R8.64], !P0 ;  /* 0x0b08000008e87fae */ /* 0x0005e2000c101d4a */
[----:B------:R-:W-:Y:S05]  /*49c0*/  @!P3 IMAD.WIDE R4, R4, 0x4, R246 ;  /* 0x000000040404b825 */ /* 0x000fea00078e02f6 */
[----:B------:R2:W-:Y:S02]  /*49d0*/  @!P3 LDGSTS.E.BYPASS.LTC128B.128 [R6+0x12080], [R4.64] ;  /* 0x120800000406bfae */ /* 0x0005e4000b901d4a */
.L_x_59:
[-C--:B-1234-:R-:W-:Y:S01]  /*49e0*/  HMMA.16816.F32 R4, R144, R16.reuse, RZ ;  /* 0x000000109004723c */ /* 0x09efe200000018ff */
[----:B------:R-:W-:Y:S01]  /*49f0*/  LDSM.16.MT88.4 R220, [R0+0x3080] ;  /* 0x0030800000dc783b */ /* 0x000fe20000004200 */
[----:B------:R-:W-:Y:S02]  /*4a00*/  UIMAD UR12, UR12, 0x3000, URZ ;  /* 0x000030000c0c78a4 */ /* 0x000fe4000f8e023f */
[----:B------:R-:W-:Y:S01]  /*4a10*/  UISETP.GE.AND UP0, UPT, UR15, UR13, UPT ;  /* 0x0000000d0f00728c */ /* 0x000fe2000bf06270 */
[----:B------:R-:W0:Y:S03]  /*4a20*/  LDGDEPBAR ;  /* 0x00000000000079af */ /* 0x000e260000000000 */
        /* <DEDUP_REMOVED lines=21> */
[----:B------:R-:W2:Y:S07]  /*4b80*/  LDSM.16.M88.4 R212, [R224+0x15280] ;  /* 0x01528000e0d4783b */ /* 0x000eae0000000200 */
[-C--:B------:R-:W-:Y:S08]  /*4b90*/  HMMA.16816.F32 R132, R200, R216.reuse, R132 ;  /* 0x000000d8c884723c */ /* 0x080ff00000001884 */
[C---:B------:R-:W-:Y:S08]  /*4ba0*/  HMMA.16816.F32 R136, R208.reuse, R216, R136 ;  /* 0x000000d8d088723c */ /* 0x040ff00000001888 */
[-C--:B------:R-:W-:Y:S01]  /*4bb0*/  HMMA.16816.F32 R140, R208, R218.reuse, R140 ;  /* 0x000000dad08c723c */ /* 0x080fe2000000188c */
[----:B------:R-:W3:Y:S07]  /*4bc0*/  LDSM.16.MT88.4 R208, [R0+0x5080] ;  /* 0x0050800000d0783b */ /* 0x000eee0000004200 */
[----:B------:R-:W-:Y:S01]  /*4bd0*/  HMMA.16816.F32 R144, R200, R218, R144 ;  /* 0x000000dac890723c */ /* 0x000fe20000001890 */
[----:B------:R-:W-:Y:S04]  /*4be0*/  LDSM.16.M88.4 R200, [R3+0x14280] ;  /* 0x0142800003c8783b */ /* 0x000fe80000000200 */
[----:B------:R-:W-:Y:S03]  /*4bf0*/  LDSM.16.M88.4 R216, [R3+0x15280] ;  /* 0x0152800003d8783b */ /* 0x000fe60000000200 */
[-C--:B-1----:R-:W-:Y:S08]  /*4c00*/  HMMA.16816.F32 R4, R156, R204.reuse, R4 ;  /* 0x000000cc9c04723c */ /* 0x082ff00000001804 */
[C---:B--2---:R-:W-:Y:S08]  /*4c10*/  HMMA.16816.F32 R8, R212.reuse, R204, R8 ;  /* 0x000000ccd408723c */ /* 0x044ff00000001808 */
[-C--:B------:R-:W-:Y:S08]  /*4c20*/  HMMA.16816.F32 R12, R212, R206.reuse, R12 ;  /* 0x000000ced40c723c */ /* 0x080ff0000000180c */
[C---:B------:R-:W-:Y:S01]  /*4c30*/  HMMA.16816.F32 R16, R156.reuse, R206, R16 ;  /* 0x000000ce9c10723c */ /* 0x040fe20000001810 */
[----:B------:R-:W1:Y:S07]  /*4c40*/  LDSM.16.MT88.4 R204, [R0+0x1880] ;  /* 0x0018800000cc783b */ /* 0x000e6e0000004200 */
[-C--:B------:R-:W-:Y:S08]  /*4c50*/  HMMA.16816.F32 R20, R156, R220.reuse, R20 ;  /* 0x000000dc9c14723c */ /* 0x080ff00000001814 */
[C---:B------:R-:W-:Y:S08]  /*4c60*/  HMMA.16816.F32 R24, R212.reuse, R220, R24 ;  /* 0x000000dcd418723c */ /* 0x040ff00000001818 */
[-C--:B------:R-:W-:Y:S08]  /*4c70*/  HMMA.16816.F32 R28, R212, R222.reuse, R28 ;  /* 0x000000ded41c723c */ /* 0x080ff0000000181c */
[C---:B------:R-:W-:Y:S01]  /*4c80*/  HMMA.16816.F32 R32, R156.reuse, R222, R32 ;  /* 0x000000de9c20723c */ /* 0x040fe20000001820 */
[----:B------:R-:W2:Y:S07]  /*4c90*/  LDSM.16.MT88.4 R220, [R0+0x3880] ;  /* 0x0038800000dc783b */ /* 0x000eae0000004200 */
[-C--:B---3--:R-:W-:Y:S08]  /*4ca0*/  HMMA.16816.F32 R132, R156, R208.reuse, R132 ;  /* 0x000000d09c84723c */ /* 0x088ff00000001884 */
[C---:B------:R-:W-:Y:S08]  /*4cb0*/  HMMA.16816.F32 R136, R212.reuse, R208, R136 ;  /* 0x000000d0d488723c */ /* 0x040ff00000001888 */
[-C--:B------:R-:W-:Y:S01]  /*4cc0*/  HMMA.16816.F32 R140, R212, R210.reuse, R140 ;  /* 0x000000d2d48c723c */ /* 0x080fe2000000188c */
[----:B------:R-:W3:Y:S07]  /*4cd0*/  LDSM.16.MT88.4 R212, [R0+0x5880] ;  /* 0x0058800000d4783b */ /* 0x000eee0000004200 */
[----:B------:R-:W-:Y:S07]  /*4ce0*/  HMMA.16816.F32 R144, R156, R210, R144 ;  /* 0x000000d29c90723c */ /* 0x000fee0000001890 */
[----:B------:R-:W-:Y:S01]  /*4cf0*/  IMAD.U32 R158, RZ, RZ, UR12 ;  /* 0x0000000cff9e7e24 */ /* 0x000fe2000f8e00ff */
[-C--:B-1----:R-:W-:Y:S05]  /*4d00*/  HMMA.16816.F32 R4, R200, R204.reuse, R4 ;  /* 0x000000ccc804723c */ /* 0x082fea0000001804 */
[----:B------:R-:W-:Y:S01]  /*4d10*/  IADD3 R157, P0, R248, UR12, RZ ;  /* 0x0000000cf89d7c10 */ /* 0x000fe2000ff1e0ff */
[----:B------:R-:W-:Y:S02]  /*4d20*/  UMOV UR12, UR15 ;  /* 0x0000000f000c7c82 */ /* 0x000fe40008000000 */
[C---:B------:R-:W-:Y:S04]  /*4d30*/  HMMA.16816.F32 R8, R216.reuse, R204, R8 ;  /* 0x000000ccd808723c */ /* 0x040fe80000001808 */
[----:B------:R-:W-:Y:S02]  /*4d40*/  LEA.HI.X.SX32 R158, R158, R250, 0x1, P0 ;  /* 0x000000fa9e9e7211 */ /* 0x000fe400000f0eff */
[C---:B------:R-:W-:Y:S02]  /*4d50*/  LEA R156, P0, R157.reuse, c[0x0][0x220], 0x2 ;  /* 0x000088009d9c7a11 */ /* 0x040fe400078010ff */
[-C--:B------:R-:W-:Y:S04]  /*4d60*/  HMMA.16816.F32 R12, R216, R206.reuse, R12 ;  /* 0x000000ced80c723c */ /* 0x080fe8000000180c */
[----:B------:R-:W-:Y:S02]  /*4d70*/  LEA.HI.X R157, R157, c[0x0][0x224], R158, 0x2, P0 ;  /* 0x000089009d9d7a11 */ /* 0x000fe400000f149e */
[----:B------:R-:W-:Y:S02]  /*4d80*/  PLOP3.LUT P0, PT, PT, PT, UP0, 0x80, 0x0 ;  /* 0x000000000000781c */ /* 0x000fe40003f0f008 */
[C---:B------:R-:W-:Y:S01]  /*4d90*/  HMMA.16816.F32 R16, R200.reuse, R206, R16 ;  /* 0x000000cec810723c */ /* 0x040fe20000001810 */
[----:B------:R1:W-:Y:S04]  /*4da0*/  RED.E.ADD.F32.FTZ.RN.STRONG.GPU [R156.64], R4 ;  /* 0x000000049c00798e */ /* 0x0003e8000c10e78a */
[----:B------:R1:W-:Y:S03]  /*4db0*/  RED.E.ADD.F32.FTZ.RN.STRONG.GPU [R156.64+0x400], R5 ;  /* 0x000400059c00798e */ /* 0x0003e6000c10e78a */
[-C--:B--2---:R-:W-:Y:S01]  /*4dc0*/  HMMA.16816.F32 R20, R200, R220.reuse, R20 ;  /* 0x000000dcc814723c */ /* 0x084fe20000001814 */
        /* <DEDUP_REMOVED lines=54> */
[----:B------:R-:W-:Y:S01]  /*5130*/  FMUL.FTZ R84, R84, c[0x0][0x298] ;  /* 0x0000a60054547a20 */ /* 0x000fe20000410000 */
[----:B------:R-:W-:Y:S01]  /*5140*/  PLOP3.LUT P0, PT, PT, PT, PT, 0x8, 0x0 ;  /* 0x000000000000781c */ /* 0x000fe20003f0e170 */
[----:B-1----:R-:W-:-:S02]  /*5150*/  FMUL.FTZ R26, R85, c[0x0][0x298] ;  /* 0x0000a600551a7a20 */ /* 0x002fc40000410000 */
        /* <DEDUP_REMOVED lines=46> */
.L_x_57:
[----:B------:R-:W-:Y:S05]  /*5440*/  @P0 BRA `(.L_x_61) ;  /* 0x0000111000000947 */ /* 0x000fea0003800000 */
[----:B------:R-:W-:Y:S01]  /*5450*/  SHF.R.S32.HI R28, RZ, 0x1f, R252 ;  /* 0x0000001fff1c7819 */ /* 0x000fe200000114fc */
[----:B------:R-:W-:Y:S01]  /*5460*/  BAR.SYNC.DEFER_BLOCKING 0x1, 0x100 ;  /* 0x0044000000007b1d */ /* 0x000fe20000010000 */
[----:B------:R-:W-:Y:S02]  /*5470*/  F2FP.PACK_AB R36, R37, R36 ;  /* 0x000000242524723e */ /* 0x000fe400000000ff */
[----:B------:R-:W-:-:S02]  /*5480*/  LEA.HI R5, R28, R252, RZ, 0x2 ;  /* 0x000000fc1c057211 */ /* 0x000fc400078f10ff */
[-C--:B-1----:R-:W-:Y:S02]  /*5490*/  LEA.HI R2, R28, R252.reuse, RZ, 0x5 ;  /* 0x000000fc1c027211 */ /* 0x082fe400078f28ff */
[--C-:B------:R-:W-:Y:S02]  /*54a0*/  SHF.R.S32.HI R7, RZ, 0x2, R5.reuse ;  /* 0x00000002ff077819 */ /* 0x100fe40000011405 */
[----:B------:R-:W-:Y:S02]  /*54b0*/  SHF.R.S32.HI R0, RZ, 0x1f, R5 ;  /* 0x0000001fff007819 */ /* 0x000fe40000011405 */
[----:B------:R-:W-:Y:S02]  /*54c0*/  SHF.R.S32.HI R3, RZ, 0x5, R2 ;  /* 0x00000005ff037819 */ /* 0x000fe40000011402 */
[----:B------:R-:W-:Y:S02]  /*54d0*/  LEA.HI R0, R0, R7, RZ, 0x3 ;  /* 0x0000000700007211 */ /* 0x000fe400078f18ff */
[----:B------:R-:W-:-:S02]  /*54e0*/  LEA.HI R27, R28, R252, RZ, 0x6 ;  /* 0x000000fc1c1b7211 */ /* 0x000fc400078f30ff */
[----:B------:R-:W-:Y:S02]  /*54f0*/  LOP3.LUT R0, R0, 0xfffffff8, RZ, 0xc0, !PT ;  /* 0xfffffff800007812 */ /* 0x000fe400078ec0ff */
[----:B------:R-:W-:Y:S02]  /*5500*/  SHF.R.S32.HI R27, RZ, 0x6, R27 ;  /* 0x00000006ff1b7819 */ /* 0x000fe4000001141b */
[----:B------:R-:W-:Y:S01]  /*5510*/  LOP3.LUT R5, R5, 0x3ffffffc, RZ, 0xc0, !PT ;  /* 0x3ffffffc05057812 */ /* 0x000fe200078ec0ff */
[----:B------:R-:W-:Y:S01]  /*5520*/  IMAD.IADD R7, R7, 0x1, -R0 ;  /* 0x0000000107077824 */ /* 0x000fe200078e0a00 */
[----:B------:R-:W-:Y:S01]  /*5530*/  LEA.HI R0, R2, R3, RZ, 0x1 ;  /* 0x0000000302007211 */ /* 0x000fe200078f08ff */
[----:B------:R-:W-:Y:S01]  /*5540*/  IMAD.SHL.U32 R6, R27, 0x8, RZ ;  /* 0x000000081b067824 */ /* 0x000fe200078e00ff */
[----:B------:R-:W-:Y:S01]  /*5550*/  F2FP.PACK_AB R38, R39, R38 ;  /* 0x000000262726723e */ /* 0x000fe200000000ff */
[----:B------:R-:W-:Y:S01]  /*5560*/  IMAD.SHL.U32 R2, R7, 0x40, RZ ;  /* 0x0000004007027824 */ /* 0x000fe200078e00ff */
[----:B------:R-:W-:-:S02]  /*5570*/  LOP3.LUT R4, R0, 0x1ffffe, RZ, 0xc0, !PT ;  /* 0x001ffffe00047812 */ /* 0x000fc400078ec0ff */
[----:B------:R-:W-:Y:S02]  /*5580*/  LOP3.LUT P0, RZ, R7, 0x4, RZ, 0xc0, !PT ;  /* 0x0000000407ff7812 */ /* 0x000fe4000780c0ff */
[----:B------:R-:W-:Y:S01]  /*5590*/  LOP3.LUT R0, R2, 0x1c0, RZ, 0xc0, !PT ;  /* 0x000001c002007812 */ /* 0x000fe200078ec0ff */
[----:B------:R-:W-:Y:S01]  /*55a0*/  IMAD.IADD R3, R3, 0x1, -R4 ;  /* 0x0000000103037824 */ /* 0x000fe200078e0a04 */
[----:B------:R-:W-:Y:S01]  /*55b0*/  F2FP.PACK_AB R48, R49, R48 ;  /* 0x000000303130723e */ /* 0x000fe200000000ff */
[----:B------:R-:W-:Y:S01]  /*55c0*/  IMAD.IADD R2, R252, 0x1, -R5 ;  /* 0x00000001fc027824 */ /* 0x000fe200078e0a05 */
[----:B------:R-:W-:Y:S02]  /*55d0*/  LOP3.LUT R4, R0, 0x18, R6, 0xf8, !PT ;  /* 0x0000001800047812 */ /* 0x000fe400078ef806 */
[----:B------:R-:W-:Y:S01]  /*55e0*/  SHF.R.U32.HI R0, RZ, 0x3, R0 ;  /* 0x00000003ff007819 */ /* 0x000fe20000011600 */
[----:B------:R-:W-:Y:S01]  /*55f0*/  IMAD R2, R3, 0x200, R2 ;  /* 0x0000020003027824 */ /* 0x000fe200078e0202 */
[----:B------:R-:W-:-:S02]  /*5600*/  F2FP.PACK_AB R50, R51, R50 ;  /* 0x000000323332723e */ /* 0x000fc400000000ff */
[----:B------:R-:W-:Y:S02]  /*5610*/  LOP3.LUT R0, R4, R0, RZ, 0x3c, !PT ;  /* 0x0000000004007212 */ /* 0x000fe400078e3cff */
[----:B------:R-:W-:Y:S02]  /*5620*/  F2FP.PACK_AB R40, R41, R40 ;  /* 0x000000282928723e */ /* 0x000fe400000000ff */
[----:B------:R-:W-:Y:S01]  /*5630*/  F2FP.PACK_AB R42, R43, R42 ;  /* 0x0000002a2b2a723e */ /* 0x000fe200000000ff */
[----:B------:R-:W-:Y:S01]  /*5640*/  IMAD.U32 R0, R2, 0x2, R0 ;  /* 0x0000000202007824 */ /* 0x000fe200078e0000 */
[----:B------:R-:W-:Y:S02]  /*5650*/  F2FP.PACK_AB R44, R45, R44 ;  /* 0x0000002c2d2c723e */ /* 0x000fe400000000ff */
[----:B------:R-:W-:Y:S01]  /*5660*/  F2FP.PACK_AB R46, R47, R46 ;  /* 0x0000002e2f2e723e */ /* 0x000fe200000000ff */
[----:B------:R-:W-:Y:S01]  /*5670*/  IMAD.SHL.U32 R0, R0, 0x2, RZ ;  /* 0x0000000200007824 */ /* 0x000fe200078e00ff */
[----:B------:R-:W-:-:S02]  /*5680*/  F2FP.PACK_AB R52, R53, R52 ;  /* 0x000000343534723e */ /* 0x000fc400000000ff */
[----:B------:R-:W-:Y:S02]  /*5690*/  F2FP.PACK_AB R54, R55, R54 ;  /* 0x000000363736723e */ /* 0x000fe400000000ff */
[C---:B------:R-:W-:Y:S01]  /*56a0*/  IADD3 R2, R0.reuse, 0x40, RZ ;  /* 0x0000004000027810 */ /* 0x040fe20007ffe0ff */
[----:B------:R-:W-:Y:S01]  /*56b0*/  STS [R0+0x6080], R36 ;  /* 0x0060802400007388 */ /* 0x000fe20000000800 */
[----:B------:R-:W-:Y:S02]  /*56c0*/  @P0 IADD3 R2, R0, -0x40, RZ ;  /* 0xffffffc000020810 */ /* 0x000fe40007ffe0ff */
[----:B------:R-:W-:Y:S01]  /*56d0*/  F2FP.PACK_AB R64, R65, R64 ;  /* 0x000000404140723e */ /* 0x000fe200000000ff */
[----:B------:R-:W-:Y:S01]  /*56e0*/  STS [R0+0x6480], R38 ;  /* 0x0064802600007388 */ /* 0x000fe20000000800 */
[----:B------:R-:W-:Y:S02]  /*56f0*/  F2FP.PACK_AB R66, R67, R66 ;  /* 0x000000424342723e */ /* 0x000fe400000000ff */
[----:B------:R-:W-:Y:S01]  /*5700*/  F2FP.PACK_AB R56, R57, R56 ;  /* 0x000000383938723e */ /* 0x000fe200000000ff */
[----:B------:R-:W-:Y:S01]  /*5710*/  STS [R2+0x6080], R48 ;  /* 0x0060803002007388 */ /* 0x000fe20000000800 */
[----:B------:R-:W-:-:S02]  /*5720*/  F2FP.PACK_AB R58, R59, R58 ;  /* 0x0000003a3b3a723e */ /* 0x000fc400000000ff */
[----:B------:R-:W-:Y:S01]  /*5730*/  F2FP.PACK_AB R60, R61, R60 ;  /* 0x0000003c3d3c723e */ /* 0x000fe200000000ff */
[----:B------:R-:W-:Y:S01]  /*5740*/  STS [R2+0x6480], R50 ;  /* 0x0064803202007388 */ /* 0x000fe20000000800 */
[----:B------:R-:W-:Y:S02]  /*5750*/  F2FP.PACK_AB R62, R63, R62 ;  /* 0x0000003e3f3e723e */ /* 0x000fe400000000ff */
        /* <DEDUP_REMOVED lines=33> */
[----:B-----5:R-:W-:Y:S01]  /*5970*/  F2FP.PACK_AB R9, R109, R108 ;  /* 0x0000006c6d09723e */ /* 0x020fe200000000ff */
        /* <DEDUP_REMOVED lines=14> */
[----:B------:R-:W-:Y:S01]  /*5a60*/  ISETP.NE.U32.AND P0, PT, RZ, c[0x0][0x358], PT ;  /* 0x0000d600ff007a0c */ /* 0x000fe20003f05070 */
[----:B------:R-:W-:Y:S03]  /*5a70*/  STS [R0+0xb080], R72 ;  /* 0x00b0804800007388 */ /* 0x000fe60000000800 */
[----:B------:R-:W-:Y:S01]  /*5a80*/  ISETP.NE.AND.EX P1, PT, RZ, c[0x0][0x35c], PT, P0 ;  /* 0x0000d700ff007a0c */ /* 0x000fe20003f25300 */
[----:B------:R-:W-:Y:S01]  /*5a90*/  STS [R0+0xb480], R74 ;  /* 0x00b4804a00007388 */ /* 0x000fe20000000800 */
[----:B------:R-:W-:-:S03]  /*5aa0*/  ISETP.NE.U32.AND P0, PT, RZ, c[0x0][0x360], PT ;  /* 0x0000d800ff007a0c */ /* 0x000fc60003f05070 */
[----:B------:R-:W-:Y:S01]  /*5ab0*/  STS [R2+0xb080], R76 ;  /* 0x00b0804c02007388 */ /* 0x000fe20000000800 */
[----:B------:R-:W-:-:S03]  /*5ac0*/  ISETP.NE.AND.EX P0, PT, RZ, c[0x0][0x364], PT, P0 ;  /* 0x0000d900ff007a0c */ /* 0x000fc60003f05300 */
        /* <DEDUP_REMOVED lines=17> */
[----:B------:R-:W-:Y:S04]  /*5be0*/  STS [R0+0x4080], R7 ;  /* 0x0040800700007388 */ /* 0x000fe80000000800 */
[----:B------:R2:W-:Y:S04]  /*5bf0*/  STS [R0+0x4480], R6 ;  /* 0x0044800600007388 */ /* 0x0005e80000000800 */
[----:B------:R-:W-:Y:S04]  /*5c00*/  STS [R2+0x4080], R4 ;  /* 0x0040800402007388 */ /* 0x000fe80000000800 */
[----:B------:R-:W-:Y:S04]  /*5c10*/  STS [R2+0x4480], R3 ;  /* 0x0044800302007388 */ /* 0x000fe80000000800 */
[----:B------:R-:W-:Y:S04]  /*5c20*/  STS [R0+0x5080], R5 ;  /* 0x0050800500007388 */ /* 0x000fe80000000800 */
[----:B------:R-:W-:Y:S01]  /*5c30*/  STS [R0+0x5480], R12 ;  /* 0x0054800c00007388 */ /* 0x000fe20000000800 */
[----:B-1----:R-:W-:-:S03]  /*5c40*/  IMAD.MOV.U32 R8, RZ, RZ, 0x4 ;  /* 0x00000004ff087424 */ /* 0x002fc600078e00ff */
[----:B------:R-:W-:Y:S04]  /*5c50*/  STS [R2+0x5080], R11 ;  /* 0x0050800b02007388 */ /* 0x000fe80000000800 */
[----:B------:R1:W-:Y:S01]  /*5c60*/  STS [R2+0x5480], R10 ;  /* 0x0054800a02007388 */ /* 0x0003e20000000800 */
[----:B--2---:R-:W-:-:S03]  /*5c70*/  IMAD.WIDE R6, R251, R8, c[0x0][0x358] ;  /* 0x0000d600fb067625 */ /* 0x004fc600078e0208 */
[----:B------:R-:W-:Y:S01]  /*5c80*/  BAR.SYNC.DEFER_BLOCKING 0x1, 0x100 ;  /* 0x0044000000007b1d */ /* 0x000fe20000010000 */
[----:B------:R-:W-:Y:S02]  /*5c90*/  IMAD.MOV.U32 R9, RZ, RZ, c[0x0][0x2f0] ;  /* 0x0000bc00ff097624 */ /* 0x000fe400078e00ff */
[----:B-1----:R-:W-:-:S03]  /*5ca0*/  @P0 IMAD.WIDE R2, R251, R8, c[0x0][0x360] ;  /* 0x0000d800fb020625 */ /* 0x002fc600078e0208 */
[----:B------:R-:W2:Y:S04]  /*5cb0*/  @P1 LDG.E R0, [R6.64] ;  /* 0x0000000a06001981 */ /* 0x000ea8000c1e1900 */
[----:B------:R1:W5:Y:S01]  /*5cc0*/  @P0 LDG.E R9, [R2.64] ;  /* 0x0000000a02090981 */ /* 0x000362000c1e1900 */
[----:B------:R-:W-:Y:S02]  /*5cd0*/  CS2R R4, SRZ ;  /* 0x0000000000047805 */ /* 0x000fe4000001ff00 */
[--C-:B--2---:R-:W-:Y:S01]  /*5ce0*/  @P1 SHF.R.S32.HI R5, RZ, 0x1f, R0.reuse ;  /* 0x0000001fff051819 */ /* 0x104fe20000011400 */
[----:B------:R-:W-:Y:S01]  /*5cf0*/  @P1 IMAD.MOV.U32 R4, RZ, RZ, R0 ;  /* 0x000000ffff041224 */ /* 0x000fe200078e0000 */
[----:B------:R-:W-:Y:S05]  /*5d00*/  @P0 BRA `(.L_x_62) ;  /* 0x0000004000000947 */ /* 0x000fea0003800000 */
[----:B-1----:R-:W-:Y:S05]  /*5d10*/  @!P1 BRA `(.L_x_62) ;  /* 0x0000003000009947 */ /* 0x002fea0003800000 */
[----:B------:R-:W2:Y:S04]  /*5d20*/  LDG.E R2, [R6.64] ;  /* 0x0000000a06027981 */ /* 0x000ea8000c1e1900 */
[----:B------:R-:W2:Y:S02]  /*5d30*/  LDG.E R0, [R6.64+0x4] ;  /* 0x0000040a06007981 */ /* 0x000ea4000c1e1900 */
[----:B--2--5:R-:W-:-:S02]  /*5d40*/  IADD3 R9, -R2, R0, RZ ;  /* 0x0000000002097210 */ /* 0x024fc40007ffe1ff */
.L_x_62:
[----:B-1----:R-:W-:Y:S01]  /*5d50*/  LEA.HI R0, R28, R252, RZ, 0x3 ;  /* 0x000000fc1c007211 */ /* 0x002fe200078f18ff */
[----:B------:R-:W1:Y:S01]  /*5d60*/  S2R R11, SR_CTAID.X ;  /* 0x00000000000b7919 */ /* 0x000e620000002500 */
[----:B------:R-:W-:Y:S01]  /*5d70*/  SHF.R.S32.HI R8, RZ, 0x1f, R251 ;  /* 0x0000001fff087819 */ /* 0x000fe200000114fb */
[----:B------:R-:W-:Y:S01]  /*5d80*/  BSSY B0, `(.L_x_63) ;  /* 0x000003b000007945 */ /* 0x000fe20003800000 */
[----:B------:R-:W-:Y:S01]  /*5d90*/  LOP3.LUT R2, R0, 0x1ffffff8, RZ, 0xc0, !PT ;  /* 0x1ffffff800027812 */ /* 0x000fe200078ec0ff */
[----:B------:R-:W2:Y:S01]  /*5da0*/  S2R R31, SR_CTAID.Y ;  /* 0x00000000001f7919 */ /* 0x000ea20000002600 */
[----:B------:R-:W-:-:S02]  /*5db0*/  SHF.R.S32.HI R14, RZ, 0x3, R0 ;  /* 0x00000003ff0e7819 */ /* 0x000fc40000011400 */
[----:B------:R-:W-:Y:S01]  /*5dc0*/  SEL R30, R8, RZ, !P1 ;  /* 0x000000ff081e7207 */ /* 0x000fe20004800000 */
[----:B------:R-:W-:Y:S01]  /*5dd0*/  IMAD.IADD R2, R252, 0x1, -R2 ;  /* 0x00000001fc027824 */ /* 0x000fe200078e0a02 */
[C---:B------:R-:W-:Y:S01]  /*5de0*/  IADD3 R4, P0, R14.reuse, R4, RZ ;  /* 0x000000040e047210 */ /* 0x040fe20007f1e0ff */
[----:B------:R-:W-:Y:S01]  /*5df0*/  IMAD.SHL.U32 R0, R14, 0x40, RZ ;  /* 0x000000400e007824 */ /* 0x000fe200078e00ff */
[----:B------:R-:W-:Y:S01]  /*5e00*/  SEL R15, R251, RZ, !P1 ;  /* 0x000000fffb0f7207 */ /* 0x000fe20004800000 */
[----:B------:R-:W-:Y:S01]  /*5e10*/  IMAD.SHL.U32 R2, R2, 0x8, RZ ;  /* 0x0000000802027824 */ /* 0x000fe200078e00ff */
[----:B------:R-:W-:Y:S01]  /*5e20*/  LEA.HI.X.SX32 R5, R14, R5, 0x1, P0 ;  /* 0x000000050e057211 */ /* 0x000fe200000f0eff */
[----:B------:R-:W-:Y:S01]  /*5e30*/  IMAD R8, R30, c[0x0][0x340], RZ ;  /* 0x0000d0001e087a24 */ /* 0x000fe200078e02ff */
[----:B------:R-:W-:Y:S02]  /*5e40*/  LOP3.LUT R0, R0, 0x1c0, RZ, 0xc0, !PT ;  /* 0x000001c000007812 */ /* 0x000fe400078ec0ff */
[----:B------:R-:W-:Y:S01]  /*5e50*/  IADD3 R28, R2, 0x40, RZ ;  /* 0x00000040021c7810 */ /* 0x000fe20007ffe0ff */
[----:B------:R-:W-:Y:S01]  /*5e60*/  IMAD R8, R15, c[0x0][0x344], R8 ;  /* 0x0000d1000f087a24 */ /* 0x000fe200078e0208 */
[----:B------:R-:W-:-:S02]  /*5e70*/  LOP3.LUT R3, R0, 0x38, R2, 0xf8, !PT ;  /* 0x0000003800037812 */ /* 0x000fc400078ef802 */
[----:B------:R-:W-:Y:S01]  /*5e80*/  SHF.R.U32.HI R0, RZ, 0x3, R0 ;  /* 0x00000003ff007819 */ /* 0x000fe20000011600 */
[----:B-1---5:R-:W-:-:S03]  /*5e90*/  IMAD R9, R11, -0x40, R9 ;  /* 0xffffffc00b097824 */ /* 0x022fc600078e0209 */
[----:B------:R-:W-:Y:S01]  /*5ea0*/  LOP3.LUT R0, R3, R0, RZ, 0x3c, !PT ;  /* 0x0000000003007212 */ /* 0x000fe200078e3cff */
[----:B------:R-:W-:Y:S01]  /*5eb0*/  IMAD.WIDE R4, R11, 0x40, R4 ;  /* 0x000000400b047825 */ /* 0x000fe200078e0204 */
[----:B------:R-:W-:Y:S02]  /*5ec0*/  SHF.R.S32.HI R3, RZ, 0x1f, R2 ;  /* 0x0000001fff037819 */ /* 0x000fe40000011402 */
[----:B--2---:R-:W-:Y:S01]  /*5ed0*/  SHF.R.S32.HI R68, RZ, 0x1f, R31 ;  /* 0x0000001fff447819 */ /* 0x004fe2000001141f */
[----:B------:R-:W-:Y:S01]  /*5ee0*/  IMAD R0, R27, 0x200, R0 ;  /* 0x000002001b007824 */ /* 0x000fe200078e0200 */
[----:B------:R-:W-:Y:S01]  /*5ef0*/  IMNMX R29, R9, 0x40, PT ;  /* 0x00000040091d7817 */ /* 0x000fe20003800200 */
[----:B------:R-:W-:-:S03]  /*5f00*/  IMAD.WIDE.U32 R6, R31, c[0x0][0x338], R2 ;  /* 0x0000ce001f067a25 */ /* 0x000fc600078e0002 */
[----:B------:R-:W-:Y:S01]  /*5f10*/  ISETP.GE.AND P5, PT, R14, R29, PT ;  /* 0x0000001d0e00720c */ /* 0x000fe20003fa6270 */
[----:B------:R-:W-:Y:S02]  /*5f20*/  IMAD.SHL.U32 R0, R0, 0x2, RZ ;  /* 0x0000000200007824 */ /* 0x000fe400078e00ff */
[----:B------:R-:W-:-:S03]  /*5f30*/  IMAD R10, R68, c[0x0][0x338], RZ ;  /* 0x0000ce00440a7a24 */ /* 0x000fc600078e02ff */
[----:B------:R1:W2:Y:S01]  /*5f40*/  LDS.128 R40, [R0+0x7080] ;  /* 0x0070800000287984 */ /* 0x0002a20000000c00 */
[----:B------:R-:W-:-:S03]  /*5f50*/  IMAD R10, R31, c[0x0][0x33c], R10 ;  /* 0x0000cf001f0a7a24 */ /* 0x000fc600078e020a */
[----:B------:R1:W3:Y:S01]  /*5f60*/  LDS.128 R36, [R0+0x9080] ;  /* 0x0090800000247984 */ /* 0x0002e20000000c00 */
[----:B------:R-:W-:-:S03]  /*5f70*/  IMAD.IADD R7, R7, 0x1, R10 ;  /* 0x0000000107077824 */ /* 0x000fc600078e020a */
[----:B------:R1:W4:Y:S01]  /*5f80*/  LDS.128 R32, [R0+0xb080] ;  /* 0x00b0800000207984 */ /* 0x0003220000000c00 */
[----:B------:R-:W-:-:S03]  /*5f90*/  IMAD.WIDE.U32 R12, R15, c[0x0][0x340], R6 ;  /* 0x0000d0000f0c7a25 */ /* 0x000fc600078e0006 */
[----:B------:R1:W1:Y:S01]  /*5fa0*/  LDS.128 R52, [R0+0x80] ;  /* 0x0000800000347984 */ /* 0x0002620000000c00 */
[----:B------:R-:W-:-:S03]  /*5fb0*/  IMAD.IADD R9, R13, 0x1, R8 ;  /* 0x000000010d097824 */ /* 0x000fc600078e0208 */
[----:B------:R1:W1:Y:S04]  /*5fc0*/  LDS.128 R48, [R0+0x2080] ;  /* 0x0020800000307984 */ /* 0x0002680000000c00 */
[----:B------:R1:W1:Y:S04]  /*5fd0*/  LDS.128 R44, [R0+0x4080] ;  /* 0x00408000002c7984 */ /* 0x0002680000000c00 */
[----:B------:R1:W1:Y:S04]  /*5fe0*/  LDS.128 R60, [R0+0x1080] ;  /* 0x00108000003c7984 */ /* 0x0002680000000c00 */
[----:B------:R1:W1:Y:S04]  /*5ff0*/  LDS.128 R56, [R0+0x3080] ;  /* 0x0030800000387984 */ /* 0x0002680000000c00 */
[----:B------:R1:W1:Y:S01]  /*6000*/  LDS.128 R64, [R0+0x5080] ;  /* 0x0050800000407984 */ /* 0x0002620000000c00 */
[----:B------:R-:W-:Y:S05]  /*6010*/  @P5 BRA `(.L_x_64) ;  /* 0x0000011000005947 */ /* 0x000fea0003800000 */
[C---:B------:R-:W-:Y:S01]  /*6020*/  ISETP.GE.AND P0, PT, R2.reuse, c[0x0][0x324], PT ;  /* 0x0000c90002007a0c */ /* 0x040fe20003f06270 */
[----:B------:R-:W5:Y:S01]  /*6030*/  LDS.128 R24, [R0+0x8080] ;  /* 0x0080800000187984 */ /* 0x000f620000000c00 */
[----:B------:R-:W-:Y:S01]  /*6040*/  IMAD.MOV.U32 R8, RZ, RZ, R12 ;  /* 0x000000ffff087224 */ /* 0x000fe200078e000c */
[----:B------:R-:W-:-:S02]  /*6050*/  IADD3 R6, R2, 0x80, RZ ;  /* 0x0000008002067810 */ /* 0x000fc40007ffe0ff */
[----:B------:R-:W-:Y:S01]  /*6060*/  LDS.128 R16, [R0+0xa080] ;  /* 0x00a0800000107984 */ /* 0x000fe20000000c00 */
[----:B------:R-:W-:Y:S01]  /*6070*/  IMAD.WIDE.U32 R10, R4, c[0x0][0x330], R8 ;  /* 0x0000cc00040a7a25 */ /* 0x000fe200078e0008 */
[----:B------:R-:W-:Y:S02]  /*6080*/  ISETP.GE.AND P3, PT, R28, c[0x0][0x324], PT ;  /* 0x0000c9001c007a0c */ /* 0x000fe40003f66270 */
[----:B------:R-:W-:Y:S02]  /*6090*/  ISETP.GE.AND P2, PT, R6, c[0x0][0x324], PT ;  /* 0x0000c90006007a0c */ /* 0x000fe40003f46270 */
[----:B------:R-:W-:Y:S02]  /*60a0*/  LEA R6, P1, R10, c[0x0][0x318], 0x1 ;  /* 0x0000c6000a067a11 */ /* 0x000fe400078208ff */
[----:B------:R4:W3:Y:S02]  /*60b0*/  @!P0 LDS.128 R20, [R0+0x6080] ;  /* 0x0060800000148984 */ /* 0x0008e40000000c00 */
[----:B-1--4-:R-:W-:-:S04]  /*60c0*/  IMAD R0, R5, c[0x0][0x330], RZ ;  /* 0x0000cc0005007a24 */ /* 0x012fc800078e02ff */
[----:B------:R-:W-:-:S04]  /*60d0*/  IMAD R0, R4, c[0x0][0x334], R0 ;  /* 0x0000cd0004007a24 */ /* 0x000fc800078e0200 */
[----:B------:R-:W-:-:S05]  /*60e0*/  IMAD.IADD R0, R11, 0x1, R0 ;  /* 0x000000010b007824 */ /* 0x000fca00078e0200 */
[----:B------:R-:W-:-:S05]  /*60f0*/  LEA.HI.X R7, R10, c[0x0][0x31c], R0, 0x1, P1 ;  /* 0x0000c7000a077a11 */ /* 0x000fca00008f0c00 */
[----:B-----5:R1:W-:Y:S04]  /*6100*/  @!P3 STG.E.128 [R6.64+0x80], R24 ;  /* 0x000080180600b986 */ /* 0x0203e8000c101d0a */
[----:B---3--:R1:W-:Y:S04]  /*6110*/  @!P0 STG.E.128 [R6.64], R20 ;  /* 0x0000001406008986 */ /* 0x0083e8000c101d0a */
[----:B------:R1:W-:Y:S02]  /*6120*/  @!P2 STG.E.128 [R6.64+0x100], R16 ;  /* 0x000100100600a986 */ /* 0x0003e4000c101d0a */
.L_x_64:
[----:B------:R-:W-:Y:S05]  /*6130*/  BSYNC B0 ;  /* 0x0000000000007941 */ /* 0x000fea0003800000 */
.L_x_63:
[----:B------:R-:W-:Y:S01]  /*6140*/  IADD3 R14, R14, 0x20, RZ ;  /* 0x000000200e0e7810 */ /* 0x000fe20007ffe0ff */
[----:B------:R-:W-:Y:S03]  /*6150*/  BSSY B0, `(.L_x_65) ;  /* 0x0000014000007945 */ /* 0x000fe60003800000 */
[----:B------:R-:W-:-:S13]  /*6160*/  ISETP.GE.AND P4, PT, R14, R29, PT ;  /* 0x0000001d0e00720c */ /* 0x000fda0003f86270 */
[----:B------:R-:W-:Y:S05]  /*6170*/  @P4 BRA `(.L_x_66) ;  /* 0x0000011000004947 */ /* 0x000fea0003800000 */
[----:B-1----:R-:W-:Y:S01]  /*6180*/  IADD3 R0, P0, R4, 0x20, RZ ;  /* 0x0000002004007810 */ /* 0x002fe20007f1e0ff */
[----:B------:R-:W-:Y:S01]  /*6190*/  IMAD.MOV.U32 R7, RZ, RZ, R9 ;  /* 0x000000ffff077224 */ /* 0x000fe200078e0009 */
[C---:B------:R-:W-:Y:S02]  /*61a0*/  IADD3 R10, R2.reuse, 0x80, RZ ;  /* 0x00000080020a7810 */ /* 0x040fe40007ffe0ff */
[----:B------:R-:W-:Y:S01]  /*61b0*/  ISETP.GE.AND P2, PT, R2, c[0x0][0x324], PT ;  /* 0x0000c90002007a0c */ /* 0x000fe20003f46270 */
[----:B------:R-:W-:Y:S01]  /*61c0*/  IMAD.X R6, RZ, RZ, R5, P0 ;  /* 0x000000ffff067224 */ /* 0x000fe200000e0605 */
[----:B------:R-:W-:Y:S02]  /*61d0*/  ISETP.GE.AND P0, PT, R10, c[0x0][0x324], PT ;  /* 0x0000c9000a007a0c */ /* 0x000fe40003f06270 */
[----:B------:R-:W-:Y:S01]  /*61e0*/  ISETP.GE.AND P1, PT, R28, c[0x0][0x324], PT ;  /* 0x0000c9001c007a0c */ /* 0x000fe20003f26270 */
[----:B------:R-:W-:Y:S02]  /*61f0*/  IMAD R11, R6, c[0x0][0x330], RZ ;  /* 0x0000cc00060b7a24 */ /* 0x000fe400078e02ff */
[----:B------:R-:W-:-:S04]  /*6200*/  IMAD.MOV.U32 R6, RZ, RZ, R12 ;  /* 0x000000ffff067224 */ /* 0x000fc800078e000c */
[----:B------:R-:W-:-:S04]  /*6210*/  IMAD.WIDE.U32 R8, R0, c[0x0][0x330], R6 ;  /* 0x0000cc0000087a25 */ /* 0x000fc800078e0006 */
[----:B------:R-:W-:Y:S01]  /*6220*/  IMAD R0, R0, c[0x0][0x334], R11 ;  /* 0x0000cd0000007a24 */ /* 0x000fe200078e020b */
[----:B------:R-:W-:-:S03]  /*6230*/  LEA R6, P3, R8, c[0x0][0x318], 0x1 ;  /* 0x0000c60008067a11 */ /* 0x000fc600078608ff */
[----:B------:R-:W-:-:S05]  /*6240*/  IMAD.IADD R0, R9, 0x1, R0 ;  /* 0x0000000109007824 */ /* 0x000fca00078e0200 */
[----:B------:R-:W-:-:S05]  /*6250*/  LEA.HI.X R7, R8, c[0x0][0x31c], R0, 0x1, P3 ;  /* 0x0000c70008077a11 */ /* 0x000fca00018f0c00 */
[----:B--2---:R1:W-:Y:S04]  /*6260*/  @!P2 STG.E.128 [R6.64], R40 ;  /* 0x000000280600a986 */ /* 0x0043e8000c101d0a */
[----:B---3--:R1:W-:Y:S04]  /*6270*/  @!P1 STG.E.128 [R6.64+0x80], R36 ;  /* 0x0000802406009986 */ /* 0x0083e8000c101d0a */
[----:B----4-:R1:W-:Y:S02]  /*6280*/  @!P0 STG.E.128 [R6.64+0x100], R32 ;  /* 0x0001002006008986 */ /* 0x0103e4000c101d0a */
.L_x_66:
[----:B------:R-:W-:Y:S05]  /*6290*/  BSYNC B0 ;  /* 0x0000000000007941 */ /* 0x000fea0003800000 */
.L_x_65:
[----:B-1----:R-:W-:Y:S01]  /*62a0*/  IMAD R0, R68, c[0x0][0x308], RZ ;  /* 0x0000c20044007a24 */ /* 0x002fe200078e02ff */
[----:B------:R-:W-:Y:S01]  /*62b0*/  BSSY B0, `(.L_x_67) ;  /* 0x0000017000007945 */ /* 0x000fe20003800000 */
[----:B------:R-:W-:-:S04]  /*62c0*/  IMAD.WIDE.U32 R6, R31, c[0x0][0x308], R2 ;  /* 0x0000c2001f067a25 */ /* 0x000fc800078e0002 */
[----:B------:R-:W-:Y:S02]  /*62d0*/  IMAD R0, R31, c[0x0][0x30c], R0 ;  /* 0x0000c3001f007a24 */ /* 0x000fe400078e0200 */
[----:B------:R-:W-:-:S03]  /*62e0*/  IMAD R8, R30, c[0x0][0x310], RZ ;  /* 0x0000c4001e087a24 */ /* 0x000fc600078e02ff */
[----:B------:R-:W-:Y:S01]  /*62f0*/  IADD3 R7, R7, R0, RZ ;  /* 0x0000000007077210 */ /* 0x000fe20007ffe0ff */
[----:B------:R-:W-:-:S04]  /*6300*/  IMAD R0, R15, c[0x0][0x314], R8 ;  /* 0x0000c5000f007a24 */ /* 0x000fc800078e0208 */
[----:B------:R-:W-:-:S05]  /*6310*/  IMAD.WIDE.U32 R10, R15, c[0x0][0x310], R6 ;  /* 0x0000c4000f0a7a25 */ /* 0x000fca00078e0006 */
[----:B------:R-:W-:Y:S01]  /*6320*/  IADD3 R7, R11, R0, RZ ;  /* 0x000000000b077210 */ /* 0x000fe20007ffe0ff */
[----:B------:R-:W-:Y:S05]  /*6330*/  @P5 BRA `(.L_x_68) ;  /* 0x000000e000005947 */ /* 0x000fea0003800000 */
[----:B------:R-:W-:Y:S01]  /*6340*/  IMAD R0, R5, c[0x0][0x300], RZ ;  /* 0x0000c00005007a24 */ /* 0x000fe200078e02ff */
[C---:B------:R-:W-:Y:S01]  /*6350*/  IADD3 R8, R2.reuse, 0x80, RZ ;  /* 0x0000008002087810 */ /* 0x040fe20007ffe0ff */
[----:B------:R-:W-:Y:S01]  /*6360*/  IMAD.MOV.U32 R6, RZ, RZ, R10 ;  /* 0x000000ffff067224 */ /* 0x000fe200078e000a */
[----:B------:R-:W-:Y:S01]  /*6370*/  ISETP.GE.AND P3, PT, R2, c[0x0][0x2f4], PT ;  /* 0x0000bd0002007a0c */ /* 0x000fe20003f66270 */
[----:B------:R-:W-:Y:S01]  /*6380*/  IMAD R0, R4, c[0x0][0x304], R0 ;  /* 0x0000c10004007a24 */ /* 0x000fe200078e0200 */
[----:B------:R-:W-:Y:S01]  /*6390*/  ISETP.GE.AND P1, PT, R8, c[0x0][0x2f4], PT ;  /* 0x0000bd0008007a0c */ /* 0x000fe20003f26270 */
[----:B------:R-:W-:Y:S01]  /*63a0*/  IMAD.WIDE.U32 R12, R4, c[0x0][0x300], R6 ;  /* 0x0000c000040c7a25 */ /* 0x000fe200078e0006 */
[----:B------:R-:W-:-:S03]  /*63b0*/  ISETP.GE.AND P2, PT, R28, c[0x0][0x2f4], PT ;  /* 0x0000bd001c007a0c */ /* 0x000fc60003f46270 */
[----:B------:R-:W-:Y:S01]  /*63c0*/  IMAD.IADD R0, R13, 0x1, R0 ;  /* 0x000000010d007824 */ /* 0x000fe200078e0200 */
[----:B------:R-:W-:-:S04]  /*63d0*/  LEA R8, P0, R12, c[0x0][0x2e8], 0x1 ;  /* 0x0000ba000c087a11 */ /* 0x000fc800078008ff */
[----:B------:R-:W-:-:S05]  /*63e0*/  LEA.HI.X R9, R12, c[0x0][0x2ec], R0, 0x1, P0 ;  /* 0x0000bb000c097a11 */ /* 0x000fca00000f0c00 */
[----:B------:R1:W-:Y:S04]  /*63f0*/  @!P3 STG.E.128 [R8.64], R52 ;  /* 0x000000340800b986 */ /* 0x0003e8000c101d0a */
[----:B------:R1:W-:Y:S04]  /*6400*/  @!P2 STG.E.128 [R8.64+0x80], R48 ;  /* 0x000080300800a986 */ /* 0x0003e8000c101d0a */
[----:B------:R1:W-:Y:S02]  /*6410*/  @!P1 STG.E.128 [R8.64+0x100], R44 ;  /* 0x0001002c08009986 */ /* 0x0003e4000c101d0a */
.L_x_68:
[----:B------:R-:W-:Y:S05]  /*6420*/  BSYNC B0 ;  /* 0x0000000000007941 */ /* 0x000fea0003800000 */
.L_x_67:
[----:B------:R-:W-:Y:S05]  /*6430*/  @P4 EXIT ;  /* 0x000000000000494d */ /* 0x000fea0003800000 */
[----:B------:R-:W-:Y:S01]  /*6440*/  IADD3 R3, P0, R4, 0x20, RZ ;  /* 0x0000002004037810 */ /* 0x000fe20007f1e0ff */
[----:B------:R-:W-:Y:S01]  /*6450*/  IMAD.MOV.U32 R6, RZ, RZ, R10 ;  /* 0x000000ffff067224 */ /* 0x000fe200078e000a */
[----:B------:R-:W-:-:S02]  /*6460*/  ISETP.GE.AND P1, PT, R2, c[0x0][0x2f4], PT ;  /* 0x0000bd0002007a0c */ /* 0x000fc40003f26270 */
[----:B------:R-:W-:Y:S01]  /*6470*/  IADD3 R2, R2, 0x80, RZ ;  /* 0x0000008002027810 */ /* 0x000fe20007ffe0ff */
[----:B------:R-:W-:Y:S01]  /*6480*/  IMAD.X R0, RZ, RZ, R5, P0 ;  /* 0x000000ffff007224 */ /* 0x000fe200000e0605 */
[----:B------:R-:W-:Y:S01]  /*6490*/  ISETP.GE.AND P0, PT, R28, c[0x0][0x2f4], PT ;  /* 0x0000bd001c007a0c */ /* 0x000fe20003f06270 */
[----:B------:R-:W-:-:S04]  /*64a0*/  IMAD.WIDE.U32 R6, R3, c[0x0][0x300], R6 ;  /* 0x0000c00003067a25 */ /* 0x000fc800078e0006 */
[----:B------:R-:W-:Y:S01]  /*64b0*/  IMAD R0, R0, c[0x0][0x300], RZ ;  /* 0x0000c00000007a24 */ /* 0x000fe200078e02ff */
[----:B------:R-:W-:-:S03]  /*64c0*/  LEA R4, P2, R6, c[0x0][0x2e8], 0x1 ;  /* 0x0000ba0006047a11 */ /* 0x000fc600078408ff */
[----:B------:R-:W-:-:S04]  /*64d0*/  IMAD R0, R3, c[0x0][0x304], R0 ;  /* 0x0000c10003007a24 */ /* 0x000fc800078e0200 */
[----:B------:R-:W-:-:S05]  /*64e0*/  IMAD.IADD R0, R7, 0x1, R0 ;  /* 0x0000000107007824 */ /* 0x000fca00078e0200 */
[----:B------:R-:W-:-:S05]  /*64f0*/  LEA.HI.X R5, R6, c[0x0][0x2ec], R0, 0x1, P2 ;  /* 0x0000bb0006057a11 */ /* 0x000fca00010f0c00 */
[----:B------:R1:W-:Y:S01]  /*6500*/  @!P0 STG.E.128 [R4.64+0x80], R56 ;  /* 0x0000803804008986 */ /* 0x0003e2000c101d0a */
[----:B------:R-:W-:-:S03]  /*6510*/  ISETP.GE.AND P0, PT, R2, c[0x0][0x2f4], PT ;  /* 0x0000bd0002007a0c */ /* 0x000fc60003f06270 */
[----:B------:R1:W-:Y:S10]  /*6520*/  @!P1 STG.E.128 [R4.64], R60 ;  /* 0x0000003c04009986 */ /* 0x0003f4000c101d0a */
[----:B------:R-:W-:Y:S05]  /*6530*/  @P0 EXIT ;  /* 0x000000000000094d */ /* 0x000fea0003800000 */
[----:B------:R-:W-:Y:S01]  /*6540*/  STG.E.128 [R4.64+0x100], R64 ;  /* 0x0001004004007986 */ /* 0x000fe2000c101d0a */
[----:B------:R-:W-:Y:S05]  /*6550*/  EXIT ;  /* 0x000000000000794d */ /* 0x000fea0003800000 */
.L_x_61:
[----:B------:R-:W-:Y:S01]  /*6560*/  ISETP.NE.U32.AND P0, PT, RZ, c[0x0][0x358], PT ;  /* 0x0000d600ff007a0c */ /* 0x000fe20003f05070 */
[----:B-1----:R-:W-:-:S03]  /*6570*/  IMAD.MOV.U32 R2, RZ, RZ, 0x4 ;  /* 0x00000004ff027424 */ /* 0x002fc600078e00ff */
[----:B------:R-:W-:Y:S01]  /*6580*/  ISETP.NE.AND.EX P1, PT, RZ, c[0x0][0x35c], PT, P0 ;  /* 0x0000d700ff007a0c */ /* 0x000fe20003f25300 */
[----:B------:R-:W-:Y:S01]  /*6590*/  IMAD.WIDE R4, R251, R2, c[0x0][0x358] ;  /* 0x0000d600fb047625 */ /* 0x000fe200078e0202 */
[----:B------:R-:W-:-:S04]  /*65a0*/  ISETP.NE.U32.AND P0, PT, RZ, c[0x0][0x360], PT ;  /* 0x0000d800ff007a0c */ /* 0x000fc80003f05070 */
[----:B------:R-:W-:-:S07]  /*65b0*/  ISETP.NE.AND.EX P0, PT, RZ, c[0x0][0x364], PT, P0 ;  /* 0x0000d900ff007a0c */ /* 0x000fce0003f05300 */
[----:B------:R-:W2:Y:S01]  /*65c0*/  @P1 LDG.E R0, [R4.64] ;  /* 0x0000000a04001981 */ /* 0x000ea2000c1e1900 */
[----:B------:R-:W-:-:S05]  /*65d0*/  IMAD.MOV.U32 R7, RZ, RZ, c[0x0][0x2f0] ;  /* 0x0000bc00ff077624 */ /* 0x000fca00078e00ff */
[----:B------:R-:W-:-:S05]  /*65e0*/  @P0 IMAD.WIDE R2, R251, R2, c[0x0][0x360] ;  /* 0x0000d800fb020625 */ /* 0x000fca00078e0202 */
[----:B------:R1:W5:Y:S02]  /*65f0*/  @P0 LDG.E R7, [R2.64] ;  /* 0x0000000a02070981 */ /* 0x000364000c1e1900 */
[----:B-1----:R-:W-:Y:S02]  /*6600*/  CS2R R2, SRZ ;  /* 0x0000000000027805 */ /* 0x002fe4000001ff00 */
[--C-:B--2---:R-:W-:Y:S01]  /*6610*/  @P1 SHF.R.S32.HI R3, RZ, 0x1f, R0.reuse ;  /* 0x0000001fff031819 */ /* 0x104fe20000011400 */
[----:B------:R-:W-:Y:S01]  /*6620*/  @P1 IMAD.MOV.U32 R2, RZ, RZ, R0 ;  /* 0x000000ffff021224 */ /* 0x000fe200078e0000 */
[----:B------:R-:W-:Y:S05]  /*6630*/  @P0 BRA `(.L_x_69) ;  /* 0x0000004000000947 */ /* 0x000fea0003800000 */
[----:B------:R-:W-:Y:S05]  /*6640*/  @!P1 BRA `(.L_x_69) ;  /* 0x0000003000009947 */ /* 0x000fea0003800000 */
[----:B------:R1:W2:Y:S04]  /*6650*/  LDG.E R0, [R4.64] ;  /* 0x0000000a04007981 */ /* 0x0002a8000c1e1900 */
[----:B-1----:R-:W2:Y:S02]  /*6660*/  LDG.E R4, [R4.64+0x4] ;  /* 0x0000040a04047981 */ /* 0x002ea4000c1e1900 */
[----:B--2--5:R-:W-:-:S02]  /*6670*/  IADD3 R7, -R0, R4, RZ ;  /* 0x0000000400077210 */ /* 0x024fc40007ffe1ff */
.L_x_69:
[----:B------:R-:W1:Y:S01]  /*6680*/  S2R R20, SR_CTAID.Y ;  /* 0x0000000000147919 */ /* 0x000e620000002600 */
[----:B------:R-:W-:Y:S01]  /*6690*/  SHF.R.S32.HI R14, RZ, 0x1f, R252 ;  /* 0x0000001fff0e7819 */ /* 0x000fe200000114fc */
[----:B------:R-:W-:Y:S01]  /*66a0*/  BSSY B0, `(.L_x_70) ;  /* 0x0000029000007945 */ /* 0x000fe20003800000 */
[----:B------:R-:W-:Y:S01]  /*66b0*/  SEL R15, R251, RZ, !P1 ;  /* 0x000000fffb0f7207 */ /* 0x000fe20004800000 */
[----:B-----5:R-:W2:Y:S01]  /*66c0*/  S2R R9, SR_CTAID.X ;  /* 0x0000000000097919 */ /* 0x020ea20000002500 */
[----:B------:R-:W-:-:S04]  /*66d0*/  LEA.HI R14, R14, R252, RZ, 0x3 ;  /* 0x000000fc0e0e7211 */ /* 0x000fc800078f18ff */
[----:B------:R-:W-:Y:S02]  /*66e0*/  LOP3.LUT R0, R14, 0x1ffffff8, RZ, 0xc0, !PT ;  /* 0x1ffffff80e007812 */ /* 0x000fe400078ec0ff */
[----:B------:R-:W-:-:S03]  /*66f0*/  SHF.R.S32.HI R14, RZ, 0x3, R14 ;  /* 0x00000003ff0e7819 */ /* 0x000fc6000001140e */
[----:B------:R-:W-:Y:S01]  /*6700*/  IMAD.IADD R0, R252, 0x1, -R0 ;  /* 0x00000001fc007824 */ /* 0x000fe200078e0a00 */
[----:B------:R-:W-:-:S03]  /*6710*/  IADD3 R6, P0, R14, R2, RZ ;  /* 0x000000020e067210 */ /* 0x000fc60007f1e0ff */
[----:B------:R-:W-:Y:S01]  /*6720*/  IMAD.SHL.U32 R12, R0, 0x8, RZ ;  /* 0x00000008000c7824 */ /* 0x000fe200078e00ff */
[----:B------:R-:W-:-:S04]  /*6730*/  SHF.R.S32.HI R0, RZ, 0x1f, R251 ;  /* 0x0000001fff007819 */ /* 0x000fc800000114fb */
[----:B------:R-:W-:Y:S02]  /*6740*/  SHF.R.S32.HI R13, RZ, 0x1f, R12 ;  /* 0x0000001fff0d7819 */ /* 0x000fe4000001140c */
[----:B-1----:R-:W-:Y:S02]  /*6750*/  SHF.R.S32.HI R21, RZ, 0x1f, R20 ;  /* 0x0000001fff157819 */ /* 0x002fe40000011414 */
[----:B------:R-:W-:Y:S01]  /*6760*/  SEL R19, R0, RZ, !P1 ;  /* 0x000000ff00137207 */ /* 0x000fe20004800000 */
[----:B--2---:R-:W-:Y:S01]  /*6770*/  IMAD R16, R9, -0x40, R7 ;  /* 0xffffffc009107824 */ /* 0x004fe200078e0207 */
[----:B------:R-:W-:Y:S01]  /*6780*/  LEA.HI.X.SX32 R7, R14, R3, 0x1, P0 ;  /* 0x000000030e077211 */ /* 0x000fe200000f0eff */
[----:B------:R-:W-:Y:S01]  /*6790*/  IMAD R8, R21, c[0x0][0x308], RZ ;  /* 0x0000c20015087a24 */ /* 0x000fe200078e02ff */
[----:B------:R-:W-:Y:S01]  /*67a0*/  IADD3 R17, R12, 0x40, RZ ;  /* 0x000000400c117810 */ /* 0x000fe20007ffe0ff */
[----:B------:R-:W-:Y:S01]  /*67b0*/  IMAD.WIDE.U32 R4, R20, c[0x0][0x308], R12 ;  /* 0x0000c20014047a25 */ /* 0x000fe200078e000c */
[----:B------:R-:W-:-:S02]  /*67c0*/  ISETP.GE.AND P5, PT, R14, R16, PT ;  /* 0x000000100e00720c */ /* 0x000fc40003fa6270 */
[----:B------:R-:W-:Y:S01]  /*67d0*/  IADD3 R18, R12, 0x80, RZ ;  /* 0x000000800c127810 */ /* 0x000fe20007ffe0ff */
[----:B------:R-:W-:Y:S02]  /*67e0*/  IMAD R8, R20, c[0x0][0x30c], R8 ;  /* 0x0000c30014087a24 */ /* 0x000fe400078e0208 */
[----:B------:R-:W-:Y:S02]  /*67f0*/  IMAD R2, R19, c[0x0][0x310], RZ ;  /* 0x0000c40013027a24 */ /* 0x000fe400078e02ff */
[----:B------:R-:W-:Y:S02]  /*6800*/  IMAD.IADD R5, R5, 0x1, R8 ;  /* 0x0000000105057824 */ /* 0x000fe400078e0208 */
[C---:B------:R-:W-:Y:S02]  /*6810*/  IMAD R2, R15.reuse, c[0x0][0x314], R2 ;  /* 0x0000c5000f027a24 */ /* 0x040fe400078e0202 */
[----:B------:R-:W-:-:S04]  /*6820*/  IMAD.WIDE.U32 R10, R15, c[0x0][0x310], R4 ;  /* 0x0000c4000f0a7a25 */ /* 0x000fc800078e0004 */
[----:B------:R-:W-:-:S04]  /*6830*/  IMAD.WIDE R6, R9, 0x40, R6 ;  /* 0x0000004009067825 */ /* 0x000fc800078e0206 */
[----:B------:R-:W-:Y:S01]  /*6840*/  IMAD.IADD R3, R11, 0x1, R2 ;  /* 0x000000010b037824 */ /* 0x000fe200078e0202 */
        /* <DEDUP_REMOVED lines=11> */
[----:B------:R1:W-:Y:S04]  /*6900*/  @!P2 STG.E.128 [R4.64], RZ ;  /* 0x000000ff0400a986 */ /* 0x0003e8000c101d0a */
[----:B------:R1:W-:Y:S04]  /*6910*/  @!P1 STG.E.128 [R4.64+0x80], RZ ;  /* 0x000080ff04009986 */ /* 0x0003e8000c101d0a */
[----:B------:R1:W-:Y:S02]  /*6920*/  @!P0 STG.E.128 [R4.64+0x100], RZ ;  /* 0x000100ff04008986 */ /* 0x0003e4000c101d0a */
.L_x_71:
[----:B------:R-:W-:Y:S05]  /*6930*/  BSYNC B0 ;  /* 0x0000000000007941 */ /* 0x000fea0003800000 */
.L_x_70:
[----:B------:R-:W-:Y:S01]  /*6940*/  IADD3 R14, R14, 0x20, RZ ;  /* 0x000000200e0e7810 */ /* 0x000fe20007ffe0ff */
[----:B------:R-:W-:Y:S03]  /*6950*/  BSSY B0, `(.L_x_72) ;  /* 0x0000012000007945 */ /* 0x000fe60003800000 */
[----:B------:R-:W-:-:S13]  /*6960*/  ISETP.GE.AND P4, PT, R14, R16, PT ;  /* 0x000000100e00720c */ /* 0x000fda0003f86270 */
        /* <DEDUP_REMOVED lines=8> */
[----:B-1----:R-:W-:-:S04]  /*69f0*/  IMAD.WIDE.U32 R4, R0, c[0x0][0x300], R2 ;  /* 0x0000c00000047a25 */ /* 0x002fc800078e0002 */
[----:B------:R-:W-:Y:S01]  /*6a00*/  IMAD R0, R0, c[0x0][0x304], R8 ;  /* 0x0000c10000007a24 */ /* 0x000fe200078e0208 */
[----:B------:R-:W-:-:S03]  /*6a10*/  LEA R2, P3, R4, c[0x0][0x2e8], 0x1 ;  /* 0x0000ba0004027a11 */ /* 0x000fc600078608ff */
[----:B------:R-:W-:-:S05]  /*6a20*/  IMAD.IADD R0, R5, 0x1, R0 ;  /* 0x0000000105007824 */ /* 0x000fca00078e0200 */
[----:B------:R-:W-:-:S05]  /*6a30*/  LEA.HI.X R3, R4, c[0x0][0x2ec], R0, 0x1, P3 ;  /* 0x0000bb0004037a11 */ /* 0x000fca00018f0c00 */
[----:B------:R1:W-:Y:S04]  /*6a40*/  @!P2 STG.E.128 [R2.64], RZ ;  /* 0x000000ff0200a986 */ /* 0x0003e8000c101d0a */
[----:B------:R1:W-:Y:S04]  /*6a50*/  @!P1 STG.E.128 [R2.64+0x80], RZ ;  /* 0x000080ff02009986 */ /* 0x0003e8000c101d0a */
[----:B------:R1:W-:Y:S02]  /*6a60*/  @!P0 STG.E.128 [R2.64+0x100], RZ ;  /* 0x000100ff02008986 */ /* 0x0003e4000c101d0a */
.L_x_73:
[----:B------:R-:W-:Y:S05]  /*6a70*/  BSYNC B0 ;  /* 0x0000000000007941 */ /* 0x000fea0003800000 */
.L_x_72:
[----:B------:R-:W-:Y:S01]  /*6a80*/  IMAD R0, R21, c[0x0][0x338], RZ ;  /* 0x0000ce0015007a24 */ /* 0x000fe200078e02ff */
[----:B------:R-:W-:Y:S01]  /*6a90*/  BSSY B0, `(.L_x_74) ;  /* 0x0000016000007945 */ /* 0x000fe20003800000 */
[----:B-1----:R-:W-:-:S04]  /*6aa0*/  IMAD.WIDE.U32 R2, R20, c[0x0][0x338], R12 ;  /* 0x0000ce0014027a25 */ /* 0x002fc800078e000c */
        /* <DEDUP_REMOVED lines=20> */
.L_x_75:
[----:B------:R-:W-:Y:S05]  /*6bf0*/  BSYNC B0 ;  /* 0x0000000000007941 */ /* 0x000fea0003800000 */
.L_x_74:
[----:B------:R-:W-:Y:S05]  /*6c00*/  @P4 EXIT ;  /* 0x000000000000494d */ /* 0x000fea0003800000 */
[----:B------:R-:W-:Y:S01]  /*6c10*/  IADD3 R0, P0, R6, 0x20, RZ ;  /* 0x0000002006007810 */ /* 0x000fe20007f1e0ff */
[----:B------:R-:W-:Y:S01]  /*6c20*/  IMAD.MOV.U32 R2, RZ, RZ, R8 ;  /* 0x000000ffff027224 */ /* 0x000fe200078e0008 */
[----:B------:R-:W-:-:S03]  /*6c30*/  ISETP.GE.AND P1, PT, R12, c[0x0][0x324], PT ;  /* 0x0000c9000c007a0c */ /* 0x000fc60003f26270 */
[----:B------:R-:W-:Y:S01]  /*6c40*/  IMAD.X R6, RZ, RZ, R7, P0 ;  /* 0x000000ffff067224 */ /* 0x000fe200000e0607 */
[----:B------:R-:W-:Y:S01]  /*6c50*/  ISETP.GE.AND P0, PT, R17, c[0x0][0x324], PT ;  /* 0x0000c90011007a0c */ /* 0x000fe20003f06270 */
[----:B-1----:R-:W-:-:S04]  /*6c60*/  IMAD.WIDE.U32 R4, R0, c[0x0][0x330], R2 ;  /* 0x0000cc0000047a25 */ /* 0x002fc800078e0002 */
[----:B------:R-:W-:Y:S01]  /*6c70*/  IMAD R6, R6, c[0x0][0x330], RZ ;  /* 0x0000cc0006067a24 */ /* 0x000fe200078e02ff */
[----:B------:R-:W-:-:S03]  /*6c80*/  LEA R2, P2, R4, c[0x0][0x318], 0x1 ;  /* 0x0000c60004027a11 */ /* 0x000fc600078408ff */
[----:B------:R-:W-:-:S04]  /*6c90*/  IMAD R0, R0, c[0x0][0x334], R6 ;  /* 0x0000cd0000007a24 */ /* 0x000fc800078e0206 */
[----:B------:R-:W-:-:S05]  /*6ca0*/  IMAD.IADD R0, R5, 0x1, R0 ;  /* 0x0000000105007824 */ /* 0x000fca00078e0200 */
[----:B------:R-:W-:-:S05]  /*6cb0*/  LEA.HI.X R3, R4, c[0x0][0x31c], R0, 0x1, P2 ;  /* 0x0000c70004037a11 */ /* 0x000fca00010f0c00 */
[----:B------:R1:W-:Y:S01]  /*6cc0*/  @!P0 STG.E.128 [R2.64+0x80], RZ ;  /* 0x000080ff02008986 */ /* 0x0003e2000c101d0a */
[----:B------:R-:W-:-:S03]  /*6cd0*/  ISETP.GE.AND P0, PT, R18, c[0x0][0x324], PT ;  /* 0x0000c90012007a0c */ /* 0x000fc60003f06270 */
[----:B------:R1:W-:Y:S10]  /*6ce0*/  @!P1 STG.E.128 [R2.64], RZ ;  /* 0x000000ff02009986 */ /* 0x0003f4000c101d0a */
[----:B------:R-:W-:Y:S05]  /*6cf0*/  @P0 EXIT ;  /* 0x000000000000094d */ /* 0x000fea0003800000 */
[----:B------:R-:W-:Y:S01]  /*6d00*/  STG.E.128 [R2.64+0x100], RZ ;  /* 0x000100ff02007986 */ /* 0x000fe2000c101d0a */
[----:B------:R-:W-:Y:S05]  /*6d10*/  EXIT ;  /* 0x000000000000794d */ /* 0x000fea0003800000 */
.L_x_76:
        /* <DEDUP_REMOVED lines=14> */
.L_x_1376:


//--------------------- .text._ZN7cutlass13device_kernelIN5flash19enable_sm80_to_sm89INS1_16FlashAttnBwdSm80INS1_25CollectiveMainloopBwdSm80ILi1ELi1EN4cute5tupleIJNS5_1CILi64EEES8_NS7_ILi192EEEEEENS_6half_tEfNS_4arch4Sm80ELb0ELb0ELb1ELb1ELb1ELb0ELb0ELb0ELi2ELi2ELi2ELi2ELb1EEENS1_21CollectiveEpilogueBwdISA_SB_SD_Li256ELb1ELb0ELi4EEENS1_19SingleTileSchedulerILb1ELb0ELb0ELi64EEEEEEEEEvNT_6ParamsE --------------------------
	.section	.text._ZN7cutlass13device_kernelIN5flash19enable_sm80_to_sm89INS1_16FlashAttnBwdSm80INS1_25CollectiveMainloopBwdSm80ILi1ELi1EN4cute5tupleIJNS5_1CILi64EEES8_NS7_ILi192EEEEEENS_6half_tEfNS_4arch4Sm80ELb0ELb0ELb1ELb1ELb1ELb0ELb0ELb0ELi2ELi2ELi2ELi2ELb1EEENS1_21CollectiveEpilogueBwdISA_SB_SD_Li256ELb1ELb0ELi4EEENS1_19SingleTileSchedulerILb1ELb0ELb0ELi64EEEEEEEEEvNT_6ParamsE,"ax",@progbits
	.sectioninfo	@"SHI_REGISTERS=255"
	.align	128
.text._ZN7cutlass13device_kernelIN5flash19enable_sm80_to_sm89INS1_16FlashAttnBwdSm80INS1_25CollectiveMainloopBwdSm80ILi1ELi1EN4cute5tupleIJNS5_1CILi64EEES8_NS7_ILi192EEEEEENS_6half_tEfNS_4arch4Sm80ELb0ELb0ELb1ELb1ELb1ELb0ELb0ELb0ELi2ELi2ELi2ELi2ELb1EEENS1_21CollectiveEpilogueBwdISA_SB_SD_Li256ELb1ELb0ELi4EEENS1_19SingleTileSchedulerILb1ELb0ELb0ELi64EEEEEEEEEvNT_6ParamsE:
        .type           _ZN7cutlass13device_kernelIN5flash19enable_sm80_to_sm89INS1_16FlashAttnBwdSm80INS1_25CollectiveMainloopBwdSm80ILi1ELi1EN4cute5tupleIJNS5_1CILi64EEES8_NS7_ILi192EEEEEENS_6half_tEfNS_4arch4Sm80ELb0ELb0ELb1ELb1ELb1ELb0ELb0ELb0ELi2ELi2ELi2ELi2ELb1EEENS1_21CollectiveEpilogueBwdISA_SB_SD_Li256ELb1ELb0ELi4EEENS1_19SingleTileSchedulerILb1ELb0ELb0ELi64EEEEEEEEEvNT_6ParamsE,@function
        .size           _ZN7cutlass13device_kernelIN5flash19enable_sm80_to_sm89INS1_16FlashAttnBwdSm80INS1_25CollectiveMainloopBwdSm80ILi1ELi1EN4cute5tupleIJNS5_1CILi64EEES8_NS7_ILi192EEEEEENS_6half_tEfNS_4arch4Sm80ELb0ELb0ELb1ELb1ELb1ELb0ELb0ELb0ELi2ELi2ELi2ELi2ELb1EEENS1_21CollectiveEpilogueBwdISA_SB_SD_Li256ELb1ELb0ELi4EEENS1_19SingleTileSchedulerILb1ELb0ELb0ELi64EEEEEEEEEvNT_6ParamsE,(.L_x_1377 - _ZN7cutlass13device_kernelIN5flash19enable_sm80_to_sm89INS1_16FlashAttnBwdSm80INS1_25CollectiveMainloopBwdSm80ILi1ELi1EN4cute5tupleIJNS5_1CILi64EEES8_NS7_ILi192EEEEEENS_6half_tEfNS_4arch4Sm80ELb0ELb0ELb1ELb1ELb1ELb0ELb0ELb0ELi2ELi2ELi2ELi2ELb1EEENS1_21CollectiveEpilogueBwdISA_SB_SD_Li256ELb1ELb0ELi4EEENS1_19SingleTileSchedulerILb1ELb0ELb0ELi64EEEEEEEEEvNT_6ParamsE)
        .other          _ZN7cutlass13device_kernelIN5flash19enable_sm80_to_sm89INS1_16FlashAttnBwdSm80INS1_25CollectiveMainloopBwdSm80ILi1ELi1EN4cute5tupleIJNS5_1CILi64EEES8_NS7_ILi192EEEEEENS_6half_tEfNS_4arch4Sm80ELb0ELb0ELb1ELb1ELb1ELb0ELb0ELb0ELi2ELi2ELi2ELi2ELb1EEENS1_21CollectiveEpilogueBwdISA_SB_SD_Li256ELb1ELb0ELi4EEENS1_19SingleTileSchedulerILb1ELb0ELb0ELi64EEEEEEEEEvNT_6ParamsE,@"STO_CUDA_ENTRY STV_DEFAULT"
_ZN7cutlass13device_kernelIN5flash19enable_sm80_to_sm89INS1_16FlashAttnBwdSm80INS1_25CollectiveMainloopBwdSm80ILi1ELi1EN4cute5tupleIJNS5_1CILi64EEES8_NS7_ILi192EEEEEENS_6half_tEfNS_4arch4Sm80ELb0ELb0ELb1ELb1ELb1ELb0ELb0ELb0ELi2ELi2ELi2ELi2ELb1EEENS1_21CollectiveEpilogueBwdISA_SB_SD_Li256ELb1ELb0ELi4EEENS1_19SingleTileSchedulerILb1ELb0ELb0ELi64EEEEEEEEEvNT_6ParamsE:
        /* <DEDUP_REMOVED lines=17> */
.L_x_78:
        /* <DEDUP_REMOVED lines=8> */
.L_x_80:
[----:B------:R-:W-:Y:S02]  /*0190*/  MOV R0, c[0x0][0x3a4] ;  /* 0x0000e90000007a02 */ /* 0x000fe40000000f00 */
.L_x_79:
[----:B-1----:R-:W-:-:S05]  /*01a0*/  IMAD.SHL.U32 R2, R28, 0x40, RZ ;  /* 0x000000401c027824 */ /* 0x002fca00078e00ff */
[----:B-----5:R-:W-:-:S04]  /*01b0*/  ISETP.GE.AND P0, PT, R2, R0, PT ;  /* 0x000000000200720c */ /* 0x020fc80003f06270 */
[----:B------:R-:W-:Y:S01]  /*01c0*/  SEL R251, R5, 0xffffffff, !P0 ;  /* 0xffffffff05fb7807 */ /* 0x000fe20004000000 */
[----:B------:R-:W-:Y:S05]  /*01d0*/  BRA `(.L_x_81) ;  /* 0x0000011000007947 */ /* 0x000fea0003800000 */
.L_x_77:
[----:B---34-:R-:W-:-:S04]  /*01e0*/  ISETP.NE.U32.AND P0, PT, RZ, c[0x0][0x3c0], PT ;  /* 0x0000f000ff007a0c */ /* 0x018fc80003f05070 */
[----:B------:R-:W-:-:S13]  /*01f0*/  ISETP.NE.AND.EX P0, PT, RZ, c[0x0][0x3c4], PT, P0 ;  /* 0x0000f100ff007a0c */ /* 0x000fda0003f05300 */
[----:B------:R-:W-:Y:S05]  /*0200*/  @!P0 BRA `(.L_x_82) ;  /* 0x0000002000008947 */ /* 0x000fea0003800000 */
[----:B------:R1:W5:Y:S01]  /*0210*/  LDG.E R0, [R2.64] ;  /* 0x0000000a02007981 */ /* 0x000362000c1e1900 */
[----:B------:R-:W-:Y:S05]  /*0220*/  BRA `(.L_x_83) ;  /* 0x0000009000007947 */ /* 0x000fea0003800000 */
.L_x_82:
        /* <DEDUP_REMOVED lines=8> */
.L_x_84:
[----:B------:R-:W-:Y:S02]  /*02b0*/  MOV R0, c[0x0][0x3a4] ;  /* 0x0000e90000007a02 */ /* 0x000fe40000000f00 */
.L_x_83:
[----:B-1----:R-:W-:-:S05]  /*02c0*/  IMAD.SHL.U32 R2, R28, 0x40, RZ ;  /* 0x000000401c027824 */ /* 0x002fca00078e00ff */
[----:B-----5:R-:W-:-:S04]  /*02d0*/  ISETP.GE.AND P0, PT, R2, R0, PT ;  /* 0x000000000200720c */ /* 0x020fc80003f06270 */
[----:B------:R-:W-:-:S04]  /*02e0*/  SEL R251, R5, 0xffffffff, !P0 ;  /* 0xffffffff05fb7807 */ /* 0x000fc80004000000 */
.L_x_81:
        /* <DEDUP_REMOVED lines=31> */
.L_x_85:
[----:B-1----:R-:W-:-:S04]  /*04e0*/  ISETP.NE.U32.AND P0, PT, RZ, c[0x0][0x2e0], PT ;  /* 0x0000b800ff007a0c */ /* 0x002fc80003f05070 */
[----:B------:R-:W-:-:S13]  /*04f0*/  ISETP.NE.AND.EX P0, PT, RZ, c[0x0][0x2e4], PT, P0 ;  /* 0x0000b900ff007a0c */ /* 0x000fda0003f05300 */
[----:B------:R-:W-:Y:S05]  /*0500*/  @!P0 BRA `(.L_x_86) ;  /* 0x0000003000008947 */ /* 0x000fea0003800000 */
[----:B------:R-:W-:-:S05]  /*0510*/  IMAD.WIDE R2, R251, R12, c[0x0][0x2e0] ;  /* 0x0000b800fb027625 */ /* 0x000fca00078e020c */
[----:B------:R1:W5:Y:S01]  /*0520*/  LDG.E R11, [R2.64] ;  /* 0x0000000a020b7981 */ /* 0x000362000c1e1900 */
[----:B------:R-:W-:Y:S05]  /*0530*/  BRA `(.L_x_87) ;  /* 0x0000004000007947 */ /* 0x000fea0003800000 */
.L_x_86:
[----:B------:R-:W-:Y:S05]  /*0540*/  @!P3 BRA `(.L_x_87) ;  /* 0x000000300000b947 */ /* 0x000fea0003800000 */
[----:B------:R-:W2:Y:S04]  /*0550*/  LDG.E R0, [R4.64] ;  /* 0x0000000a04007981 */ /* 0x000ea8000c1e1900 */
[----:B------:R-:W2:Y:S02]  /*0560*/  LDG.E R2, [R4.64+0x4] ;  /* 0x0000040a04027981 */ /* 0x000ea4000c1e1900 */
[----:B--2---:R-:W-:Y:S02]  /*0570*/  IADD3 R11, -R0, R2, RZ ;  /* 0x00000002000b7210 */ /* 0x004fe40007ffe1ff */
.L_x_87:
        /* <DEDUP_REMOVED lines=496> */
.L_x_91:
        /* <DEDUP_REMOVED lines=478> */
.L_x_89:
        /* <DEDUP_REMOVED lines=120> */
.L_x_90:
        /* <DEDUP_REMOVED lines=166> */
.L_x_88:
        /* <DEDUP_REMOVED lines=145> */
.L_x_93:
        /* <DEDUP_REMOVED lines=62> */
.L_x_95:
[----:B------:R-:W-:Y:S05]  /*6130*/  BSYNC B0 ;  /* 0x0000000000007941 */ /* 0x000fea0003800000 */
.L_x_94:
        /* <DEDUP_REMOVED lines=21> */
.L_x_97:
[----:B------:R-:W-:Y:S05]  /*6290*/  BSYNC B0 ;  /* 0x0000000000007941 */ /* 0x000fea0003800000 */
.L_x_96:
        /* <DEDUP_REMOVED lines=24> */
.L_x_99:
[----:B------:R-:W-:Y:S05]  /*6420*/  BSYNC B0 ;  /* 0x0000000000007941 */ /* 0x000fea0003800000 */
.L_x_98:
        /* <DEDUP_REMOVED lines=19> */
.L_x_92:
        /* <DEDUP_REMOVED lines=18> */
.L_x_100:
        /* <DEDUP_REMOVED lines=43> */
.L_x_102:
[----:B------:R-:W-:Y:S05]  /*6930*/  BSYNC B0 ;  /* 0x0000000000007941 */ /* 0x000fea0003800000 */
.L_x_101:
        /* <DEDUP_REMOVED lines=19> */
.L_x_104:
[----:B------:R-:W-:Y:S05]  /*6a70*/  BSYNC B0 ;  /* 0x0000000000007941 */ /* 0x000fea0003800000 */
.L_x_103:
        /* <DEDUP_REMOVED lines=23> */
.L_x_106:
[----:B------:R-:W-:Y:S05]  /*6bf0*/  BSYNC B0 ;  /* 0x0000000000007941 */ /* 0x000fea0003800000 */
.L_x_105:
        /* <DEDUP_REMOVED lines=18> */
.L_x_107:
        /* <DEDUP_REMOVED lines=14> */
.L_x_1377:


//--------------------- .text._ZN7cutlass13device_kernelIN5flash19enable_sm80_to_sm89INS1_16FlashAttnBwdSm80INS1_25CollectiveMainloopBwdSm80ILi1ELi1EN4cute5tupleIJNS5_1CILi64EEES8_NS7_ILi192EEEEEENS_6half_tEfNS_4arch4Sm80ELb0ELb0ELb1ELb1ELb0ELb0ELb0ELb0ELi2ELi2ELi2ELi2ELb1EEENS1_24CollectiveEpilogueBwdGQAISA_fSD_Li256ELb1ELb0EEENS1_19SingleTileSchedulerILb1ELb0ELb0ELi64EEEEEEEEEvNT_6ParamsE --------------------------
	.section	.text._ZN7cutlass13device_kernelIN5flash19enable_sm80_to_sm89INS1_16FlashAttnBwdSm80INS1_25CollectiveMainloopBwdSm80ILi1ELi1EN4cute5tupleIJNS5_1CILi64EEES8_NS7_ILi192EEEEEENS_6half_tEfNS_4arch4Sm80ELb0ELb0ELb1ELb1ELb0ELb0ELb0ELb0ELi2ELi2ELi2ELi2ELb1EEENS1_24CollectiveEpilogueBwdGQAISA_fSD_Li256ELb1ELb0EEENS1_19SingleTileSchedulerILb1ELb0ELb0ELi64EEEEEEEEEvNT_6ParamsE,"ax",@progbits
	.sectioninfo	@"SHI_REGISTERS=255"
	.align	128
.text._ZN7cutlass13device_kernelIN5flash19enable_sm80_to_sm89INS1_16FlashAttnBwdSm80INS1_25CollectiveMainloopBwdSm80ILi1ELi1EN4cute5tupleIJNS5_1CILi64EEES8_NS7_ILi192EEEEEENS_6half_tEfNS_4arch4Sm80ELb0ELb0ELb1ELb1ELb0ELb0ELb0ELb0ELi2ELi2ELi2ELi2ELb1EEENS1_24CollectiveEpilogueBwdGQAISA_fSD_Li256ELb1ELb0EEENS1_19SingleTileSchedulerILb1ELb0ELb0ELi64EEEEEEEEEvNT_6ParamsE:
        .type           _ZN7cutlass13device_kernelIN5flash19enable_sm80_to_sm89INS1_16FlashAttnBwdSm80INS1_25CollectiveMainloopBwdSm80ILi1ELi1EN4cute5tupleIJNS5_1CILi64EEES8_NS7_ILi192EEEEEENS_6half_tEfNS_4arch4Sm80ELb0ELb0ELb1ELb1ELb0ELb0ELb0ELb0ELi2ELi2ELi2ELi2ELb1EEENS1_24CollectiveEpilogueBwdGQAISA_fSD_Li256ELb1ELb0EEENS1_19SingleTileSchedulerILb1ELb0ELb0ELi64EEEEEEEEEvNT_6ParamsE,@function
        .size           _ZN7cutlass13device_kernelIN5flash19enable_sm80_to_sm89INS1_16FlashAttnBwdSm80INS1_25CollectiveMainloopBwdSm80ILi1ELi1EN4cute5tupleIJNS5_1CILi64EEES8_NS7_ILi192EEEEEENS_6half_tEfNS_4arch4Sm80ELb0ELb0ELb1ELb1ELb0ELb0ELb0ELb0ELi2ELi2ELi2ELi2ELb1EEENS1_24CollectiveEpilogueBwdGQAISA_fSD_Li256ELb1ELb0EEENS1_19SingleTileSchedulerILb1ELb0ELb0ELi64EEEEEEEEEvNT_6ParamsE,(.L_x_1378 - _ZN7cutlass13device_kernelIN5flash19enable_sm80_to_sm89INS1_16FlashAttnBwdSm80INS1_25CollectiveMainloopBwdSm80ILi1ELi1EN4cute5tupleIJNS5_1CILi64EEES8_NS7_ILi192EEEEEENS_6half_tEfNS_4arch4Sm80ELb0ELb0ELb1ELb1ELb0ELb0ELb0ELb0ELi2ELi2ELi2ELi2ELb1EEENS1_24CollectiveEpilogueBwdGQAISA_fSD_Li256ELb1ELb0EEENS1_19SingleTileSchedulerILb1ELb0ELb0ELi64EEEEEEEEEvNT_6ParamsE)
        .other          _ZN7cutlass13device_kernelIN5flash19enable_sm80_to_sm89INS1_16FlashAttnBwdSm80INS1_25CollectiveMainloopBwdSm80ILi1ELi1EN4cute5tupleIJNS5_1CILi64EEES8_NS7_ILi192EEEEEENS_6half_tEfNS_4arch4Sm80ELb0ELb0ELb1ELb1ELb0ELb0ELb0ELb0ELi2ELi2ELi2ELi2ELb1EEENS1_24CollectiveEpilogueBwdGQAISA_fSD_Li256ELb1ELb0EEENS1_19SingleTileSchedulerILb1ELb0ELb0ELi64EEEEEEEEEvNT_6ParamsE,@"STO_CUDA_ENTRY STV_DEFAULT"
_ZN7cutlass13device_kernelIN5flash19enable_sm80_to_sm89INS1_16FlashAttnBwdSm80INS1_25CollectiveMainloopBwdSm80ILi1ELi1EN4cute5tupleIJNS5_1CILi64EEES8_NS7_ILi192EEEEEENS_6half_tEfNS_4arch4Sm80ELb0ELb0ELb1ELb1ELb0ELb0ELb0ELb0ELi2ELi2ELi2ELi2ELb1EEENS1_24CollectiveEpilogueBwdGQAISA_fSD_Li256ELb1ELb0EEENS1_19SingleTileSchedulerILb1ELb0ELb0ELi64EEEEEEEEEvNT_6ParamsE:
        /* <DEDUP_REMOVED lines=17> */
.L_x_109:
        /* <DEDUP_REMOVED lines=8> */
.L_x_111:
[----:B------:R-:W-:Y:S02]  /*0190*/  MOV R0, c[0x0][0x3ac] ;  /* 0x0000eb0000007a02 */ /* 0x000fe40000000f00 */
.L_x_110:
[----:B-1----:R-:W-:-:S05]  /*01a0*/  IMAD.SHL.U32 R2, R28, 0x40, RZ ;  /* 0x000000401c027824 */ /* 0x002fca00078e00ff */
[----:B-----5:R-:W-:-:S04]  /*01b0*/  ISETP.GE.AND P0, PT, R2, R0, PT ;  /* 0x000000000200720c */ /* 0x020fc80003f06270 */
[----:B------:R-:W-:Y:S01]  /*01c0*/  SEL R251, R5, 0xffffffff, !P0 ;  /* 0xffffffff05fb7807 */ /* 0x000fe20004000000 */
[----:B------:R-:W-:Y:S05]  /*01d0*/  BRA `(.L_x_112) ;  /* 0x0000011000007947 */ /* 0x000fea0003800000 */
.L_x_108:
[----:B---34-:R-:W-:-:S04]  /*01e0*/  ISETP.NE.U32.AND P0, PT, RZ, c[0x0][0x3c8], PT ;  /* 0x0000f200ff007a0c */ /* 0x018fc80003f05070 */
[----:B------:R-:W-:-:S13]  /*01f0*/  ISETP.NE.AND.EX P0, PT, RZ, c[0x0][0x3cc], PT, P0 ;  /* 0x0000f300ff007a0c */ /* 0x000fda0003f05300 */
[----:B------:R-:W-:Y:S05]  /*0200*/  @!P0 BRA `(.L_x_113) ;  /* 0x0000002000008947 */ /* 0x000fea0003800000 */
[----:B------:R1:W5:Y:S01]  /*0210*/  LDG.E R0, [R2.64] ;  /* 0x0000000a02007981 */ /* 0x000362000c1e1900 */
[----:B------:R-:W-:Y:S05]  /*0220*/  BRA `(.L_x_114) ;  /* 0x0000009000007947 */ /* 0x000fea0003800000 */
.L_x_113:
        /* <DEDUP_REMOVED lines=8> */
.L_x_115:
[----:B------:R-:W-:Y:S02]  /*02b0*/  MOV R0, c[0x0][0x3ac] ;  /* 0x0000eb0000007a02 */ /* 0x000fe40000000f00 */
.L_x_114:
[----:B-1----:R-:W-:-:S05]  /*02c0*/  IMAD.SHL.U32 R2, R28, 0x40, RZ ;  /* 0x000000401c027824 */ /* 0x002fca00078e00ff */
[----:B-----5:R-:W-:-:S04]  /*02d0*/  ISETP.GE.AND P0, PT, R2, R0, PT ;  /* 0x000000000200720c */ /* 0x020fc80003f06270 */
[----:B------:R-:W-:-:S04]  /*02e0*/  SEL R251, R5, 0xffffffff, !P0 ;  /* 0xffffffff05fb7807 */ /* 0x000fc80004000000 */
.L_x_112:
[----:B------:R-:W-:-:S13]  /*02f0*/  ISETP.GE.AND P0, PT, R251, RZ, PT ;  /* 0x000000fffb00720c */ /* 0x000fda0003f06270 */
[----:B------:R-:W-:Y:S05]  /*0300*/  @!P0 EXIT ;  /* 0x000000000000894d */ /* 0x000fea0003800000 */
[----:B------:R-:W-:Y:S01]  /*0310*/  ISETP.NE.U32.AND P0, PT, RZ, c[0x0][0x2d8], PT ;  /* 0x0000b600ff007a0c */ /* 0x000fe20003f05070 */
[----:B------:R-:W-:Y:S01]  /*0320*/  IMAD.WIDE R4, R251, R13, c[0x0][0x2c8] ;  /* 0x0000b200fb047625 */ /* 0x000fe200078e020d */
[----:B------:R-:W-:Y:S02]  /*0330*/  ISETP.NE.U32.AND P2, PT, RZ, c[0x0][0x2c8], PT ;  /* 0x0000b200ff007a0c */ /* 0x000fe40003f45070 */
[----:B------:R-:W-:Y:S02]  /*0340*/  ISETP.NE.AND.EX P0, PT, RZ, c[0x0][0x2dc], PT, P0 ;  /* 0x0000b700ff007a0c */ /* 0x000fe40003f05300 */
[----:B------:R-:W-:Y:S02]  /*0350*/  ISETP.NE.AND.EX P2, PT, RZ, c[0x0][0x2cc], PT, P2 ;  /* 0x0000b300ff007a0c */ /* 0x000fe40003f45320 */
[----:B------:R-:W-:-:S04]  /*0360*/  ISETP.NE.U32.AND P3, PT, RZ, c[0x0][0x2d0], PT ;  /* 0x0000b400ff007a0c */ /* 0x000fc80003f65070 */
[----:B------:R-:W-:-:S05]  /*0370*/  ISETP.NE.AND.EX P3, PT, RZ, c[0x0][0x2d4], PT, P3 ;  /* 0x0000b500ff007a0c */ /* 0x000fca0003f65330 */
[CC--:B------:R-:W-:Y:S02]  /*0380*/  @P0 IMAD.WIDE R2, R251.reuse, R13.reuse, c[0x0][0x2d8] ;  /* 0x0000b600fb020625 */ /* 0x0c0fe400078e020d */
[----:B------:R-:W2:Y:S04]  /*0390*/  @P2 LDG.E R0, [R4.64] ;  /* 0x0000000a04002981 */ /* 0x000ea8000c1e1900 */
[----:B------:R1:W3:Y:S04]  /*03a0*/  @P0 LDG.E R8, [R2.64] ;  /* 0x0000000a02080981 */ /* 0x0002e8000c1e1900 */
[----:B------:R-:W4:Y:S01]  /*03b0*/  @P2 LDG.E R7, [R4.64] ;  /* 0x0000000a04072981 */ /* 0x000f22000c1e1900 */
[----:B-1----:R-:W-:-:S05]  /*03c0*/  IMAD.WIDE R2, R251, R13, c[0x0][0x2d0] ;  /* 0x0000b400fb027625 */ /* 0x002fca00078e020d */
[----:B------:R-:W5:Y:S01]  /*03d0*/  @P3 LDG.E R6, [R2.64] ;  /* 0x0000000a02063981 */ /* 0x000f62000c1e1900 */
[----:B------:R-:W-:Y:S01]  /*03e0*/  ULDC UR8, c[0x0][0x168] ;  /* 0x00005a0000087ab9 */ /* 0x000fe20000000800 */
[----:B------:R-:W-:Y:S01]  /*03f0*/  CS2R R10, SRZ ;  /* 0x00000000000a7805 */ /* 0x000fe2000001ff00 */
[----:B------:R-:W-:Y:S02]  /*0400*/  IMAD.MOV.U32 R12, RZ, RZ, RZ ;  /* 0x000000ffff0c7224 */ /* 0x000fe400078e00ff */
[----:B------:R-:W-:Y:S02]  /*0410*/  IMAD.MOV.U32 R23, RZ, RZ, c[0x0][0x198] ;  /* 0x00006600ff177624 */ /* 0x000fe400078e00ff */
[----:B--2---:R-:W-:Y:S01]  /*0420*/  @P2 IMAD R0, R251, 0x40, R0 ;  /* 0x00000040fb002824 */ /* 0x004fe200078e0200 */
[----:B---3--:R1:W2:Y:S04]  /*0430*/  @P0 R2UR UR8, R8 ;  /* 0x00000000080803c2 */ /* 0x0082a800000e0000 */
[----:B-1----:R-:W-:-:S04]  /*0440*/  @P2 SHF.R.S32.HI R8, RZ, 0x1f, R0 ;  /* 0x0000001fff082819 */ /* 0x002fc80000011400 */
[----:B------:R-:W-:Y:S02]  /*0450*/  @P2 LEA.HI R0, R8, R0, RZ, 0x6 ;  /* 0x0000000008002211 */ /* 0x000fe400078f30ff */
[----:B------:R-:W-:Y:S01]  /*0460*/  CS2R R8, SRZ ;  /* 0x0000000000087805 */ /* 0x000fe2000001ff00 */
[--C-:B-----5:R-:W-:Y:S01]  /*0470*/  @P3 SHF.R.S32.HI R11, RZ, 0x1f, R6.reuse ;  /* 0x0000001fff0b3819 */ /* 0x120fe20000011406 */
[--C-:B----4-:R-:W-:Y:S01]  /*0480*/  @P2 IMAD.MOV.U32 R8, RZ, RZ, R7.reuse ;  /* 0x000000ffff082224 */ /* 0x110fe200078e0007 */
[----:B------:R-:W-:Y:S01]  /*0490*/  @P2 SHF.R.S32.HI R9, RZ, 0x1f, R7 ;  /* 0x0000001fff092819 */ /* 0x000fe20000011407 */
[----:B------:R-:W-:Y:S01]  /*04a0*/  @P3 IMAD.MOV.U32 R10, RZ, RZ, R6 ;  /* 0x000000ffff0a3224 */ /* 0x000fe200078e0006 */
[----:B------:R-:W-:Y:S01]  /*04b0*/  @P2 LOP3.LUT R12, R0, 0xffffffc0, RZ, 0xc0, !PT ;  /* 0xffffffc0000c2812 */ /* 0x000fe200078ec0ff */
[----:B--2---:R-:W-:Y:S05]  /*04c0*/  @P0 BRA `(.L_x_116) ;  /* 0x0000006000000947 */ /* 0x004fea0003800000 */
[----:B------:R-:W-:Y:S05]  /*04d0*/  @!P2 BRA `(.L_x_116) ;  /* 0x000000500000a947 */ /* 0x000fea0003800000 */
[----:B------:R1:W2:Y:S04]  /*04e0*/  LDG.E R0, [R4.64] ;  /* 0x0000000a04007981 */ /* 0x0002a8000c1e1900 */
[----:B-1----:R-:W3:Y:S01]  /*04f0*/  LDG.E R4, [R4.64+0x4] ;  /* 0x0000040a04047981 */ /* 0x002ee2000c1e1900 */
[----:B--2---:R-:W1:Y:S08]  /*0500*/  R2UR UR8, R0 ;  /* 0x00000000000873c2 */ /* 0x004e7000000e0000 */
[----:B---3--:R-:W1:Y:S02]  /*0510*/  R2UR UR4, R4 ;  /* 0x00000000040473c2 */ /* 0x008e6400000e0000 */
[----:B-1----:R-:W-:-:S06]  /*0520*/  UIADD3 UR8, -UR8, UR4, URZ ;  /* 0x0000000408087290 */ /* 0x002fcc000fffe13f */
.L_x_116:
[----:B------:R-:W-:-:S04]  /*0530*/  ISETP.NE.U32.AND P0, PT, RZ, c[0x0][0x2e0], PT ;  /* 0x0000b800ff007a0c */ /* 0x000fc80003f05070 */
[----:B------:R-:W-:-:S13]  /*0540*/  ISETP.NE.AND.EX P0, PT, RZ, c[0x0][0x2e4], PT, P0 ;  /* 0x0000b900ff007a0c */ /* 0x000fda0003f05300 */
[----:B------:R-:W-:Y:S05]  /*0550*/  @!P0 BRA `(.L_x_117) ;  /* 0x0000003000008947 */ /* 0x000fea0003800000 */
[----:B------:R-:W-:-:S05]  /*0560*/  IMAD.WIDE R2, R251, R13, c[0x0][0x2e0] ;  /* 0x0000b800fb027625 */ /* 0x000fca00078e020d */
[----:B------:R1:W5:Y:S01]  /*0570*/  LDG.E R23, [R2.64] ;  /* 0x0000000a02177981 */ /* 0x000362000c1e1900 */
[----:B------:R-:W-:Y:S05]  /*0580*/  BRA `(.L_x_118) ;  /* 0x0000004000007947 */ /* 0x000fea0003800000 */
.L_x_117:
[----:B------:R-:W-:Y:S05]  /*0590*/  @!P3 BRA `(.L_x_118) ;  /* 0x000000300000b947 */ /* 0x000fea0003800000 */
[----:B------:R1:W2:Y:S04]  /*05a0*/  LDG.E R0, [R2.64] ;  /* 0x0000000a02007981 */ /* 0x0002a8000c1e1900 */
[----:B-1----:R-:W2:Y:S02]  /*05b0*/  LDG.E R2, [R2.64+0x4] ;  /* 0x0000040a02027981 */ /* 0x002ea4000c1e1900 */
[----:B--2---:R-:W-:Y:S02]  /*05c0*/  IADD3 R23, -R0, R2, RZ ;  /* 0x0000000200177210 */ /* 0x004fe40007ffe1ff */
.L_x_118:
        /* <DEDUP_REMOVED lines=77> */
[----:B------:R-:W-:Y:S01]  /*0aa0*/  SHF.R.S32.HI R7, RZ, 0x4, R32 ;  /* 0x00000004ff077819 */ /* 0x000fe20000011420 */
[----:B------:R-:W-:Y:S01]  /*0ab0*/  IMAD.SHL.U32 R18, R22, 0x8, RZ ;  /* 0x0000000816127824 */ /* 0x000fe200078e00ff */
[----:B------:R-:W-:Y:S01]  /*0ac0*/  SHF.R.S32.HI R3, RZ, 0x1f, R0 ;  /* 0x0000001fff037819 */ /* 0x000fe20000011400 */
[----:B------:R-:W-:Y:S01]  /*0ad0*/  USHF.L.U32 UR14, UR4, 0x6, URZ ;  /* 0x00000006040e7899 */ /* 0x000fe2000800063f */
[----:B------:R-:W-:Y:S01]  /*0ae0*/  LEA.HI.X.SX32 R27, R2, R5, 0x1, P0 ;  /* 0x00000005021b7211 */ /* 0x000fe200000f0eff */
[----:B------:R-:W-:Y:S01]  /*0af0*/  USHF.L.U64.HI UR9, UR4, UR9, UR5 ;  /* 0x0000000904097299 */ /* 0x000fe20008010205 */
[----:B------:R-:W-:Y:S01]  /*0b00*/  SHF.R.S32.HI R12, RZ, 0x1f, R243 ;  /* 0x0000001fff0c7819 */ /* 0x000fe200000114f3 */
[----:B------:R-:W-:Y:S01]  /*0b10*/  IMAD R2, R3, c[0x0][0x1e0], RZ ;  /* 0x0000780003027a24 */ /* 0x000fe200078e02ff */
[----:B------:R-:W-:Y:S01]  /*0b20*/  IADD3 R20, P0, R243, R8, RZ ;  /* 0x00000008f3147210 */ /* 0x000fe20007f1e0ff */
[----:B------:R-:W-:Y:S01]  /*0b30*/  IMAD R3, R3, c[0x0][0x1b0], RZ ;  /* 0x00006c0003037a24 */ /* 0x000fe200078e02ff */
[----:B------:R-:W-:Y:S01]  /*0b40*/  LEA.HI R6, R32, R7, RZ, 0x1 ;  /* 0x0000000720067211 */ /* 0x000fe200078f08ff */
[----:B------:R-:W-:Y:S01]  /*0b50*/  IMAD R2, R0, c[0x0][0x1e4], R2 ;  /* 0x0000790000027a24 */ /* 0x000fe200078e0202 */
[----:B------:R-:W-:Y:S01]  /*0b60*/  SHF.R.S32.HI R19, RZ, 0x1f, R18 ;  /* 0x0000001fff137819 */ /* 0x000fe20000011412 */
[----:B------:R-:W-:Y:S01]  /*0b70*/  IMAD.X R24, R12, 0x1, R9, P0 ;  /* 0x000000010c187824 */ /* 0x000fe200000e0609 */
[----:B------:R-:W-:Y:S01]  /*0b80*/  LOP3.LUT R6, R6, 0xfffffffe, RZ, 0xc0, !PT ;  /* 0xfffffffe06067812 */ /* 0x000fe200078ec0ff */
[----:B------:R-:W-:Y:S01]  /*0b90*/  IMAD.WIDE.U32 R8, R34, c[0x0][0x270], R14 ;  /* 0x00009c0022087a25 */ /* 0x000fe200078e000e */
[----:B------:R-:W-:Y:S01]  /*0ba0*/  IADD3 R16, P0, R243, R10, RZ ;  /* 0x0000000af3107210 */ /* 0x000fe20007f1e0ff */
[----:B------:R-:W-:Y:S01]  /*0bb0*/  UIADD3 UR5, UR8, 0x3f, URZ ;  /* 0x0000003f08057890 */ /* 0x000fe2000fffe03f */
[----:B------:R-:W-:Y:S01]  /*0bc0*/  SHF.R.S32.HI R35, RZ, 0x1f, R34 ;  /* 0x0000001fff237819 */ /* 0x000fe20000011422 */
[----:B------:R-:W-:Y:S01]  /*0bd0*/  IMAD.WIDE.U32 R4, R0, c[0x0][0x1e0], R18 ;  /* 0x0000780000047a25 */ /* 0x000fe200078e0012 */
[----:B------:R-:W-:Y:S01]  /*0be0*/  SHF.R.S32.HI R21, RZ, 0x1f, R251 ;  /* 0x0000001fff157819 */ /* 0x000fe200000114fb */
[----:B------:R-:W-:Y:S01]  /*0bf0*/  USHF.R.S32.HI UR4, URZ, 0x1f, UR5 ;  /* 0x0000001f3f047899 */ /* 0x000fe20008011405 */
[----:B------:R-:W-:Y:S01]  /*0c00*/  SEL R10, R251, RZ, !P3 ;  /* 0x000000fffb0a7207 */ /* 0x000fe20005800000 */
[----:B------:R-:W-:Y:S01]  /*0c10*/  IMAD.IADD R25, R7, 0x1, -R6 ;  /* 0x0000000107197824 */ /* 0x000fe200078e0a06 */
[----:B------:R-:W-:Y:S01]  /*0c20*/  LOP3.LUT R236, R236, 0xfffffffb, RZ, 0xc0, !PT ;  /* 0xfffffffbecec7812 */ /* 0x000fe200078ec0ff */
[----:B------:R-:W-:Y:S01]  /*0c30*/  IMAD.IADD R5, R5, 0x1, R2 ;  /* 0x0000000105057824 */ /* 0x000fe200078e0202 */
[----:B------:R-:W-:Y:S01]  /*0c40*/  ULEA.HI UR4, UR4, UR5, URZ, 0x6 ;  /* 0x0000000504047291 */ /* 0x000fe2000f8f303f */
[----:B------:R-:W-:Y:S01]  /*0c50*/  IMAD R6, R0, c[0x0][0x1b4], R3 ;  /* 0x00006d0000067a24 */ /* 0x000fe200078e0203 */
[----:B------:R-:W-:Y:S01]  /*0c60*/  CS2R R130, SRZ ;  /* 0x0000000000827805 */ /* 0x000fe2000001ff00 */
[----:B------:R-:W-:Y:S01]  /*0c70*/  IMAD.X R17, R12, 0x1, R11, P0 ;  /* 0x000000010c117824 */ /* 0x000fe200000e060b */
[----:B------:R-:W-:Y:S01]  /*0c80*/  CS2R R128, SRZ ;  /* 0x0000000000807805 */ /* 0x000fe2000001ff00 */
[----:B------:R-:W-:Y:S01]  /*0c90*/  IMAD.WIDE.U32 R2, R0, c[0x0][0x1b0], R18 ;  /* 0x00006c0000027a25 */ /* 0x000fe200078e0012 */
[C---:B------:R-:W-:Y:S01]  /*0ca0*/  SEL R0, R21.reuse, RZ, !P3 ;  /* 0x000000ff15007207 */ /* 0x040fe20005800000 */
[----:B------:R-:W-:Y:S01]  /*0cb0*/  CS2R R126, SRZ ;  /* 0x00000000007e7805 */ /* 0x000fe2000001ff00 */
[----:B------:R-:W-:Y:S01]  /*0cc0*/  SEL R21, R21, RZ, !P2 ;  /* 0x000000ff15157207 */ /* 0x000fe20005000000 */
[----:B------:R-:W-:Y:S01]  /*0cd0*/  IMAD R12, R35, c[0x0][0x270], RZ ;  /* 0x00009c00230c7a24 */ /* 0x000fe200078e02ff */
[----:B------:R-:W-:Y:S01]  /*0ce0*/  CS2R R124, SRZ ;  /* 0x00000000007c7805 */ /* 0x000fe2000001ff00 */
[----:B------:R-:W-:Y:S01]  /*0cf0*/  IMAD.IADD R3, R3, 0x1, R6 ;  /* 0x0000000103037824 */ /* 0x000fe200078e0206 */
[----:B------:R-:W-:Y:S01]  /*0d00*/  CS2R R122, SRZ ;  /* 0x00000000007a7805 */ /* 0x000fe2000001ff00 */
[----:B------:R-:W-:Y:S01]  /*0d10*/  IMAD R12, R34, c[0x0][0x274], R12 ;  /* 0x00009d00220c7a24 */ /* 0x000fe200078e020c */
        /* <DEDUP_REMOVED lines=97> */
[C---:B------:R-:W-:Y:S01]  /*1330*/  IMAD R7, R24.reuse, c[0x0][0x178], RZ ;  /* 0x00005e0018077a24 */ /* 0x040fe200078e02ff */
        /* <DEDUP_REMOVED lines=31> */
[----:B------:R-:W-:Y:S01]  /*1530*/  USHF.R.S32.HI UR13, URZ, 0x6, UR4 ;  /* 0x000000063f0d7899 */ /* 0x000fe20008011404 */
[----:B------:R2:W-:Y:S01]  /*1540*/  LDGSTS.E.BYPASS.LTC128B.128 [R232+0x7080], [R4.64], !P3 ;  /* 0x0708000004e87fae */ /* 0x0005e2000d901d4a */
[----:B------:R-:W-:Y:S01]  /*1550*/  ISETP.LT.OR P3, PT, R0, 0x21, P2 ;  /* 0x000000210000780c */ /* 0x000fe20001761670 */
[----:B------:R-:W-:-:S02]  /*1560*/  UMOV UR12, URZ ;  /* 0x0000003f000c7c82 */ /* 0x000fc40008000000 */
[----:B------:R2:W-:Y:S01]  /*1570*/  LDGSTS.E.BYPASS.LTC128B.128 [R232+0x9080], [R4.64+0x80], !P1 ;  /* 0x0908008004e87fae */ /* 0x0005e2000c901d4a */
[----:B------:R-:W-:Y:S02]  /*1580*/  ISETP.GE.AND P1, PT, R23, c[0x0][0x19c], PT ;  /* 0x0000670017007a0c */ /* 0x000fe40003f26270 */
[----:B------:R-:W-:Y:S01]  /*1590*/  @P6 LOP3.LUT R236, R236, 0x4, RZ, 0xfc, !PT ;  /* 0x00000004ecec6812 */ /* 0x000fe200078efcff */
[----:B------:R2:W-:Y:S01]  /*15a0*/  LDGSTS.E.BYPASS.LTC128B.128 [R232+0xb080], [R4.64+0x100], !P0 ;  /* 0x0b08010004e87fae */ /* 0x0005e2000c101d4a */
[----:B------:R-:W-:Y:S02]  /*15b0*/  ISETP.GE.AND P0, PT, R28, c[0x0][0x19c], PT ;  /* 0x000067001c007a0c */ /* 0x000fe40003f06270 */
[C---:B------:R-:W-:Y:S01]  /*15c0*/  ISETP.LT.OR P4, PT, R0.reuse, 0x1, P1 ;  /* 0x000000010000780c */ /* 0x040fe20000f81670 */
[----:B------:R-:W0:Y:S01]  /*15d0*/  LDGDEPBAR ;  /* 0x00000000000079af */ /* 0x000e220000000000 */
[C---:B------:R-:W-:Y:S02]  /*15e0*/  ISETP.LT.OR P2, PT, R0.reuse, 0x1, P0 ;  /* 0x000000010000780c */ /* 0x040fe40000741670 */
        /* <DEDUP_REMOVED lines=167> */
[C---:B------:R-:W-:Y:S01]  /*2060*/  ISETP.LT.OR P0, PT, R4.reuse, 0x1, P3 ;  /* 0x000000010400780c */ /* 0x040fe20001f01670 */
        /* <DEDUP_REMOVED lines=53> */
[C---:B------:R-:W-:Y:S02]  /*23c0*/  ISETP.GT.AND P5, PT, R11.reuse, 0x21, PT ;  /* 0x000000210b00780c */ /* 0x040fe40003fa4270 */
        /* <DEDUP_REMOVED lines=8> */
.L_x_122:
        /* <DEDUP_REMOVED lines=478> */
.L_x_120:
        /* <DEDUP_REMOVED lines=120> */
.L_x_121:
        /* <DEDUP_REMOVED lines=166> */
.L_x_119:
[----:B------:R-:W-:Y:S05]  /*5410*/  @P0 EXIT ;  /* 0x000000000000094d */ /* 0x000fea0003800000 */
[----:B------:R-:W-:-:S04]  /*5420*/  ISETP.NE.U32.AND P0, PT, RZ, c[0x0][0x360], PT ;  /* 0x0000d800ff007a0c */ /* 0x000fc80003f05070 */
[----:B------:R-:W-:-:S13]  /*5430*/  ISETP.NE.AND.EX P0, PT, RZ, c[0x0][0x364], PT, P0 ;  /* 0x0000d900ff007a0c */ /* 0x000fda0003f05300 */
[----:B-1----:R-:W-:-:S04]  /*5440*/  @P0 IMAD.MOV.U32 R2, RZ, RZ, 0x4 ;  /* 0x00000004ff020424 */ /* 0x002fc800078e00ff */
[----:B------:R-:W-:-:S05]  /*5450*/  @P0 IMAD.WIDE R2, R251, R2, c[0x0][0x360] ;  /* 0x0000d800fb020625 */ /* 0x000fca00078e0202 */
[----:B------:R1:W2:Y:S01]  /*5460*/  @P0 LDG.E R0, [R2.64] ;  /* 0x0000000a02000981 */ /* 0x0002a2000c1e1900 */
[----:B------:R-:W3:Y:S01]  /*5470*/  S2UR UR5, SR_CTAID.X ;  /* 0x00000000000579c3 */ /* 0x000ee20000002500 */
[----:B------:R-:W-:Y:S02]  /*5480*/  MOV R4, c[0x0][0x338] ;  /* 0x0000ce0000047a02 */ /* 0x000fe40000000f00 */
[----:B------:R-:W-:Y:S01]  /*5490*/  SHF.R.S32.HI R6, RZ, 0x1f, R252 ;  /* 0x0000001fff067819 */ /* 0x000fe200000114fc */
[----:B------:R-:W-:Y:S01]  /*54a0*/  BAR.SYNC.DEFER_BLOCKING 0x1, 0x100 ;  /* 0x0044000000007b1d */ /* 0x000fe20000010000 */
[----:B------:R-:W-:-:S05]  /*54b0*/  ISETP.NE.AND P1, PT, R4, 0x1, PT ;  /* 0x000000010400780c */ /* 0x000fca0003f25270 */
[----:B-1----:R-:W1:Y:S01]  /*54c0*/  S2R R3, SR_CTAID.Y ;  /* 0x0000000000037919 */ /* 0x002e620000002600 */
[----:B---3--:R-:W-:-:S04]  /*54d0*/  UIMAD UR5, UR5, 0x3000, URZ ;  /* 0x00003000050578a4 */ /* 0x008fc8000f8e023f */
[----:B------:R-:W-:-:S03]  /*54e0*/  USHF.R.S32.HI UR4, URZ, 0x1f, UR5 ;  /* 0x0000001f3f047899 */ /* 0x000fc60008011405 */
[----:B-1----:R-:W-:-:S04]  /*54f0*/  @P1 IMAD.HI.U32 R4, R3, c[0x0][0x33c], RZ ;  /* 0x0000cf0003041a27 */ /* 0x002fc800078e00ff */
[----:B--2---:R-:W-:-:S05]  /*5500*/  @P0 IMAD R0, R251, 0x40, R0 ;  /* 0x00000040fb000824 */ /* 0x004fca00078e0200 */
[----:B------:R-:W-:-:S04]  /*5510*/  @P0 SHF.R.S32.HI R2, RZ, 0x1f, R0 ;  /* 0x0000001fff020819 */ /* 0x000fc80000011400 */
[----:B------:R-:W-:Y:S01]  /*5520*/  @P0 LEA.HI R2, R2, R0, RZ, 0x6 ;  /* 0x0000000002020211 */ /* 0x000fe200078f30ff */
[----:B------:R-:W-:Y:S01]  /*5530*/  IMAD.MOV.U32 R0, RZ, RZ, R3 ;  /* 0x000000ffff007224 */ /* 0x000fe200078e0003 */
[----:B------:R-:W-:Y:S02]  /*5540*/  @P1 SHF.R.U32.HI R0, RZ, c[0x0][0x340], R4 ;  /* 0x0000d000ff001a19 */ /* 0x000fe40000011604 */
[----:B------:R-:W-:Y:S02]  /*5550*/  @P0 SHF.R.S32.HI R2, RZ, 0x6, R2 ;  /* 0x00000006ff020819 */ /* 0x000fe40000011402 */
[----:B------:R-:W-:-:S03]  /*5560*/  SHF.R.S32.HI R4, RZ, 0x1f, R0 ;  /* 0x0000001fff047819 */ /* 0x000fc60000011400 */
[----:B------:R-:W-:Y:S02]  /*5570*/  @P0 IMAD R2, R2, 0x3000, RZ ;  /* 0x0000300002020824 */ /* 0x000fe400078e02ff */
[C---:B------:R-:W-:Y:S02]  /*5580*/  IMAD R5, R4.reuse, c[0x0][0x328], RZ ;  /* 0x0000ca0004057a24 */ /* 0x040fe400078e02ff */
[----:B------:R-:W-:Y:S01]  /*5590*/  IMAD R4, R4, c[0x0][0x300], RZ ;  /* 0x0000c00004047a24 */ /* 0x000fe200078e02ff */
[----:B------:R-:W-:Y:S01]  /*55a0*/  @P0 SHF.R.S32.HI R3, RZ, 0x1f, R2 ;  /* 0x0000001fff030819 */ /* 0x000fe20000011402 */
[C---:B------:R-:W-:Y:S01]  /*55b0*/  IMAD R7, R0.reuse, c[0x0][0x32c], R5 ;  /* 0x0000cb0000077a24 */ /* 0x040fe200078e0205 */
[----:B------:R-:W-:Y:S01]  /*55c0*/  @!P0 CS2R R2, SRZ ;  /* 0x0000000000028805 */ /* 0x000fe2000001ff00 */
[----:B------:R-:W-:-:S05]  /*55d0*/  IMAD R8, R0, c[0x0][0x304], R4 ;  /* 0x0000c10000087a24 */ /* 0x000fca00078e0204 */
[----:B------:R-:W-:-:S04]  /*55e0*/  IADD3 R2, P2, P1, R2, UR5, R252 ;  /* 0x0000000502027c10 */ /* 0x000fc8000f95e0fc */
[----:B------:R-:W-:Y:S02]  /*55f0*/  IADD3.X R3, R3, UR4, R6, P2, P1 ;  /* 0x0000000403037c10 */ /* 0x000fe400097e2406 */
[----:B------:R-:W-:-:S03]  /*5600*/  SHF.R.S32.HI R6, RZ, 0x1f, R251 ;  /* 0x0000001fff067819 */ /* 0x000fc600000114fb */
[----:B------:R-:W-:-:S04]  /*5610*/  IMAD.WIDE.U32 R4, R0, c[0x0][0x328], R2 ;  /* 0x0000ca0000047a25 */ /* 0x000fc800078e0002 */
[----:B------:R-:W-:Y:S01]  /*5620*/  IMAD.WIDE.U32 R2, R0, c[0x0][0x300], R2 ;  /* 0x0000c00000027a25 */ /* 0x000fe200078e0002 */
[----:B------:R-:W-:Y:S02]  /*5630*/  SEL R0, R6, RZ, !P0 ;  /* 0x000000ff06007207 */ /* 0x000fe40004000000 */
[----:B------:R-:W-:Y:S01]  /*5640*/  SEL R6, R251, RZ, !P0 ;  /* 0x000000fffb067207 */ /* 0x000fe20004000000 */
[----:B------:R-:W-:Y:S01]  /*5650*/  IMAD.IADD R5, R5, 0x1, R7 ;  /* 0x0000000105057824 */ /* 0x000fe200078e0207 */
[----:B------:R-:W-:Y:S01]  /*5660*/  IADD3 R3, R3, R8, RZ ;  /* 0x0000000803037210 */ /* 0x000fe20007ffe0ff */
[C---:B------:R-:W-:Y:S02]  /*5670*/  IMAD R10, R0.reuse, c[0x0][0x330], RZ ;  /* 0x0000cc00000a7a24 */ /* 0x040fe400078e02ff */
[----:B------:R-:W-:Y:S02]  /*5680*/  IMAD R0, R0, c[0x0][0x308], RZ ;  /* 0x0000c20000007a24 */ /* 0x000fe400078e02ff */
[----:B------:R-:W-:-:S02]  /*5690*/  IMAD R10, R6, c[0x0][0x334], R10 ;  /* 0x0000cd00060a7a24 */ /* 0x000fc400078e020a */
[----:B------:R-:W-:-:S04]  /*56a0*/  IMAD.WIDE.U32 R8, R6, c[0x0][0x330], R4 ;  /* 0x0000cc0006087a25 */ /* 0x000fc800078e0004 */
[----:B------:R-:W-:Y:S01]  /*56b0*/  IMAD R0, R6, c[0x0][0x30c], R0 ;  /* 0x0000c30006007a24 */ /* 0x000fe200078e0200 */
[----:B------:R-:W-:Y:S01]  /*56c0*/  LEA R4, P1, R8, c[0x0][0x310], 0x2 ;  /* 0x0000c40008047a11 */ /* 0x000fe200078210ff */
[----:B------:R-:W-:-:S04]  /*56d0*/  IMAD.WIDE.U32 R6, R6, c[0x0][0x308], R2 ;  /* 0x0000c20006067a25 */ /* 0x000fc800078e0002 */
[----:B------:R-:W-:Y:S01]  /*56e0*/  IMAD.IADD R3, R9, 0x1, R10 ;  /* 0x0000000109037824 */ /* 0x000fe200078e020a */
[----:B------:R-:W-:Y:S02]  /*56f0*/  IADD3 R0, R7, R0, RZ ;  /* 0x0000000007007210 */ /* 0x000fe40007ffe0ff */
[----:B------:R-:W-:Y:S02]  /*5700*/  LEA R2, P0, R6, c[0x0][0x2e8], 0x2 ;  /* 0x0000ba0006027a11 */ /* 0x000fe400078010ff */
[----:B------:R-:W-:Y:S02]  /*5710*/  LEA.HI.X R5, R8, c[0x0][0x314], R3, 0x2, P1 ;  /* 0x0000c50008057a11 */ /* 0x000fe400008f1403 */
[----:B------:R-:W-:-:S03]  /*5720*/  LEA.HI.X R3, R6, c[0x0][0x2ec], R0, 0x2, P0 ;  /* 0x0000bb0006037a11 */ /* 0x000fc600000f1400 */
[----:B------:R-:W-:Y:S04]  /*5730*/  RED.E.ADD.F32.FTZ.RN.STRONG.GPU [R4.64], R36 ;  /* 0x000000240400798e */ /* 0x000fe8000c10e78a */
        /* <DEDUP_REMOVED lines=96> */
.L_x_123:
        /* <DEDUP_REMOVED lines=12> */
.L_x_1378:


//--------------------- .text._ZN7cutlass13device_kernelIN5flash19enable_sm80_to_sm89INS1_16FlashAttnBwdSm80INS1_25CollectiveMainloopBwdSm80ILi1ELi1EN4cute5tupleIJNS5_1CILi64EEES8_NS7_ILi192EEEEEENS_6half_tEfNS_4arch4Sm80ELb0ELb0ELb1ELb1ELb1ELb0ELb0ELb0ELi2ELi2ELi2ELi2ELb1EEENS1_24CollectiveEpilogueBwdGQAISA_fSD_Li256ELb1ELb1EEENS1_19SingleTileSchedulerILb1ELb0ELb0ELi64EEEEEEEEEvNT_6ParamsE --------------------------
	.section	.text._ZN7cutlass13device_kernelIN5flash19enable_sm80_to_sm89INS1_16FlashAttnBwdSm80INS1_25CollectiveMainloopBwdSm80ILi1ELi1EN4cute5tupleIJNS5_1CILi64EEES8_NS7_ILi192EEEEEENS_6half_tEfNS_4arch4Sm80ELb0ELb0ELb1ELb1ELb1ELb0ELb0ELb0ELi2ELi2ELi2ELi2ELb1EEENS1_24CollectiveEpilogueBwdGQAISA_fSD_Li256ELb1ELb1EEENS1_19SingleTileSchedulerILb1ELb0ELb0ELi64EEEEEEEEEvNT_6ParamsE,"ax",@progbits
	.sectioninfo	@"SHI_REGISTERS=255"
	.align	128
.text._ZN7cutlass13device_kernelIN5flash19enable_sm80_to_sm89INS1_16FlashAttnBwdSm80INS1_25CollectiveMainloopBwdSm80ILi1ELi1EN4cute5tupleIJNS5_1CILi64EEES8_NS7_ILi192EEEEEENS_6half_tEfNS_4arch4Sm80ELb0ELb0ELb1ELb1ELb1ELb0ELb0ELb0ELi2ELi2ELi2ELi2ELb1EEENS1_24CollectiveEpilogueBwdGQAISA_fSD_Li256ELb1ELb1EEENS1_19SingleTileSchedulerILb1ELb0ELb0ELi64EEEEEEEEEvNT_6ParamsE:
        .type           _ZN7cutlass13device_kernelIN5flash19enable_sm80_to_sm89INS1_16FlashAttnBwdSm80INS1_25CollectiveMainloopBwdSm80ILi1ELi1EN4cute5tupleIJNS5_1CILi64EEES8_NS7_ILi192EEEEEENS_6half_tEfNS_4arch4Sm80ELb0ELb0ELb1ELb1ELb1ELb0ELb0ELb0ELi2ELi2ELi2ELi2ELb1EEENS1_24CollectiveEpilogueBwdGQAISA_fSD_Li256ELb1ELb1EEENS1_19SingleTileSchedulerILb1ELb0ELb0ELi64EEEEEEEEEvNT_6ParamsE,@function
        .size           _ZN7cutlass13device_kernelIN5flash19enable_sm80_to_sm89INS1_16FlashAttnBwdSm80INS1_25CollectiveMainloopBwdSm80ILi1ELi1EN4cute5tupleIJNS5_1CILi64EEES8_NS7_ILi192EEEEEENS_6half_tEfNS_4arch4Sm80ELb0ELb0ELb1ELb1ELb1ELb0ELb0ELb0ELi2ELi2ELi2ELi2ELb1EEENS1_24CollectiveEpilogueBwdGQAISA_fSD_Li256ELb1ELb1EEENS1_19SingleTileSchedulerILb1ELb0ELb0ELi64EEEEEEEEEvNT_6ParamsE,(.L_x_1379 - _ZN7cutlass13device_kernelIN5flash19enable_sm80_to_sm89INS1_16FlashAttnBwdSm80INS1_25CollectiveMainloopBwdSm80ILi1ELi1EN4cute5tupleIJNS5_1CILi64EEES8_NS7_ILi192EEEEEENS_6half_tEfNS_4arch4Sm80ELb0ELb0ELb1ELb1ELb1ELb0ELb0ELb0ELi2ELi2ELi2ELi2ELb1EEENS1_24CollectiveEpilogueBwdGQAISA_fSD_Li256ELb1ELb1EEENS1_19SingleTileSchedulerILb1ELb0ELb0ELi64EEEEEEEEEvNT_6ParamsE)
        .other          _ZN7cutlass13device_kernelIN5flash19enable_sm80_to_sm89INS1_16FlashAttnBwdSm80INS1_25CollectiveMainloopBwdSm80ILi1ELi1EN4cute5tupleIJNS5_1CILi64EEES8_NS7_ILi192EEEEEENS_6half_tEfNS_4arch4Sm80ELb0ELb0ELb1ELb1ELb1ELb0ELb0ELb0ELi2ELi2ELi2ELi2ELb1EEENS1_24CollectiveEpilogueBwdGQAISA_fSD_Li256ELb1ELb1EEENS1_19SingleTileSchedulerILb1ELb0ELb0ELi64EEEEEEEEEvNT_6ParamsE,@"STO_CUDA_ENTRY STV_DEFAULT"
_ZN7cutlass13device_kernelIN5flash19enable_sm80_to_sm89INS1_16FlashAttnBwdSm80INS1_25CollectiveMainloopBwdSm80ILi1ELi1EN4cute5tupleIJNS5_1CILi64EEES8_NS7_ILi192EEEEEENS_6half_tEfNS_4arch4Sm80ELb0ELb0ELb1ELb1ELb1ELb0ELb0ELb0ELi2ELi2ELi2ELi2ELb1EEENS1_24CollectiveEpilogueBwdGQAISA_fSD_Li256ELb1ELb1EEENS1_19SingleTileSchedulerILb1ELb0ELb0ELi64EEEEEEEEEvNT_6ParamsE:
        /* <DEDUP_REMOVED lines=17> */
.L_x_125:
        /* <DEDUP_REMOVED lines=8> */
.L_x_127:
[----:B------:R-:W-:Y:S02]  /*0190*/  MOV R0, c[0x0][0x3ac] ;  /* 0x0000eb0000007a02 */ /* 0x000fe40000000f00 */
.L_x_126:
[----:B-1----:R-:W-:-:S05]  /*01a0*/  IMAD.SHL.U32 R2, R28, 0x40, RZ ;  /* 0x000000401c027824 */ /* 0x002fca00078e00ff */
[----:B-----5:R-:W-:-:S04]  /*01b0*/  ISETP.GE.AND P0, PT, R2, R0, PT ;  /* 0x000000000200720c */ /* 0x020fc80003f06270 */
[----:B------:R-:W-:Y:S01]  /*01c0*/  SEL R251, R5, 0xffffffff, !P0 ;  /* 0xffffffff05fb7807 */ /* 0x000fe20004000000 */
[----:B------:R-:W-:Y:S05]  /*01d0*/  BRA `(.L_x_128) ;  /* 0x0000011000007947 */ /* 0x000fea0003800000 */
.L_x_124:
[----:B---34-:R-:W-:-:S04]  /*01e0*/  ISETP.NE.U32.AND P0, PT, RZ, c[0x0][0x3c8], PT ;  /* 0x0000f200ff007a0c */ /* 0x018fc80003f05070 */
[----:B------:R-:W-:-:S13]  /*01f0*/  ISETP.NE.AND.EX P0, PT, RZ, c[0x0][0x3cc], PT, P0 ;  /* 0x0000f300ff007a0c */ /* 0x000fda0003f05300 */
[----:B------:R-:W-:Y:S05]  /*0200*/  @!P0 BRA `(.L_x_129) ;  /* 0x0000002000008947 */ /* 0x000fea0003800000 */
[----:B------:R1:W5:Y:S01]  /*0210*/  LDG.E R0, [R2.64] ;  /* 0x0000000a02007981 */ /* 0x000362000c1e1900 */
[----:B------:R-:W-:Y:S05]  /*0220*/  BRA `(.L_x_130) ;  /* 0x0000009000007947 */ /* 0x000fea0003800000 */
.L_x_129:
        /* <DEDUP_REMOVED lines=8> */
.L_x_131:
[----:B------:R-:W-:Y:S02]  /*02b0*/  MOV R0, c[0x0][0x3ac] ;  /* 0x0000eb0000007a02 */ /* 0x000fe40000000f00 */
.L_x_130:
[----:B-1----:R-:W-:-:S05]  /*02c0*/  IMAD.SHL.U32 R2, R28, 0x40, RZ ;  /* 0x000000401c027824 */ /* 0x002fca00078e00ff */
[----:B-----5:R-:W-:-:S04]  /*02d0*/  ISETP.GE.AND P0, PT, R2, R0, PT ;  /* 0x000000000200720c */ /* 0x020fc80003f06270 */
[----:B------:R-:W-:-:S04]  /*02e0*/  SEL R251, R5, 0xffffffff, !P0 ;  /* 0xffffffff05fb7807 */ /* 0x000fc80004000000 */
.L_x_128:
        /* <DEDUP_REMOVED lines=36> */
.L_x_132:
[----:B------:R-:W-:-:S04]  /*0530*/  ISETP.NE.U32.AND P0, PT, RZ, c[0x0][0x2e0], PT ;  /* 0x0000b800ff007a0c */ /* 0x000fc80003f05070 */
[----:B------:R-:W-:-:S13]  /*0540*/  ISETP.NE.AND.EX P0, PT, RZ, c[0x0][0x2e4], PT, P0 ;  /* 0x0000b900ff007a0c */ /* 0x000fda0003f05300 */
[----:B------:R-:W-:Y:S05]  /*0550*/  @!P0 BRA `(.L_x_133) ;  /* 0x0000003000008947 */ /* 0x000fea0003800000 */
[----:B------:R-:W-:-:S05]  /*0560*/  IMAD.WIDE R2, R251, R13, c[0x0][0x2e0] ;  /* 0x0000b800fb027625 */ /* 0x000fca00078e020d */
[----:B------:R1:W5:Y:S01]  /*0570*/  LDG.E R23, [R2.64] ;  /* 0x0000000a02177981 */ /* 0x000362000c1e1900 */
[----:B------:R-:W-:Y:S05]  /*0580*/  BRA `(.L_x_134) ;  /* 0x0000004000007947 */ /* 0x000fea0003800000 */
.L_x_133:
[----:B------:R-:W-:Y:S05]  /*0590*/  @!P3 BRA `(.L_x_134) ;  /* 0x000000300000b947 */ /* 0x000fea0003800000 */
[----:B------:R1:W2:Y:S04]  /*05a0*/  LDG.E R0, [R2.64] ;  /* 0x0000000a02007981 */ /* 0x0002a8000c1e1900 */
[----:B-1----:R-:W2:Y:S02]  /*05b0*/  LDG.E R2, [R2.64+0x4] ;  /* 0x0000040a02027981 */ /* 0x002ea4000c1e1900 */
[----:B--2---:R-:W-:Y:S02]  /*05c0*/  IADD3 R23, -R0, R2, RZ ;  /* 0x0000000200177210 */ /* 0x004fe40007ffe1ff */
.L_x_134:
        /* <DEDUP_REMOVED lines=488> */
.L_x_138:
        /* <DEDUP_REMOVED lines=478> */
.L_x_136:
        /* <DEDUP_REMOVED lines=120> */
.L_x_137:
        /* <DEDUP_REMOVED lines=166> */
.L_x_135:
[----:B------:R-:W-:Y:S05]  /*5410*/  @P0 EXIT ;  /* 0x000000000000094d */ /* 0x000fea0003800000 */
[----:B------:R-:W-:-:S04]  /*5420*/  ISETP.NE.U32.AND P0, PT, RZ, c[0x0][0x360], PT ;  /* 0x0000d800ff007a0c */ /* 0x000fc80003f05070 */
[----:B------:R-:W-:-:S13]  /*5430*/  ISETP.NE.AND.EX P0, PT, RZ, c[0x0][0x364], PT, P0 ;  /* 0x0000d900ff007a0c */ /* 0x000fda0003f05300 */
[----:B-1----:R-:W-:-:S04]  /*5440*/  @P0 IMAD.MOV.U32 R2, RZ, RZ, 0x4 ;  /* 0x00000004ff020424 */ /* 0x002fc800078e00ff */
[----:B------:R-:W-:-:S06]  /*5450*/  @P0 IMAD.WIDE R2, R251, R2, c[0x0][0x360] ;  /* 0x0000d800fb020625 */ /* 0x000fcc00078e0202 */
[----:B------:R1:W2:Y:S01]  /*5460*/  @P0 LDG.E R2, [R2.64] ;  /* 0x0000000a02020981 */ /* 0x0002a2000c1e1900 */
[----:B------:R-:W3:Y:S01]  /*5470*/  S2UR UR6, SR_CTAID.X ;  /* 0x00000000000679c3 */ /* 0x000ee20000002500 */
[----:B------:R-:W-:Y:S01]  /*5480*/  IMAD.MOV.U32 R0, RZ, RZ, c[0x0][0x338] ;  /* 0x0000ce00ff007624 */ /* 0x000fe200078e00ff */
[----:B------:R-:W-:Y:S01]  /*5490*/  ULDC UR5, c[0x0][0x358] ;  /* 0x0000d60000057ab9 */ /* 0x000fe20000000800 */
[----:B------:R-:W1:Y:S01]  /*54a0*/  S2R R5, SR_CTAID.Y ;  /* 0x0000000000057919 */ /* 0x000e620000002600 */
[----:B------:R-:W-:Y:S01]  /*54b0*/  ULDC UR4, c[0x0][0x2f4] ;  /* 0x0000bd0000047ab9 */ /* 0x000fe20000000800 */
[----:B------:R-:W-:Y:S01]  /*54c0*/  SHF.R.S32.HI R16, RZ, 0x1f, R251 ;  /* 0x0000001fff107819 */ /* 0x000fe200000114fb */
[----:B------:R-:W-:Y:S01]  /*54d0*/  BSSY B0, `(.L_x_139) ;  /* 0x0000024000007945 */ /* 0x000fe20003800000 */
[----:B------:R-:W-:Y:S01]  /*54e0*/  BAR.SYNC.DEFER_BLOCKING 0x1, 0x100 ;  /* 0x0044000000007b1d */ /* 0x000fe20000010000 */
[----:B------:R-:W-:Y:S01]  /*54f0*/  ISETP.NE.AND P1, PT, R0, 0x1, PT ;  /* 0x000000010000780c */ /* 0x000fe20003f25270 */
[----:B------:R-:W-:Y:S01]  /*5500*/  IMAD R0, R251, c[0x0][0x2f4], RZ ;  /* 0x0000bd00fb007a24 */ /* 0x000fe200078e02ff */
[----:B------:R-:W-:-:S02]  /*5510*/  SEL R16, R16, RZ, !P0 ;  /* 0x000000ff10107207 */ /* 0x000fc40004000000 */
[----:B------:R-:W-:Y:S02]  /*5520*/  SEL R12, R251, RZ, !P0 ;  /* 0x000000fffb0c7207 */ /* 0x000fe40004000000 */
[----:B------:R-:W-:Y:S01]  /*5530*/  SHF.R.S32.HI R15, RZ, 0x1f, R0 ;  /* 0x0000001fff0f7819 */ /* 0x000fe20000011400 */
[----:B---3--:R-:W-:-:S06]  /*5540*/  UIMAD UR5, UR6, UR5, URZ ;  /* 0x00000005060572a4 */ /* 0x008fcc000f8e023f */
[----:B-1----:R-:W-:Y:S01]  /*5550*/  @P1 IMAD.HI.U32 R3, R5, c[0x0][0x33c], RZ ;  /* 0x0000cf0005031a27 */ /* 0x002fe200078e00ff */
[----:B------:R-:W-:-:S03]  /*5560*/  UIMAD UR5, UR5, UR4, URZ ;  /* 0x00000004050572a4 */ /* 0x000fc6000f8e023f */
[----:B------:R-:W-:Y:S01]  /*5570*/  IMAD.MOV.U32 R7, RZ, RZ, R5 ;  /* 0x000000ffff077224 */ /* 0x000fe200078e0005 */
[----:B------:R-:W-:Y:S01]  /*5580*/  @P1 SHF.R.U32.HI R7, RZ, c[0x0][0x340], R3 ;  /* 0x0000d000ff071a19 */ /* 0x000fe20000011603 */
[----:B------:R-:W-:-:S03]  /*5590*/  USHF.R.S32.HI UR4, URZ, 0x1f, UR5 ;  /* 0x0000001f3f047899 */ /* 0x000fc60008011405 */
[--C-:B------:R-:W-:Y:S01]  /*55a0*/  IADD3 R0, P2, P1, R0, UR5, R7.reuse ;  /* 0x0000000500007c10 */ /* 0x100fe2000f95e007 */
[--C-:B------:R-:W-:Y:S01]  /*55b0*/  IMAD.MOV R6, RZ, RZ, -R7.reuse ;  /* 0x000000ffff067224 */ /* 0x100fe200078e0a07 */
[----:B------:R-:W-:-:S03]  /*55c0*/  SHF.R.S32.HI R13, RZ, 0x1f, R7 ;  /* 0x0000001fff0d7819 */ /* 0x000fc60000011407 */
[----:B------:R-:W-:Y:S01]  /*55d0*/  IMAD.SHL.U32 R14, R0, 0x4, RZ ;  /* 0x00000004000e7824 */ /* 0x000fe200078e00ff */
[----:B------:R-:W-:Y:S01]  /*55e0*/  IADD3.X R15, R15, UR4, R13, P2, P1 ;  /* 0x000000040f0f7c10 */ /* 0x000fe200097e240d */
[----:B------:R-:W-:Y:S01]  /*55f0*/  IMAD R6, R6, c[0x0][0x338], R5 ;  /* 0x0000ce0006067a24 */ /* 0x000fe200078e0205 */
[----:B------:R-:W-:Y:S02]  /*5600*/  ISETP.NE.AND P2, PT, R252, RZ, PT ;  /* 0x000000fffc00720c */ /* 0x000fe40003f45270 */
[----:B------:R-:W-:Y:S02]  /*5610*/  SHF.L.U64.HI R15, R0, 0x2, R15 ;  /* 0x00000002000f7819 */ /* 0x000fe4000001020f */
[----:B------:R-:W-:-:S04]  /*5620*/  IADD3 R4, P1, R14, c[0x0][0x350], RZ ;  /* 0x0000d4000e047a10 */ /* 0x000fc80007f3e0ff */
[----:B------:R-:W-:Y:S01]  /*5630*/  IADD3.X R5, R15, c[0x0][0x354], RZ, P1, !PT ;  /* 0x0000d5000f057a10 */ /* 0x000fe20000ffe4ff */
[----:B--2---:R-:W-:-:S05]  /*5640*/  @P0 IMAD R2, R251, 0x40, R2 ;  /* 0x00000040fb020824 */ /* 0x004fca00078e0202 */
[----:B------:R-:W-:-:S04]  /*5650*/  @P0 SHF.R.S32.HI R3, RZ, 0x1f, R2 ;  /* 0x0000001fff030819 */ /* 0x000fc80000011402 */
[----:B------:R-:W-:-:S04]  /*5660*/  @P0 LEA.HI R2, R3, R2, RZ, 0x6 ;  /* 0x0000000203020211 */ /* 0x000fc800078f30ff */
[----:B------:R-:W-:-:S05]  /*5670*/  @P0 SHF.R.S32.HI R2, RZ, 0x6, R2 ;  /* 0x00000006ff020819 */ /* 0x000fca0000011402 */
[----:B------:R-:W-:-:S05]  /*5680*/  @P0 IMAD R2, R2, 0x3000, RZ ;  /* 0x0000300002020824 */ /* 0x000fca00078e02ff */
[----:B------:R-:W-:Y:S02]  /*5690*/  @P0 SHF.R.S32.HI R3, RZ, 0x1f, R2 ;  /* 0x0000001fff030819 */ /* 0x000fe40000011402 */
[----:B------:R-:W-:Y:S01]  /*56a0*/  @!P0 CS2R R2, SRZ ;  /* 0x0000000000028805 */ /* 0x000fe2000001ff00 */
[----:B------:R-:W-:Y:S05]  /*56b0*/  @P2 BRA `(.L_x_140) ;  /* 0x0000005000002947 */ /* 0x000fea0003800000 */
.L_x_141:
[----:B------:R-:W2:Y:S01]  /*56c0*/  LDG.E.STRONG.GPU R0, [R4.64] ;  /* 0x0000000a04007981 */ /* 0x000ea2000c1ef900 */
[----:B------:R-:W-:Y:S01]  /*56d0*/  YIELD ;  /* 0x0000000000007946 */ /* 0x000fe20003800000 */
[----:B--2---:R-:W-:Y:S01]  /*56e0*/  ISETP.NE.AND P0, PT, R0, R6, PT ;  /* 0x000000060000720c */ /* 0x004fe20003f05270 */
[----:B------:R-:W-:-:S12]  /*56f0*/  CCTL.IVALL ;  /* 0x00000000ff00798f */ /* 0x000fd80002000000 */
[----:B------:R-:W-:Y:S05]  /*5700*/  @P0 BRA `(.L_x_141) ;  /* 0xffffffb000000947 */ /* 0x000fea000383ffff */
.L_x_140:
[----:B------:R-:W-:Y:S05]  /*5710*/  BSYNC B0 ;  /* 0x0000000000007941 */ /* 0x000fea0003800000 */
.L_x_139:
[----:B------:R-:W-:Y:S01]  /*5720*/  MOV R17, 0xffffffff ;  /* 0xffffffff00117802 */ /* 0x000fe20000000f00 */
[----:B------:R-:W-:Y:S05]  /*5730*/  BRA.CONV ~URZ, `(.L_x_142) ;  /* 0x000000237f007947 */ /* 0x000fea000b800000 */
[----:B------:R-:W-:Y:S02]  /*5740*/  MOV R8, 0x5760 ;  /* 0x0000576000087802 */ /* 0x000fe40000000f00 */
[----:B-----5:R-:W-:Y:S05]  /*5750*/  CALL.REL.NOINC `($__internal_1_$__cuda_sm70_warpsync) ;  /* 0x00000a9000007944 */ /* 0x020fea0003c00000 */
.L_x_142:
[----:B------:R-:W-:Y:S01]  /*5760*/  UIMAD UR5, UR6, 0x3000, URZ ;  /* 0x00003000060578a4 */ /* 0x000fe2000f8e023f */
[----:B------:R-:W-:Y:S01]  /*5770*/  SHF.R.S32.HI R8, RZ, 0x1f, R252 ;  /* 0x0000001fff087819 */ /* 0x000fe200000114fc */
[----:B------:R-:W-:Y:S01]  /*5780*/  IMAD R0, R13, c[0x0][0x328], RZ ;  /* 0x0000ca000d007a24 */ /* 0x000fe200078e02ff */
[----:B------:R-:W-:-:S06]  /*5790*/  NOP ;  /* 0x0000000000007918 */ /* 0x000fcc0000000000 */
[----:B------:R-:W-:Y:S01]  /*57a0*/  USHF.R.S32.HI UR4, URZ, 0x1f, UR5 ;  /* 0x0000001f3f047899 */ /* 0x000fe20008011405 */
[----:B------:R-:W-:Y:S01]  /*57b0*/  IADD3 R10, P1, P0, R2, UR5, R252 ;  /* 0x00000005020a7c10 */ /* 0x000fe2000f83e0fc */
[----:B------:R-:W-:-:S04]  /*57c0*/  IMAD R0, R7, c[0x0][0x32c], R0 ;  /* 0x0000cb0007007a24 */ /* 0x000fc800078e0200 */
[----:B------:R-:W-:Y:S01]  /*57d0*/  IADD3.X R11, R3, UR4, R8, P1, P0 ;  /* 0x00000004030b7c10 */ /* 0x000fe20008fe0408 */
[----:B------:R-:W-:-:S04]  /*57e0*/  IMAD R8, R16, c[0x0][0x330], RZ ;  /* 0x0000cc0010087a24 */ /* 0x000fc800078e02ff */
[----:B------:R-:W-:-:S05]  /*57f0*/  IMAD.WIDE.U32 R2, R7, c[0x0][0x328], R10 ;  /* 0x0000ca0007027a25 */ /* 0x000fca00078e000a */
[----:B------:R-:W-:Y:S01]  /*5800*/  IADD3 R3, R3, R0, RZ ;  /* 0x0000000003037210 */ /* 0x000fe20007ffe0ff */
[----:B------:R-:W-:-:S04]  /*5810*/  IMAD R0, R12, c[0x0][0x334], R8 ;  /* 0x0000cd000c007a24 */ /* 0x000fc800078e0208 */
[----:B------:R-:W-:-:S05]  /*5820*/  IMAD.WIDE.U32 R8, R12, c[0x0][0x330], R2 ;  /* 0x0000cc000c087a25 */ /* 0x000fca00078e0002 */
[----:B------:R-:W-:Y:S02]  /*5830*/  IADD3 R0, R9, R0, RZ ;  /* 0x0000000009007210 */ /* 0x000fe40007ffe0ff */
        /* <DEDUP_REMOVED lines=52> */
[----:B-1---5:R-:W-:Y:S05]  /*5b80*/  CALL.REL.NOINC `($__internal_1_$__cuda_sm70_warpsync) ;  /* 0x0000066000007944 */ /* 0x022fea0003c00000 */
.L_x_143:
        /* <DEDUP_REMOVED lines=12> */
.L_x_145:
[----:B------:R-:W-:Y:S05]  /*5c50*/  BSYNC B0 ;  /* 0x0000000000007941 */ /* 0x000fea0003800000 */
.L_x_144:
[----:B--2---:R-:W-:Y:S01]  /*5c60*/  IADD3 R4, P0, R14, c[0x0][0x348], RZ ;  /* 0x0000d2000e047a10 */ /* 0x004fe20007f1e0ff */
[----:B------:R-:W-:Y:S03]  /*5c70*/  BSSY B0, `(.L_x_146) ;  /* 0x0000008000007945 */ /* 0x000fe60003800000 */
[----:B------:R-:W-:Y:S01]  /*5c80*/  IADD3.X R5, R15, c[0x0][0x34c], RZ, P0, !PT ;  /* 0x0000d3000f057a10 */ /* 0x000fe200007fe4ff */
[----:B------:R-:W-:Y:S05]  /*5c90*/  @P2 BRA `(.L_x_147) ;  /* 0x0000005000002947 */ /* 0x000fea0003800000 */
.L_x_148:
[----:B------:R-:W2:Y:S01]  /*5ca0*/  LDG.E.STRONG.GPU R0, [R4.64] ;  /* 0x0000000a04007981 */ /* 0x000ea2000c1ef900 */
[----:B------:R-:W-:Y:S01]  /*5cb0*/  YIELD ;  /* 0x0000000000007946 */ /* 0x000fe20003800000 */
[----:B--2---:R-:W-:Y:S01]  /*5cc0*/  ISETP.NE.AND P0, PT, R0, R6, PT ;  /* 0x000000060000720c */ /* 0x004fe20003f05270 */
[----:B------:R-:W-:-:S12]  /*5cd0*/  CCTL.IVALL ;  /* 0x00000000ff00798f */ /* 0x000fd80002000000 */
[----:B------:R-:W-:Y:S05]  /*5ce0*/  @P0 BRA `(.L_x_148) ;  /* 0xffffffb000000947 */ /* 0x000fea000383ffff */
.L_x_147:
[----:B------:R-:W-:Y:S05]  /*5cf0*/  BSYNC B0 ;  /* 0x0000000000007941 */ /* 0x000fea0003800000 */
.L_x_146:
[----:B------:R-:W-:Y:S05]  /*5d00*/  BRA.CONV ~URZ, `(.L_x_149) ;  /* 0x000000237f007947 */ /* 0x000fea000b800000 */
[----:B------:R-:W-:Y:S02]  /*5d10*/  MOV R8, 0x5d30 ;  /* 0x00005d3000087802 */ /* 0x000fe40000000f00 */
[----:B-1---5:R-:W-:Y:S05]  /*5d20*/  CALL.REL.NOINC `($__internal_1_$__cuda_sm70_warpsync) ;  /* 0x000004c000007944 */ /* 0x022fea0003c00000 */
.L_x_149:
[----:B-1----:R-:W-:Y:S01]  /*5d30*/  MOV R2, R10 ;  /* 0x0000000a00027202 */ /* 0x002fe20000000f00 */
[----:B------:R-:W-:Y:S01]  /*5d40*/  IMAD R0, R13, c[0x0][0x300], RZ ;  /* 0x0000c0000d007a24 */ /* 0x000fe200078e02ff */
[----:B------:R-:W-:Y:S01]  /*5d50*/  MOV R3, R11 ;  /* 0x0000000b00037202 */ /* 0x000fe20000000f00 */
[----:B------:R-:W-:Y:S01]  /*5d60*/  IMAD R6, R16, c[0x0][0x308], RZ ;  /* 0x0000c20010067a24 */ /* 0x000fe200078e02ff */
[----:B------:R-:W-:-:S06]  /*5d70*/  NOP ;  /* 0x0000000000007918 */ /* 0x000fcc0000000000 */
[----:B------:R-:W-:-:S04]  /*5d80*/  IMAD.WIDE.U32 R2, R7, c[0x0][0x300], R2 ;  /* 0x0000c00007027a25 */ /* 0x000fc800078e0002 */
[----:B------:R-:W-:-:S05]  /*5d90*/  IMAD R0, R7, c[0x0][0x304], R0 ;  /* 0x0000c10007007a24 */ /* 0x000fca00078e0200 */
        /* <DEDUP_REMOVED lines=57> */
.L_x_150:
        /* <DEDUP_REMOVED lines=12> */
        .weak           $__internal_1_$__cuda_sm70_warpsync
        .type           $__internal_1_$__cuda_sm70_warpsync,@function
        .size           $__internal_1_$__cuda_sm70_warpsync,(.L_x_1379 - $__internal_1_$__cuda_sm70_warpsync)
$__internal_1_$__cuda_sm70_warpsync:
[----:B------:R-:W-:Y:S01]  /*61f0*/  MOV R9, 0x0 ;  /* 0x0000000000097802 */ /* 0x000fe20000000f00 */
[----:B------:R-:W-:Y:S04]  /*6200*/  WARPSYNC R17 ;  /* 0x0000001100007348 */ /* 0x000fe80003800000 */
[----:B------:R-:W-:Y:S05]  /*6210*/  RET.REL.NODEC R8 `(_ZN7cutlass13device_kernelIN5flash19enable_sm80_to_sm89INS1_16FlashAttnBwdSm80INS1_25CollectiveMainloopBwdSm80ILi1ELi1EN4cute5tupleIJNS5_1CILi64EEES8_NS7_ILi192EEEEEENS_6half_tEfNS_4arch4Sm80ELb0ELb0ELb1ELb1ELb1ELb0ELb0ELb0ELi2ELi2ELi2ELi2ELb1EEENS1_24CollectiveEpilogueBwdGQAISA_fSD_Li256ELb1ELb1EEENS1_19SingleTileSchedulerILb1ELb0ELb0ELi64EEEEEEEEEvNT_6ParamsE) ;  /* 0xffff9de008007950 */ /* 0x000fea0003c3ffff */
.L_x_151:
        /* <DEDUP_REMOVED lines=14> */
.L_x_1379:


//--------------------- .text._ZN7cutlass13device_kernelIN5flash19enable_sm80_to_sm89INS1_16FlashAttnBwdSm80INS1_25CollectiveMainloopBwdSm80ILi1ELi1EN4cute5tupleIJNS5_1CILi64EEES8_NS7_ILi192EEEEEENS_6half_tEfNS_4arch4Sm80ELb0ELb1ELb1ELb0ELb0ELb0ELb0ELb0ELi2ELi2ELi2ELi2ELb1EEENS1_21CollectiveEpilogueBwdISA_SB_SD_Li256ELb0ELb0ELi4EEENS1_19SingleTileSchedulerILb0ELb0ELb0ELi64EEEEEEEEEvNT_6ParamsE --------------------------
	.section	.text._ZN7cutlass13device_kernelIN5flash19enable_sm80_to_sm89INS1_16FlashAttnBwdSm80INS1_25CollectiveMainloopBwdSm80ILi1ELi1EN4cute5tupleIJNS5_1CILi64EEES8_NS7_ILi192EEEEEENS_6half_tEfNS_4arch4Sm80ELb0ELb1ELb1ELb0ELb0ELb0ELb0ELb0ELi2ELi2ELi2ELi2ELb1EEENS1_21CollectiveEpilogueBwdISA_SB_SD_Li256ELb0ELb0ELi4EEENS1_19SingleTileSchedulerILb0ELb0ELb0ELi64EEEEEEEEEvNT_6ParamsE,"ax",@progbits
	.sectioninfo	@"SHI_REGISTERS=255"
	.align	128
.text._ZN7cutlass13device_kernelIN5flash19enable_sm80_to_sm89INS1_16FlashAttnBwdSm80INS1_25CollectiveMainloopBwdSm80ILi1ELi1EN4cute5tupleIJNS5_1CILi64EEES8_NS7_ILi192EEEEEENS_6half_tEfNS_4arch4Sm80ELb0ELb1ELb1ELb0ELb0ELb0ELb0ELb0ELi2ELi2ELi2ELi2ELb1EEENS1_21CollectiveEpilogueBwdISA_SB_SD_Li256ELb0ELb0ELi4EEENS1_19SingleTileSchedulerILb0ELb0ELb0ELi64EEEEEEEEEvNT_6ParamsE:
        .type           _ZN7cutlass13device_kernelIN5flash19enable_sm80_to_sm89INS1_16FlashAttnBwdSm80INS1_25CollectiveMainloopBwdSm80ILi1ELi1EN4cute5tupleIJNS5_1CILi64EEES8_NS7_ILi192EEEEEENS_6half_tEfNS_4arch4Sm80ELb0ELb1ELb1ELb0ELb0ELb0ELb0ELb0ELi2ELi2ELi2ELi2ELb1EEENS1_21CollectiveEpilogueBwdISA_SB_SD_Li256ELb0ELb0ELi4EEENS1_19SingleTileSchedulerILb0ELb0ELb0ELi64EEEEEEEEEvNT_6ParamsE,@function
        .size           _ZN7cutlass13device_kernelIN5flash19enable_sm80_to_sm89INS1_16FlashAttnBwdSm80INS1_25CollectiveMainloopBwdSm80ILi1ELi1EN4cute5tupleIJNS5_1CILi64EEES8_NS7_ILi192EEEEEENS_6half_tEfNS_4arch4Sm80ELb0ELb1ELb1ELb0ELb0ELb0ELb0ELb0ELi2ELi2ELi2ELi2ELb1EEENS1_21CollectiveEpilogueBwdISA_SB_SD_Li256ELb0ELb0ELi4EEENS1_19SingleTileSchedulerILb0ELb0ELb0ELi64EEEEEEEEEvNT_6ParamsE,(.L_x_1381 - _ZN7cutlass13device_kernelIN5flash19enable_sm80_to_sm89INS1_16FlashAttnBwdSm80INS1_25CollectiveMainloopBwdSm80ILi1ELi1EN4cute5tupleIJNS5_1CILi64EEES8_NS7_ILi192EEEEEENS_6half_tEfNS_4arch4Sm80ELb0ELb1ELb1ELb0ELb0ELb0ELb0ELb0ELi2ELi2ELi2ELi2ELb1EEENS1_21CollectiveEpilogueBwdISA_SB_SD_Li256ELb0ELb0ELi4EEENS1_19SingleTileSchedulerILb0ELb0ELb0ELi64EEEEEEEEEvNT_6ParamsE)
        .other          _ZN7cutlass13device_kernelIN5flash19enable_sm80_to_sm89INS1_16FlashAttnBwdSm80INS1_25CollectiveMainloopBwdSm80ILi1ELi1EN4cute5tupleIJNS5_1CILi64EEES8_NS7_ILi192EEEEEENS_6half_tEfNS_4arch4Sm80ELb0ELb1ELb1ELb0ELb0ELb0ELb0ELb0ELi2ELi2ELi2ELi2ELb1EEENS1_21CollectiveEpilogueBwdISA_SB_SD_Li256ELb0ELb0ELi4EEENS1_19SingleTileSchedulerILb0ELb0ELb0ELi64EEEEEEEEEvNT_6ParamsE,@"STO_CUDA_ENTRY STV_DEFAULT"
_ZN7cutlass13device_kernelIN5flash19enable_sm80_to_sm89INS1_16FlashAttnBwdSm80INS1_25CollectiveMainloopBwdSm80ILi1ELi1EN4cute5tupleIJNS5_1CILi64EEES8_NS7_ILi192EEEEEENS_6half_tEfNS_4arch4Sm80ELb0ELb1ELb1ELb0ELb0ELb0ELb0ELb0ELi2ELi2ELi2ELi2ELb1EEENS1_21CollectiveEpilogueBwdISA_SB_SD_Li256ELb0ELb0ELi4EEENS1_19SingleTileSchedulerILb0ELb0ELb0ELi64EEEEEEEEEvNT_6ParamsE:
[----:B------:R-:W-:Y:S02]  /*0000*/  MOV R1, c[0x0][0x28] ;  /* 0x00000a0000017a02 */ /* 0x000fe40000000f00 */
[----:B------:R-:W1:Y:S02]  /*0010*/  S2UR UR14, SR_CTAID.Z ;  /* 0x00000000000e79c3 */ /* 0x000e640000002700 */
[----:B-1----:R-:W-:-:S13]  /*0020*/  ISETP.LE.AND P0, PT, RZ, UR14, PT ;  /* 0x0000000eff007c0c */ /* 0x002fda000bf03270 */
[----:B------:R-:W-:Y:S05]  /*0030*/  @!P0 EXIT ;  /* 0x000000000000894d */ /* 0x000fea0003800000 */
[----:B------:R-:W1:Y:S01]  /*0040*/  S2UR UR13, SR_CTAID.X ;  /* 0x00000000000d79c3 */ /* 0x000e620000002500 */
[----:B------:R-:W2:Y:S01]  /*0050*/  S2R R236, SR_TID.X ;  /* 0x0000000000ec7919 */ /* 0x000ea20000002100 */
[----:B------:R-:W-:Y:S02]  /*0060*/  ULDC UR5, c[0x0][0x168] ;  /* 0x00005a0000057ab9 */ /* 0x000fe40000000800 */
[----:B------:R-:W-:Y:S01]  /*0070*/  UIADD3 UR5, UR5, 0x3f, URZ ;  /* 0x0000003f05057890 */ /* 0x000fe2000fffe03f */
[----:B------:R-:W3:Y:S03]  /*0080*/  S2R R89, SR_CTAID.Y ;  /* 0x0000000000597919 */ /* 0x000ee60000002600 */
[----:B------:R-:W-:-:S04]  /*0090*/  USHF.R.S32.HI UR4, URZ, 0x1f, UR5 ;  /* 0x0000001f3f047899 */ /* 0x000fc80008011405 */
[----:B------:R-:W-:-:S04]  /*00a0*/  ULEA.HI UR4, UR4, UR5, URZ, 0x6 ;  /* 0x0000000504047291 */ /* 0x000fc8000f8f303f */
[----:B------:R-:W-:Y:S01]  /*00b0*/  USHF.R.S32.HI UR17, URZ, 0x6, UR4 ;  /* 0x000000063f117899 */ /* 0x000fe20008011404 */
[----:B-1----:R-:W-:-:S13]  /*00c0*/  ISETP.LE.AND P0, PT, RZ, UR13, PT ;  /* 0x0000000dff007c0c */ /* 0x002fda000bf03270 */
[----:B------:R-:W-:Y:S05]  /*00d0*/  @!P0 BRA `(.L_x_152) ;  /* 0x000000c000008947 */ /* 0x000fea0003800000 */
[----:B--23--:R-:W-:Y:S02]  /*00e0*/  ULDC UR4, c[0x0][0x168] ;  /* 0x00005a0000047ab9 */ /* 0x00cfe40000000800 */
[----:B------:R-:W-:-:S04]  /*00f0*/  ULEA UR4, UR13, UR4, 0x6 ;  /* 0x000000040d047291 */ /* 0x000fc8000f8e303f */
[----:B------:R-:W-:-:S03]  /*0100*/  UIADD3 UR5, UR4, 0x7f, URZ ;  /* 0x0000007f04057890 */ /* 0x000fc6000fffe03f */
[----:B------:R-:W-:Y:S02]  /*0110*/  ULDC UR4, c[0x0][0x198] ;  /* 0x0000660000047ab9 */ /* 0x000fe40000000800 */
[----:B------:R-:W-:-:S03]  /*0120*/  UIADD3 UR4, UR5, -UR4, URZ ;  /* 0x8000000405047290 */ /* 0x000fc6000fffe03f */
[----:B------:R-:W-:Y:S02]  /*0130*/  ULDC UR5, c[0x0][0x2a0] ;  /* 0x0000a80000057ab9 */ /* 0x000fe40000000800 */
[----:B------:R-:W-:-:S04]  /*0140*/  UIADD3 UR5, UR4, UR5, URZ ;  /* 0x0000000504057290 */ /* 0x000fc8000fffe03f */
[----:B------:R-:W-:-:S04]  /*0150*/  USHF.R.S32.HI UR4, URZ, 0x1f, UR5 ;  /* 0x0000001f3f047899 */ /* 0x000fc80008011405 */
[----:B------:R-:W-:-:S04]  /*0160*/  ULEA.HI UR4, UR4, UR5, URZ, 0x6 ;  /* 0x0000000504047291 */ /* 0x000fc8000f8f303f */
[----:B------:R-:W-:-:S04]  /*0170*/  USHF.R.S32.HI UR4, URZ, 0x6, UR4 ;  /* 0x000000063f047899 */ /* 0x000fc80008011404 */
[----:B------:R-:W-:-:S04]  /*0180*/  UISETP.LT.AND UP0, UPT, UR17, UR4, UPT ;  /* 0x000000041100728c */ /* 0x000fc8000bf01270 */
[----:B------:R-:W-:Y:S02]  /*0190*/  USEL UR17, UR17, UR4, UP0 ;  /* 0x0000000411117287 */ /* 0x000fe40008000000 */
.L_x_152:
[----:B--23--:R-:W-:Y:S01]  /*01a0*/  USHF.L.U32 UR16, UR13, 0x6, URZ ;  /* 0x000000060d107899 */ /* 0x00cfe2000800063f */
[----:B------:R-:W-:Y:S01]  /*01b0*/  PLOP3.LUT P1, PT, PT, PT, PT, 0x80, 0x0 ;  /* 0x000000000000781c */ /* 0x000fe20003f2f070 */
[----:B------:R-:W-:Y:S01]  /*01c0*/  ULDC UR6, c[0x0][0x168] ;  /* 0x00005a0000067ab9 */ /* 0x000fe20000000800 */
[----:B------:R-:W-:Y:S01]  /*01d0*/  CS2R R110, SRZ ;  /* 0x00000000006e7805 */ /* 0x000fe2000001ff00 */
[----:B------:R-:W-:Y:S01]  /*01e0*/  UIADD3 UR6, UR16, UR6, URZ ;  /* 0x0000000610067290 */ /* 0x000fe2000fffe03f */
[----:B------:R-:W-:Y:S01]  /*01f0*/  CS2R R108, SRZ ;  /* 0x00000000006c7805 */ /* 0x000fe2000001ff00 */
[----:B------:R-:W-:Y:S01]  /*0200*/  ULDC UR5, c[0x0][0x198] ;  /* 0x0000660000057ab9 */ /* 0x000fe20000000800 */
[----:B------:R-:W-:Y:S01]  /*0210*/  CS2R R114, SRZ ;  /* 0x0000000000727805 */ /* 0x000fe2000001ff00 */
[----:B------:R-:W-:Y:S01]  /*0220*/  UIADD3 UR5, UR6, -UR5, URZ ;  /* 0x8000000506057290 */ /* 0x000fe2000fffe03f */
[----:B------:R-:W-:Y:S01]  /*0230*/  CS2R R112, SRZ ;  /* 0x0000000000707805 */ /* 0x000fe2000001ff00 */
[----:B------:R-:W-:Y:S01]  /*0240*/  ULDC UR4, c[0x0][0x2a4] ;  /* 0x0000a90000047ab9 */ /* 0x000fe20000000800 */
[----:B------:R-:W-:Y:S01]  /*0250*/  CS2R R106, SRZ ;  /* 0x00000000006a7805 */ /* 0x000fe2000001ff00 */
[----:B------:R-:W-:Y:S01]  /*0260*/  UIADD3 UR5, UR5, -UR4, URZ ;  /* 0x8000000405057290 */ /* 0x000fe2000fffe03f */
[----:B------:R-:W-:Y:S01]  /*0270*/  IMAD.MOV.U32 R9, RZ, RZ, RZ ;  /* 0x000000ffff097224 */ /* 0x000fe200078e00ff */
[----:B------:R-:W-:Y:S01]  /*0280*/  ULDC.64 UR22, c[0x0][0x118] ;  /* 0x0000460000167ab9 */ /* 0x000fe20000000a00 */
[----:B------:R-:W-:Y:S01]  /*0290*/  IMAD.MOV.U32 R104, RZ, RZ, RZ ;  /* 0x000000ffff687224 */ /* 0x000fe200078e00ff */
[----:B------:R-:W-:Y:S01]  /*02a0*/  USHF.R.S32.HI UR4, URZ, 0x1f, UR5 ;  /* 0x0000001f3f047899 */ /* 0x000fe20008011405 */
[----:B------:R-:W-:Y:S01]  /*02b0*/  MOV R11, RZ ;  /* 0x000000ff000b7202 */ /* 0x000fe20000000f00 */
[----:B------:R-:W-:Y:S01]  /*02c0*/  IMAD.MOV.U32 R102, RZ, RZ, RZ ;  /* 0x000000ffff667224 */ /* 0x000fe200078e00ff */
[----:B------:R-:W-:Y:S01]  /*02d0*/  CS2R R12, SRZ ;  /* 0x00000000000c7805 */ /* 0x000fe2000001ff00 */
[----:B------:R-:W-:Y:S01]  /*02e0*/  ULEA.HI UR4, UR4, UR5, URZ, 0x6 ;  /* 0x0000000504047291 */ /* 0x000fe2000f8f303f */
[----:B------:R-:W-:Y:S01]  /*02f0*/  MOV R100, RZ ;  /* 0x000000ff00647202 */ /* 0x000fe20000000f00 */
[----:B------:R-:W-:Y:S01]  /*0300*/  IMAD.MOV.U32 R94, RZ, RZ, RZ ;  /* 0x000000ffff5e7224 */ /* 0x000fe200078e00ff */
[----:B------:R-:W-:Y:S01]  /*0310*/  MOV R15, RZ ;  /* 0x000000ff000f7202 */ /* 0x000fe20000000f00 */
[----:B------:R-:W-:Y:S01]  /*0320*/  USHF.R.S32.HI UR15, URZ, 0x6, UR4 ;  /* 0x000000063f0f7899 */ /* 0x000fe20008011404 */
[----:B------:R-:W-:Y:S01]  /*0330*/  IMAD.MOV.U32 R92, RZ, RZ, RZ ;  /* 0x000000ffff5c7224 */ /* 0x000fe200078e00ff */
[----:B------:R-:W-:Y:S01]  /*0340*/  CS2R R16, SRZ ;  /* 0x0000000000107805 */ /* 0x000fe2000001ff00 */
[----:B------:R-:W-:Y:S01]  /*0350*/  MOV R98, RZ ;  /* 0x000000ff00627202 */ /* 0x000fe20000000f00 */
[----:B------:R-:W-:Y:S01]  /*0360*/  UISETP.LT.AND UP0, UPT, URZ, UR15, UPT ;  /* 0x0000000f3f00728c */ /* 0x000fe2000bf01270 */
[----:B------:R-:W-:Y:S01]  /*0370*/  IMAD.MOV.U32 R96, RZ, RZ, RZ ;  /* 0x000000ffff607224 */ /* 0x000fe200078e00ff */
[----:B------:R-:W-:Y:S01]  /*0380*/  CS2R R18, SRZ ;  /* 0x0000000000127805 */ /* 0x000fe2000001ff00 */
[----:B------:R-:W-:Y:S01]  /*0390*/  MOV R90, RZ ;  /* 0x000000ff005a7202 */ /* 0x000fe20000000f00 */
[----:B------:R-:W-:Y:S01]  /*03a0*/  USEL UR15, URZ, UR15, !UP0 ;  /* 0x0000000f3f0f7287 */ /* 0x000fe2000c000000 */
[----:B------:R-:W-:Y:S01]  /*03b0*/  IMAD.MOV.U32 R88, RZ, RZ, RZ ;  /* 0x000000ffff587224 */ /* 0x000fe200078e00ff */
[----:B------:R-:W-:Y:S01]  /*03c0*/  CS2R R86, SRZ ;  /* 0x0000000000567805 */ /* 0x000fe2000001ff00 */
[----:B------:R-:W-:Y:S01]  /*03d0*/  CS2R R84, SRZ ;  /* 0x0000000000547805 */ /* 0x000fe2000001ff00 */
[----:B------:R-:W-:Y:S01]  /*03e0*/  UISETP.GT.AND UP0, UPT, UR17, UR15, UPT ;  /* 0x0000000f1100728c */ /* 0x000fe2000bf04270 */
[----:B------:R-:W-:Y:S01]  /*03f0*/  CS2R R78, SRZ ;  /* 0x00000000004e7805 */ /* 0x000fe2000001ff00 */
        /* <DEDUP_REMOVED lines=35> */
[C---:B------:R-:W-:Y:S01]  /*0630*/  IMAD.SHL.U32 R242, R236.reuse, 0x4, RZ ;  /* 0x00000004ecf27824 */ /* 0x040fe200078e00ff */
[----:B------:R-:W-:Y:S01]  /*0640*/  ISETP.GT.AND P3, PT, R236, 0xf, PT ;  /* 0x0000000fec00780c */ /* 0x000fe20003f64270 */
[----:B------:R-:W-:Y:S01]  /*0650*/  USHF.L.U32 UR24, UR15, 0x6, URZ ;  /* 0x000000060f187899 */ /* 0x000fe2000800063f */
[----:B------:R-:W-:Y:S01]  /*0660*/  ISETP.NE.AND P0, PT, R0, 0x1, PT ;  /* 0x000000010000780c */ /* 0x000fe20003f05270 */
[----:B------:R-:W-:Y:S01]  /*0670*/  IMAD.MOV.U32 R4, RZ, RZ, R89 ;  /* 0x000000ffff047224 */ /* 0x000fe200078e0059 */
[----:B------:R-:W-:Y:S01]  /*0680*/  SHF.R.S32.HI R243, RZ, 0x1f, R242 ;  /* 0x0000001ffff37819 */ /* 0x000fe200000114f2 */
[----:B------:R-:W-:Y:S01]  /*0690*/  ULDC.64 UR10, c[0x0][0x278] ;  /* 0x00009e00000a7ab9 */ /* 0x000fe20000000a00 */
[----:B------:R-:W-:Y:S01]  /*06a0*/  IMAD R6, R31, c[0x0][0x288], RZ ;  /* 0x0000a2001f067a24 */ /* 0x000fe200078e02ff */
[----:B------:R-:W-:Y:S01]  /*06b0*/  UIMAD.WIDE.U32 UR20, UR14, UR10, URZ ;  /* 0x0000000a0e1472a5 */ /* 0x000fe2000f8e003f */
[----:B------:R-:W-:Y:S01]  /*06c0*/  IMAD.U32 R5, RZ, RZ, UR24 ;  /* 0x00000018ff057e24 */ /* 0x000fe2000f8e00ff */
[----:B------:R-:W-:Y:S01]  /*06d0*/  SHF.R.S32.HI R21, RZ, 0x1f, R236 ;  /* 0x0000001fff157819 */ /* 0x000fe200000114ec */
[----:B------:R-:W-:Y:S01]  /*06e0*/  IMAD.WIDE.U32 R2, R89, c[0x0][0x270], R242 ;  /* 0x00009c0059027a25 */ /* 0x000fe200078e00f2 */
[----:B------:R-:W-:Y:S01]  /*06f0*/  ULDC.64 UR8, c[0x0][0x290] ;  /* 0x0000a40000087ab9 */ /* 0x000fe20000000a00 */
[----:B------:R-:W1:Y:S01]  /*0700*/  S2R R250, SR_CTAID.Z ;  /* 0x0000000000fa7919 */ /* 0x000e620000002700 */
[-C--:B------:R-:W-:Y:S01]  /*0710*/  LEA.HI R22, R21, R236.reuse, RZ, 0x3 ;  /* 0x000000ec15167211 */ /* 0x080fe200078f18ff */
[----:B------:R-:W-:Y:S01]  /*0720*/  UIMAD.WIDE.U32 UR18, UR14, UR8, URZ ;  /* 0x000000080e1272a5 */ /* 0x000fe2000f8e003f */
[----:B------:R-:W-:Y:S01]  /*0730*/  @P0 IMAD.HI.U32 R0, R89, c[0x0][0x24c], RZ ;  /* 0x0000930059000a27 */ /* 0x000fe200078e00ff */
[----:B------:R-:W-:Y:S01]  /*0740*/  @!P3 IADD3 R25, P4, P2, R5, UR20, R2 ;  /* 0x000000140519bc10 */ /* 0x000fe2000fa9e002 */
[----:B------:R-:W-:Y:S01]  /*0750*/  USHF.R.S32.HI UR12, URZ, 0x1f, UR14 ;  /* 0x0000001f3f0c7899 */ /* 0x000fe2000801140e */
[----:B------:R-:W-:Y:S01]  /*0760*/  SHF.R.S32.HI R240, RZ, 0x3, R22 ;  /* 0x00000003fff07819 */ /* 0x000fe20000011416 */
[----:B------:R-:W-:Y:S01]  /*0770*/  ULDC.64 UR6, c[0x0][0x1e8] ;  /* 0x00007a0000067ab9 */ /* 0x000fe20000000a00 */
[----:B------:R-:W-:Y:S01]  /*0780*/  @P0 SHF.R.U32.HI R4, RZ, c[0x0][0x250], R0 ;  /* 0x00009400ff040a19 */ /* 0x000fe20000011600 */
[----:B------:R-:W-:Y:S01]  /*0790*/  IMAD R0, R31, c[0x0][0x270], RZ ;  /* 0x00009c001f007a24 */ /* 0x000fe200078e02ff */
[----:B------:R-:W-:Y:S01]  /*07a0*/  LEA.HI R24, R21, R236, RZ, 0x4 ;  /* 0x000000ec15187211 */ /* 0x000fe200078f20ff */
[----:B------:R-:W-:Y:S01]  /*07b0*/  ULDC.64 UR4, c[0x0][0x1b8] ;  /* 0x00006e0000047ab9 */ /* 0x000fe20000000a00 */
[----:B------:R-:W-:Y:S01]  /*07c0*/  SHF.R.S32.HI R241, RZ, 0x1f, R240 ;  /* 0x0000001ffff17819 */ /* 0x000fe200000114f0 */
[----:B------:R-:W-:Y:S01]  /*07d0*/  IMAD R0, R89, c[0x0][0x274], R0 ;  /* 0x00009d0059007a24 */ /* 0x000fe200078e0200 */
[----:B------:R-:W-:Y:S01]  /*07e0*/  SHF.R.S32.HI R8, RZ, 0x4, R24 ;  /* 0x00000004ff087819 */ /* 0x000fe20000011418 */
[----:B------:R-:W-:Y:S01]  /*07f0*/  UIMAD UR6, UR12, UR6, URZ ;  /* 0x000000060c0672a4 */ /* 0x000fe2000f8e023f */
[----:B------:R-:W-:Y:S01]  /*0800*/  IMAD.MOV.U32 R116, RZ, RZ, 0x40 ;  /* 0x00000040ff747424 */ /* 0x000fe200078e00ff */
[----:B------:R-:W-:Y:S01]  /*0810*/  UIMAD UR4, UR12, UR4, URZ ;  /* 0x000000040c0472a4 */ /* 0x000fe2000f8e023f */
[----:B------:R-:W-:Y:S01]  /*0820*/  IMAD.IADD R18, R3, 0x1, R0 ;  /* 0x0000000103127824 */ /* 0x000fe200078e0200 */
[----:B------:R-:W-:Y:S01]  /*0830*/  UIMAD UR7, UR14, UR7, UR6 ;  /* 0x000000070e0772a4 */ /* 0x000fe2000f8e0206 */
[C---:B------:R-:W-:Y:S01]  /*0840*/  IMAD R0, R89.reuse, c[0x0][0x28c], R6 ;  /* 0x0000a30059007a24 */ /* 0x040fe200078e0206 */
[----:B------:R-:W-:Y:S01]  /*0850*/  UIMAD UR10, UR12, UR10, URZ ;  /* 0x0000000a0c0a72a4 */ /* 0x000fe2000f8e023f */
[----:B------:R-:W-:Y:S01]  /*0860*/  IMAD.WIDE.U32 R2, R89, c[0x0][0x288], R242 ;  /* 0x0000a20059027a25 */ /* 0x000fe200078e00f2 */
[----:B------:R-:W-:Y:S01]  /*0870*/  UIMAD UR8, UR12, UR8, URZ ;  /* 0x000000080c0872a4 */ /* 0x000fe2000f8e023f */
[----:B------:R-:W-:Y:S01]  /*0880*/  SHF.R.S32.HI R237, RZ, 0x1f, R236 ;  /* 0x0000001fffed7819 */ /* 0x000fe200000114ec */
[----:B------:R-:W-:Y:S01]  /*0890*/  UIMAD UR4, UR14, UR5, UR4 ;  /* 0x000000050e0472a4 */ /* 0x000fe2000f8e0204 */
[----:B------:R-:W-:Y:S01]  /*08a0*/  IMAD.IADD R19, R3, 0x1, R0 ;  /* 0x0000000103137824 */ /* 0x000fe200078e0200 */
[----:B------:R-:W-:Y:S01]  /*08b0*/  LOP3.LUT R0, R22, 0xfffffff8, RZ, 0xc0, !PT ;  /* 0xfffffff816007812 */ /* 0x000fe200078ec0ff */
[----:B------:R-:W-:Y:S01]  /*08c0*/  IMAD.U32 R6, RZ, RZ, UR13 ;  /* 0x0000000dff067e24 */ /* 0x000fe2000f8e00ff */
[----:B------:R-:W-:Y:S01]  /*08d0*/  IADD3 R28, P1, P0, R5, UR18, R2 ;  /* 0x00000012051c7c10 */ /* 0x000fe2000f83e002 */
[----:B------:R-:W-:Y:S01]  /*08e0*/  USHF.R.S32.HI UR5, URZ, 0x1f, UR24 ;  /* 0x0000001f3f057899 */ /* 0x000fe20008011418 */
[----:B------:R-:W-:Y:S01]  /*08f0*/  LEA.HI R5, R24, R8, RZ, 0x1 ;  /* 0x0000000818057211 */ /* 0x000fe200078f08ff */
[----:B------:R-:W-:Y:S01]  /*0900*/  IMAD.IADD R16, R236, 0x1, -R0 ;  /* 0x00000001ec107824 */ /* 0x000fe200078e0a00 */
[----:B------:R-:W-:Y:S01]  /*0910*/  SHF.R.S32.HI R0, RZ, 0x1f, R4 ;  /* 0x0000001fff007819 */ /* 0x000fe20000011404 */
[----:B------:R-:W-:Y:S01]  /*0920*/  IMAD.WIDE R14, R6, 0x40, R240 ;  /* 0x00000040060e7825 */ /* 0x000fe200078e02f0 */
[----:B------:R-:W-:Y:S01]  /*0930*/  LOP3.LUT R10, R5, 0xfffffffe, RZ, 0xc0, !PT ;  /* 0xfffffffe050a7812 */ /* 0x000fe200078ec0ff */
[----:B------:R-:W-:Y:S01]  /*0940*/  UIMAD UR10, UR14, UR11, UR10 ;  /* 0x0000000b0e0a72a4 */ /* 0x000fe2000f8e020a */
[----:B------:R-:W-:Y:S01]  /*0950*/  CS2R R114, SRZ ;  /* 0x0000000000727805 */ /* 0x000fe2000001ff00 */
[----:B------:R-:W-:Y:S01]  /*0960*/  IMAD.SHL.U32 R12, R16, 0x8, RZ ;  /* 0x00000008100c7824 */ /* 0x000fe200078e00ff */
[----:B------:R-:W-:Y:S01]  /*0970*/  UIMAD UR9, UR14, UR9, UR8 ;  /* 0x000000090e0972a4 */ /* 0x000fe2000f8e0208 */
[C---:B------:R-:W-:Y:S01]  /*0980*/  IMAD R2, R0.reuse, c[0x0][0x1e0], RZ ;  /* 0x0000780000027a24 */ /* 0x040fe200078e02ff */
[----:B------:R-:W-:Y:S01]  /*0990*/  UIADD3 UR8, UR21, UR10, URZ ;  /* 0x0000000a15087290 */ /* 0x000fe2000fffe03f */
[----:B------:R-:W-:Y:S01]  /*09a0*/  IMAD R0, R0, c[0x0][0x1b0], RZ ;  /* 0x00006c0000007a24 */ /* 0x000fe200078e02ff */
[----:B------:R-:W-:Y:S01]  /*09b0*/  SHF.R.S32.HI R13, RZ, 0x1f, R12 ;  /* 0x0000001fff0d7819 */ /* 0x000fe2000001140c */
[C---:B------:R-:W-:Y:S01]  /*09c0*/  IMAD R9, R4.reuse, c[0x0][0x1e4], R2 ;  /* 0x0000790004097a24 */ /* 0x040fe200078e0202 */
[----:B------:R-:W-:Y:S01]  /*09d0*/  UIADD3 UR9, UR19, UR9, URZ ;  /* 0x0000000913097290 */ /* 0x000fe2000fffe03f */
[C---:B------:R-:W-:Y:S01]  /*09e0*/  IMAD R0, R4.reuse, c[0x0][0x1b4], R0 ;  /* 0x00006d0004007a24 */ /* 0x040fe200078e0200 */
[----:B------:R-:W-:Y:S01]  /*09f0*/  ULDC UR10, c[0x0][0x198] ;  /* 0x00006600000a7ab9 */ /* 0x000fe20000000800 */
[--C-:B------:R-:W-:Y:S01]  /*0a00*/  IMAD.WIDE.U32 R2, R4, c[0x0][0x1e0], R12.reuse ;  /* 0x0000780004027a25 */ /* 0x100fe200078e000c */
[----:B------:R-:W-:Y:S01]  /*0a10*/  UIADD3 UR10, -UR16, UR10, URZ ;  /* 0x0000000a100a7290 */ /* 0x000fe2000fffe13f */
[----:B------:R-:W-:Y:S01]  /*0a20*/  IADD3 R26, R12, 0x40, RZ ;  /* 0x000000400c1a7810 */ /* 0x000fe20007ffe0ff */
[----:B------:R-:W-:Y:S01]  /*0a30*/  USHF.R.S32.HI UR11, URZ, 0x1f, UR15 ;  /* 0x0000001f3f0b7899 */ /* 0x000fe2000801140f */
[----:B------:R-:W-:Y:S01]  /*0a40*/  IMAD.WIDE.U32 R6, R4, c[0x0][0x1b0], R12 ;  /* 0x00006c0004067a25 */ /* 0x000fe200078e000c */
[----:B------:R-:W-:Y:S01]  /*0a50*/  IADD3 R27, R12, 0x80, RZ ;  /* 0x000000800c1b7810 */ /* 0x000fe20007ffe0ff */
[----:B------:R-:W-:Y:S01]  /*0a60*/  CS2R R112, SRZ ;  /* 0x0000000000707805 */ /* 0x000fe2000001ff00 */
[----:B------:R-:W-:Y:S01]  /*0a70*/  CS2R R110, SRZ ;  /* 0x00000000006e7805 */ /* 0x000fe2000001ff00 */
[----:B------:R-:W-:Y:S01]  /*0a80*/  IMAD.IADD R5, R3, 0x1, R9 ;  /* 0x0000000103057824 */ /* 0x000fe200078e0209 */
[----:B------:R-:W-:Y:S01]  /*0a90*/  CS2R R108, SRZ ;  /* 0x00000000006c7805 */ /* 0x000fe2000001ff00 */
[----:B------:R-:W-:Y:S01]  /*0aa0*/  IMAD.IADD R3, R7, 0x1, R0 ;  /* 0x0000000107037824 */ /* 0x000fe200078e0200 */
[----:B------:R-:W-:Y:S01]  /*0ab0*/  LEA.HI R7, R21, R236, RZ, 0x6 ;  /* 0x000000ec15077211 */ /* 0x000fe200078f30ff */
[----:B------:R-:W-:Y:S01]  /*0ac0*/  IMAD.SHL.U32 R0, R240, 0x40, RZ ;  /* 0x00000040f0007824 */ /* 0x000fe200078e00ff */
[----:B------:R-:W-:Y:S01]  /*0ad0*/  CS2R R106, SRZ ;  /* 0x00000000006a7805 */ /* 0x000fe2000001ff00 */
[----:B------:R-:W-:Y:S01]  /*0ae0*/  IMAD.MOV.U32 R4, RZ, RZ, R2 ;  /* 0x000000ffff047224 */ /* 0x000fe200078e0002 */
[----:B------:R-:W-:Y:S01]  /*0af0*/  SHF.R.S32.HI R20, RZ, 0x6, R7 ;  /* 0x00000006ff147819 */ /* 0x000fe20000011407 */
[----:B------:R-:W-:Y:S01]  /*0b00*/  IMAD.MOV.U32 R2, RZ, RZ, R6 ;  /* 0x000000ffff027224 */ /* 0x000fe200078e0006 */
[----:B------:R-:W-:Y:S01]  /*0b10*/  LOP3.LUT R0, R0, 0x1c0, RZ, 0xc0, !PT ;  /* 0x000001c000007812 */ /* 0x000fe200078ec0ff */
[----:B------:R-:W-:Y:S01]  /*0b20*/  IMAD R6, R241, c[0x0][0x178], RZ ;  /* 0x00005e00f1067a24 */ /* 0x000fe200078e02ff */
[----:B------:R-:W-:Y:S01]  /*0b30*/  CS2R R104, SRZ ;  /* 0x0000000000687805 */ /* 0x000fe2000001ff00 */
[----:B------:R-:W-:Y:S01]  /*0b40*/  IMAD.SHL.U32 R17, R20, 0x200, RZ ;  /* 0x0000020014117824 */ /* 0x000fe200078e00ff */
[----:B------:R-:W-:Y:S01]  /*0b50*/  LOP3.LUT R11, R0, 0x38, R12, 0xf8, !PT ;  /* 0x00000038000b7812 */ /* 0x000fe200078ef80c */
[----:B-1----:R-:W-:Y:S01]  /*0b60*/  IMAD.WIDE.U32 R4, R250, c[0x0][0x1e8], R4 ;  /* 0x00007a00fa047a25 */ /* 0x002fe200078e0004 */
[----:B------:R-:W-:Y:S01]  /*0b70*/  SHF.R.U32.HI R0, RZ, 0x3, R0 ;  /* 0x00000003ff007819 */ /* 0x000fe20000011600 */
[----:B------:R-:W-:Y:S01]  /*0b80*/  CS2R R102, SRZ ;  /* 0x0000000000667805 */ /* 0x000fe2000001ff00 */
[----:B------:R-:W-:Y:S01]  /*0b90*/  CS2R R100, SRZ ;  /* 0x0000000000647805 */ /* 0x000fe2000001ff00 */
[----:B------:R-:W-:Y:S01]  /*0ba0*/  IMAD.IADD R23, R8, 0x1, -R10 ;  /* 0x0000000108177824 */ /* 0x000fe200078e0a0a */
[----:B------:R-:W-:Y:S01]  /*0bb0*/  IADD3 R5, R5, UR7, RZ ;  /* 0x0000000705057c10 */ /* 0x000fe2000fffe0ff */
[C---:B------:R-:W-:Y:S01]  /*0bc0*/  IMAD R8, R240.reuse, c[0x0][0x17c], R6 ;  /* 0x00005f00f0087a24 */ /* 0x040fe200078e0206 */
[----:B------:R-:W-:Y:S01]  /*0bd0*/  LOP3.LUT R228, R17, R11, R0, 0xf6, !PT ;  /* 0x0000000b11e47212 */ /* 0x000fe200078ef600 */
[----:B------:R-:W-:Y:S01]  /*0be0*/  IMAD.WIDE.U32 R6, R240, c[0x0][0x178], R12 ;  /* 0x00005e00f0067a25 */ /* 0x000fe200078e000c */
[----:B------:R-:W-:Y:S01]  /*0bf0*/  CS2R R98, SRZ ;  /* 0x0000000000627805 */ /* 0x000fe2000001ff00 */
[----:B------:R-:W-:Y:S01]  /*0c00*/  CS2R R96, SRZ ;  /* 0x0000000000607805 */ /* 0x000fe2000001ff00 */
[----:B------:R-:W-:Y:S01]  /*0c10*/  CS2R R94, SRZ ;  /* 0x00000000005e7805 */ /* 0x000fe2000001ff00 */
[----:B------:R-:W-:Y:S01]  /*0c20*/  IMAD R0, R15, c[0x0][0x1d8], RZ ;  /* 0x000076000f007a24 */ /* 0x000fe200078e02ff */
[----:B------:R-:W-:Y:S01]  /*0c30*/  CS2R R92, SRZ ;  /* 0x00000000005c7805 */ /* 0x000fe2000001ff00 */
[----:B------:R-:W-:Y:S01]  /*0c40*/  IMAD.U32 R10, RZ, RZ, UR5 ;  /* 0x00000005ff0a7e24 */ /* 0x000fe2000f8e00ff */
[----:B------:R-:W-:Y:S01]  /*0c50*/  CS2R R90, SRZ ;  /* 0x00000000005a7805 */ /* 0x000fe2000001ff00 */
[----:B------:R-:W-:Y:S01]  /*0c60*/  IMAD.IADD R9, R7, 0x1, R8 ;  /* 0x0000000107097824 */ /* 0x000fe200078e0208 */
[----:B------:R-:W-:Y:S01]  /*0c70*/  CS2R R86, SRZ ;  /* 0x0000000000567805 */ /* 0x000fe2000001ff00 */
[----:B------:R-:W-:Y:S01]  /*0c80*/  IMAD.WIDE.U32 R2, R250, c[0x0][0x1b8], R2 ;  /* 0x00006e00fa027a25 */ /* 0x000fe200078e0002 */
[C---:B------:R-:W-:Y:S01]  /*0c90*/  @!P3 IADD3.X R29, R10.reuse, UR8, R18, P4, P2 ;  /* 0x000000080a1dbc10 */ /* 0x040fe2000a7e4412 */
[----:B------:R-:W-:Y:S01]  /*0ca0*/  CS2R R84, SRZ ;  /* 0x0000000000547805 */ /* 0x000fe2000001ff00 */
[----:B------:R-:W-:Y:S01]  /*0cb0*/  IADD3.X R30, R10, UR9, R19, P1, P0 ;  /* 0x000000090a1e7c10 */ /* 0x000fe20008fe0413 */
[----:B------:R-:W-:Y:S01]  /*0cc0*/  IMAD.MOV.U32 R8, RZ, RZ, R6 ;  /* 0x000000ffff087224 */ /* 0x000fe200078e0006 */
[----:B------:R-:W-:Y:S01]  /*0cd0*/  IADD3 R3, R3, UR4, RZ ;  /* 0x0000000403037c10 */ /* 0x000fe2000fffe0ff */
[----:B------:R-:W-:Y:S01]  /*0ce0*/  IMAD R0, R14, c[0x0][0x1dc], R0 ;  /* 0x000077000e007a24 */ /* 0x000fe200078e0200 */
[----:B------:R-:W-:Y:S01]  /*0cf0*/  ISETP.GE.AND P4, PT, R12, c[0x0][0x1cc], PT ;  /* 0x000073000c007a0c */ /* 0x000fe20003f86270 */
[----:B------:R-:W-:Y:S01]  /*0d00*/  IMAD.WIDE.U32 R6, R14, c[0x0][0x1d8], R4 ;  /* 0x000076000e067a25 */ /* 0x000fe200078e0004 */
[----:B------:R-:W-:Y:S01]  /*0d10*/  ULDC.64 UR4, c[0x0][0x178] ;  /* 0x00005e0000047ab9 */ /* 0x000fe20000000a00 */
[----:B------:R-:W-:Y:S01]  /*0d20*/  CS2R R82, SRZ ;  /* 0x0000000000527805 */ /* 0x000fe2000001ff00 */
[----:B------:R-:W-:Y:S01]  /*0d30*/  UIMAD UR6, UR11, UR4, URZ ;  /* 0x000000040b0672a4 */ /* 0x000fe2000f8e023f */
[----:B------:R-:W-:Y:S01]  /*0d40*/  IMAD R10, R15, c[0x0][0x1a8], RZ ;  /* 0x00006a000f0a7a24 */ /* 0x000fe200078e02ff */
[----:B------:R-:W-:Y:S01]  /*0d50*/  LEA R4, P0, R6, c[0x0][0x1c0], 0x1 ;  /* 0x0000700006047a11 */ /* 0x000fe200078008ff */
[----:B------:R-:W-:Y:S01]  /*0d60*/  IMAD.IADD R0, R7, 0x1, R0 ;  /* 0x0000000107007824 */ /* 0x000fe200078e0200 */
[----:B------:R-:W-:Y:S01]  /*0d70*/  UIMAD.WIDE.U32 UR26, UR15, UR4, URZ ;  /* 0x000000040f1a72a5 */ /* 0x000fe2000f8e003f */
[C---:B------:R-:W-:Y:S01]  /*0d80*/  IMAD R15, R14.reuse, c[0x0][0x1ac], R10 ;  /* 0x00006b000e0f7a24 */ /* 0x040fe200078e020a */
[----:B------:R-:W-:Y:S01]  /*0d90*/  UIMAD UR6, UR15, UR5, UR6 ;  /* 0x000000050f0672a4 */ /* 0x000fe2000f8e0206 */
[----:B------:R-:W-:Y:S01]  /*0da0*/  IMAD.WIDE.U32 R10, R14, c[0x0][0x1a8], R2 ;  /* 0x00006a000e0a7a25 */ /* 0x000fe200078e0002 */
[----:B------:R-:W-:Y:S01]  /*0db0*/  LEA.HI.X R5, R6, c[0x0][0x1c4], R0, 0x1, P0 ;  /* 0x0000710006057a11 */ /* 0x000fe200000f0c00 */
[----:B------:R-:W-:Y:S01]  /*0dc0*/  ULDC.64 UR4, c[0x0][0x188] ;  /* 0x0000620000047ab9 */ /* 0x000fe20000000a00 */
[----:B------:R-:W-:Y:S01]  /*0dd0*/  IADD3 R0, -R240, UR10, RZ ;  /* 0x0000000af0007c10 */ /* 0x000fe2000fffe1ff */
[----:B------:R-:W-:Y:S01]  /*0de0*/  IMAD R2, R31, c[0x0][0x180], RZ ;  /* 0x000060001f027a24 */ /* 0x000fe200078e02ff */
[----:B------:R-:W-:Y:S01]  /*0df0*/  UIMAD UR4, UR12, UR4, URZ ;  /* 0x000000040c0472a4 */ /* 0x000fe2000f8e023f */
[----:B------:R-:W-:Y:S01]  /*0e00*/  IMAD.MOV.U32 R7, RZ, RZ, c[0x0][0x1d8] ;  /* 0x00007600ff077624 */ /* 0x000fe200078e00ff */
[C---:B------:R-:W-:Y:S01]  /*0e10*/  ISETP.LT.OR P0, PT, R0.reuse, 0x1, P4 ;  /* 0x000000010000780c */ /* 0x040fe20002701670 */
[C---:B------:R-:W-:Y:S01]  /*0e20*/  IMAD R2, R89.reuse, c[0x0][0x184], R2 ;  /* 0x0000610059027a24 */ /* 0x040fe200078e0202 */
[----:B------:R-:W-:Y:S01]  /*0e30*/  ISETP.LT.OR P4, PT, R0, 0x21, P4 ;  /* 0x000000210000780c */ /* 0x000fe20002781670 */
[----:B------:R-:W-:Y:S01]  /*0e40*/  IMAD.WIDE.U32 R8, R89, c[0x0][0x180], R8 ;  /* 0x0000600059087a25 */ /* 0x000fe200078e0008 */
[----:B------:R-:W-:Y:S01]  /*0e50*/  LEA R6, P2, R7, R4, 0x6 ;  /* 0x0000000407067211 */ /* 0x000fe200078430ff */
[----:B------:R-:W-:Y:S01]  /*0e60*/  UIADD3 UR6, UR27, UR6, URZ ;  /* 0x000000061b067290 */ /* 0x000fe2000fffe03f */
[----:B------:R-:W-:Y:S01]  /*0e70*/  CS2R R80, SRZ ;  /* 0x0000000000507805 */ /* 0x000fe2000001ff00 */
[----:B------:R-:W-:Y:S01]  /*0e80*/  IMAD.MOV.U32 R14, RZ, RZ, c[0x0][0x1dc] ;  /* 0x00007700ff0e7624 */ /* 0x000fe200078e00ff */
[----:B------:R-:W-:Y:S01]  /*0e90*/  UIMAD UR4, UR14, UR5, UR4 ;  /* 0x000000050e0472a4 */ /* 0x000fe2000f8e0204 */
[----:B------:R-:W-:Y:S01]  /*0ea0*/  IMAD.IADD R9, R9, 0x1, R2 ;  /* 0x0000000109097824 */ /* 0x000fe200078e0202 */
[----:B------:R-:W-:Y:S01]  /*0eb0*/  LEA R2, P1, R10, c[0x0][0x190], 0x1 ;  /* 0x000064000a027a11 */ /* 0x000fe200078208ff */
[----:B------:R-:W-:Y:S01]  /*0ec0*/  IMAD.IADD R3, R11, 0x1, R15 ;  /* 0x000000010b037824 */ /* 0x000fe200078e020f */
[----:B------:R-:W-:Y:S01]  /*0ed0*/  LEA.HI.X R7, R7, R5, R14, 0x6, P2 ;  /* 0x0000000507077211 */ /* 0x000fe200010f340e */
[----:B------:R-:W-:Y:S01]  /*0ee0*/  IMAD.SHL.U32 R228, R228, 0x2, RZ ;  /* 0x00000002e4e47824 */ /* 0x000fe200078e00ff */
[----:B------:R-:W-:Y:S01]  /*0ef0*/  ISETP.GE.AND P2, PT, R26, c[0x0][0x1cc], PT ;  /* 0x000073001a007a0c */ /* 0x000fe20003f46270 */
[----:B------:R-:W-:Y:S01]  /*0f00*/  IMAD.MOV.U32 R11, RZ, RZ, c[0x0][0x1a8] ;  /* 0x00006a00ff0b7624 */ /* 0x000fe200078e00ff */
[----:B------:R-:W-:Y:S01]  /*0f10*/  LEA.HI.X R3, R10, c[0x0][0x194], R3, 0x1, P1 ;  /* 0x000065000a037a11 */ /* 0x000fe200008f0c03 */
[----:B------:R-:W-:Y:S01]  /*0f20*/  IMAD.MOV.U32 R14, RZ, RZ, c[0x0][0x1ac] ;  /* 0x00006b00ff0e7624 */ /* 0x000fe200078e00ff */
[----:B------:R-:W-:Y:S01]  /*0f30*/  ISETP.GE.AND P1, PT, R27, c[0x0][0x1cc], PT ;  /* 0x000073001b007a0c */ /* 0x000fe20003f26270 */
[----:B------:R-:W-:Y:S01]  /*0f40*/  @!PT LDS RZ, [RZ] ;  /* 0x00000000fffff984 */ /* 0x000fe20000000800 */
[----:B------:R-:W-:Y:S01]  /*0f50*/  @!PT LDS RZ, [RZ] ;  /* 0x00000000fffff984 */ /* 0x000fe20000000800 */
[----:B------:R-:W-:Y:S01]  /*0f60*/  @!PT LDS RZ, [RZ] ;  /* 0x00000000fffff984 */ /* 0x000fe20000000800 */
[----:B------:R1:W-:Y:S01]  /*0f70*/  LDGSTS.E.BYPASS.LTC128B.128 [R228+0x6080], [R4.64], !P0 ;  /* 0x0608000004e47fae */ /* 0x0003e2000c101d56 */
[----:B------:R-:W-:Y:S01]  /*0f80*/  ISETP.LT.OR P6, PT, R0, 0x1, P2 ;  /* 0x000000010000780c */ /* 0x000fe200017c1670 */
[----:B------:R-:W-:Y:S01]  /*0f90*/  IMAD.WIDE.U32 R246, R250, c[0x0][0x188], R8 ;  /* 0x00006200faf67a25 */ /* 0x000fe200078e0008 */
[C---:B------:R-:W-:Y:S01]  /*0fa0*/  ISETP.LT.OR P0, PT, R0.reuse, 0x1, P1 ;  /* 0x000000010000780c */ /* 0x040fe20000f01670 */
[----:B------:R-:W-:Y:S01]  /*0fb0*/  CS2R R78, SRZ ;  /* 0x00000000004e7805 */ /* 0x000fe2000001ff00 */
[C---:B------:R-:W-:Y:S01]  /*0fc0*/  ISETP.LT.OR P2, PT, R0.reuse, 0x21, P2 ;  /* 0x000000210000780c */ /* 0x040fe20001741670 */
[----:B------:R-:W-:Y:S01]  /*0fd0*/  CS2R R76, SRZ ;  /* 0x00000000004c7805 */ /* 0x000fe2000001ff00 */
[----:B------:R-:W-:Y:S01]  /*0fe0*/  ISETP.LT.OR P1, PT, R0, 0x21, P1 ;  /* 0x000000210000780c */ /* 0x000fe20000f21670 */
[----:B------:R-:W-:Y:S01]  /*0ff0*/  CS2R R74, SRZ ;  /* 0x00000000004a7805 */ /* 0x000fe2000001ff00 */
[----:B------:R-:W-:Y:S01]  /*1000*/  LEA R10, P5, R11, R2, 0x6 ;  /* 0x000000020b0a7211 */ /* 0x000fe200078a30ff */
[----:B------:R-:W-:Y:S01]  /*1010*/  CS2R R72, SRZ ;  /* 0x0000000000487805 */ /* 0x000fe2000001ff00 */
[----:B------:R-:W-:Y:S01]  /*1020*/  IADD3 R249, R247, UR4, RZ ;  /* 0x00000004f7f97c10 */ /* 0x000fe2000fffe0ff */
[----:B------:R-:W-:Y:S01]  /*1030*/  ULDC.64 UR4, c[0x0][0x218] ;  /* 0x0000860000047ab9 */ /* 0x000fe20000000a00 */
[----:B------:R-:W-:Y:S01]  /*1040*/  LEA.HI.X R11, R11, R3, R14, 0x6, P5 ;  /* 0x000000030b0b7211 */ /* 0x000fe200028f340e */
[----:B------:R1:W-:Y:S01]  /*1050*/  LDGSTS.E.BYPASS.LTC128B.128 [R228+0x8080], [R4.64+0x80], !P6 ;  /* 0x0808008004e47fae */ /* 0x0003e2000f101d56 */
[----:B------:R-:W-:Y:S01]  /*1060*/  ISETP.GE.AND P6, PT, R12, c[0x0][0x19c], PT ;  /* 0x000067000c007a0c */ /* 0x000fe20003fc6270 */
[----:B------:R-:W-:Y:S01]  /*1070*/  UIMAD UR4, UR12, UR4, URZ ;  /* 0x000000040c0472a4 */ /* 0x000fe2000f8e023f */
[----:B------:R-:W-:Y:S01]  /*1080*/  ISETP.GE.AND P5, PT, R26, c[0x0][0x19c], PT ;  /* 0x000067001a007a0c */ /* 0x000fe20003fa6270 */
[----:B------:R1:W-:Y:S01]  /*1090*/  LDGSTS.E.BYPASS.LTC128B.128 [R228+0xa080], [R4.64+0x100], !P0 ;  /* 0x0a08010004e47fae */ /* 0x0003e2000c101d56 */
[C---:B------:R-:W-:Y:S01]  /*10a0*/  ISETP.LT.OR P0, PT, R0.reuse, 0x1, P6 ;  /* 0x000000010000780c */ /* 0x040fe20003701670 */
[----:B------:R-:W-:Y:S01]  /*10b0*/  UIMAD UR4, UR14, UR5, UR4 ;  /* 0x000000050e0472a4 */ /* 0x000fe2000f8e0204 */
[C---:B------:R-:W-:Y:S01]  /*10c0*/  ISETP.LT.OR P6, PT, R0.reuse, 0x21, P6 ;  /* 0x000000210000780c */ /* 0x040fe200037c1670 */
[----:B------:R2:W-:Y:S01]  /*10d0*/  LDGSTS.E.BYPASS.LTC128B.128 [R228+0x7080], [R6.64], !P4 ;  /* 0x0708000006e47fae */ /* 0x0005e2000e101d56 */
[----:B------:R-:W-:Y:S01]  /*10e0*/  ISETP.GE.AND P4, PT, R27, c[0x0][0x19c], PT ;  /* 0x000067001b007a0c */ /* 0x000fe20003f86270 */
[----:B------:R-:W-:Y:S01]  /*10f0*/  CS2R R70, SRZ ;  /* 0x0000000000467805 */ /* 0x000fe2000001ff00 */
[----:B------:R-:W-:Y:S01]  /*1100*/  CS2R R68, SRZ ;  /* 0x0000000000447805 */ /* 0x000fe2000001ff00 */
[----:B------:R2:W-:Y:S01]  /*1110*/  LDGSTS.E.BYPASS.LTC128B.128 [R228+0x9080], [R6.64+0x80], !P2 ;  /* 0x0908008006e47fae */ /* 0x0005e2000d101d56 */
[C---:B------:R-:W-:Y:S01]  /*1120*/  ISETP.LT.OR P2, PT, R0.reuse, 0x1, P5 ;  /* 0x000000010000780c */ /* 0x040fe20002f41670 */
[----:B------:R-:W-:Y:S01]  /*1130*/  CS2R R66, SRZ ;  /* 0x0000000000427805 */ /* 0x000fe2000001ff00 */
[C---:B------:R-:W-:Y:S01]  /*1140*/  ISETP.LT.OR P5, PT, R0.reuse, 0x21, P5 ;  /* 0x000000210000780c */ /* 0x040fe20002fa1670 */
[----:B------:R2:W-:Y:S01]  /*1150*/  LDGSTS.E.BYPASS.LTC128B.128 [R228+0xb080], [R6.64+0x100], !P1 ;  /* 0x0b08010006e47fae */ /* 0x0005e2000c901d56 */
[C---:B------:R-:W-:Y:S01]  /*1160*/  ISETP.LT.OR P1, PT, R0.reuse, 0x1, P4 ;  /* 0x000000010000780c */ /* 0x040fe20002721670 */
[----:B------:R-:W-:Y:S01]  /*1170*/  CS2R R64, SRZ ;  /* 0x0000000000407805 */ /* 0x000fe2000001ff00 */
[----:B------:R-:W-:Y:S01]  /*1180*/  ISETP.LT.OR P4, PT, R0, 0x21, P4 ;  /* 0x000000210000780c */ /* 0x000fe20002781670 */
[----:B------:R-:W0:Y:S01]  /*1190*/  LDGDEPBAR ;  /* 0x00000000000079af */ /* 0x000e220000000000 */
[----:B------:R-:W-:Y:S01]  /*11a0*/  IMAD R0, R23, 0x800, R17 ;  /* 0x0000080017007824 */ /* 0x000fe200078e0211 */
[----:B------:R-:W-:Y:S01]  /*11b0*/  CS2R R62, SRZ ;  /* 0x00000000003e7805 */ /* 0x000fe2000001ff00 */
[----:B------:R-:W-:Y:S01]  /*11c0*/  IMAD.MOV.U32 R17, RZ, RZ, 0x20 ;  /* 0x00000020ff117424 */ /* 0x000fe200078e00ff */
[----:B------:R3:W-:Y:S01]  /*11d0*/  LDGSTS.E.BYPASS.LTC128B.128 [R228+0x80], [R2.64], !P0 ;  /* 0x0008000002e47fae */ /* 0x0007e2000c101d56 */
[----:B------:R-:W-:Y:S01]  /*11e0*/  CS2R R60, SRZ ;  /* 0x00000000003c7805 */ /* 0x000fe2000001ff00 */
[----:B------:R-:W-:Y:S01]  /*11f0*/  CS2R R58, SRZ ;  /* 0x00000000003a7805 */ /* 0x000fe2000001ff00 */
[----:B------:R-:W-:Y:S01]  /*1200*/  CS2R R56, SRZ ;  /* 0x0000000000387805 */ /* 0x000fe2000001ff00 */
[----:B------:R3:W-:Y:S01]  /*1210*/  LDGSTS.E.BYPASS.LTC128B.128 [R228+0x2080], [R2.64+0x80], !P2 ;  /* 0x0208008002e47fae */ /* 0x0007e2000d101d56 */
[----:B------:R-:W-:Y:S01]  /*1220*/  LOP3.LUT P2, RZ, R16, 0x2, RZ, 0xc0, !PT ;  /* 0x0000000210ff7812 */ /* 0x000fe2000784c0ff */
[----:B------:R-:W-:Y:S01]  /*1230*/  CS2R R54, SRZ ;  /* 0x0000000000367805 */ /* 0x000fe2000001ff00 */
[----:B-1----:R-:W-:Y:S01]  /*1240*/  IMAD.U32 R4, RZ, RZ, UR26 ;  /* 0x0000001aff047e24 */ /* 0x002fe2000f8e00ff */
[----:B------:R3:W-:Y:S01]  /*1250*/  LDGSTS.E.BYPASS.LTC128B.128 [R228+0x4080], [R2.64+0x100], !P1 ;  /* 0x0408010002e47fae */ /* 0x0007e2000c901d56 */
[----:B------:R-:W-:Y:S01]  /*1260*/  IMAD.U32 R5, RZ, RZ, UR27 ;  /* 0x0000001bff057e24 */ /* 0x000fe2000f8e00ff */
[----:B------:R-:W-:Y:S01]  /*1270*/  CS2R R52, SRZ ;  /* 0x0000000000347805 */ /* 0x000fe2000001ff00 */
[----:B------:R-:W-:Y:S01]  /*1280*/  CS2R R50, SRZ ;  /* 0x0000000000327805 */ /* 0x000fe2000001ff00 */
[----:B------:R1:W-:Y:S01]  /*1290*/  LDGSTS.E.BYPASS.LTC128B.128 [R228+0x1080], [R10.64], !P6 ;  /* 0x010800000ae47fae */ /* 0x0003e2000f101d56 */
[----:B------:R-:W-:Y:S01]  /*12a0*/  LEA R5, P0, R4, R246, 0x6 ;  /* 0x000000f604057211 */ /* 0x000fe200078030ff */
[----:B------:R-:W-:Y:S01]  /*12b0*/  CS2R R48, SRZ ;  /* 0x0000000000307805 */ /* 0x000fe2000001ff00 */
[----:B------:R-:W-:Y:S01]  /*12c0*/  CS2R R46, SRZ ;  /* 0x00000000002e7805 */ /* 0x000fe2000001ff00 */
[----:B------:R1:W-:Y:S01]  /*12d0*/  LDGSTS.E.BYPASS.LTC128B.128 [R228+0x3080], [R10.64+0x80], !P5 ;  /* 0x030800800ae47fae */ /* 0x0003e2000e901d56 */
[----:B------:R-:W-:Y:S01]  /*12e0*/  LEA R8, P1, R5, c[0x0][0x160], 0x1 ;  /* 0x0000580005087a11 */ /* 0x000fe200078208ff */
[----:B------:R-:W-:Y:S01]  /*12f0*/  CS2R R44, SRZ ;  /* 0x00000000002c7805 */ /* 0x000fe2000001ff00 */
[----:B--2---:R-:W-:Y:S01]  /*1300*/  IMAD.SHL.U32 R6, R16, 0x40, RZ ;  /* 0x0000004010067824 */ /* 0x004fe200078e00ff */
[----:B------:R1:W-:Y:S01]  /*1310*/  LDGSTS.E.BYPASS.LTC128B.128 [R228+0x5080], [R10.64+0x100], !P4 ;  /* 0x050801000ae47fae */ /* 0x0003e2000e101d56 */
[----:B------:R-:W-:Y:S01]  /*1320*/  ISETP.GE.AND P4, PT, R12, c[0x0][0x16c], PT ;  /* 0x00005b000c007a0c */ /* 0x000fe20003f86270 */
[----:B------:R-:W-:Y:S01]  /*1330*/  IMAD.MOV.U32 R7, RZ, RZ, c[0x0][0x178] ;  /* 0x00005e00ff077624 */ /* 0x000fe200078e00ff */
[----:B------:R-:W-:Y:S01]  /*1340*/  ISETP.GE.AND P5, PT, R27, c[0x0][0x16c], PT ;  /* 0x00005b001b007a0c */ /* 0x000fe20003fa6270 */
[----:B------:R-:W0:Y:S01]  /*1350*/  LDGDEPBAR ;  /* 0x00000000000079af */ /* 0x000e220000000000 */
[----:B------:R-:W-:Y:S01]  /*1360*/  LOP3.LUT R18, R6, 0x1c0, RZ, 0xc0, !PT ;  /* 0x000001c006127812 */ /* 0x000fe200078ec0ff */
[----:B------:R-:W-:Y:S01]  /*1370*/  IMAD.U32 R6, RZ, RZ, UR6 ;  /* 0x00000006ff067e24 */ /* 0x000fe2000f8e00ff */
[----:B------:R-:W-:Y:S01]  /*1380*/  SEL R239, RZ, 0x1, P4 ;  /* 0x00000001ffef7807 */ /* 0x000fe20002000000 */
[----:B------:R-:W-:Y:S01]  /*1390*/  ULDC.64 UR6, c[0x0][0x208] ;  /* 0x0000820000067ab9 */ /* 0x000fe20000000a00 */
[----:B------:R-:W-:Y:S01]  /*13a0*/  SHF.R.U32.HI R19, RZ, 0x3, R18 ;  /* 0x00000003ff137819 */ /* 0x000fe20000011612 */
[----:B------:R-:W-:Y:S01]  /*13b0*/  UIMAD UR11, UR11, UR6, URZ ;  /* 0x000000060b0b72a4 */ /* 0x000fe2000f8e023f */
[----:B------:R-:W-:Y:S01]  /*13c0*/  LEA.HI.X R6, R4, R249, R6, 0x6, P0 ;  /* 0x000000f904067211 */ /* 0x000fe200000f3406 */
[----:B------:R-:W-:Y:S01]  /*13d0*/  CS2R R42, SRZ ;  /* 0x00000000002a7805 */ /* 0x000fe2000001ff00 */
[----:B------:R-:W-:Y:S01]  /*13e0*/  LOP3.LUT R4, R18, 0x8, R22, 0xf8, !PT ;  /* 0x0000000812047812 */ /* 0x000fe200078ef816 */
[----:B------:R-:W-:Y:S01]  /*13f0*/  UIMAD UR11, UR15, UR7, UR11 ;  /* 0x000000070f0b72a4 */ /* 0x000fe2000f8e020b */
[----:B------:R-:W-:Y:S01]  /*1400*/  LEA.HI.X R9, R5, c[0x0][0x164], R6, 0x1, P1 ;  /* 0x0000590005097a11 */ /* 0x000fe200008f0c06 */
[----:B------:R-:W-:Y:S01]  /*1410*/  CS2R R40, SRZ ;  /* 0x0000000000287805 */ /* 0x000fe2000001ff00 */
[----:B---3--:R-:W-:Y:S01]  /*1420*/  LOP3.LUT R2, R4, R19, RZ, 0x3c, !PT ;  /* 0x0000001304027212 */ /* 0x008fe200078e3cff */
[----:B------:R-:W-:Y:S01]  /*1430*/  IMAD.WIDE.U32 R4, R240, c[0x0][0x208], R12 ;  /* 0x00008200f0047a25 */ /* 0x000fe200078e000c */
[----:B------:R-:W-:Y:S01]  /*1440*/  LOP3.LUT P0, RZ, R16, 0x4, RZ, 0xc0, !PT ;  /* 0x0000000410ff7812 */ /* 0x000fe2000780c0ff */
[----:B------:R-:W-:Y:S01]  /*1450*/  CS2R R38, SRZ ;  /* 0x0000000000267805 */ /* 0x000fe2000001ff00 */
[----:B------:R-:W-:Y:S01]  /*1460*/  ISETP.GE.AND P1, PT, R26, c[0x0][0x16c], PT ;  /* 0x00005b001a007a0c */ /* 0x000fe20003f26270 */
[----:B------:R-:W-:Y:S01]  /*1470*/  IMAD.IADD R2, R0, 0x1, R2 ;  /* 0x0000000100027824 */ /* 0x000fe200078e0202 */
[----:B------:R-:W-:Y:S01]  /*1480*/  SEL R222, R116, 0xffffffc0, !P0 ;  /* 0xffffffc074de7807 */ /* 0x000fe20004000000 */
[----:B------:R-:W-:Y:S01]  /*1490*/  IMAD R0, R241, c[0x0][0x208], RZ ;  /* 0x00008200f1007a24 */ /* 0x000fe200078e02ff */
[----:B------:R-:W-:Y:S01]  /*14a0*/  SEL R6, RZ, 0x2, P1 ;  /* 0x00000002ff067807 */ /* 0x000fe20000800000 */
[----:B------:R-:W-:Y:S01]  /*14b0*/  IMAD.SHL.U32 R224, R2, 0x2, RZ ;  /* 0x0000000202e07824 */ /* 0x000fe200078e00ff */
[----:B-1----:R-:W-:Y:S01]  /*14c0*/  LEA R10, P4, R7, R8, 0x6 ;  /* 0x00000008070a7211 */ /* 0x002fe200078830ff */
[----:B------:R-:W-:Y:S01]  /*14d0*/  IMAD R0, R240, c[0x0][0x20c], R0 ;  /* 0x00008300f0007a24 */ /* 0x000fe200078e0200 */
[----:B------:R-:W-:-:S04]  /*14e0*/  DEPBAR.LE SB0, 0x1 ;  /* 0x000080400000791a */ /* 0x000fc80000000000 */
[----:B------:R-:W-:Y:S01]  /*14f0*/  BAR.SYNC.DEFER_BLOCKING 0x0 ;  /* 0x0000000000007b1d */ /* 0x000fe20000010000 */
[----:B------:R-:W-:Y:S01]  /*1500*/  IMAD.IADD R5, R5, 0x1, R0 ;  /* 0x0000000105057824 */ /* 0x000fe200078e0200 */
[----:B------:R-:W-:Y:S01]  /*1510*/  SEL R3, RZ, 0x4, P5 ;  /* 0x00000004ff037807 */ /* 0x000fe20002800000 */
[----:B------:R-:W-:Y:S01]  /*1520*/  IMAD.MOV.U32 R0, RZ, RZ, c[0x0][0x17c] ;  /* 0x00005f00ff007624 */ /* 0x000fe200078e00ff */
[----:B------:R-:W-:Y:S01]  /*1530*/  CS2R R36, SRZ ;  /* 0x0000000000247805 */ /* 0x000fe2000001ff00 */
[----:B------:R-:W-:Y:S01]  /*1540*/  IMAD.IADD R227, R224, 0x1, R222 ;  /* 0x00000001e0e37824 */ /* 0x000fe200078e02de */
[----:B------:R-:W-:Y:S01]  /*1550*/  IADD3 R6, R3, R6, R239 ;  /* 0x0000000603067210 */ /* 0x000fe20007ffe0ef */
[----:B------:R-:W-:Y:S01]  /*1560*/  IMAD.U32 R16, RZ, RZ, UR24 ;  /* 0x00000018ff107e24 */ /* 0x000fe2000f8e00ff */
[----:B------:R-:W-:Y:S01]  /*1570*/  LEA.HI.X R11, R7, R9, R0, 0x6, P4 ;  /* 0x00000009070b7211 */ /* 0x000fe200020f3400 */
[----:B------:R-:W-:Y:S01]  /*1580*/  IMAD R7, R31, c[0x0][0x210], RZ ;  /* 0x000084001f077a24 */ /* 0x000fe200078e02ff */
[----:B------:R-:W-:Y:S01]  /*1590*/  SEL R0, R17, 0xffffffe0, !P2 ;  /* 0xffffffe011007807 */ /* 0x000fe20005000000 */
[C---:B------:R-:W-:Y:S01]  /*15a0*/  IMAD.WIDE.U32 R4, R89.reuse, c[0x0][0x210], R4 ;  /* 0x0000840059047a25 */ /* 0x040fe200078e0004 */
[----:B------:R-:W-:Y:S01]  /*15b0*/  IADD3 R3, -R240, c[0x0][0x168], -R16 ;  /* 0x00005a00f0037a10 */ /* 0x000fe20007ffe910 */
[----:B------:R-:W-:Y:S01]  /*15c0*/  UIMAD.WIDE.U32 UR24, UR15, UR6, URZ ;  /* 0x000000060f1872a5 */ /* 0x000fe2000f8e003f */
[----:B------:R-:W-:Y:S01]  /*15d0*/  LOP3.LUT P6, RZ, R6, 0x1, RZ, 0xc0, !PT ;  /* 0x0000000106ff7812 */ /* 0x000fe200078cc0ff */
[----:B------:R-:W-:Y:S01]  /*15e0*/  IMAD.IADD R225, R224, 0x1, R0 ;  /* 0x00000001e0e17824 */ /* 0x000fe200078e0200 */
[----:B------:R-:W-:Y:S01]  /*15f0*/  LOP3.LUT P4, RZ, R6, 0x2, RZ, 0xc0, !PT ;  /* 0x0000000206ff7812 */ /* 0x000fe2000788c0ff */
[----:B------:R-:W-:Y:S01]  /*1600*/  IMAD R0, R89, c[0x0][0x214], R7 ;  /* 0x0000850059007a24 */ /* 0x000fe200078e0207 */
[C---:B------:R-:W-:Y:S01]  /*1610*/  ISETP.LT.OR P2, PT, R3.reuse, 0x1, !P6 ;  /* 0x000000010300780c */ /* 0x040fe20007741670 */
[----:B------:R-:W-:Y:S01]  /*1620*/  IMAD.IADD R226, R222, 0x1, R225 ;  /* 0x00000001dee27824 */ /* 0x000fe200078e02e1 */
[----:B------:R-:W-:Y:S01]  /*1630*/  ISETP.LT.OR P0, PT, R3, 0x1, !P4 ;  /* 0x000000010300780c */ /* 0x000fe20006701670 */
[----:B------:R-:W-:Y:S01]  /*1640*/  IMAD.IADD R5, R5, 0x1, R0 ;  /* 0x0000000105057824 */ /* 0x000fe200078e0200 */
[----:B------:R-:W-:Y:S01]  /*1650*/  UIADD3 UR11, UR25, UR11, URZ ;  /* 0x0000000b190b7290 */ /* 0x000fe2000fffe03f */
[C---:B------:R-:W-:Y:S01]  /*1660*/  ISETP.LT.OR P6, PT, R3.reuse, 0x21, !P6 ;  /* 0x000000210300780c */ /* 0x040fe200077c1670 */
[----:B------:R1:W2:Y:S01]  /*1670*/  LDSM.16.M88.4 R148, [R224+0x6080] ;  /* 0x00608000e094783b */ /* 0x0002a20000000200 */
[----:B------:R-:W-:Y:S01]  /*1680*/  IMAD.WIDE.U32 R244, R250, c[0x0][0x218], R4 ;  /* 0x00008600faf47a25 */ /* 0x000fe200078e0004 */
[----:B------:R-:W-:Y:S01]  /*1690*/  ISETP.LT.OR P4, PT, R3, 0x21, !P4 ;  /* 0x000000210300780c */ /* 0x000fe20006781670 */
[----:B------:R-:W-:Y:S01]  /*16a0*/  CS2R R34, SRZ ;  /* 0x0000000000227805 */ /* 0x000fe2000001ff00 */
[----:B------:R1:W3:Y:S01]  /*16b0*/  LDSM.16.M88.4 R152, [R225+0x6080] ;  /* 0x00608000e198783b */ /* 0x0002e20000000200 */
[----:B------:R-:W-:Y:S01]  /*16c0*/  IMAD.U32 R4, RZ, RZ, UR24 ;  /* 0x00000018ff047e24 */ /* 0x000fe2000f8e00ff */
[----:B------:R-:W-:Y:S01]  /*16d0*/  IADD3 R248, R245, UR4, RZ ;  /* 0x00000004f5f87c10 */ /* 0x000fe2000fffe0ff */
[----:B------:R-:W-:Y:S01]  /*16e0*/  IMAD.U32 R2, RZ, RZ, UR11 ;  /* 0x0000000bff027e24 */ /* 0x000fe2000f8e00ff */
[----:B------:R1:W4:Y:S01]  /*16f0*/  LDSM.16.M88.4 R156, [R227+0x6080] ;  /* 0x00608000e39c783b */ /* 0x0003220000000200 */
[----:B------:R-:W-:Y:S01]  /*1700*/  IMAD.U32 R5, RZ, RZ, UR25 ;  /* 0x00000019ff057e24 */ /* 0x000fe2000f8e00ff */
[----:B------:R-:W-:Y:S01]  /*1710*/  ULDC.64 UR4, c[0x0][0x240] ;  /* 0x0000900000047ab9 */ /* 0x000fe20000000a00 */
[----:B------:R-:W-:Y:S01]  /*1720*/  IMAD.U32 R5, RZ, RZ, UR6 ;  /* 0x00000006ff057e24 */ /* 0x000fe2000f8e00ff */
[----:B------:R1:W5:Y:S01]  /*1730*/  LDSM.16.M88.4 R164, [R224+0x8080] ;  /* 0x00808000e0a4783b */ /* 0x0003620000000200 */
[----:B------:R-:W-:Y:S01]  /*1740*/  IMAD R13, R31, c[0x0][0x238], RZ ;  /* 0x00008e001f0d7a24 */ /* 0x000fe200078e02ff */
[----:B------:R-:W-:Y:S01]  /*1750*/  UIMAD UR4, UR12, UR4, URZ ;  /* 0x000000040c0472a4 */ /* 0x000fe2000f8e023f */
[----:B------:R-:W-:Y:S01]  /*1760*/  CS2R R32, SRZ ;  /* 0x0000000000207805 */ /* 0x000fe2000001ff00 */
[----:B------:R1:W1:Y:S01]  /*1770*/  LDSM.16.M88.4 R168, [R225+0x8080] ;  /* 0x00808000e1a8783b */ /* 0x0002620000000200 */
[----:B------:R-:W-:Y:S01]  /*1780*/  IMAD R13, R89, c[0x0][0x23c], R13 ;  /* 0x00008f00590d7a24 */ /* 0x000fe200078e020d */
[----:B------:R-:W-:-:S02]  /*1790*/  UMOV UR12, 0x1 ;  /* 0x00000001000c7882 */ /* 0x000fc40000000000 */
[----:B------:R1:W1:Y:S01]  /*17a0*/  LDSM.16.M88.4 R172, [R227+0x8080] ;  /* 0x00808000e3ac783b */ /* 0x0002620000000200 */
[----:B------:R-:W-:Y:S02]  /*17b0*/  ULDC UR11, c[0x0][0x198] ;  /* 0x00006600000b7ab9 */ /* 0x000fe40000000800 */
[----:B------:R-:W-:Y:S01]  /*17c0*/  UIADD3 UR11, -UR16, UR11, UR12 ;  /* 0x0000000b100b7290 */ /* 0x000fe2000fffe10c */
[----:B------:R1:W1:Y:S01]  /*17d0*/  LDSM.16.M88.4 R180, [R224+0xa080] ;  /* 0x00a08000e0b4783b */ /* 0x0002620000000200 */
[----:B------:R-:W-:Y:S02]  /*17e0*/  UIMAD UR14, UR14, UR5, UR4 ;  /* 0x000000050e0e72a4 */ /* 0x000fe4000f8e0204 */
[----:B------:R-:W-:Y:S01]  /*17f0*/  UISETP.GT.AND UP2, UPT, UR13, -0x1, UPT ;  /* 0xffffffff0d00788c */ /* 0x000fe2000bf44270 */
[----:B------:R1:W1:Y:S01]  /*1800*/  LDSM.16.M88.4 R184, [R225+0xa080] ;  /* 0x00a08000e1b8783b */ /* 0x0002620000000200 */
[----:B------:R-:W-:Y:S01]  /*1810*/  IMAD.U32 R234, RZ, RZ, UR11 ;  /* 0x0000000bffea7e24 */ /* 0x000fe2000f8e00ff */
[----:B------:R-:W-:-:S02]  /*1820*/  ULDC UR5, c[0x0][0x2a0] ;  /* 0x0000a80000057ab9 */ /* 0x000fc40000000800 */
[----:B------:R1:W1:Y:S01]  /*1830*/  LDSM.16.M88.4 R188, [R227+0xa080] ;  /* 0x00a08000e3bc783b */ /* 0x0002620000000200 */
[----:B------:R-:W-:Y:S02]  /*1840*/  ULOP3.LUT UR5, URZ, UR5, URZ, 0x33, !UPT ;  /* 0x000000053f057292 */ /* 0x000fe4000f8e333f */
[----:B------:R-:W-:Y:S01]  /*1850*/  ULDC UR4, c[0x0][0x2a8] ;  /* 0x0000aa0000047ab9 */ /* 0x000fe20000000800 */
[----:B------:R1:W1:Y:S01]  /*1860*/  LDSM.16.M88.4 R160, [R226+0x6080] ;  /* 0x00608000e2a0783b */ /* 0x0002620000000200 */
[----:B------:R-:W-:-:S03]  /*1870*/  UISETP.LE.AND UP1, UPT, UR12, UR4, UPT ;  /* 0x000000040c00728c */ /* 0x000fc6000bf23270 */
[----:B------:R1:W1:Y:S04]  /*1880*/  LDSM.16.M88.4 R176, [R226+0x8080] ;  /* 0x00808000e2b0783b */ /* 0x0002680000000200 */
[----:B------:R1:W1:Y:S04]  /*1890*/  LDSM.16.M88.4 R192, [R226+0xa080] ;  /* 0x00a08000e2c0783b */ /* 0x0002680000000200 */
[----:B------:R-:W-:Y:S06]  /*18a0*/  BAR.SYNC.DEFER_BLOCKING 0x0 ;  /* 0x0000000000007b1d */ /* 0x000fec0000010000 */
[----:B------:R-:W-:Y:S01]  /*18b0*/  @!PT LDS RZ, [RZ] ;  /* 0x00000000fffff984 */ /* 0x000fe20000000800 */
[----:B------:R-:W-:Y:S01]  /*18c0*/  @!PT LDS RZ, [RZ] ;  /* 0x00000000fffff984 */ /* 0x000fe20000000800 */
[----:B------:R-:W-:Y:S01]  /*18d0*/  @!PT LDS RZ, [RZ] ;  /* 0x00000000fffff984 */ /* 0x000fe20000000800 */
[----:B------:R1:W-:Y:S01]  /*18e0*/  LDGSTS.E.BYPASS.LTC128B.128 [R228+0x6080], [R8.64], !P2 ;  /* 0x0608000008e47fae */ /* 0x0003e2000d101d56 */
[----:B------:R-:W-:Y:S01]  /*18f0*/  LOP3.LUT P2, RZ, R6, 0x4, RZ, 0xc0, !PT ;  /* 0x0000000406ff7812 */ /* 0x000fe2000784c0ff */
[----:B------:R-:W-:-:S02]  /*1900*/  IMAD.WIDE.U32 R6, R89, c[0x0][0x238], R236 ;  /* 0x00008e0059067a25 */ /* 0x000fc400078e00ec */
[----:B------:R1:W-:Y:S01]  /*1910*/  LDGSTS.E.BYPASS.LTC128B.128 [R228+0x8080], [R8.64+0x80], !P0 ;  /* 0x0808008008e47fae */ /* 0x0003e2000c101d56 */
[----:B------:R-:W-:Y:S01]  /*1920*/  ISETP.LT.OR P0, PT, R3, 0x1, !P2 ;  /* 0x000000010300780c */ /* 0x000fe20005701670 */
[----:B------:R-:W-:Y:S01]  /*1930*/  IMAD.IADD R7, R7, 0x1, R13 ;  /* 0x0000000107077824 */ /* 0x000fe200078e020d */
[----:B------:R-:W-:Y:S01]  /*1940*/  ISETP.LT.OR P2, PT, R3, 0x21, !P2 ;  /* 0x000000210300780c */ /* 0x000fe20005741670 */
[----:B------:R-:W-:Y:S02]  /*1950*/  CS2R R88, SRZ ;  /* 0x0000000000587805 */ /* 0x000fe4000001ff00 */
[----:B------:R-:W-:Y:S01]  /*1960*/  IMAD.WIDE.U32 R250, R250, c[0x0][0x240], R6 ;  /* 0x00009000fafa7a25 */ /* 0x000fe200078e0006 */
[----:B------:R-:W-:-:S04]  /*1970*/  LOP3.LUT R7, R24, 0xfffffff0, RZ, 0xc0, !PT ;  /* 0xfffffff018077812 */ /* 0x000fc800078ec0ff */
[----:B------:R-:W-:-:S03]  /*1980*/  IADD3 R252, R251, UR14, RZ ;  /* 0x0000000efbfc7c10 */ /* 0x000fc6000fffe0ff */
[----:B------:R1:W-:Y:S01]  /*1990*/  LDGSTS.E.BYPASS.LTC128B.128 [R228+0xa080], [R8.64+0x100], !P0 ;  /* 0x0a08010008e47fae */ /* 0x0003e2000c101d56 */
[----:B------:R-:W-:-:S03]  /*19a0*/  LEA R0, P0, R4, R244, 0x6 ;  /* 0x000000f404007211 */ /* 0x000fc600078030ff */
[----:B------:R2:W-:Y:S01]  /*19b0*/  LDGSTS.E.BYPASS.LTC128B.128 [R228+0x7080], [R10.64], !P6 ;  /* 0x070800000ae47fae */ /* 0x0005e2000f101d56 */
[----:B------:R-:W-:Y:S02]  /*19c0*/  LEA.HI.X R4, R4, R248, R2, 0x6, P0 ;  /* 0x000000f804047211 */ /* 0x000fe400000f3402 */
[----:B------:R-:W-:Y:S01]  /*19d0*/  LEA R2, P0, R0, c[0x0][0x1f0], 0x1 ;  /* 0x00007c0000027a11 */ /* 0x000fe200078008ff */
[----:B------:R2:W-:Y:S01]  /*19e0*/  LDGSTS.E.BYPASS.LTC128B.128 [R228+0x9080], [R10.64+0x80], !P4 ;  /* 0x090800800ae47fae */ /* 0x0005e2000e101d56 */
[----:B------:R-:W-:Y:S02]  /*19f0*/  ISETP.GE.AND P6, PT, R12, c[0x0][0x1fc], PT ;  /* 0x00007f000c007a0c */ /* 0x000fe40003fc6270 */
[----:B------:R-:W-:Y:S01]  /*1a00*/  LEA.HI.X R3, R0, c[0x0][0x1f4], R4, 0x1, P0 ;  /* 0x00007d0000037a11 */ /* 0x000fe200000f0c04 */
[----:B------:R-:W-:Y:S01]  /*1a10*/  IMAD.U32 R0, RZ, RZ, UR7 ;  /* 0x00000007ff007e24 */ /* 0x000fe2000f8e00ff */
[C---:B------:R-:W-:Y:S01]  /*1a20*/  LEA R4, P0, R5.reuse, R2, 0x6 ;  /* 0x0000000205047211 */ /* 0x040fe200078030ff */
[----:B------:R2:W-:Y:S01]  /*1a30*/  LDGSTS.E.BYPASS.LTC128B.128 [R228+0xb080], [R10.64+0x100], !P2 ;  /* 0x0b0801000ae47fae */ /* 0x0005e2000d101d56 */
[----:B------:R-:W-:Y:S01]  /*1a40*/  ISETP.GE.AND P4, PT, R12, c[0x0][0x1fc], PT ;  /* 0x00007f000c007a0c */ /* 0x000fe20003f86270 */
[----:B------:R-:W-:Y:S01]  /*1a50*/  USHF.L.U64.HI UR7, UR6, 0x5, UR7 ;  /* 0x0000000506077899 */ /* 0x000fe20008010207 */
[----:B------:R-:W-:Y:S01]  /*1a60*/  LEA.HI.X R5, R5, R3, R0, 0x6, P0 ;  /* 0x0000000305057211 */ /* 0x000fe200000f3400 */
[----:B------:R-:W-:Y:S01]  /*1a70*/  USHF.L.U32 UR6, UR6, 0x5, URZ ;  /* 0x0000000506067899 */ /* 0x000fe2000800063f */
[----:B------:R-:W-:-:S02]  /*1a80*/  @!P3 LEA R14, P0, R25, c[0x0][0x258], 0x2 ;  /* 0x00009600190eba11 */ /* 0x000fc400078010ff */
[----:B------:R-:W-:Y:S02]  /*1a90*/  IADD3 R0, -R16, c[0x0][0x168], -R240 ;  /* 0x00005a0010007a10 */ /* 0x000fe40007ffe9f0 */
[----:B------:R-:W-:Y:S02]  /*1aa0*/  @!P3 LEA.HI.X R15, R25, c[0x0][0x25c], R29, 0x2, P0 ;  /* 0x00009700190fba11 */ /* 0x000fe400000f141d */
[----:B------:R-:W-:Y:S01]  /*1ab0*/  ISETP.LT.OR P0, PT, R0, 0x1, P6 ;  /* 0x000000010000780c */ /* 0x000fe20003701670 */
[----:B------:R-:W-:Y:S01]  /*1ac0*/  CS2R R24, SRZ ;  /* 0x0000000000187805 */ /* 0x000fe2000001ff00 */
[CC--:B-1----:R-:W-:Y:S02]  /*1ad0*/  LEA.HI R8, R21.reuse, R236.reuse, RZ, 0x5 ;  /* 0x000000ec15087211 */ /* 0x0c2fe400078f28ff */
[----:B------:R-:W-:Y:S02]  /*1ae0*/  LEA.HI R9, R21, R236, RZ, 0x2 ;  /* 0x000000ec15097211 */ /* 0x000fe400078f10ff */
[----:B------:R-:W-:-:S02]  /*1af0*/  ISETP.GE.AND P2, PT, R26, c[0x0][0x1fc], PT ;  /* 0x00007f001a007a0c */ /* 0x000fc40003f46270 */
[--C-:B------:R-:W-:Y:S02]  /*1b00*/  SHF.R.S32.HI R12, RZ, 0x1f, R9.reuse ;  /* 0x0000001fff0c7819 */ /* 0x100fe40000011409 */
[----:B------:R-:W-:Y:S01]  /*1b10*/  ISETP.LT.OR P6, PT, R0, 0x21, P6 ;  /* 0x000000210000780c */ /* 0x000fe200037c1670 */
[----:B--2---:R-:W-:Y:S01]  /*1b20*/  @!P3 IMAD.SHL.U32 R10, R236, 0x10, RZ ;  /* 0x00000010ec0ab824 */ /* 0x004fe200078e00ff */
[----:B------:R-:W-:Y:S02]  /*1b30*/  SHF.R.S32.HI R11, RZ, 0x2, R9 ;  /* 0x00000002ff0b7819 */ /* 0x000fe40000011409 */
[----:B------:R-:W-:Y:S02]  /*1b40*/  LOP3.LUT R9, R9, 0x3ffffffc, RZ, 0xc0, !PT ;  /* 0x3ffffffc09097812 */ /* 0x000fe400078ec0ff */
[----:B------:R1:W-:Y:S01]  /*1b50*/  @!P3 LDGSTS.E.BYPASS.LTC128B.128 [R10+0x12080], [R14.64] ;  /* 0x120800000e0abfae */ /* 0x0003e2000b901d56 */
[----:B------:R-:W-:Y:S02]  /*1b60*/  LEA.HI R12, R12, R11, RZ, 0x3 ;  /* 0x0000000b0c0c7211 */ /* 0x000fe400078f18ff */
[----:B------:R-:W-:Y:S01]  /*1b70*/  IMAD.IADD R9, R236, 0x1, -R9 ;  /* 0x00000001ec097824 */ /* 0x000fe200078e0a09 */
[----:B------:R-:W0:Y:S01]  /*1b80*/  LDGDEPBAR ;  /* 0x00000000000079af */ /* 0x000e220000000000 */
[----:B------:R-:W-:-:S03]  /*1b90*/  LOP3.LUT R12, R12, 0xfffffff8, RZ, 0xc0, !PT ;  /* 0xfffffff80c0c7812 */ /* 0x000fc600078ec0ff */
[----:B------:R2:W-:Y:S01]  /*1ba0*/  LDGSTS.E.BYPASS.LTC128B.128 [R228+0xc080], [R2.64], !P0 ;  /* 0x0c08000002e47fae */ /* 0x0005e2000c101d56 */
[----:B-1----:R-:W-:Y:S02]  /*1bb0*/  SHF.R.S32.HI R10, RZ, 0x5, R8 ;  /* 0x00000005ff0a7819 */ /* 0x002fe40000011408 */
[----:B------:R-:W-:Y:S02]  /*1bc0*/  SEL R14, RZ, 0xffffffff, P1 ;  /* 0xffffffffff0e7807 */ /* 0x000fe40000800000 */
[----:B------:R-:W-:Y:S02]  /*1bd0*/  LEA.HI R220, R8, R10, RZ, 0x1 ;  /* 0x0000000a08dc7211 */ /* 0x000fe400078f08ff */
[----:B------:R-:W-:Y:S02]  /*1be0*/  ISETP.GE.AND P1, PT, R27, c[0x0][0x1fc], PT ;  /* 0x00007f001b007a0c */ /* 0x000fe40003f26270 */
[----:B------:R-:W-:Y:S02]  /*1bf0*/  LOP3.LUT R220, R220, 0xfffffffe, RZ, 0xc0, !PT ;  /* 0xfffffffedcdc7812 */ /* 0x000fe400078ec0ff */
[----:B------:R-:W-:-:S02]  /*1c00*/  SEL R15, RZ, 0x1, P4 ;  /* 0x00000001ff0f7807 */ /* 0x000fc40002000000 */
[----:B------:R-:W-:Y:S01]  /*1c10*/  ISETP.LT.OR P4, PT, R0, 0x1, P2 ;  /* 0x000000010000780c */ /* 0x000fe20001781670 */
[----:B------:R-:W-:Y:S01]  /*1c20*/  IMAD.IADD R220, R10, 0x1, -R220 ;  /* 0x000000010adc7824 */ /* 0x000fe200078e0adc */
[----:B------:R-:W-:Y:S01]  /*1c30*/  LOP3.LUT R10, R8, 0xffffffe0, RZ, 0xc0, !PT ;  /* 0xffffffe0080a7812 */ /* 0x000fe200078ec0ff */
[----:B------:R-:W-:Y:S01]  /*1c40*/  IMAD.IADD R8, R11, 0x1, -R12 ;  /* 0x000000010b087824 */ /* 0x000fe200078e0a0c */
[----:B------:R-:W-:Y:S02]  /*1c50*/  ISETP.LT.OR P0, PT, R0, 0x1, P1 ;  /* 0x000000010000780c */ /* 0x000fe40000f01670 */
[----:B------:R-:W-:Y:S01]  /*1c60*/  SHF.R.S32.HI R12, RZ, 0x1f, R20 ;  /* 0x0000001fff0c7819 */ /* 0x000fe20000011414 */
[----:B------:R-:W-:Y:S01]  /*1c70*/  IMAD.IADD R6, R236, 0x1, -R10 ;  /* 0x00000001ec067824 */ /* 0x000fe200078e0a0a */
[C---:B------:R-:W-:Y:S02]  /*1c80*/  ISETP.LT.OR P2, PT, R0.reuse, 0x21, P2 ;  /* 0x000000210000780c */ /* 0x040fe40001741670 */
[----:B------:R-:W-:-:S02]  /*1c90*/  ISETP.LT.OR P1, PT, R0, 0x21, P1 ;  /* 0x000000210000780c */ /* 0x000fc40000f21670 */
[----:B------:R-:W-:Y:S01]  /*1ca0*/  SHF.R.S32.HI R229, RZ, 0x1f, R6 ;  /* 0x0000001fffe57819 */ /* 0x000fe20000011406 */
[----:B------:R2:W-:Y:S01]  /*1cb0*/  LDGSTS.E.BYPASS.LTC128B.128 [R228+0xe080], [R2.64+0x80], !P4 ;  /* 0x0e08008002e47fae */ /* 0x0005e2000e101d56 */
[----:B------:R-:W-:Y:S02]  /*1cc0*/  ISETP.GE.AND P4, PT, R26, c[0x0][0x1fc], PT ;  /* 0x00007f001a007a0c */ /* 0x000fe40003f86270 */
[----:B------:R-:W-:Y:S01]  /*1cd0*/  LEA.HI R229, R229, R6, RZ, 0x2 ;  /* 0x00000006e5e57211 */ /* 0x000fe200078f10ff */
[----:B------:R2:W-:Y:S01]  /*1ce0*/  LDGSTS.E.BYPASS.LTC128B.128 [R228+0x10080], [R2.64+0x100], !P0 ;  /* 0x1008010002e47fae */ /* 0x0005e2000c101d56 */
[C---:B------:R-:W-:Y:S02]  /*1cf0*/  LEA R10, P0, R28.reuse, c[0x0][0x280], 0x2 ;  /* 0x0000a0001c0a7a11 */ /* 0x040fe400078010ff */
[----:B------:R-:W-:Y:S01]  /*1d00*/  LOP3.LUT R13, R229, 0x7ffffffc, RZ, 0xc0, !PT ;  /* 0x7ffffffce50d7812 */ /* 0x000fe200078ec0ff */
[----:B------:R1:W-:Y:S01]  /*1d10*/  LDGSTS.E.BYPASS.LTC128B.128 [R228+0xd080], [R4.64], !P6 ;  /* 0x0d08000004e47fae */ /* 0x0003e2000f101d56 */
[----:B------:R-:W-:-:S02]  /*1d20*/  LEA.HI.X R11, R28, c[0x0][0x284], R30, 0x2, P0 ;  /* 0x0000a1001c0b7a11 */ /* 0x000fc400000f141e */
[----:B------:R-:W-:Y:S01]  /*1d30*/  LOP3.LUT P0, RZ, R8, 0x4, RZ, 0xc0, !PT ;  /* 0x0000000408ff7812 */ /* 0x000fe2000780c0ff */
[----:B------:R-:W-:Y:S01]  /*1d40*/  IMAD.IADD R13, R6, 0x1, -R13 ;  /* 0x00000001060d7824 */ /* 0x000fe200078e0a0d */
[----:B------:R-:W-:Y:S01]  /*1d50*/  LEA.HI R6, R12, R20, RZ, 0x2 ;  /* 0x000000140c067211 */ /* 0x000fe200078f10ff */
[----:B------:R-:W-:Y:S01]  /*1d60*/  IMAD.SHL.U32 R8, R8, 0x40, RZ ;  /* 0x0000004008087824 */ /* 0x000fe200078e00ff */
[----:B------:R1:W-:Y:S01]  /*1d70*/  LDGSTS.E.BYPASS.LTC128B.128 [R228+0xf080], [R4.64+0x80], !P2 ;  /* 0x0f08008004e47fae */ /* 0x0003e2000d101d56 */
[----:B------:R-:W-:Y:S01]  /*1d80*/  SEL R238, RZ, 0xffffffff, P4 ;  /* 0xffffffffffee7807 */ /* 0x000fe20002000000 */
[----:B------:R-:W-:Y:S01]  /*1d90*/  CS2R R30, SRZ ;  /* 0x00000000001e7805 */ /* 0x000fe2000001ff00 */
[----:B------:R-:W-:Y:S01]  /*1da0*/  LOP3.LUT R6, R6, 0x1ffffffc, RZ, 0xc0, !PT ;  /* 0x1ffffffc06067812 */ /* 0x000fe200078ec0ff */
[----:B------:R1:W-:Y:S01]  /*1db0*/  LDGSTS.E.BYPASS.LTC128B.128 [R228+0x11080], [R4.64+0x100], !P1 ;  /* 0x1108010004e47fae */ /* 0x0003e2000c901d56 */
[----:B------:R-:W-:Y:S01]  /*1dc0*/  ISETP.GE.AND P1, PT, R236, 0x10, PT ;  /* 0x00000010ec00780c */ /* 0x000fe20003f26270 */
[----:B------:R-:W-:Y:S01]  /*1dd0*/  IMAD.SHL.U32 R238, R238, 0x2, RZ ;  /* 0x00000002eeee7824 */ /* 0x000fe200078e00ff */
[----:B------:R-:W-:Y:S01]  /*1de0*/  ISETP.GE.AND P4, PT, R27, c[0x0][0x1fc], PT ;  /* 0x00007f001b007a0c */ /* 0x000fe20003f86270 */
[C---:B------:R-:W-:Y:S01]  /*1df0*/  IMAD.IADD R0, R20.reuse, 0x1, -R6 ;  /* 0x0000000114007824 */ /* 0x040fe200078e0a06 */
[----:B------:R-:W-:Y:S01]  /*1e00*/  CS2R R28, SRZ ;  /* 0x00000000001c7805 */ /* 0x000fe2000001ff00 */
[----:B------:R-:W-:Y:S01]  /*1e10*/  IMAD.SHL.U32 R20, R20, 0x8, RZ ;  /* 0x0000000814147824 */ /* 0x000fe200078e00ff */
[----:B------:R-:W-:Y:S01]  /*1e20*/  LOP3.LUT R238, R238, 0x2, R15, 0xe2, !PT ;  /* 0x00000002eeee7812 */ /* 0x000fe200078ee20f */
[----:B------:R-:W-:Y:S01]  /*1e30*/  IMAD R13, R0, 0x4, R13 ;  /* 0x00000004000d7824 */ /* 0x000fe200078e020d */
[----:B------:R-:W-:Y:S01]  /*1e40*/  LOP3.LUT R0, R8, 0x1c0, RZ, 0xc0, !PT ;  /* 0x000001c008007812 */ /* 0x000fe200078ec0ff */
[----:B------:R-:W-:Y:S01]  /*1e50*/  IMAD.SHL.U32 R6, R23, 0x20, RZ ;  /* 0x0000002017067824 */ /* 0x000fe200078e00ff */
[----:B------:R-:W-:Y:S01]  /*1e60*/  LOP3.LUT R20, R20, 0x18, RZ, 0xc0, !PT ;  /* 0x0000001814147812 */ /* 0x000fe200078ec0ff */
[----:B--2---:R-:W-:Y:S01]  /*1e70*/  IMAD.IADD R3, R236, 0x1, -R7 ;  /* 0x00000001ec037824 */ /* 0x004fe200078e0a07 */
[----:B------:R-:W-:Y:S01]  /*1e80*/  CS2R R26, SRZ ;  /* 0x00000000001a7805 */ /* 0x000fe2000001ff00 */
[----:B------:R-:W-:Y:S01]  /*1e90*/  IMAD.SHL.U32 R2, R220, 0x10, RZ ;  /* 0x00000010dc027824 */ /* 0x000fe200078e00ff */
[----:B------:R-:W-:Y:S01]  /*1ea0*/  LOP3.LUT R6, R20, 0x20, R6, 0xf8, !PT ;  /* 0x0000002014067812 */ /* 0x000fe200078ef806 */
[----:B------:R-:W-:Y:S01]  /*1eb0*/  IMAD.SHL.U32 R220, R220, 0x400, RZ ;  /* 0x00000400dcdc7824 */ /* 0x000fe200078e00ff */
[----:B------:R-:W-:Y:S01]  /*1ec0*/  SHF.R.S32.HI R7, RZ, 0x1f, R3 ;  /* 0x0000001fff077819 */ /* 0x000fe20000011403 */
[----:B------:R-:W-:Y:S01]  /*1ed0*/  IMAD.SHL.U32 R233, R13, 0x2, RZ ;  /* 0x000000020de97824 */ /* 0x000fe200078e00ff */
[----:B------:R-:W-:Y:S01]  /*1ee0*/  LEA.HI.SX32 R229, R229, R2, 0x1e ;  /* 0x00000002e5e57211 */ /* 0x000fe200078ff2ff */
[----:B------:R-:W-:Y:S01]  /*1ef0*/  IMAD.SHL.U32 R8, R14, 0x2, RZ ;  /* 0x000000020e087824 */ /* 0x000fe200078e00ff */
[----:B------:R-:W-:-:S02]  /*1f00*/  LEA.HI R7, R7, R3, RZ, 0x3 ;  /* 0x0000000307077211 */ /* 0x000fc400078f18ff */
[----:B------:R-:W-:Y:S02]  /*1f10*/  LOP3.LUT R223, R18, 0x10, R2, 0xf8, !PT ;  /* 0x0000001012df7812 */ /* 0x000fe400078ef802 */
[----:B------:R-:W-:Y:S01]  /*1f20*/  LOP3.LUT R12, R7, 0xfffffff8, RZ, 0xc0, !PT ;  /* 0xfffffff8070c7812 */ /* 0x000fe200078ec0ff */
[----:B-1----:R-:W-:Y:S01]  /*1f30*/  IMAD.SHL.U32 R4, R23, 0x8, RZ ;  /* 0x0000000817047824 */ /* 0x002fe200078e00ff */
[----:B------:R-:W-:-:S03]  /*1f40*/  SEL R5, RZ, 0xffffffff, P4 ;  /* 0xffffffffff057807 */ /* 0x000fc60002000000 */
[----:B------:R-:W-:Y:S01]  /*1f50*/  IMAD.IADD R2, R3, 0x1, -R12 ;  /* 0x0000000103027824 */ /* 0x000fe200078e0a0c */
[----:B------:R-:W-:Y:S02]  /*1f60*/  SHF.R.U32.HI R3, RZ, 0x3, R0 ;  /* 0x00000003ff037819 */ /* 0x000fe40000011600 */
[----:B------:R-:W-:Y:S01]  /*1f70*/  LOP3.LUT R223, R223, 0x8, R22, 0xf8, !PT ;  /* 0x00000008dfdf7812 */ /* 0x000fe200078ef816 */
[----:B------:R-:W-:Y:S01]  /*1f80*/  IMAD.SHL.U32 R5, R5, 0x4, RZ ;  /* 0x0000000405057824 */ /* 0x000fe200078e00ff */
[----:B------:R-:W-:Y:S01]  /*1f90*/  LOP3.LUT R0, R3, R0, R20, 0x1e, !PT ;  /* 0x0000000003007212 */ /* 0x000fe200078e1e14 */
[----:B------:R-:W-:Y:S01]  /*1fa0*/  IMAD R3, R9, 0x2, R220 ;  /* 0x0000000209037824 */ /* 0x000fe200078e02dc */
[C---:B------:R-:W-:Y:S01]  /*1fb0*/  LOP3.LUT P4, RZ, R2.reuse, 0x2, RZ, 0xc0, !PT ;  /* 0x0000000202ff7812 */ /* 0x040fe2000788c0ff */
[----:B------:R-:W-:Y:S01]  /*1fc0*/  CS2R R20, SRZ ;  /* 0x0000000000147805 */ /* 0x000fe2000001ff00 */
[C---:B------:R-:W-:Y:S01]  /*1fd0*/  LOP3.LUT P2, RZ, R2.reuse, 0x4, RZ, 0xc0, !PT ;  /* 0x0000000402ff7812 */ /* 0x040fe2000784c0ff */
[----:B------:R-:W-:Y:S01]  /*1fe0*/  IMAD.IADD R230, R3, 0x1, R0 ;  /* 0x0000000103e67824 */ /* 0x000fe200078e0200 */
[----:B------:R-:W-:Y:S01]  /*1ff0*/  LOP3.LUT R223, R223, R19, RZ, 0x3c, !PT ;  /* 0x00000013dfdf7212 */ /* 0x000fe200078e3cff */
[----:B------:R-:W-:Y:S01]  /*2000*/  IMAD.SHL.U32 R0, R2, 0x40, RZ ;  /* 0x0000004002007824 */ /* 0x000fe200078e00ff */
[----:B------:R-:W-:Y:S01]  /*2010*/  IADD3 R234, R234, -c[0x0][0x168], -R233 ;  /* 0x80005a00eaea7a10 */ /* 0x000fe20007ffe8e9 */
[----:B------:R-:W-:Y:S01]  /*2020*/  IMAD.SHL.U32 R3, R7, 0x40, RZ ;  /* 0x0000004007037824 */ /* 0x000fe200078e00ff */
[----:B------:R-:W-:Y:S01]  /*2030*/  LEA R230, R230, 0x12280, 0x1 ;  /* 0x00012280e6e67811 */ /* 0x000fe200078e08ff */
[----:B------:R-:W-:Y:S01]  /*2040*/  IMAD R223, R23, 0x200, R223 ;  /* 0x0000020017df7824 */ /* 0x000fe200078e02df */
[----:B------:R-:W-:Y:S01]  /*2050*/  LOP3.LUT R0, R0, 0x1c0, RZ, 0xc0, !PT ;  /* 0x000001c000007812 */ /* 0x000fe200078ec0ff */
[----:B------:R-:W-:Y:S01]  /*2060*/  CS2R R22, SRZ ;  /* 0x0000000000167805 */ /* 0x000fe2000001ff00 */
[----:B------:R-:W-:Y:S01]  /*2070*/  LOP3.LUT R3, R3, 0xfffffe00, RZ, 0xc0, !PT ;  /* 0xfffffe0003037812 */ /* 0x000fe200078ec0ff */
[C---:B------:R-:W-:Y:S01]  /*2080*/  IMAD R222, R223.reuse, 0x2, R222 ;  /* 0x00000002dfde7824 */ /* 0x040fe200078e02de */
[----:B------:R-:W-:Y:S01]  /*2090*/  LOP3.LUT R4, R0, 0x8, R4, 0xf8, !PT ;  /* 0x0000000800047812 */ /* 0x000fe200078ef804 */
[----:B------:R-:W-:Y:S01]  /*20a0*/  IMAD.SHL.U32 R223, R223, 0x2, RZ ;  /* 0x00000002dfdf7824 */ /* 0x000fe200078e00ff */
[----:B------:R-:W-:-:S02]  /*20b0*/  SHF.R.U32.HI R2, RZ, 0x3, R0 ;  /* 0x00000003ff027819 */ /* 0x000fc40000011600 */
[----:B------:R-:W-:Y:S02]  /*20c0*/  IADD3 R232, R234, c[0x0][0x2a4], RZ ;  /* 0x0000a900eae87a10 */ /* 0x000fe40007ffe0ff */
[----:B------:R-:W-:Y:S02]  /*20d0*/  LOP3.LUT R4, R4, R2, RZ, 0x3c, !PT ;  /* 0x0000000204047212 */ /* 0x000fe400078e3cff */
[----:B------:R-:W-:Y:S01]  /*20e0*/  LOP3.LUT R0, R2, R6, R0, 0x1e, !PT ;  /* 0x0000000602007212 */ /* 0x000fe200078e1e00 */
[----:B------:R-:W-:Y:S01]  /*20f0*/  @!P1 IMAD.SHL.U32 R2, R236, 0x10, RZ ;  /* 0x00000010ec029824 */ /* 0x000fe200078e00ff */
[-C--:B------:R-:W-:Y:S02]  /*2100*/  IADD3 R220, R4, R3.reuse, R220 ;  /* 0x0000000304dc7210 */ /* 0x080fe40007ffe0dc */
[----:B------:R-:W-:Y:S02]  /*2110*/  LOP3.LUT R0, R0, R3, RZ, 0xfc, !PT ;  /* 0x0000000300007212 */ /* 0x000fe400078efcff */
[----:B------:R1:W-:Y:S01]  /*2120*/  @!P1 LDGSTS.E.BYPASS.LTC128B.128 [R2+0x12180], [R10.64] ;  /* 0x121800000a029fae */ /* 0x0003e2000b901d56 */
[----:B------:R-:W-:Y:S01]  /*2130*/  SEL R3, R116, 0xffffffc0, !P2 ;  /* 0xffffffc074037807 */ /* 0x000fe20005000000 */
[----:B------:R-:W-:Y:S01]  /*2140*/  IMAD.SHL.U32 R221, R220, 0x2, RZ ;  /* 0x00000002dcdd7824 */ /* 0x000fe200078e00ff */
[----:B------:R-:W-:Y:S01]  /*2150*/  IADD3 R231, R230, 0x40, RZ ;  /* 0x00000040e6e77810 */ /* 0x000fe20007ffe0ff */
[----:B------:R-:W0:Y:S01]  /*2160*/  LDGDEPBAR ;  /* 0x00000000000079af */ /* 0x000e220000000000 */
[----:B------:R-:W-:Y:S01]  /*2170*/  LOP3.LUT R239, R8, 0x2, R239, 0xe2, !PT ;  /* 0x0000000208ef7812 */ /* 0x000fe200078ee2ef */
[----:B------:R-:W-:Y:S01]  /*2180*/  IMAD.SHL.U32 R0, R0, 0x2, RZ ;  /* 0x0000000200007824 */ /* 0x000fe200078e00ff */
[----:B------:R-:W-:-:S02]  /*2190*/  LOP3.LUT R238, R5, 0x4, R238, 0xe2, !PT ;  /* 0x0000000405ee7812 */ /* 0x000fc400078ee2ee */
[----:B------:R-:W-:Y:S02]  /*21a0*/  IADD3 R235, -R233, UR10, RZ ;  /* 0x0000000ae9eb7c10 */ /* 0x000fe4000fffe1ff */
[----:B------:R-:W-:Y:S02]  /*21b0*/  IADD3 R234, R234, UR5, RZ ;  /* 0x00000005eaea7c10 */ /* 0x000fe4000fffe0ff */
[----:B------:R-:W-:Y:S02]  /*21c0*/  @P0 IADD3 R231, R230, -0x40, RZ ;  /* 0xffffffc0e6e70810 */ /* 0x000fe40007ffe0ff */
[----:B-1----:R-:W-:-:S05]  /*21d0*/  SEL R2, R17, 0xffffffe0, !P4 ;  /* 0xffffffe011027807 */ /* 0x002fca0006000000 */
[C---:B------:R-:W-:Y:S02]  /*21e0*/  IMAD R2, R220.reuse, 0x2, R2 ;  /* 0x00000002dc027824 */ /* 0x040fe400078e0202 */
[----:B------:R-:W-:Y:S02]  /*21f0*/  IMAD R220, R220, 0x2, R3 ;  /* 0x00000002dcdc7824 */ /* 0x000fe400078e0203 */
[----:B---345:R-:W-:Y:S02]  /*2200*/  IMAD.IADD R3, R3, 0x1, R2 ;  /* 0x0000000103037824 */ /* 0x038fe400078e0202 */
.L_x_172:
[----:B------:R-:W-:Y:S04]  /*2210*/  DEPBAR.LE SB0, 0x0 ;  /* 0x000080000000791a */ /* 0x000fe80000000000 */
[----:B------:R-:W-:Y:S01]  /*2220*/  BAR.SYNC.DEFER_BLOCKING 0x0 ;  /* 0x0000000000007b1d */ /* 0x000fe20000010000 */
[----:B------:R-:W-:Y:S05]  /*2230*/  PLOP3.LUT P0, PT, PT, PT, UP1, 0x40, 0x0 ;  /* 0x000000000000781c */ /* 0x000fea0003f0e818 */
[----:B-1----:R-:W-:Y:S01]  /*2240*/  LDSM.16.M88.4 R16, [R221+0x6080] ;  /* 0x00608000dd10783b */ /* 0x002fe20000000200 */
[----:B------:R-:W-:Y:S05]  /*2250*/  UMOV UR10, UR15 ;  /* 0x0000000f000a7c82 */ /* 0x000fea0008000000 */
        /* <DEDUP_REMOVED lines=10> */
[----:B------:R-:W-:Y:S05]  /*2300*/  LDSM.16.M88.4 R144, [R226+0x80] ;  /* 0x00008000e290783b */ /* 0x000fea0000000200 */
[-C--:B------:R-:W-:Y:S08]  /*2310*/  HMMA.16816.F32 R12, R12, R118.reuse, RZ ;  /* 0x000000760c0c723c */ /* 0x080ff000000018ff */
[----:B------:R-:W-:Y:S01]  /*2320*/  HMMA.16816.F32 R16, R16, R118, RZ ;  /* 0x000000761010723c */ /* 0x000fe200000018ff */
[----:B------:R-:W1:Y:S07]  /*2330*/  LDSM.16.M88.4 R116, [R220+0x7080] ;  /* 0x00708000dc74783b */ /* 0x000e6e0000000200 */
[-C--:B---3--:R-:W-:Y:S08]  /*2340*/  HMMA.16816.F32 R4, R120, R124.reuse, R4 ;  /* 0x0000007c7804723c */ /* 0x088ff00000001804 */
[C---:B----4-:R-:W-:Y:S08]  /*2350*/  HMMA.16816.F32 R8, R128.reuse, R124, R8 ;  /* 0x0000007c8008723c */ /* 0x050ff00000001808 */
[-C--:B------:R-:W-:Y:S01]  /*2360*/  HMMA.16816.F32 R12, R128, R126.reuse, R12 ;  /* 0x0000007e800c723c */ /* 0x080fe2000000180c */
[----:B------:R-:W-:Y:S07]  /*2370*/  LDSM.16.M88.4 R128, [R224+0x2080] ;  /* 0x00208000e080783b */ /* 0x000fee0000000200 */
[----:B------:R-:W-:Y:S01]  /*2380*/  HMMA.16816.F32 R16, R120, R126, R16 ;  /* 0x0000007e7810723c */ /* 0x000fe20000001810 */
[----:B------:R-:W2:Y:S06]  /*2390*/  LDSM.16.M88.4 R120, [R3+0x7080] ;  /* 0x007080000378783b */ /* 0x000eac0000000200 */
[----:B------:R-:W3:Y:S01]  /*23a0*/  LDSM.16.M88.4 R124, [R221+0x8080] ;  /* 0x00808000dd7c783b */ /* 0x000ee20000000200 */
[-C--:B-----5:R-:W-:Y:S08]  /*23b0*/  HMMA.16816.F32 R4, R132, R136.reuse, R4 ;  /* 0x000000888404723c */ /* 0x0a0ff00000001804 */
[C---:B-1----:R-:W-:Y:S08]  /*23c0*/  HMMA.16816.F32 R8, R116.reuse, R136, R8 ;  /* 0x000000887408723c */ /* 0x042ff00000001808 */
[-C--:B------:R-:W-:Y:S01]  /*23d0*/  HMMA.16816.F32 R12, R116, R138.reuse, R12 ;  /* 0x0000008a740c723c */ /* 0x080fe2000000180c */
[----:B------:R-:W1:Y:S07]  /*23e0*/  LDSM.16.M88.4 R116, [R221+0x9080] ;  /* 0x00908000dd74783b */ /* 0x000e6e0000000200 */
[----:B------:R-:W-:Y:S01]  /*23f0*/  HMMA.16816.F32 R16, R132, R138, R16 ;  /* 0x0000008a8410723c */ /* 0x000fe20000001810 */
[----:B------:R-:W-:Y:S06]  /*2400*/  LDSM.16.M88.4 R132, [R2+0x8080] ;  /* 0x008080000284783b */ /* 0x000fec0000000200 */
[----:B------:R-:W4:Y:S01]  /*2410*/  LDSM.16.M88.4 R136, [R225+0x2080] ;  /* 0x00208000e188783b */ /* 0x000f220000000200 */
[-C--:B------:R-:W-:Y:S08]  /*2420*/  HMMA.16816.F32 R4, R140, R144.reuse, R4 ;  /* 0x000000908c04723c */ /* 0x080ff00000001804 */
        /* <DEDUP_REMOVED lines=16> */
[----:B------:R-:W2:Y:S07]  /*2530*/  LDSM.16.M88.4 R120, [R3+0x9080] ;  /* 0x009080000378783b */ /* 0x000eae0000000200 */
        /* <DEDUP_REMOVED lines=10> */
[-C--:B---3--:R-:W-:Y:S08]  /*25e0*/  HMMA.16816.F32 R4, R124, R128.reuse, R4 ;  /* 0x000000807c04723c */ /* 0x088ff00000001804 */
[C---:B--2---:R-:W-:Y:S08]  /*25f0*/  HMMA.16816.F32 R8, R120.reuse, R128, R8 ;  /* 0x000000807808723c */ /* 0x044ff00000001808 */
        /* <DEDUP_REMOVED lines=13> */
[C---:B--2---:R-:W-:Y:S01]  /*26d0*/  HMMA.16816.F32 R8, R120.reuse, R144, R8 ;  /* 0x000000907808723c */ /* 0x044fe20000001808 */
[----:B------:R-:W-:Y:S06]  /*26e0*/  LDS R144, [R229.X4+0x12080] ;  /* 0x01208000e5907984 */ /* 0x000fec0000004800 */
[----:B------:R-:W-:Y:S01]  /*26f0*/  LDS R145, [R229.X4+0x120a0] ;  /* 0x0120a000e5917984 */ /* 0x000fe20000004800 */
[-C--:B------:R-:W-:Y:S05]  /*2700*/  HMMA.16816.F32 R12, R120, R146.reuse, R12 ;  /* 0x00000092780c723c */ /* 0x080fea000000180c */
[----:B------:R-:W2:Y:S03]  /*2710*/  LDSM.16.M88.4 R120, [R3+0xb080] ;  /* 0x00b080000378783b */ /* 0x000ea60000000200 */
[----:B------:R-:W-:Y:S03]  /*2720*/  HMMA.16816.F32 R16, R140, R146, R16 ;  /* 0x000000928c10723c */ /* 0x000fe60000001810 */
[----:B------:R5:W2:Y:S05]  /*2730*/  LDS R146, [R229.X4+0x12100] ;  /* 0x01210000e5927984 */ /* 0x000aaa0000004800 */
[-C--:B---3--:R-:W-:Y:S01]  /*2740*/  HMMA.16816.F32 R4, R124, R128.reuse, R4 ;  /* 0x000000807c04723c */ /* 0x088fe20000001804 */
[----:B------:R5:W3:Y:S07]  /*2750*/  LDS R147, [R229.X4+0x12120] ;  /* 0x01212000e5937984 */ /* 0x000aee0000004800 */
[C---:B-1----:R-:W-:Y:S08]  /*2760*/  HMMA.16816.F32 R8, R116.reuse, R128, R8 ;  /* 0x000000807408723c */ /* 0x042ff00000001808 */
[-C--:B------:R-:W-:Y:S08]  /*2770*/  HMMA.16816.F32 R12, R116, R130.reuse, R12 ;  /* 0x00000082740c723c */ /* 0x080ff0000000180c */
[----:B------:R-:W-:Y:S08]  /*2780*/  HMMA.16816.F32 R16, R124, R130, R16 ;  /* 0x000000827c10723c */ /* 0x000ff00000001810 */
[-C--:B----4-:R-:W-:Y:S08]  /*2790*/  HMMA.16816.F32 R4, R132, R136.reuse, R4 ;  /* 0x000000888404723c */ /* 0x090ff00000001804 */
[C---:B--2---:R-:W-:Y:S08]  /*27a0*/  HMMA.16816.F32 R8, R120.reuse, R136, R8 ;  /* 0x000000887808723c */ /* 0x044ff00000001808 */
[-C--:B------:R-:W-:Y:S08]  /*27b0*/  HMMA.16816.F32 R12, R120, R138.reuse, R12 ;  /* 0x0000008a780c723c */ /* 0x080ff0000000180c */
[----:B------:R-:W-:Y:S04]  /*27c0*/  HMMA.16816.F32 R16, R132, R138, R16 ;  /* 0x0000008a8410723c */ /* 0x000fe80000001810 */
[----:B------:R-:W-:Y:S02]  /*27d0*/  FMUL.FTZ R4, R4, c[0x0][0x2b4] ;  /* 0x0000ad0004047a20 */ /* 0x000fe40000410000 */
[----:B------:R-:W-:Y:S02]  /*27e0*/  FMUL.FTZ R5, R5, c[0x0][0x2b4] ;  /* 0x0000ad0005057a20 */ /* 0x000fe40000410000 */
[----:B------:R1:W2:Y:S01]  /*27f0*/  MUFU.TANH R203, R4 ;  /* 0x0000000400cb7308 */ /* 0x0002a20000002400 */
[----:B------:R-:W-:Y:S03]  /*2800*/  FMUL.FTZ R6, R6, c[0x0][0x2b4] ;  /* 0x0000ad0006067a20 */ /* 0x000fe60000410000 */
[----:B------:R-:W-:Y:S02]  /*2810*/  FMUL.FTZ R7, R7, c[0x0][0x2b4] ;  /* 0x0000ad0007077a20 */ /* 0x000fe40000410000 */
[----:B------:R-:W-:Y:S02]  /*2820*/  FMUL.FTZ R8, R8, c[0x0][0x2b4] ;  /* 0x0000ad0008087a20 */ /* 0x000fe40000410000 */
[----:B------:R-:W-:Y:S02]  /*2830*/  FMUL.FTZ R9, R9, c[0x0][0x2b4] ;  /* 0x0000ad0009097a20 */ /* 0x000fe40000410000 */
[----:B------:R5:W4:Y:S01]  /*2840*/  MUFU.TANH R201, R5 ;  /* 0x0000000500c97308 */ /* 0x000b220000002400 */
[----:B------:R-:W-:Y:S02]  /*2850*/  FMUL.FTZ R10, R10, c[0x0][0x2b4] ;  /* 0x0000ad000a0a7a20 */ /* 0x000fe40000410000 */
[----:B------:R-:W-:Y:S02]  /*2860*/  FMUL.FTZ R11, R11, c[0x0][0x2b4] ;  /* 0x0000ad000b0b7a20 */ /* 0x000fe40000410000 */
[----:B------:R-:W-:Y:S02]  /*2870*/  FMUL.FTZ R12, R12, c[0x0][0x2b4] ;  /* 0x0000ad000c0c7a20 */ /* 0x000fe40000410000 */
[----:B------:R-:W-:Y:S02]  /*2880*/  FMUL.FTZ R13, R13, c[0x0][0x2b4] ;  /* 0x0000ad000d0d7a20 */ /* 0x000fe40000410000 */
[----:B------:R-:W-:Y:S01]  /*2890*/  FMUL.FTZ R14, R14, c[0x0][0x2b4] ;  /* 0x0000ad000e0e7a20 */ /* 0x000fe20000410000 */
[----:B------:R5:W2:Y:S01]  /*28a0*/  MUFU.TANH R205, R6 ;  /* 0x0000000600cd7308 */ /* 0x000aa20000002400 */
[----:B------:R-:W-:Y:S02]  /*28b0*/  FMUL.FTZ R15, R15, c[0x0][0x2b4] ;  /* 0x0000ad000f0f7a20 */ /* 0x000fe40000410000 */
[----:B------:R-:W-:Y:S01]  /*28c0*/  FMUL.FTZ R16, R16, c[0x0][0x2b4] ;  /* 0x0000ad0010107a20 */ /* 0x000fe20000410000 */
[----:B-1----:R-:W-:Y:S01]  /*28d0*/  MOV R4, UR15 ;  /* 0x0000000f00047c02 */ /* 0x002fe20008000f00 */
[----:B------:R-:W-:Y:S02]  /*28e0*/  FMUL.FTZ R17, R17, c[0x0][0x2b4] ;  /* 0x0000ad0011117a20 */ /* 0x000fe40000410000 */
[----:B------:R-:W-:Y:S01]  /*28f0*/  FMUL.FTZ R18, R18, c[0x0][0x2b4] ;  /* 0x0000ad0012127a20 */ /* 0x000fe20000410000 */
[----:B------:R-:W-:Y:S01]  /*2900*/  LEA R4, R4, R229, 0x6 ;  /* 0x000000e504047211 */ /* 0x000fe200078e30ff */
[----:B------:R-:W-:Y:S01]  /*2910*/  FMUL.FTZ R19, R19, c[0x0][0x2b4] ;  /* 0x0000ad0013137a20 */ /* 0x000fe20000410000 */
[----:B------:R5:W1:Y:S02]  /*2920*/  MUFU.TANH R208, R7 ;  /* 0x0000000700d07308 */ /* 0x000a640000002400 */
[C---:B------:R-:W-:Y:S02]  /*2930*/  IADD3 R137, R4.reuse, R232, RZ ;  /* 0x000000e804897210 */ /* 0x040fe40007ffe0ff */
[----:B------:R-:W-:Y:S02]  /*2940*/  IADD3 R136, R4, R234, RZ ;  /* 0x000000ea04887210 */ /* 0x000fe40007ffe0ff */
[----:B------:R-:W-:Y:S04]  /*2950*/  IMNMX R137, R235, R137, PT ;  /* 0x00000089eb897217 */ /* 0x000fe80003800200 */
[----:B------:R5:W1:Y:S10]  /*2960*/  MUFU.TANH R211, R8 ;  /* 0x0000000800d37308 */ /* 0x000a740000002400 */
        /* <DEDUP_REMOVED lines=10> */
[----:B------:R5:W1:Y:S01]  /*2a10*/  MUFU.TANH R200, R19 ;  /* 0x0000001300c87308 */ /* 0x000a620000002400 */
[----:B------:R-:W-:-:S05]  /*2a20*/  @P0 BRA `(.L_x_154) ;  /* 0x000001a000000947 */ /* 0x000fca0003800000 */
[----:B--2345:R-:W-:Y:S01]  /*2a30*/  IMAD.MOV.U32 R5, RZ, RZ, c[0x0][0x168] ;  /* 0x00005a00ff057624 */ /* 0x03cfe200078e00ff */
[----:B------:R-:W-:Y:S04]  /*2a40*/  BSSY B0, `(.L_x_155) ;  /* 0x0000012000007945 */ /* 0x000fe80003800000 */
[----:B------:R-:W-:Y:S04]  /*2a50*/  IADD3 R5, R4, c[0x0][0x198], -R5 ;  /* 0x0000660004057a10 */ /* 0x000fe80007ffe805 */
[----:B------:R-:W-:Y:S11]  /*2a60*/  ISETP.GT.AND P0, PT, R5, -0x1, PT ;  /* 0xffffffff0500780c */ /* 0x000ff60003f04270 */
[----:B------:R-:W-:Y:S02]  /*2a70*/  @!UPT UIADD3 URZ, URZ, URZ, URZ ;  /* 0x0000003f3f3ff290 */ /* 0x000fe4000fffe03f */
[----:B------:R-:W-:-:S05]  /*2a80*/  @P0 BRA `(.L_x_156) ;  /* 0x0000008000000947 */ /* 0x000fca0003800000 */
[----:B------:R-:W-:Y:S01]  /*2a90*/  LOP3.LUT R5, RZ, R5, RZ, 0x33, !PT ;  /* 0x00000005ff057212 */ /* 0x000fe200078e33ff */
[----:B------:R-:W-:Y:S05]  /*2aa0*/  IMAD.MOV.U32 R6, RZ, RZ, 0x1 ;  /* 0x00000001ff067424 */ /* 0x000fea00078e00ff */
[----:B------:R-:W-:Y:S11]  /*2ab0*/  ISETP.NE.AND P0, PT, R6, c[0x0][0x2a8], PT ;  /* 0x0000aa0006007a0c */ /* 0x000ff60003f05270 */
[----:B------:R-:W-:Y:S02]  /*2ac0*/  @!UPT UIADD3 URZ, URZ, URZ, URZ ;  /* 0x0000003f3f3ff290 */ /* 0x000fe4000fffe03f */
[----:B------:R-:W-:Y:S05]  /*2ad0*/  @P0 IMAD.HI.U32 R6, R5, c[0x0][0x2ac], RZ ;  /* 0x0000ab0005060a27 */ /* 0x000fea00078e00ff */
[----:B------:R-:W-:Y:S04]  /*2ae0*/  @P0 SHF.R.U32.HI R5, RZ, c[0x0][0x2b0], R6 ;  /* 0x0000ac00ff050a19 */ /* 0x000fe80000011606 */
[----:B------:R-:W-:Y:S01]  /*2af0*/  LOP3.LUT R5, RZ, R5, RZ, 0x33, !PT ;  /* 0x00000005ff057212 */ /* 0x000fe200078e33ff */
[----:B------:R-:W-:-:S05]  /*2b00*/  BRA `(.L_x_157) ;  /* 0x0000005000007947 */ /* 0x000fca0003800000 */
.L_x_156:
[----:B------:R-:W-:Y:S04]  /*2b10*/  MOV R6, 0x1 ;  /* 0x0000000100067802 */ /* 0x000fe80000000f00 */
[----:B------:R-:W-:Y:S11]  /*2b20*/  ISETP.NE.AND P0, PT, R6, c[0x0][0x2a8], PT ;  /* 0x0000aa0006007a0c */ /* 0x000ff60003f05270 */
[----:B------:R-:W-:Y:S02]  /*2b30*/  @!UPT UIADD3 URZ, URZ, URZ, URZ ;  /* 0x0000003f3f3ff290 */ /* 0x000fe4000fffe03f */
[----:B------:R-:W-:Y:S05]  /*2b40*/  @P0 IMAD.HI.U32 R6, R5, c[0x0][0x2ac], RZ ;  /* 0x0000ab0005060a27 */ /* 0x000fea00078e00ff */
[----:B------:R-:W-:Y:S02]  /*2b50*/  @P0 SHF.R.U32.HI R5, RZ, c[0x0][0x2b0], R6 ;  /* 0x0000ac00ff050a19 */ /* 0x000fe40000011606 */
.L_x_157:
[----:B------:R-:W-:Y:S05]  /*2b60*/  BSYNC B0 ;  /* 0x0000000000007941 */ /* 0x000fea0003800000 */
.L_x_155:
[----:B------:R-:W-:Y:S04]  /*2b70*/  IMAD.MOV.U32 R6, RZ, RZ, c[0x0][0x2a8] ;  /* 0x0000aa00ff067624 */ /* 0x000fe800078e00ff */
[----:B------:R-:W-:Y:S04]  /*2b80*/  IMAD R5, R5, R6, -UR16 ;  /* 0x8000001005057e24 */ /* 0x000fe8000f8e0206 */
[----:B------:R-:W-:Y:S05]  /*2b90*/  IMAD.IADD R5, R5, 0x1, -R233 ;  /* 0x0000000105057824 */ /* 0x000fea00078e0ae9 */
[----:B------:R-:W-:Y:S02]  /*2ba0*/  IADD3 R6, R5, c[0x0][0x2a8], RZ ;  /* 0x0000aa0005067a10 */ /* 0x000fe40007ffe0ff */
[----:B------:R-:W-:Y:S02]  /*2bb0*/  IMNMX R136, R136, R5, !PT ;  /* 0x0000000588887217 */ /* 0x000fe40007800200 */
[----:B------:R-:W-:Y:S02]  /*2bc0*/  IMNMX R137, R137, R6, PT ;  /* 0x0000000689897217 */ /* 0x000fe40003800200 */
.L_x_154:
[----:B--234-:R-:W-:Y:S02]  /*2bd0*/  PLOP3.LUT P0, PT, PT, PT, UP1, 0x40, 0x0 ;  /* 0x000000000000781c */ /* 0x01cfe40003f0e818 */
[----:B-----5:R-:W-:Y:S05]  /*2be0*/  IADD3 R5, R4, 0x8, RZ ;  /* 0x0000000804057810 */ /* 0x020fea0007ffe0ff */
[--C-:B------:R-:W-:Y:S02]  /*2bf0*/  IMAD.IADD R139, R232, 0x1, R5.reuse ;  /* 0x00000001e88b7824 */ /* 0x100fe400078e0205 */
[----:B------:R-:W-:Y:S03]  /*2c00*/  IMAD.IADD R138, R234, 0x1, R5 ;  /* 0x00000001ea8a7824 */ /* 0x000fe600078e0205 */
[----:B------:R-:W-:Y:S01]  /*2c10*/  IMNMX R139, R235, R139, PT ;  /* 0x0000008beb8b7217 */ /* 0x000fe20003800200 */
[----:B------:R-:W-:-:S05]  /*2c20*/  @P0 BRA `(.L_x_158) ;  /* 0x000001a000000947 */ /* 0x000fca0003800000 */
[----:B------:R-:W-:Y:S01]  /*2c30*/  IMAD.MOV.U32 R6, RZ, RZ, c[0x0][0x168] ;  /* 0x00005a00ff067624 */ /* 0x000fe200078e00ff */
        /* <DEDUP_REMOVED lines=13> */
.L_x_160:
[----:B------:R-:W-:Y:S04]  /*2d10*/  MOV R6, 0x1 ;  /* 0x0000000100067802 */ /* 0x000fe80000000f00 */
[----:B------:R-:W-:Y:S11]  /*2d20*/  ISETP.NE.AND P0, PT, R6, c[0x0][0x2a8], PT ;  /* 0x0000aa0006007a0c */ /* 0x000ff60003f05270 */
[----:B------:R-:W-:Y:S02]  /*2d30*/  @!UPT UIADD3 URZ, URZ, URZ, URZ ;  /* 0x0000003f3f3ff290 */ /* 0x000fe4000fffe03f */
[----:B------:R-:W-:Y:S05]  /*2d40*/  @P0 IMAD.HI.U32 R6, R5, c[0x0][0x2ac], RZ ;  /* 0x0000ab0005060a27 */ /* 0x000fea00078e00ff */
[----:B------:R-:W-:Y:S02]  /*2d50*/  @P0 SHF.R.U32.HI R5, RZ, c[0x0][0x2b0], R6 ;  /* 0x0000ac00ff050a19 */ /* 0x000fe40000011606 */
.L_x_161:
[----:B------:R-:W-:Y:S05]  /*2d60*/  BSYNC B0 ;  /* 0x0000000000007941 */ /* 0x000fea0003800000 */
.L_x_159:
[----:B------:R-:W-:Y:S04]  /*2d70*/  IMAD.MOV.U32 R6, RZ, RZ, c[0x0][0x2a8] ;  /* 0x0000aa00ff067624 */ /* 0x000fe800078e00ff */
[----:B------:R-:W-:Y:S04]  /*2d80*/  IMAD R5, R5, R6, -UR16 ;  /* 0x8000001005057e24 */ /* 0x000fe8000f8e0206 */
[----:B------:R-:W-:Y:S05]  /*2d90*/  IMAD.IADD R5, R5, 0x1, -R233 ;  /* 0x0000000105057824 */ /* 0x000fea00078e0ae9 */
[----:B------:R-:W-:Y:S02]  /*2da0*/  IADD3 R6, R5, c[0x0][0x2a8], RZ ;  /* 0x0000aa0005067a10 */ /* 0x000fe40007ffe0ff */
[----:B------:R-:W-:Y:S02]  /*2db0*/  IMNMX R138, R138, R5, !PT ;  /* 0x000000058a8a7217 */ /* 0x000fe40007800200 */
[----:B------:R-:W-:Y:S02]  /*2dc0*/  IMNMX R139, R139, R6, PT ;  /* 0x000000068b8b7217 */ /* 0x000fe40003800200 */
.L_x_158:
[----:B------:R-:W-:Y:S02]  /*2dd0*/  PLOP3.LUT P0, PT, PT, PT, UP1, 0x40, 0x0 ;  /* 0x000000000000781c */ /* 0x000fe40003f0e818 */
[----:B------:R-:W-:Y:S05]  /*2de0*/  IADD3 R5, R4, 0x20, RZ ;  /* 0x0000002004057810 */ /* 0x000fea0007ffe0ff */
        /* <DEDUP_REMOVED lines=18> */
.L_x_164:
[----:B------:R-:W-:Y:S04]  /*2f10*/  MOV R6, 0x1 ;  /* 0x0000000100067802 */ /* 0x000fe80000000f00 */
[----:B------:R-:W-:Y:S11]  /*2f20*/  ISETP.NE.AND P0, PT, R6, c[0x0][0x2a8], PT ;  /* 0x0000aa0006007a0c */ /* 0x000ff60003f05270 */
[----:B------:R-:W-:Y:S02]  /*2f30*/  @!UPT UIADD3 URZ, URZ, URZ, URZ ;  /* 0x0000003f3f3ff290 */ /* 0x000fe4000fffe03f */
[----:B------:R-:W-:Y:S05]  /*2f40*/  @P0 IMAD.HI.U32 R6, R5, c[0x0][0x2ac], RZ ;  /* 0x0000ab0005060a27 */ /* 0x000fea00078e00ff */
[----:B------:R-:W-:Y:S02]  /*2f50*/  @P0 SHF.R.U32.HI R5, RZ, c[0x0][0x2b0], R6 ;  /* 0x0000ac00ff050a19 */ /* 0x000fe40000011606 */
.L_x_165:
[----:B------:R-:W-:Y:S05]  /*2f60*/  BSYNC B0 ;  /* 0x0000000000007941 */ /* 0x000fea0003800000 */
.L_x_163:
[----:B------:R-:W-:Y:S04]  /*2f70*/  IMAD.MOV.U32 R6, RZ, RZ, c[0x0][0x2a8] ;  /* 0x0000aa00ff067624 */ /* 0x000fe800078e00ff */
[----:B------:R-:W-:Y:S04]  /*2f80*/  IMAD R5, R5, R6, -UR16 ;  /* 0x8000001005057e24 */ /* 0x000fe8000f8e0206 */
[----:B------:R-:W-:Y:S05]  /*2f90*/  IMAD.IADD R5, R5, 0x1, -R233 ;  /* 0x0000000105057824 */ /* 0x000fea00078e0ae9 */
[----:B------:R-:W-:Y:S02]  /*2fa0*/  IADD3 R6, R5, c[0x0][0x2a8], RZ ;  /* 0x0000aa0005067a10 */ /* 0x000fe40007ffe0ff */
[----:B------:R-:W-:Y:S02]  /*2fb0*/  IMNMX R140, R140, R5, !PT ;  /* 0x000000058c8c7217 */ /* 0x000fe40007800200 */
[----:B------:R-:W-:Y:S02]  /*2fc0*/  IMNMX R143, R143, R6, PT ;  /* 0x000000068f8f7217 */ /* 0x000fe40003800200 */
.L_x_162:
        /* <DEDUP_REMOVED lines=20> */
.L_x_168:
[----:B------:R-:W-:Y:S04]  /*3110*/  MOV R5, 0x1 ;  /* 0x0000000100057802 */ /* 0x000fe80000000f00 */
[----:B------:R-:W-:Y:S11]  /*3120*/  ISETP.NE.AND P0, PT, R5, c[0x0][0x2a8], PT ;  /* 0x0000aa0005007a0c */ /* 0x000ff60003f05270 */
[----:B------:R-:W-:Y:S02]  /*3130*/  @!UPT UIADD3 URZ, URZ, URZ, URZ ;  /* 0x0000003f3f3ff290 */ /* 0x000fe4000fffe03f */
[----:B------:R-:W-:Y:S05]  /*3140*/  @P0 IMAD.HI.U32 R5, R4, c[0x0][0x2ac], RZ ;  /* 0x0000ab0004050a27 */ /* 0x000fea00078e00ff */
[----:B------:R-:W-:Y:S02]  /*3150*/  @P0 SHF.R.U32.HI R4, RZ, c[0x0][0x2b0], R5 ;  /* 0x0000ac00ff040a19 */ /* 0x000fe40000011605 */
.L_x_169:
[----:B------:R-:W-:Y:S05]  /*3160*/  BSYNC B0 ;  /* 0x0000000000007941 */ /* 0x000fea0003800000 */
.L_x_167:
[----:B------:R-:W-:Y:S04]  /*3170*/  IMAD.MOV.U32 R5, RZ, RZ, c[0x0][0x2a8] ;  /* 0x0000aa00ff057624 */ /* 0x000fe800078e00ff */
[----:B------:R-:W-:Y:S04]  /*3180*/  IMAD R4, R4, R5, -UR16 ;  /* 0x8000001004047e24 */ /* 0x000fe8000f8e0205 */
[----:B------:R-:W-:Y:S05]  /*3190*/  IMAD.IADD R4, R4, 0x1, -R233 ;  /* 0x0000000104047824 */ /* 0x000fea00078e0ae9 */
[----:B------:R-:W-:Y:S02]  /*31a0*/  IADD3 R5, R4, c[0x0][0x2a8], RZ ;  /* 0x0000aa0004057a10 */ /* 0x000fe40007ffe0ff */
[----:B------:R-:W-:Y:S02]  /*31b0*/  IMNMX R141, R141, R4, !PT ;  /* 0x000000048d8d7217 */ /* 0x000fe40007800200 */
[----:B------:R-:W-:Y:S02]  /*31c0*/  IMNMX R142, R142, R5, PT ;  /* 0x000000058e8e7217 */ /* 0x000fe40003800200 */
.L_x_166:
[----:B------:R-:W-:Y:S04]  /*31d0*/  DEPBAR.LE SB0, 0x0 ;  /* 0x000080000000791a */ /* 0x000fe80000000000 */
[----:B------:R-:W-:Y:S01]  /*31e0*/  BAR.SYNC.DEFER_BLOCKING 0x0 ;  /* 0x0000000000007b1d */ /* 0x000fe20000010000 */
[----:B------:R-:W-:Y:S01]  /*31f0*/  PLOP3.LUT P0, PT, PT, PT, UP2, 0x80, 0x0 ;  /* 0x000000000000781c */ /* 0x000fe20003f0f028 */
[----:B------:R-:W-:Y:S03]  /*3200*/  UIADD3 UR15, UR15, 0x1, URZ ;  /* 0x000000010f0f7890 */ /* 0x000fe6000fffe03f */
[----:B------:R-:W-:Y:S01]  /*3210*/  ISETP.GT.AND P4, PT, R138, 0x1, P0 ;  /* 0x000000018a00780c */ /* 0x000fe20000784270 */
[----:B------:R-:W-:Y:S01]  /*3220*/  UISETP.GE.AND UP0, UPT, UR15, UR17, UPT ;  /* 0x000000110f00728c */ /* 0x000fe2000bf06270 */
[----:B------:R-:W-:Y:S02]  /*3230*/  ISETP.GT.AND P6, PT, R140, RZ, P0 ;  /* 0x000000ff8c00720c */ /* 0x000fe400007c4270 */
[----:B------:R-:W-:Y:S02]  /*3240*/  ISETP.LT.OR P4, PT, R139, 0x2, P4 ;  /* 0x000000028b00780c */ /* 0x000fe40002781670 */
[----:B------:R-:W-:Y:S02]  /*3250*/  ISETP.LT.OR P6, PT, R143, 0x1, P6 ;  /* 0x000000018f00780c */ /* 0x000fe400037c1670 */
[C---:B------:R-:W-:Y:S02]  /*3260*/  ISETP.GT.AND P1, PT, R136.reuse, RZ, P0 ;  /* 0x000000ff8800720c */ /* 0x040fe40000724270 */
[----:B------:R-:W-:Y:S02]  /*3270*/  ISETP.GT.AND P2, PT, R136, 0x20, P0 ;  /* 0x000000208800780c */ /* 0x000fe40000744270 */
[C---:B------:R-:W-:Y:S02]  /*3280*/  ISETP.LT.OR P1, PT, R137.reuse, 0x1, P1 ;  /* 0x000000018900780c */ /* 0x040fe40000f21670 */
[----:B------:R-:W-:Y:S01]  /*3290*/  ISETP.LT.OR P2, PT, R137, 0x21, P2 ;  /* 0x000000218900780c */ /* 0x000fe20001741670 */
[----:B------:R-:W2:Y:S05]  /*32a0*/  LDSM.16.M88.4 R16, [R221+0xc080] ;  /* 0x00c08000dd10783b */ /* 0x000eaa0000000200 */
[----:B------:R-:W3:Y:S05]  /*32b0*/  LDSM.16.M88.4 R12, [R221+0xd080] ;  /* 0x00d08000dd0c783b */ /* 0x000eea0000000200 */
[----:B------:R-:W4:Y:S05]  /*32c0*/  LDSM.16.M88.4 R116, [R2+0xc080] ;  /* 0x00c080000274783b */ /* 0x000f2a0000000200 */
[----:B------:R-:W5:Y:S05]  /*32d0*/  LDSM.16.M88.4 R120, [R2+0xd080] ;  /* 0x00d080000278783b */ /* 0x000f6a0000000200 */
[----:B------:R-:W1:Y:S05]  /*32e0*/  LDSM.16.M88.4 R124, [R220+0xc080] ;  /* 0x00c08000dc7c783b */ /* 0x000e6a0000000200 */
[----:B------:R-:W1:Y:S05]  /*32f0*/  LDSM.16.M88.4 R128, [R220+0xd080] ;  /* 0x00d08000dc80783b */ /* 0x000e6a0000000200 */
[----:B------:R-:W-:Y:S01]  /*3300*/  LDSM.16.M88.4 R132, [R3+0xd080] ;  /* 0x00d080000384783b */ /* 0x000fe20000000200 */
[-C--:B--2---:R-:W-:Y:S08]  /*3310*/  HMMA.16816.F32 R4, R16, R148.reuse, RZ ;  /* 0x000000941004723c */ /* 0x084ff000000018ff */
[C---:B---3--:R-:W-:Y:S08]  /*3320*/  HMMA.16816.F32 R8, R12.reuse, R148, RZ ;  /* 0x000000940c08723c */ /* 0x048ff000000018ff */
[-C--:B------:R-:W-:Y:S08]  /*3330*/  HMMA.16816.F32 R12, R12, R150.reuse, RZ ;  /* 0x000000960c0c723c */ /* 0x080ff000000018ff */
[----:B------:R-:W-:Y:S08]  /*3340*/  HMMA.16816.F32 R16, R16, R150, RZ ;  /* 0x000000961010723c */ /* 0x000ff000000018ff */
[-C--:B----4-:R-:W-:Y:S08]  /*3350*/  HMMA.16816.F32 R4, R116, R152.reuse, R4 ;  /* 0x000000987404723c */ /* 0x090ff00000001804 */
[C---:B-----5:R-:W-:Y:S08]  /*3360*/  HMMA.16816.F32 R8, R120.reuse, R152, R8 ;  /* 0x000000987808723c */ /* 0x060ff00000001808 */
[-C--:B------:R-:W-:Y:S01]  /*3370*/  HMMA.16816.F32 R12, R120, R154.reuse, R12 ;  /* 0x0000009a780c723c */ /* 0x080fe2000000180c */
[----:B------:R-:W2:Y:S07]  /*3380*/  LDSM.16.M88.4 R120, [R3+0xc080] ;  /* 0x00c080000378783b */ /* 0x000eae0000000200 */
[----:B------:R-:W-:Y:S01]  /*3390*/  HMMA.16816.F32 R16, R116, R154, R16 ;  /* 0x0000009a7410723c */ /* 0x000fe20000001810 */
[----:B------:R-:W3:Y:S07]  /*33a0*/  LDSM.16.M88.4 R116, [R221+0xe080] ;  /* 0x00e08000dd74783b */ /* 0x000eee0000000200 */
[-C--:B-1----:R-:W-:Y:S08]  /*33b0*/  HMMA.16816.F32 R4, R124, R156.reuse, R4 ;  /* 0x0000009c7c04723c */ /* 0x082ff00000001804 */
[C---:B------:R-:W-:Y:S08]  /*33c0*/  HMMA.16816.F32 R8, R128.reuse, R156, R8 ;  /* 0x0000009c8008723c */ /* 0x040ff00000001808 */
[-C--:B------:R-:W-:Y:S01]  /*33d0*/  HMMA.16816.F32 R12, R128, R158.reuse, R12 ;  /* 0x0000009e800c723c */ /* 0x080fe2000000180c */
[----:B------:R-:W1:Y:S07]  /*33e0*/  LDSM.16.M88.4 R128, [R221+0xf080] ;  /* 0x00f08000dd80783b */ /* 0x000e6e0000000200 */
[----:B------:R-:W-:Y:S01]  /*33f0*/  HMMA.16816.F32 R16, R124, R158, R16 ;  /* 0x0000009e7c10723c */ /* 0x000fe20000001810 */
[----:B------:R-:W4:Y:S07]  /*3400*/  LDSM.16.M88.4 R124, [R2+0xe080] ;  /* 0x00e08000027c783b */ /* 0x000f2e0000000200 */
[-C--:B--2---:R-:W-:Y:S08]  /*3410*/  HMMA.16816.F32 R4, R120, R160.reuse, R4 ;  /* 0x000000a07804723c */ /* 0x084ff00000001804 */
[C---:B------:R-:W-:Y:S08]  /*3420*/  HMMA.16816.F32 R8, R132.reuse, R160, R8 ;  /* 0x000000a08408723c */ /* 0x040ff00000001808 */
        /* <DEDUP_REMOVED lines=13> */
[----:B------:R-:W2:Y:S07]  /*3500*/  LDSM.16.M88.4 R132, [R3+0xf080] ;  /* 0x00f080000384783b */ /* 0x000eae0000000200 */
[----:B------:R-:W-:Y:S01]  /*3510*/  HMMA.16816.F32 R16, R124, R170, R16 ;  /* 0x000000aa7c10723c */ /* 0x000fe20000001810 */
[----:B------:R-:W4:Y:S07]  /*3520*/  LDSM.16.M88.4 R124, [R221+0x10080] ;  /* 0x01008000dd7c783b */ /* 0x000f2e0000000200 */
[-C--:B-----5:R-:W-:Y:S08]  /*3530*/  HMMA.16816.F32 R4, R120, R172.reuse, R4 ;  /* 0x000000ac7804723c */ /* 0x0a0ff00000001804 */
[C---:B-1----:R-:W-:Y:S08]  /*3540*/  HMMA.16816.F32 R8, R128.reuse, R172, R8 ;  /* 0x000000ac8008723c */ /* 0x042ff00000001808 */
[-C--:B------:R-:W-:Y:S01]  /*3550*/  HMMA.16816.F32 R12, R128, R174.reuse, R12 ;  /* 0x000000ae800c723c */ /* 0x080fe2000000180c */
[----:B------:R-:W1:Y:S07]  /*3560*/  LDSM.16.M88.4 R128, [R221+0x11080] ;  /* 0x01108000dd80783b */ /* 0x000e6e0000000200 */
[----:B------:R-:W-:Y:S01]  /*3570*/  HMMA.16816.F32 R16, R120, R174, R16 ;  /* 0x000000ae7810723c */ /* 0x000fe20000001810 */
[----:B------:R-:W5:Y:S07]  /*3580*/  LDSM.16.M88.4 R120, [R2+0x10080] ;  /* 0x010080000278783b */ /* 0x000f6e0000000200 */
[-C--:B---3--:R-:W-:Y:S08]  /*3590*/  HMMA.16816.F32 R4, R116, R176.reuse, R4 ;  /* 0x000000b07404723c */ /* 0x088ff00000001804 */
[C---:B--2---:R-:W-:Y:S08]  /*35a0*/  HMMA.16816.F32 R8, R132.reuse, R176, R8 ;  /* 0x000000b08408723c */ /* 0x044ff00000001808 */
[-C--:B------:R-:W-:Y:S01]  /*35b0*/  HMMA.16816.F32 R12, R132, R178.reuse, R12 ;  /* 0x000000b2840c723c */ /* 0x080fe2000000180c */
[----:B------:R-:W2:Y:S07]  /*35c0*/  LDSM.16.M88.4 R132, [R2+0x11080] ;  /* 0x011080000284783b */ /* 0x000eae0000000200 */
[----:B------:R-:W-:Y:S01]  /*35d0*/  HMMA.16816.F32 R16, R116, R178, R16 ;  /* 0x000000b27410723c */ /* 0x000fe20000001810 */
[----:B------:R-:W3:Y:S07]  /*35e0*/  LDSM.16.M88.4 R116, [R220+0x10080] ;  /* 0x01008000dc74783b */ /* 0x000eee0000000200 */
[-C--:B----4-:R-:W-:Y:S08]  /*35f0*/  HMMA.16816.F32 R4, R124, R180.reuse, R4 ;  /* 0x000000b47c04723c */ /* 0x090ff00000001804 */
[C---:B-1----:R-:W-:Y:S08]  /*3600*/  HMMA.16816.F32 R8, R128.reuse, R180, R8 ;  /* 0x000000b48008723c */ /* 0x042ff00000001808 */
[-C--:B------:R-:W-:Y:S07]  /*3610*/  HMMA.16816.F32 R12, R128, R182.reuse, R12 ;  /* 0x000000b6800c723c */ /* 0x080fee000000180c */
[----:B------:R-:W-:Y:S01]  /*3620*/  FSEL R128, R203, -INF , !P1 ;  /* 0xff800000cb807808 */ /* 0x000fe20004800000 */
[----:B------:R-:W-:Y:S01]  /*3630*/  HMMA.16816.F32 R16, R124, R182, R16 ;  /* 0x000000b67c10723c */ /* 0x000fe20000001810 */
[----:B------:R-:W1:Y:S03]  /*3640*/  LDSM.16.M88.4 R124, [R220+0x11080] ;  /* 0x01108000dc7c783b */ /* 0x000e660000000200 */
[--C-:B------:R-:W-:Y:S01]  /*3650*/  FFMA.FTZ R128, R128, c[0x0][0x29c], -R144.reuse ;  /* 0x0000a70080807a23 */ /* 0x100fe20000010890 */
[C---:B------:R-:W-:Y:S03]  /*3660*/  ISETP.GT.AND P1, PT, R136.reuse, 0x1, P0 ;  /* 0x000000018800780c */ /* 0x040fe60000724270 */
[-C--:B-----5:R-:W-:Y:S01]  /*3670*/  HMMA.16816.F32 R4, R120, R184.reuse, R4 ;  /* 0x000000b87804723c */ /* 0x0a0fe20000001804 */
[----:B------:R4:W5:Y:S04]  /*3680*/  MUFU.EX2 R204, R128 ;  /* 0x0000008000cc7308 */ /* 0x0009680000000800 */
[----:B------:R-:W-:Y:S03]  /*3690*/  ISETP.LT.OR P1, PT, R137, 0x2, P1 ;  /* 0x000000028900780c */ /* 0x000fe60000f21670 */
[C---:B--2---:R-:W-:Y:S08]  /*36a0*/  HMMA.16816.F32 R8, R132.reuse, R184, R8 ;  /* 0x000000b88408723c */ /* 0x044ff00000001808 */
[-C--:B------:R-:W-:Y:S08]  /*36b0*/  HMMA.16816.F32 R12, R132, R186.reuse, R12 ;  /* 0x000000ba840c723c */ /* 0x080ff0000000180c */
[----:B------:R-:W-:Y:S01]  /*36c0*/  HMMA.16816.F32 R16, R120, R186, R16 ;  /* 0x000000ba7810723c */ /* 0x000fe20000001810 */
[----:B------:R-:W2:Y:S03]  /*36d0*/  LDSM.16.M88.4 R120, [R3+0x10080] ;  /* 0x010080000378783b */ /* 0x000ea60000000200 */
[----:B----4-:R-:W-:Y:S02]  /*36e0*/  FSEL R128, R201, -INF , !P1 ;  /* 0xff800000c9807808 */ /* 0x010fe40004800000 */
[----:B------:R-:W-:Y:S02]  /*36f0*/  ISETP.GT.AND P1, PT, R136, 0x21, P0 ;  /* 0x000000218800780c */ /* 0x000fe40000724270 */
[-C--:B---3--:R-:W-:Y:S05]  /*3700*/  HMMA.16816.F32 R4, R116, R188.reuse, R4 ;  /* 0x000000bc7404723c */ /* 0x088fea0000001804 */
[--C-:B------:R-:W-:Y:S01]  /*3710*/  FFMA.FTZ R128, R128, c[0x0][0x29c], -R144.reuse ;  /* 0x0000a70080807a23 */ /* 0x100fe20000010890 */
[----:B------:R-:W-:Y:S02]  /*3720*/  ISETP.LT.OR P1, PT, R137, 0x22, P1 ;  /* 0x000000228900780c */ /* 0x000fe40000f21670 */
[C---:B-1----:R-:W-:Y:S01]  /*3730*/  HMMA.16816.F32 R8, R124.reuse, R188, R8 ;  /* 0x000000bc7c08723c */ /* 0x042fe20000001808 */
[----:B------:R1:W3:Y:S03]  /*3740*/  MUFU.EX2 R197, R128 ;  /* 0x0000008000c57308 */ /* 0x0002e60000000800 */
[----:B------:R-:W-:Y:S02]  /*3750*/  FSEL R132, R199, -INF , !P1 ;  /* 0xff800000c7847808 */ /* 0x000fe40004800000 */
[----:B------:R-:W-:Y:S02]  /*3760*/  ISETP.GT.AND P1, PT, R138, RZ, P0 ;  /* 0x000000ff8a00720c */ /* 0x000fe40000724270 */
[-C--:B------:R-:W-:Y:S03]  /*3770*/  HMMA.16816.F32 R12, R124, R190.reuse, R12 ;  /* 0x000000be7c0c723c */ /* 0x080fe6000000180c */
[C---:B------:R-:W-:Y:S05]  /*3780*/  ISETP.LT.OR P1, PT, R139.reuse, 0x1, P1 ;  /* 0x000000018b00780c */ /* 0x040fea0000f21670 */
[----:B------:R-:W-:Y:S01]  /*3790*/  HMMA.16816.F32 R16, R116, R190, R16 ;  /* 0x000000be7410723c */ /* 0x000fe20000001810 */
[----:B------:R-:W4:Y:S07]  /*37a0*/  LDS R118, [R229.X4+0x12180] ;  /* 0x01218000e5767984 */ /* 0x000f2e0000004800 */
[-C--:B--2---:R-:W-:Y:S05]  /*37b0*/  HMMA.16816.F32 R4, R120, R192.reuse, R4 ;  /* 0x000000c07804723c */ /* 0x084fea0000001804 */
[----:B-1----:R-:W-:Y:S02]  /*37c0*/  FSEL R128, R198, -INF , !P2 ;  /* 0xff800000c6807808 */ /* 0x002fe40005000000 */
[----:B------:R-:W-:Y:S04]  /*37d0*/  ISETP.GT.AND P2, PT, R138, 0x20, P0 ;  /* 0x000000208a00780c */ /* 0x000fe80000744270 */
[----:B------:R-:W-:Y:S01]  /*37e0*/  ISETP.LT.OR P2, PT, R139, 0x21, P2 ;  /* 0x000000218b00780c */ /* 0x000fe20001741670 */
[--C-:B------:R-:W-:Y:S02]  /*37f0*/  FFMA.FTZ R128, R128, c[0x0][0x29c], -R144.reuse ;  /* 0x0000a70080807a23 */ /* 0x100fe40000010890 */
[----:B------:R-:W-:Y:S01]  /*3800*/  FFMA.FTZ R144, R132, c[0x0][0x29c], -R144 ;  /* 0x0000a70084907a23 */ /* 0x000fe20000010890 */
[----:B------:R-:W-:Y:S01]  /*3810*/  FSEL R132, R205, -INF , !P1 ;  /* 0xff800000cd847808 */ /* 0x000fe20004800000 */
[----:B------:R1:W-:Y:S01]  /*3820*/  MUFU.EX2 R196, R128 ;  /* 0x0000008000c47308 */ /* 0x0003e20000000800 */
[----:B------:R-:W-:Y:S02]  /*3830*/  ISETP.GT.AND P1, PT, R138, 0x21, P0 ;  /* 0x000000218a00780c */ /* 0x000fe40000724270 */
[----:B------:R-:W-:Y:S01]  /*3840*/  FSEL R119, R202, -INF , !P2 ;  /* 0xff800000ca777808 */ /* 0x000fe20005000000 */
[--C-:B------:R-:W-:Y:S01]  /*3850*/  FFMA.FTZ R124, R132, c[0x0][0x29c], -R145.reuse ;  /* 0x0000a700847c7a23 */ /* 0x100fe20000010891 */
[----:B------:R-:W-:Y:S02]  /*3860*/  ISETP.LT.OR P1, PT, R139, 0x22, P1 ;  /* 0x000000228b00780c */ /* 0x000fe40000f21670 */
[----:B------:R-:W-:Y:S02]  /*3870*/  ISETP.GT.AND P2, PT, R140, 0x20, P0 ;  /* 0x000000208c00780c */ /* 0x000fe40000744270 */
[----:B------:R-:W-:Y:S01]  /*3880*/  FSEL R117, R200, -INF , !P1 ;  /* 0xff800000c8757808 */ /* 0x000fe20004800000 */
[----:B------:R2:W2:Y:S01]  /*3890*/  MUFU.EX2 R137, R124 ;  /* 0x0000007c00897308 */ /* 0x0004a20000000800 */
[----:B------:R-:W-:Y:S02]  /*38a0*/  ISETP.LT.OR P2, PT, R143, 0x21, P2 ;  /* 0x000000218f00780c */ /* 0x000fe40001741670 */
[----:B------:R-:W-:Y:S01]  /*38b0*/  ISETP.GT.AND P1, PT, R140, 0x21, P0 ;  /* 0x000000218c00780c */ /* 0x000fe20000724270 */
[--C-:B------:R-:W-:Y:S01]  /*38c0*/  FFMA.FTZ R117, R117, c[0x0][0x29c], -R145.reuse ;  /* 0x0000a70075757a23 */ /* 0x100fe20000010891 */
[----:B------:R-:W-:Y:S01]  /*38d0*/  FSEL R126, R207, -INF , !P2 ;  /* 0xff800000cf7e7808 */ /* 0x000fe20005000000 */
[--C-:B----4-:R-:W-:Y:S01]  /*38e0*/  FADD.FTZ R4, R4, -R118.reuse ;  /* 0x8000007604047221 */ /* 0x110fe20000010000 */
[----:B------:R-:W-:Y:S01]  /*38f0*/  ISETP.LT.OR P1, PT, R143, 0x22, P1 ;  /* 0x000000228f00780c */ /* 0x000fe20000f21670 */
[----:B------:R-:W-:Y:S01]  /*3900*/  FADD.FTZ R5, R5, -R118 ;  /* 0x8000007605057221 */ /* 0x000fe20000010000 */
[----:B------:R-:W-:Y:S01]  /*3910*/  ISETP.GT.AND P2, PT, R141, 0x20, P0 ;  /* 0x000000208d00780c */ /* 0x000fe20000744270 */
[----:B------:R4:W-:Y:S01]  /*3920*/  MUFU.EX2 R134, R117 ;  /* 0x0000007500867308 */ /* 0x0009e20000000800 */
[--C-:B------:R-:W-:Y:S02]  /*3930*/  FFMA.FTZ R126, R126, c[0x0][0x29c], -R146.reuse ;  /* 0x0000a7007e7e7a23 */ /* 0x100fe40000010892 */
[----:B-----5:R-:W-:Y:S01]  /*3940*/  FMUL.FTZ R4, R204, R4 ;  /* 0x00000004cc047220 */ /* 0x020fe20000410000 */
[----:B-1----:R-:W1:Y:S01]  /*3950*/  LDSM.16.M88.4 R128, [R3+0x11080] ;  /* 0x011080000380783b */ /* 0x002e620000000200 */
[----:B------:R-:W-:Y:S01]  /*3960*/  ISETP.LT.OR P2, PT, R142, 0x21, P2 ;  /* 0x000000218e00780c */ /* 0x000fe20001741670 */
[----:B---3--:R-:W-:Y:S04]  /*3970*/  FMUL.FTZ R5, R197, R5 ;  /* 0x00000005c5057220 */ /* 0x008fe80000410000 */
[----:B------:R-:W-:Y:S01]  /*3980*/  MUFU.EX2 R144, R144 ;  /* 0x0000009000907308 */ /* 0x000fe20000000800 */
[----:B--2---:R-:W-:Y:S02]  /*3990*/  FSEL R124, R208, -INF , !P4 ;  /* 0xff800000d07c7808 */ /* 0x004fe40006000000 */
[----:B------:R-:W-:Y:S03]  /*39a0*/  ISETP.GT.AND P4, PT, R140, 0x1, P0 ;  /* 0x000000018c00780c */ /* 0x000fe60000784270 */
[----:B------:R-:W-:Y:S01]  /*39b0*/  FFMA.FTZ R116, R124, c[0x0][0x29c], -R145 ;  /* 0x0000a7007c747a23 */ /* 0x000fe20000010891 */
[----:B------:R-:W-:Y:S02]  /*39c0*/  ISETP.LT.OR P4, PT, R143, 0x2, P4 ;  /* 0x000000028f00780c */ /* 0x000fe40002781670 */
[----:B------:R-:W-:Y:S01]  /*39d0*/  FSEL R124, R211, -INF , !P6 ;  /* 0xff800000d37c7808 */ /* 0x000fe20007000000 */
[----:B------:R2:W3:Y:S01]  /*39e0*/  MUFU.EX2 R136, R116 ;  /* 0x0000007400887308 */ /* 0x0004e20000000800 */
[----:B----4-:R-:W4:Y:S01]  /*39f0*/  LDS R117, [R229.X4+0x121a0] ;  /* 0x0121a000e5757984 */ /* 0x010f220000004800 */
[----:B------:R-:W-:Y:S02]  /*3a00*/  ISETP.GT.AND P6, PT, R141, RZ, P0 ;  /* 0x000000ff8d00720c */ /* 0x000fe400007c4270 */
[--C-:B------:R-:W-:Y:S02]  /*3a10*/  FFMA.FTZ R124, R124, c[0x0][0x29c], -R146.reuse ;  /* 0x0000a7007c7c7a23 */ /* 0x100fe40000010892 */
[----:B------:R-:W-:Y:S04]  /*3a20*/  ISETP.LT.OR P6, PT, R142, 0x1, P6 ;  /* 0x000000018e00780c */ /* 0x000fe800037c1670 */
[----:B------:R5:W-:Y:S01]  /*3a30*/  MUFU.EX2 R133, R124 ;  /* 0x0000007c00857308 */ /* 0x000be20000000800 */
[----:B------:R-:W-:Y:S05]  /*3a40*/  FSEL R125, R214, -INF , !P6 ;  /* 0xff800000d67d7808 */ /* 0x000fea0007000000 */
[----:B------:R-:W-:Y:S01]  /*3a50*/  FFMA.FTZ R125, R125, c[0x0][0x29c], -R147 ;  /* 0x0000a7007d7d7a23 */ /* 0x000fe20000010893 */
[C---:B-1----:R-:W-:Y:S04]  /*3a60*/  HMMA.16816.F32 R8, R128.reuse, R192, R8 ;  /* 0x000000c08008723c */ /* 0x042fe80000001808 */
[----:B--2---:R-:W-:Y:S01]  /*3a70*/  FFMA.FTZ R116, R119, c[0x0][0x29c], -R145 ;  /* 0x0000a70077747a23 */ /* 0x004fe20000010891 */
[----:B------:R-:W-:Y:S02]  /*3a80*/  FSEL R119, R209, -INF , !P4 ;  /* 0xff800000d1777808 */ /* 0x000fe40006000000 */
[----:B------:R-:W-:Y:S01]  /*3a90*/  ISETP.GT.AND P4, PT, R141, 0x1, P0 ;  /* 0x000000018d00780c */ /* 0x000fe20000784270 */
[-C--:B------:R-:W-:Y:S01]  /*3aa0*/  HMMA.16816.F32 R12, R128, R194.reuse, R12 ;  /* 0x000000c2800c723c */ /* 0x080fe2000000180c */
[----:B------:R1:W2:Y:S02]  /*3ab0*/  MUFU.EX2 R135, R116 ;  /* 0x0000007400877308 */ /* 0x0002a40000000800 */
[----:B------:R-:W-:Y:S01]  /*3ac0*/  ISETP.LT.OR P4, PT, R142, 0x2, P4 ;  /* 0x000000028e00780c */ /* 0x000fe20002781670 */
[--C-:B------:R-:W-:Y:S01]  /*3ad0*/  FFMA.FTZ R119, R119, c[0x0][0x29c], -R146.reuse ;  /* 0x0000a70077777a23 */ /* 0x100fe20000010892 */
[----:B------:R-:W-:Y:S02]  /*3ae0*/  ISETP.GT.AND P0, PT, R141, 0x21, P0 ;  /* 0x000000218d00780c */ /* 0x000fe40000704270 */
[----:B-----5:R-:W-:Y:S01]  /*3af0*/  FSEL R124, R213, -INF , !P4 ;  /* 0xff800000d57c7808 */ /* 0x020fe20006000000 */
[----:B------:R-:W-:Y:S03]  /*3b00*/  HMMA.16816.F32 R16, R120, R194, R16 ;  /* 0x000000c27810723c */ /* 0x000fe60000001810 */
[----:B------:R5:W-:Y:S01]  /*3b10*/  MUFU.EX2 R130, R126 ;  /* 0x0000007e00827308 */ /* 0x000be20000000800 */
[----:B----4-:R-:W-:Y:S01]  /*3b20*/  FADD.FTZ R6, R6, -R117 ;  /* 0x8000007506067221 */ /* 0x010fe20000010000 */
[----:B------:R-:W-:Y:S01]  /*3b30*/  ISETP.LT.OR P0, PT, R142, 0x22, P0 ;  /* 0x000000228e00780c */ /* 0x000fe20000701670 */
[--C-:B------:R-:W-:Y:S01]  /*3b40*/  FFMA.FTZ R124, R124, c[0x0][0x29c], -R147.reuse ;  /* 0x0000a7007c7c7a23 */ /* 0x100fe20000010893 */
[----:B------:R-:W-:Y:S01]  /*3b50*/  FSEL R123, R212, -INF , !P2 ;  /* 0xff800000d47b7808 */ /* 0x000fe20005000000 */
[----:B------:R-:W-:Y:S01]  /*3b60*/  FFMA.FTZ R121, -R203, R203, 1 ;  /* 0x3f800000cb797423 */ /* 0x000fe200000101cb */
[----:B------:R-:W-:Y:S02]  /*3b70*/  FSEL R122, R210, -INF , !P0 ;  /* 0xff800000d27a7808 */ /* 0x000fe40004000000 */
[----:B------:R-:W-:Y:S01]  /*3b80*/  PLOP3.LUT P0, PT, PT, PT, UP0, 0x80, 0x0 ;  /* 0x000000000000781c */ /* 0x000fe20003f0f008 */
[----:B------:R-:W-:Y:S01]  /*3b90*/  FMUL.FTZ R121, R4, R121 ;  /* 0x0000007904797220 */ /* 0x000fe20000410000 */
[----:B------:R4:W2:Y:S01]  /*3ba0*/  MUFU.EX2 R132, R119 ;  /* 0x0000007700847308 */ /* 0x0008a20000000800 */
[----:B------:R-:W-:Y:S02]  /*3bb0*/  FFMA.FTZ R4, -R198, R198, 1 ;  /* 0x3f800000c6047423 */ /* 0x000fe400000101c6 */
[----:B------:R-:W-:Y:S01]  /*3bc0*/  FMUL.FTZ R6, R137, R6 ;  /* 0x0000000689067220 */ /* 0x000fe20000410000 */
[----:B-1----:R-:W-:Y:S01]  /*3bd0*/  FSEL R116, R206, -INF , !P1 ;  /* 0xff800000ce747808 */ /* 0x002fe20004800000 */
[----:B------:R-:W-:Y:S02]  /*3be0*/  FFMA.FTZ R120, -R201, R201, 1 ;  /* 0x3f800000c9787423 */ /* 0x000fe400000101c9 */
[--C-:B------:R-:W-:Y:S02]  /*3bf0*/  FFMA.FTZ R123, R123, c[0x0][0x29c], -R147.reuse ;  /* 0x0000a7007b7b7a23 */ /* 0x100fe40000010893 */
[----:B------:R-:W-:Y:S01]  /*3c00*/  FFMA.FTZ R127, R116, c[0x0][0x29c], -R146 ;  /* 0x0000a700747f7a23 */ /* 0x000fe20000010892 */
[----:B------:R-:W-:Y:S01]  /*3c10*/  MUFU.EX2 R131, R125 ;  /* 0x0000007d00837308 */ /* 0x000fe20000000800 */
[--C-:B------:R-:W-:Y:S01]  /*3c20*/  FADD.FTZ R16, R16, -R118.reuse ;  /* 0x8000007610107221 */ /* 0x100fe20000010000 */
[----:B------:R-:W1:Y:S01]  /*3c30*/  LDS R116, [R229.X4+0x12200] ;  /* 0x01220000e5747984 */ /* 0x000e620000004800 */
[----:B------:R-:W-:Y:S01]  /*3c40*/  FMUL.FTZ R120, R5, R120 ;  /* 0x0000007805787220 */ /* 0x000fe20000410000 */
[----:B------:R-:W-:Y:S01]  /*3c50*/  F2FP.PACK_AB R5, R197, R204 ;  /* 0x000000ccc505723e */ /* 0x000fe200000000ff */
[----:B------:R-:W-:Y:S02]  /*3c60*/  FMUL.FTZ R16, R196, R16 ;  /* 0x00000010c4107220 */ /* 0x000fe40000410000 */
[----:B------:R-:W-:Y:S01]  /*3c70*/  FFMA.FTZ R122, R122, c[0x0][0x29c], -R147 ;  /* 0x0000a7007a7a7a23 */ /* 0x000fe20000010893 */
[----:B------:R-:W-:Y:S01]  /*3c80*/  F2FP.PACK_AB R120, R120, R121 ;  /* 0x000000797878723e */ /* 0x000fe200000000ff */
[----:B------:R-:W-:Y:S01]  /*3c90*/  FMUL.FTZ R129, R16, R4 ;  /* 0x0000000410817220 */ /* 0x000fe20000410000 */
[----:B------:R2:W-:Y:S01]  /*3ca0*/  MUFU.EX2 R128, R127 ;  /* 0x0000007f00807308 */ /* 0x0005e20000000800 */
[----:B------:R-:W-:Y:S02]  /*3cb0*/  FFMA.FTZ R4, -R205, R205, 1 ;  /* 0x3f800000cd047423 */ /* 0x000fe400000101cd */
[----:B------:R-:W-:Y:S01]  /*3cc0*/  FADD.FTZ R17, R17, -R118 ;  /* 0x8000007611117221 */ /* 0x000fe20000010000 */
[----:B---3--:R-:W-:Y:S01]  /*3cd0*/  F2FP.PACK_AB R118, R136, R137 ;  /* 0x000000898876723e */ /* 0x008fe200000000ff */
[----:B-----5:R-:W-:Y:S01]  /*3ce0*/  FMUL.FTZ R126, R6, R4 ;  /* 0x00000004067e7220 */ /* 0x020fe20000410000 */
[C---:B----4-:R-:W-:Y:S01]  /*3cf0*/  F2FP.PACK_AB R119, R144.reuse, R196 ;  /* 0x000000c49077723e */ /* 0x050fe200000000ff */
[----:B------:R-:W3:Y:S01]  /*3d00*/  LDS R4, [R229.X4+0x12220] ;  /* 0x01222000e5047984 */ /* 0x000ee20000004800 */
[----:B------:R-:W-:Y:S02]  /*3d10*/  FMUL.FTZ R17, R144, R17 ;  /* 0x0000001190117220 */ /* 0x000fe40000410000 */
[----:B------:R-:W4:Y:S01]  /*3d20*/  MUFU.EX2 R124, R124 ;  /* 0x0000007c007c7308 */ /* 0x000f220000000800 */
[----:B------:R-:W-:Y:S01]  /*3d30*/  FFMA.FTZ R16, -R199, R199, 1 ;  /* 0x3f800000c7107423 */ /* 0x000fe200000101c7 */
[----:B------:R4:W-:Y:S01]  /*3d40*/  STS [R230], R5 ;  /* 0x00000005e6007388 */ /* 0x0009e20000000800 */
[--C-:B------:R-:W-:Y:S02]  /*3d50*/  FADD.FTZ R19, R19, -R117.reuse ;  /* 0x8000007513137221 */ /* 0x100fe40000010000 */
[----:B------:R-:W-:Y:S02]  /*3d60*/  FFMA.FTZ R6, -R200, R200, 1 ;  /* 0x3f800000c8067423 */ /* 0x000fe400000101c8 */
[----:B------:R-:W-:Y:S01]  /*3d70*/  STS [R230+0x400], R118 ;  /* 0x00040076e6007388 */ /* 0x000fe20000000800 */
[----:B------:R-:W-:Y:S02]  /*3d80*/  FMUL.FTZ R19, R134, R19 ;  /* 0x0000001386137220 */ /* 0x000fe40000410000 */
[----:B------:R-:W-:Y:S01]  /*3d90*/  MUFU.EX2 R123, R123 ;  /* 0x0000007b007b7308 */ /* 0x000fe20000000800 */
[--C-:B------:R-:W-:Y:S01]  /*3da0*/  FADD.FTZ R7, R7, -R117.reuse ;  /* 0x8000007507077221 */ /* 0x100fe20000010000 */
[----:B------:R-:W-:Y:S01]  /*3db0*/  STS [R231], R119 ;  /* 0x00000077e7007388 */ /* 0x000fe20000000800 */
[----:B------:R-:W-:Y:S02]  /*3dc0*/  FADD.FTZ R18, R18, -R117 ;  /* 0x8000007512127221 */ /* 0x000fe40000010000 */
[----:B--2---:R-:W-:Y:S01]  /*3dd0*/  FMUL.FTZ R127, R17, R16 ;  /* 0x00000010117f7220 */ /* 0x004fe20000410000 */
[----:B------:R-:W-:Y:S01]  /*3de0*/  F2FP.PACK_AB R17, R134, R135 ;  /* 0x000000878611723e */ /* 0x000fe200000000ff */
[----:B------:R-:W-:Y:S01]  /*3df0*/  FMUL.FTZ R117, R19, R6 ;  /* 0x0000000613757220 */ /* 0x000fe20000410000 */
[----:B------:R-:W-:Y:S01]  /*3e00*/  F2FP.PACK_AB R6, R132, R133 ;  /* 0x000000858406723e */ /* 0x000fe200000000ff */
[----:B------:R-:W-:Y:S01]  /*3e10*/  FMUL.FTZ R121, R136, R7 ;  /* 0x0000000788797220 */ /* 0x000fe20000410000 */
[----:B------:R-:W2:Y:S01]  /*3e20*/  MUFU.EX2 R122, R122 ;  /* 0x0000007a007a7308 */ /* 0x000ea20000000800 */
[----:B------:R5:W-:Y:S01]  /*3e30*/  STS [R231+0x400], R17 ;  /* 0x00040011e7007388 */ /* 0x000be20000000800 */
[----:B------:R-:W-:Y:S02]  /*3e40*/  FMUL.FTZ R18, R135, R18 ;  /* 0x0000001287127220 */ /* 0x000fe40000410000 */
[----:B------:R-:W-:Y:S02]  /*3e50*/  FFMA.FTZ R7, -R202, R202, 1 ;  /* 0x3f800000ca077423 */ /* 0x000fe400000101ca */
[----:B------:R-:W-:Y:S01]  /*3e60*/  FFMA.FTZ R16, -R208, R208, 1 ;  /* 0x3f800000d0107423 */ /* 0x000fe200000101d0 */
[----:B----4-:R-:W-:Y:S01]  /*3e70*/  F2FP.PACK_AB R5, R124, R131 ;  /* 0x000000837c05723e */ /* 0x010fe200000000ff */
[----:B------:R4:W-:Y:S01]  /*3e80*/  STS [R230+0x1000], R6 ;  /* 0x00100006e6007388 */ /* 0x0009e20000000800 */
[--C-:B-1----:R-:W-:Y:S02]  /*3e90*/  FADD.FTZ R8, R8, -R116.reuse ;  /* 0x8000007408087221 */ /* 0x102fe40000010000 */
[----:B------:R-:W-:Y:S02]  /*3ea0*/  FMUL.FTZ R125, R121, R16 ;  /* 0x00000010797d7220 */ /* 0x000fe40000410000 */
[----:B------:R1:W-:Y:S01]  /*3eb0*/  STS [R230+0x1400], R5 ;  /* 0x00140005e6007388 */ /* 0x0003e20000000800 */
[----:B------:R-:W-:Y:S01]  /*3ec0*/  FMUL.FTZ R121, R18, R7 ;  /* 0x0000000712797220 */ /* 0x000fe20000410000 */
[----:B------:R-:W-:Y:S01]  /*3ed0*/  F2FP.PACK_AB R7, R128, R130 ;  /* 0x000000828007723e */ /* 0x000fe200000000ff */
[----:B------:R-:W-:Y:S02]  /*3ee0*/  FADD.FTZ R9, R9, -R116 ;  /* 0x8000007409097221 */ /* 0x000fe40000010000 */
[--C-:B---3--:R-:W-:Y:S02]  /*3ef0*/  FADD.FTZ R10, R10, -R4.reuse ;  /* 0x800000040a0a7221 */ /* 0x108fe40000010000 */
[--C-:B------:R-:W-:Y:S01]  /*3f00*/  FADD.FTZ R11, R11, -R4.reuse ;  /* 0x800000040b0b7221 */ /* 0x100fe20000010000 */
[----:B------:R-:W-:Y:S01]  /*3f10*/  STS [R231+0x1000], R7 ;  /* 0x00100007e7007388 */ /* 0x000fe20000000800 */
[--C-:B------:R-:W-:Y:S02]  /*3f20*/  FADD.FTZ R14, R14, -R4.reuse ;  /* 0x800000040e0e7221 */ /* 0x100fe40000010000 */
[----:B------:R-:W-:Y:S01]  /*3f30*/  FADD.FTZ R15, R15, -R4 ;  /* 0x800000040f0f7221 */ /* 0x000fe20000010000 */
[----:B--2---:R-:W-:Y:S01]  /*3f40*/  F2FP.PACK_AB R4, R122, R123 ;  /* 0x0000007b7a04723e */ /* 0x004fe200000000ff */
[--C-:B------:R-:W-:Y:S02]  /*3f50*/  FADD.FTZ R12, R12, -R116.reuse ;  /* 0x800000740c0c7221 */ /* 0x100fe40000010000 */
[----:B------:R-:W-:Y:S02]  /*3f60*/  FADD.FTZ R13, R13, -R116 ;  /* 0x800000740d0d7221 */ /* 0x000fe40000010000 */
[----:B------:R2:W-:Y:S01]  /*3f70*/  STS [R231+0x1400], R4 ;  /* 0x00140004e7007388 */ /* 0x0005e20000000800 */
[----:B------:R-:W-:Y:S02]  /*3f80*/  FMUL.FTZ R19, R133, R8 ;  /* 0x0000000885137220 */ /* 0x000fe40000410000 */
[----:B------:R-:W-:Y:S02]  /*3f90*/  FFMA.FTZ R8, -R211, R211, 1 ;  /* 0x3f800000d3087423 */ /* 0x000fe400000101d3 */
[----:B------:R-:W-:Y:S01]  /*3fa0*/  BAR.SYNC.DEFER_BLOCKING 0x0 ;  /* 0x0000000000007b1d */ /* 0x000fe20000010000 */
[----:B------:R-:W-:Y:S02]  /*3fb0*/  FMUL.FTZ R16, R132, R9 ;  /* 0x0000000984107220 */ /* 0x000fe40000410000 */
[----:B------:R-:W-:Y:S02]  /*3fc0*/  FMUL.FTZ R18, R130, R12 ;  /* 0x0000000c82127220 */ /* 0x000fe40000410000 */
[----:B------:R-:W-:Y:S02]  /*3fd0*/  FMUL.FTZ R13, R128, R13 ;  /* 0x0000000d800d7220 */ /* 0x000fe40000410000 */
[----:B------:R-:W-:Y:S02]  /*3fe0*/  FMUL.FTZ R19, R19, R8 ;  /* 0x0000000813137220 */ /* 0x000fe40000410000 */
[----:B------:R-:W-:Y:S02]  /*3ff0*/  FFMA.FTZ R9, -R207, R207, 1 ;  /* 0x3f800000cf097423 */ /* 0x000fe400000101cf */
[----:B------:R-:W-:Y:S02]  /*4000*/  FFMA.FTZ R8, -R206, R206, 1 ;  /* 0x3f800000ce087423 */ /* 0x000fe400000101ce */
[----:B------:R-:W-:Y:S02]  /*4010*/  FMUL.FTZ R18, R18, R9 ;  /* 0x0000000912127220 */ /* 0x000fe40000410000 */
[----:B------:R-:W-:Y:S01]  /*4020*/  FMUL.FTZ R9, R13, R8 ;  /* 0x000000080d097220 */ /* 0x000fe20000410000 */
[----:B------:R-:W-:Y:S01]  /*4030*/  F2FP.PACK_AB R8, R125, R126 ;  /* 0x0000007e7d08723e */ /* 0x000fe200000000ff */
[----:B-----5:R-:W-:Y:S01]  /*4040*/  FMUL.FTZ R17, R131, R10 ;  /* 0x0000000a83117220 */ /* 0x020fe20000410000 */
[----:B------:R-:W-:Y:S01]  /*4050*/  F2FP.PACK_AB R13, R127, R129 ;  /* 0x000000817f0d723e */ /* 0x000fe200000000ff */
[----:B------:R-:W-:Y:S01]  /*4060*/  FMUL.FTZ R10, R124, R11 ;  /* 0x0000000b7c0a7220 */ /* 0x000fe20000410000 */
[----:B------:R-:W-:Y:S01]  /*4070*/  F2FP.PACK_AB R9, R9, R18 ;  /* 0x000000120909723e */ /* 0x000fe200000000ff */
[----:B------:R-:W-:Y:S02]  /*4080*/  FFMA.FTZ R12, -R209, R209, 1 ;  /* 0x3f800000d10c7423 */ /* 0x000fe400000101d1 */
[----:B----4-:R-:W-:Y:S01]  /*4090*/  FFMA.FTZ R6, -R214, R214, 1 ;  /* 0x3f800000d6067423 */ /* 0x010fe200000101d6 */
[----:B------:R-:W-:Y:S01]  /*40a0*/  STS [R230+0x2000], R120 ;  /* 0x00200078e6007388 */ /* 0x000fe20000000800 */
[----:B-1----:R-:W-:Y:S02]  /*40b0*/  FFMA.FTZ R5, -R213, R213, 1 ;  /* 0x3f800000d5057423 */ /* 0x002fe400000101d5 */
[----:B------:R-:W-:Y:S02]  /*40c0*/  FMUL.FTZ R11, R17, R6 ;  /* 0x00000006110b7220 */ /* 0x000fe40000410000 */
[----:B------:R-:W-:Y:S01]  /*40d0*/  STS [R230+0x2400], R8 ;  /* 0x00240008e6007388 */ /* 0x000fe20000000800 */
[----:B------:R-:W-:Y:S02]  /*40e0*/  FMUL.FTZ R10, R10, R5 ;  /* 0x000000050a0a7220 */ /* 0x000fe40000410000 */
[----:B------:R-:W-:Y:S01]  /*40f0*/  FMUL.FTZ R16, R16, R12 ;  /* 0x0000000c10107220 */ /* 0x000fe20000410000 */
[----:B------:R-:W-:Y:S01]  /*4100*/  F2FP.PACK_AB R12, R117, R121 ;  /* 0x00000079750c723e */ /* 0x000fe200000000ff */
[----:B------:R-:W-:Y:S01]  /*4110*/  FMUL.FTZ R14, R123, R14 ;  /* 0x0000000e7b0e7220 */ /* 0x000fe20000410000 */
[----:B------:R-:W-:Y:S01]  /*4120*/  STS [R231+0x2000], R13 ;  /* 0x0020000de7007388 */ /* 0x000fe20000000800 */
[----:B------:R-:W-:Y:S01]  /*4130*/  FMUL.FTZ R15, R122, R15 ;  /* 0x0000000f7a0f7220 */ /* 0x000fe20000410000 */
[----:B------:R-:W-:Y:S01]  /*4140*/  F2FP.PACK_AB R16, R16, R19 ;  /* 0x000000131010723e */ /* 0x000fe200000000ff */
[----:B------:R-:W-:Y:S02]  /*4150*/  FFMA.FTZ R6, -R212, R212, 1 ;  /* 0x3f800000d4067423 */ /* 0x000fe400000101d4 */
[----:B------:R-:W-:Y:S01]  /*4160*/  FFMA.FTZ R5, -R210, R210, 1 ;  /* 0x3f800000d2057423 */ /* 0x000fe200000101d2 */
[----:B------:R-:W-:Y:S01]  /*4170*/  STS [R231+0x2400], R12 ;  /* 0x0024000ce7007388 */ /* 0x000fe20000000800 */
[----:B------:R-:W-:Y:S02]  /*4180*/  FMUL.FTZ R6, R14, R6 ;  /* 0x000000060e067220 */ /* 0x000fe40000410000 */
[----:B--2---:R-:W-:Y:S01]  /*4190*/  FMUL.FTZ R4, R15, R5 ;  /* 0x000000050f047220 */ /* 0x004fe20000410000 */
[----:B------:R-:W-:Y:S01]  /*41a0*/  F2FP.PACK_AB R5, R10, R11 ;  /* 0x0000000b0a05723e */ /* 0x000fe200000000ff */
[----:B------:R-:W-:Y:S03]  /*41b0*/  STS [R230+0x3000], R16 ;  /* 0x00300010e6007388 */ /* 0x000fe60000000800 */
[----:B------:R-:W-:Y:S02]  /*41c0*/  F2FP.PACK_AB R4, R4, R6 ;  /* 0x000000060404723e */ /* 0x000fe400000000ff */
[----:B------:R-:W-:Y:S05]  /*41d0*/  STS [R230+0x3400], R5 ;  /* 0x00340005e6007388 */ /* 0x000fea0000000800 */
[----:B------:R-:W-:Y:S05]  /*41e0*/  STS [R231+0x3000], R9 ;  /* 0x00300009e7007388 */ /* 0x000fea0000000800 */
[----:B------:R-:W-:Y:S05]  /*41f0*/  STS [R231+0x3400], R4 ;  /* 0x00340004e7007388 */ /* 0x000fea0000000800 */
[----:B------:R-:W-:Y:S05]  /*4200*/  LDSM.16.MT88.4 R4, [R223+0x12280] ;  /* 0x01228000df04783b */ /* 0x000fea0000004200 */
[----:B------:R-:W1:Y:S05]  /*4210*/  LDSM.16.MT88.4 R8, [R0+0xc080] ;  /* 0x00c080000008783b */ /* 0x000e6a0000004200 */
[----:B------:R-:W2:Y:S05]  /*4220*/  LDSM.16.MT88.4 R12, [R222+0x12280] ;  /* 0x01228000de0c783b */ /* 0x000eaa0000004200 */
[----:B------:R-:W3:Y:S05]  /*4230*/  LDSM.16.MT88.4 R16, [R0+0xe080] ;  /* 0x00e080000010783b */ /* 0x000eea0000004200 */
[----:B------:R-:W4:Y:S05]  /*4240*/  LDSM.16.MT88.4 R116, [R0+0x10080] ;  /* 0x010080000074783b */ /* 0x000f2a0000004200 */
[----:B------:R-:W-:Y:S05]  /*4250*/  LDSM.16.MT88.4 R120, [R223+0x12a80] ;  /* 0x012a8000df78783b */ /* 0x000fea0000004200 */
[----:B------:R-:W5:Y:S05]  /*4260*/  LDSM.16.MT88.4 R124, [R0+0xc880] ;  /* 0x00c88000007c783b */ /* 0x000f6a0000004200 */
[----:B------:R-:W3:Y:S05]  /*4270*/  LDSM.16.MT88.4 R128, [R222+0x12a80] ;  /* 0x012a8000de80783b */ /* 0x000eea0000004200 */
[----:B------:R-:W4:Y:S01]  /*4280*/  LDSM.16.MT88.4 R132, [R0+0xe880] ;  /* 0x00e880000084783b */ /* 0x000f220000004200 */
[-C--:B-1----:R-:W-:Y:S04]  /*4290*/  HMMA.16816.F32 R20, R4, R8.reuse, R20 ;  /* 0x000000080414723c */ /* 0x082fe80000001814 */
[----:B------:R-:W-:Y:S05]  /*42a0*/  LDSM.16.MT88.4 R136, [R223+0x13a80] ;  /* 0x013a8000df88783b */ /* 0x000fea0000004200 */
[----:B------:R-:W-:Y:S01]  /*42b0*/  LDSM.16.MT88.4 R140, [R0+0xd880] ;  /* 0x00d88000008c783b */ /* 0x000fe20000004200 */
[C---:B--2---:R-:W-:Y:S08]  /*42c0*/  HMMA.16816.F32 R24, R12.reuse, R8, R24 ;  /* 0x000000080c18723c */ /* 0x044ff00000001818 */
[-C--:B------:R-:W-:Y:S08]  /*42d0*/  HMMA.16816.F32 R28, R12, R10.reuse, R28 ;  /* 0x0000000a0c1c723c */ /* 0x080ff0000000181c */
[C---:B------:R-:W-:Y:S01]  /*42e0*/  HMMA.16816.F32 R32, R4.reuse, R10, R32 ;  /* 0x0000000a0420723c */ /* 0x040fe20000001820 */
[----:B------:R-:W1:Y:S07]  /*42f0*/  LDSM.16.MT88.4 R8, [R0+0x10880] ;  /* 0x010880000008783b */ /* 0x000e6e0000004200 */
        /* <DEDUP_REMOVED lines=8> */
[----:B------:R-:W2:Y:S07]  /*4380*/  LDSM.16.MT88.4 R12, [R223+0x13280] ;  /* 0x01328000df0c783b */ /* 0x000eae0000004200 */
[----:B------:R-:W-:Y:S01]  /*4390*/  HMMA.16816.F32 R64, R4, R118, R64 ;  /* 0x000000760440723c */ /* 0x000fe20000001840 */
[----:B------:R-:W3:Y:S05]  /*43a0*/  LDSM.16.MT88.4 R4, [R222+0x13280] ;  /* 0x01328000de04783b */ /* 0x000eea0000004200 */
[----:B------:R-:W4:Y:S02]  /*43b0*/  LDSM.16.MT88.4 R116, [R0+0xf080] ;  /* 0x00f080000074783b */ /* 0x000f240000004200 */
[-C--:B-----5:R-:W-:Y:S08]  /*43c0*/  HMMA.16816.F32 R20, R120, R124.reuse, R20 ;  /* 0x0000007c7814723c */ /* 0x0a0ff00000001814 */
[C---:B------:R-:W-:Y:S08]  /*43d0*/  HMMA.16816.F32 R24, R128.reuse, R124, R24 ;  /* 0x0000007c8018723c */ /* 0x040ff00000001818 */
[-C--:B------:R-:W-:Y:S08]  /*43e0*/  HMMA.16816.F32 R28, R128, R126.reuse, R28 ;  /* 0x0000007e801c723c */ /* 0x080ff0000000181c */
[C---:B------:R-:W-:Y:S01]  /*43f0*/  HMMA.16816.F32 R32, R120.reuse, R126, R32 ;  /* 0x0000007e7820723c */ /* 0x040fe20000001820 */
[----:B------:R-:W5:Y:S07]  /*4400*/  LDSM.16.MT88.4 R124, [R0+0x11080] ;  /* 0x01108000007c783b */ /* 0x000f6e0000004200 */
[-C--:B------:R-:W-:Y:S08]  /*4410*/  HMMA.16816.F32 R36, R120, R132.reuse, R36 ;  /* 0x000000847824723c */ /* 0x080ff00000001824 */
[C---:B------:R-:W-:Y:S08]  /*4420*/  HMMA.16816.F32 R40, R128.reuse, R132, R40 ;  /* 0x000000848028723c */ /* 0x040ff00000001828 */
[-C--:B------:R-:W-:Y:S08]  /*4430*/  HMMA.16816.F32 R44, R128, R134.reuse, R44 ;  /* 0x00000086802c723c */ /* 0x080ff0000000182c */
[C---:B------:R-:W-:Y:S01]  /*4440*/  HMMA.16816.F32 R48, R120.reuse, R134, R48 ;  /* 0x000000867830723c */ /* 0x040fe20000001830 */
[----:B------:R-:W3:Y:S07]  /*4450*/  LDSM.16.MT88.4 R132, [R222+0x13a80] ;  /* 0x013a8000de84783b */ /* 0x000eee0000004200 */
[-C--:B-1----:R-:W-:Y:S08]  /*4460*/  HMMA.16816.F32 R52, R120, R8.reuse, R52 ;  /* 0x000000087834723c */ /* 0x082ff00000001834 */
[C---:B------:R-:W-:Y:S08]  /*4470*/  HMMA.16816.F32 R56, R128.reuse, R8, R56 ;  /* 0x000000088038723c */ /* 0x040ff00000001838 */
[-C--:B------:R-:W-:Y:S08]  /*4480*/  HMMA.16816.F32 R60, R128, R10.reuse, R60 ;  /* 0x0000000a803c723c */ /* 0x080ff0000000183c */
[----:B------:R-:W-:Y:S01]  /*4490*/  HMMA.16816.F32 R64, R120, R10, R64 ;  /* 0x0000000a7840723c */ /* 0x000fe20000001840 */
[----:B------:R-:W1:Y:S07]  /*44a0*/  LDSM.16.MT88.4 R8, [R0+0xf880] ;  /* 0x00f880000008783b */ /* 0x000e6e0000004200 */
[-C--:B--2---:R-:W-:Y:S08]  /*44b0*/  HMMA.16816.F32 R20, R12, R16.reuse, R20 ;  /* 0x000000100c14723c */ /* 0x084ff00000001814 */
[C---:B---3--:R-:W-:Y:S08]  /*44c0*/  HMMA.16816.F32 R24, R4.reuse, R16, R24 ;  /* 0x000000100418723c */ /* 0x048ff00000001818 */
[-C--:B------:R-:W-:Y:S08]  /*44d0*/  HMMA.16816.F32 R28, R4, R18.reuse, R28 ;  /* 0x00000012041c723c */ /* 0x080ff0000000181c */
[C---:B------:R-:W-:Y:S01]  /*44e0*/  HMMA.16816.F32 R32, R12.reuse, R18, R32 ;  /* 0x000000120c20723c */ /* 0x040fe20000001820 */
[----:B------:R-:W2:Y:S05]  /*44f0*/  LDSM.16.MT88.4 R16, [R0+0x11880] ;  /* 0x011880000010783b */ /* 0x000eaa0000004200 */
[----:B------:R-:W-:Y:S02]  /*4500*/  BAR.SYNC.DEFER_BLOCKING 0x0 ;  /* 0x0000000000007b1d */ /* 0x000fe40000010000 */
[-C--:B----4-:R-:W-:Y:S08]  /*4510*/  HMMA.16816.F32 R36, R12, R116.reuse, R36 ;  /* 0x000000740c24723c */ /* 0x090ff00000001824 */
[C---:B------:R-:W-:Y:S08]  /*4520*/  HMMA.16816.F32 R40, R4.reuse, R116, R40 ;  /* 0x000000740428723c */ /* 0x040ff00000001828 */
[-C--:B------:R-:W-:Y:S08]  /*4530*/  HMMA.16816.F32 R44, R4, R118.reuse, R44 ;  /* 0x00000076042c723c */ /* 0x080ff0000000182c */
[C---:B------:R-:W-:Y:S08]  /*4540*/  HMMA.16816.F32 R48, R12.reuse, R118, R48 ;  /* 0x000000760c30723c */ /* 0x040ff00000001830 */
[-C--:B-----5:R-:W-:Y:S08]  /*4550*/  HMMA.16816.F32 R52, R12, R124.reuse, R52 ;  /* 0x0000007c0c34723c */ /* 0x0a0ff00000001834 */
[C---:B------:R-:W-:Y:S01]  /*4560*/  HMMA.16816.F32 R56, R4.reuse, R124, R56 ;  /* 0x0000007c0438723c */ /* 0x040fe20000001838 */
[----:B------:R3:W4:Y:S05]  /*4570*/  LDSM.16.MT88.4 R116, [R222+0x14280] ;  /* 0x01428000de74783b */ /* 0x00072a0000004200 */
[----:B------:R3:W5:Y:S02]  /*4580*/  LDSM.16.MT88.4 R120, [R0+0x8080] ;  /* 0x008080000078783b */ /* 0x0007640000004200 */
[-C--:B------:R-:W-:Y:S03]  /*4590*/  HMMA.16816.F32 R60, R4, R126.reuse, R60 ;  /* 0x0000007e043c723c */ /* 0x080fe6000000183c */
[----:B------:R3:W1:Y:S05]  /*45a0*/  LDSM.16.MT88.4 R4, [R223+0x14280] ;  /* 0x01428000df04783b */ /* 0x00066a0000004200 */
[----:B------:R-:W-:Y:S01]  /*45b0*/  HMMA.16816.F32 R64, R12, R126, R64 ;  /* 0x0000007e0c40723c */ /* 0x000fe20000001840 */
[----:B------:R3:W2:Y:S05]  /*45c0*/  LDSM.16.MT88.4 R12, [R0+0x6080] ;  /* 0x00608000000c783b */ /* 0x0006aa0000004200 */
[----:B------:R3:W2:Y:S02]  /*45d0*/  LDSM.16.MT88.4 R124, [R0+0xa080] ;  /* 0x00a08000007c783b */ /* 0x0006a40000004200 */
[-C--:B------:R-:W-:Y:S03]  /*45e0*/  HMMA.16816.F32 R20, R136, R140.reuse, R20 ;  /* 0x0000008c8814723c */ /* 0x080fe60000001814 */
[----:B------:R3:W2:Y:S05]  /*45f0*/  LDSM.16.MT88.4 R128, [R223+0x14a80] ;  /* 0x014a8000df80783b */ /* 0x0006aa0000004200 */
[C---:B------:R-:W-:Y:S01]  /*4600*/  HMMA.16816.F32 R24, R132.reuse, R140, R24 ;  /* 0x0000008c8418723c */ /* 0x040fe20000001818 */
[----:B------:R3:W2:Y:S05]  /*4610*/  LDSM.16.MT88.4 R196, [R222+0x14a80] ;  /* 0x014a8000dec4783b */ /* 0x0006aa0000004200 */
[----:B------:R3:W2:Y:S02]  /*4620*/  LDSM.16.MT88.4 R144, [R0+0x6880] ;  /* 0x006880000090783b */ /* 0x0006a40000004200 */
[-C--:B------:R-:W-:Y:S03]  /*4630*/  HMMA.16816.F32 R28, R132, R142.reuse, R28 ;  /* 0x0000008e841c723c */ /* 0x080fe6000000181c */
[----:B------:R3:W2:Y:S05]  /*4640*/  LDSM.16.MT88.4 R200, [R0+0x8880] ;  /* 0x0088800000c8783b */ /* 0x0006aa0000004200 */
[C---:B------:R-:W-:Y:S01]  /*4650*/  HMMA.16816.F32 R32, R136.reuse, R142, R32 ;  /* 0x0000008e8820723c */ /* 0x040fe20000001820 */
[----:B------:R3:W3:Y:S07]  /*4660*/  LDSM.16.MT88.4 R204, [R0+0xa880] ;  /* 0x00a8800000cc783b */ /* 0x0006ee0000004200 */
[-C--:B-1----:R-:W-:Y:S08]  /*4670*/  HMMA.16816.F32 R36, R136, R8.reuse, R36 ;  /* 0x000000088824723c */ /* 0x082ff00000001824 */
[C---:B------:R-:W-:Y:S08]  /*4680*/  HMMA.16816.F32 R40, R132.reuse, R8, R40 ;  /* 0x000000088428723c */ /* 0x040ff00000001828 */
[-C--:B------:R-:W-:Y:S08]  /*4690*/  HMMA.16816.F32 R44, R132, R10.reuse, R44 ;  /* 0x0000000a842c723c */ /* 0x080ff0000000182c */
[C---:B------:R-:W-:Y:S08]  /*46a0*/  HMMA.16816.F32 R48, R136.reuse, R10, R48 ;  /* 0x0000000a8830723c */ /* 0x040ff00000001830 */
[-C--:B--2---:R-:W-:Y:S08]  /*46b0*/  HMMA.16816.F32 R52, R136, R16.reuse, R52 ;  /* 0x000000108834723c */ /* 0x084ff00000001834 */
[C---:B------:R-:W-:Y:S08]  /*46c0*/  HMMA.16816.F32 R56, R132.reuse, R16, R56 ;  /* 0x000000108438723c */ /* 0x040ff00000001838 */
[-C--:B------:R-:W-:Y:S08]  /*46d0*/  HMMA.16816.F32 R60, R132, R18.reuse, R60 ;  /* 0x00000012843c723c */ /* 0x080ff0000000183c */
[----:B------:R-:W-:Y:S01]  /*46e0*/  HMMA.16816.F32 R64, R136, R18, R64 ;  /* 0x000000128840723c */ /* 0x000fe20000001840 */
[----:B------:R-:W-:-:S07]  /*46f0*/  @P0 BRA `(.L_x_170) ;  /* 0x0000038000000947 */ /* 0x000fce0003800000 */
[----:B---345:R-:W-:Y:S01]  /*4700*/  LOP3.LUT P4, RZ, R238, 0x1, RZ, 0xc0, !PT ;  /* 0x00000001eeff7812 */ /* 0x038fe2000788c0ff */
[----:B------:R-:W1:Y:S01]  /*4710*/  S2R R11, SR_CTAID.Y ;  /* 0x00000000000b7919 */ /* 0x000e620000002600 */
[----:B------:R-:W-:Y:S01]  /*4720*/  ULDC.64 UR4, c[0x0][0x208] ;  /* 0x0000820000047ab9 */ /* 0x000fe20000000a00 */
[----:B------:R-:W-:Y:S01]  /*4730*/  IMAD.U32 R132, RZ, RZ, UR7 ;  /* 0x00000007ff847e24 */ /* 0x000fe2000f8e00ff */
[----:B------:R-:W-:Y:S01]  /*4740*/  USHF.L.U32 UR14, UR15, 0x6, URZ ;  /* 0x000000060f0e7899 */ /* 0x000fe2000800063f */
[----:B------:R-:W-:Y:S01]  /*4750*/  IMAD.MOV.U32 R8, RZ, RZ, R242 ;  /* 0x000000ffff087224 */ /* 0x000fe200078e00f2 */
[----:B------:R-:W-:Y:S01]  /*4760*/  UIMAD.WIDE.U32 UR24, UR15, UR4, URZ ;  /* 0x000000040f1872a5 */ /* 0x000fe2000f8e003f */
[----:B------:R-:W-:Y:S01]  /*4770*/  IMAD.MOV.U32 R9, RZ, RZ, R243 ;  /* 0x000000ffff097224 */ /* 0x000fe200078e00f3 */
[----:B------:R-:W-:Y:S02]  /*4780*/  USHF.R.S32.HI UR12, URZ, 0x1f, UR14 ;  /* 0x0000001f3f0c7899 */ /* 0x000fe4000801140e */
[----:B------:R-:W-:Y:S01]  /*4790*/  IMAD.U32 R19, RZ, RZ, UR14 ;  /* 0x0000000eff137e24 */ /* 0x000fe2000f8e00ff */
[----:B------:R-:W-:Y:S03]  /*47a0*/  USHF.R.S32.HI UR11, URZ, 0x1f, UR15 ;  /* 0x0000001f3f0b7899 */ /* 0x000fe6000801140f */
[----:B------:R-:W-:Y:S01]  /*47b0*/  IMAD.U32 R133, RZ, RZ, UR12 ;  /* 0x0000000cff857e24 */ /* 0x000fe2000f8e00ff */
[----:B------:R-:W-:Y:S02]  /*47c0*/  UIMAD UR11, UR11, UR4, URZ ;  /* 0x000000040b0b72a4 */ /* 0x000fe4000f8e023f */
[----:B------:R-:W-:Y:S02]  /*47d0*/  USHF.L.U32 UR4, UR24, 0x6, URZ ;  /* 0x0000000618047899 */ /* 0x000fe4000800063f */
[----:B------:R-:W-:Y:S04]  /*47e0*/  UIMAD UR11, UR15, UR5, UR11 ;  /* 0x000000050f0b72a4 */ /* 0x000fe8000f8e020b */
[----:B------:R-:W-:Y:S01]  /*47f0*/  UIADD3 UR11, UR25, UR11, URZ ;  /* 0x0000000b190b7290 */ /* 0x000fe2000fffe03f */
[----:B-1----:R-:W-:Y:S01]  /*4800*/  SHF.R.S32.HI R10, RZ, 0x1f, R11 ;  /* 0x0000001fff0a7819 */ /* 0x002fe2000001140b */
[----:B------:R-:W-:Y:S02]  /*4810*/  IMAD.WIDE.U32 R8, R11, c[0x0][0x288], R8 ;  /* 0x0000a2000b087a25 */ /* 0x000fe400078e0008 */
[----:B------:R-:W-:Y:S02]  /*4820*/  USHF.L.U64.HI UR11, UR24, 0x6, UR11 ;  /* 0x00000006180b7899 */ /* 0x000fe4000801020b */
[----:B------:R-:W-:Y:S01]  /*4830*/  IMAD R10, R10, c[0x0][0x288], RZ ;  /* 0x0000a2000a0a7a24 */ /* 0x000fe200078e02ff */
[----:B------:R-:W-:Y:S03]  /*4840*/  IADD3 R19, P1, P0, R19, UR18, R8 ;  /* 0x0000001213137c10 */ /* 0x000fe6000f83e008 */
[----:B------:R-:W-:Y:S02]  /*4850*/  IMAD R10, R11, c[0x0][0x28c], R10 ;  /* 0x0000a3000b0a7a24 */ /* 0x000fe400078e020a */
[----:B------:R-:W-:Y:S02]  /*4860*/  IMAD.U32 R11, RZ, RZ, UR6 ;  /* 0x00000006ff0b7e24 */ /* 0x000fe4000f8e00ff */
[----:B------:R-:W-:Y:S01]  /*4870*/  IMAD.IADD R8, R9, 0x1, R10 ;  /* 0x0000000109087824 */ /* 0x000fe200078e020a */
[C---:B------:R-:W-:Y:S04]  /*4880*/  IADD3 R9, P2, R244.reuse, UR4, RZ ;  /* 0x00000004f4097c10 */ /* 0x040fe8000ff5e0ff */
[----:B------:R-:W-:Y:S01]  /*4890*/  IADD3.X R133, R133, UR9, R8, P1, P0 ;  /* 0x0000000985857c10 */ /* 0x000fe20008fe0408 */
[----:B------:R-:W-:Y:S01]  /*48a0*/  IMAD.U32 R8, RZ, RZ, UR14 ;  /* 0x0000000eff087e24 */ /* 0x000fe2000f8e00ff */
[----:B------:R-:W-:Y:S02]  /*48b0*/  IADD3 R11, P1, P0, R244, UR4, R11 ;  /* 0x00000004f40b7c10 */ /* 0x000fe4000f83e00b */
[----:B------:R-:W-:Y:S02]  /*48c0*/  IADD3.X R17, R248, UR11, RZ, P2, !PT ;  /* 0x0000000bf8117c10 */ /* 0x000fe400097fe4ff */
[----:B------:R-:W-:Y:S02]  /*48d0*/  IADD3 R8, -R240, c[0x0][0x168], -R8 ;  /* 0x00005a00f0087a10 */ /* 0x000fe40007ffe908 */
[C---:B------:R-:W-:Y:S02]  /*48e0*/  LEA R16, P2, R9.reuse, c[0x0][0x1f0], 0x1 ;  /* 0x00007c0009107a11 */ /* 0x040fe400078408ff */
[----:B------:R-:W-:Y:S02]  /*48f0*/  ISETP.LT.OR P6, PT, R8, 0x1, !P4 ;  /* 0x000000010800780c */ /* 0x000fe400067c1670 */
[----:B------:R-:W-:Y:S02]  /*4900*/  LEA.HI.X R17, R9, c[0x0][0x1f4], R17, 0x1, P2 ;  /* 0x00007d0009117a11 */ /* 0x000fe400010f0c11 */
[----:B------:R-:W-:Y:S02]  /*4910*/  IADD3.X R132, R248, UR11, R132, P1, P0 ;  /* 0x0000000bf8847c10 */ /* 0x000fe40008fe0484 */
[----:B------:R-:W-:Y:S02]  /*4920*/  LEA R10, P1, R11, c[0x0][0x1f0], 0x1 ;  /* 0x00007c000b0a7a11 */ /* 0x000fe400078208ff */
[----:B------:R-:W-:Y:S02]  /*4930*/  LEA R18, P0, R19, c[0x0][0x280], 0x2 ;  /* 0x0000a00013127a11 */ /* 0x000fe400078010ff */
[----:B------:R-:W-:Y:S02]  /*4940*/  LOP3.LUT P2, RZ, R238, 0x2, RZ, 0xc0, !PT ;  /* 0x00000002eeff7812 */ /* 0x000fe4000784c0ff */
[----:B------:R-:W-:Y:S01]  /*4950*/  LEA.HI.X R11, R11, c[0x0][0x1f4], R132, 0x1, P1 ;  /* 0x00007d000b0b7a11 */ /* 0x000fe200008f0c84 */
[----:B------:R-:W-:Y:S01]  /*4960*/  @!PT LDS RZ, [RZ] ;  /* 0x00000000fffff984 */ /* 0x000fe20000000800 */
[----:B------:R-:W-:Y:S01]  /*4970*/  @!PT LDS RZ, [RZ] ;  /* 0x00000000fffff984 */ /* 0x000fe20000000800 */
[----:B------:R-:W-:Y:S01]  /*4980*/  @!PT LDS RZ, [RZ] ;  /* 0x00000000fffff984 */ /* 0x000fe20000000800 */
[----:B------:R1:W-:Y:S01]  /*4990*/  LDGSTS.E.BYPASS.LTC128B.128 [R228+0xc080], [R16.64], !P6 ;  /* 0x0c08000010e47fae */ /* 0x0003e2000f101d56 */
[----:B------:R-:W-:Y:S02]  /*49a0*/  LEA.HI.X R19, R19, c[0x0][0x284], R133, 0x2, P0 ;  /* 0x0000a10013137a11 */ /* 0x000fe400000f1485 */
[----:B------:R-:W-:Y:S02]  /*49b0*/  ISETP.LT.OR P1, PT, R8, 0x1, !P2 ;  /* 0x000000010800780c */ /* 0x000fe40005721670 */
[----:B------:R-:W-:Y:S02]  /*49c0*/  LOP3.LUT P0, RZ, R238, 0x4, RZ, 0xc0, !PT ;  /* 0x00000004eeff7812 */ /* 0x000fe4000780c0ff */
[C---:B------:R-:W-:Y:S02]  /*49d0*/  ISETP.LT.OR P4, PT, R8.reuse, 0x21, !P4 ;  /* 0x000000210800780c */ /* 0x040fe40006781670 */
[C---:B------:R-:W-:Y:S02]  /*49e0*/  ISETP.LT.OR P6, PT, R8.reuse, 0x1, !P0 ;  /* 0x000000010800780c */ /* 0x040fe400047c1670 */
[C---:B------:R-:W-:Y:S02]  /*49f0*/  ISETP.LT.OR P2, PT, R8.reuse, 0x21, !P2 ;  /* 0x000000210800780c */ /* 0x040fe40005741670 */
[----:B------:R-:W-:Y:S01]  /*4a00*/  ISETP.LT.OR P0, PT, R8, 0x21, !P0 ;  /* 0x000000210800780c */ /* 0x000fe20004701670 */
[----:B------:R-:W-:Y:S02]  /*4a10*/  @!P3 IMAD.SHL.U32 R8, R236, 0x10, RZ ;  /* 0x00000010ec08b824 */ /* 0x000fe400078e00ff */
[----:B------:R1:W-:Y:S06]  /*4a20*/  LDGSTS.E.BYPASS.LTC128B.128 [R228+0xe080], [R16.64+0x80], !P1 ;  /* 0x0e08008010e47fae */ /* 0x0003ec000c901d56 */
[----:B------:R1:W-:Y:S04]  /*4a30*/  LDGSTS.E.BYPASS.LTC128B.128 [R228+0x10080], [R16.64+0x100], !P6 ;  /* 0x1008010010e47fae */ /* 0x0003e8000f101d56 */
[----:B------:R1:W-:Y:S04]  /*4a40*/  LDGSTS.E.BYPASS.LTC128B.128 [R228+0xd080], [R10.64], !P4 ;  /* 0x0d0800000ae47fae */ /* 0x0003e8000e101d56 */
[----:B------:R1:W-:Y:S04]  /*4a50*/  LDGSTS.E.BYPASS.LTC128B.128 [R228+0xf080], [R10.64+0x80], !P2 ;  /* 0x0f0800800ae47fae */ /* 0x0003e8000d101d56 */
[----:B------:R1:W-:Y:S04]  /*4a60*/  LDGSTS.E.BYPASS.LTC128B.128 [R228+0x11080], [R10.64+0x100], !P0 ;  /* 0x110801000ae47fae */ /* 0x0003e8000c101d56 */
[----:B------:R1:W-:Y:S02]  /*4a70*/  @!P3 LDGSTS.E.BYPASS.LTC128B.128 [R8+0x12180], [R18.64] ;  /* 0x121800001208bfae */ /* 0x0003e4000b901d56 */
.L_x_170:
[-C--:B---345:R-:W-:Y:S01]  /*4a80*/  HMMA.16816.F32 R68, R4, R12.reuse, R68 ;  /* 0x0000000c0444723c */ /* 0x0b8fe20000001844 */
[----:B-1----:R-:W-:Y:S01]  /*4a90*/  LDSM.16.MT88.4 R8, [R223+0x15280] ;  /* 0x01528000df08783b */ /* 0x002fe20000004200 */
        /* <DEDUP_REMOVED lines=43> */
[----:B------:R2:W5:Y:S07]  /*4d50*/  LDSM.16.M88.4 R144, [R221+0x14280] ;  /* 0x01428000dd90783b */ /* 0x00056e0000000200 */
        /* <DEDUP_REMOVED lines=27> */
[----:B------:R-:W1:Y:S01]  /*4f10*/  S2R R7, SR_CTAID.Y ;  /* 0x0000000000077919 */ /* 0x000e620000002600 */
[----:B------:R-:W-:Y:S01]  /*4f20*/  ULDC.64 UR4, c[0x0][0x178] ;  /* 0x00005e0000047ab9 */ /* 0x000fe20000000a00 */
[----:B------:R-:W-:Y:S01]  /*4f30*/  IMAD.MOV.U32 R4, RZ, RZ, R242 ;  /* 0x000000ffff047224 */ /* 0x000fe200078e00f2 */
[----:B------:R-:W-:Y:S01]  /*4f40*/  USHF.L.U32 UR12, UR15, 0x6, URZ ;  /* 0x000000060f0c7899 */ /* 0x000fe2000800063f */
[----:B------:R-:W-:Y:S01]  /*4f50*/  IMAD.MOV.U32 R5, RZ, RZ, R243 ;  /* 0x000000ffff057224 */ /* 0x000fe200078e00f3 */
[----:B------:R-:W-:Y:S02]  /*4f60*/  UIMAD.WIDE.U32 UR26, UR15, UR4, URZ ;  /* 0x000000040f1a72a5 */ /* 0x000fe4000f8e003f */
[----:B------:R-:W-:Y:S02]  /*4f70*/  USHF.R.S32.HI UR11, URZ, 0x1f, UR12 ;  /* 0x0000001f3f0b7899 */ /* 0x000fe4000801140c */
[----:B------:R-:W-:Y:S01]  /*4f80*/  IMAD.U32 R11, RZ, RZ, UR12 ;  /* 0x0000000cff0b7e24 */ /* 0x000fe2000f8e00ff */
[----:B------:R-:W-:Y:S02]  /*4f90*/  USHF.L.U32 UR24, UR26, 0x6, URZ ;  /* 0x000000061a187899 */ /* 0x000fe4000800063f */
[----:B------:R-:W-:Y:S01]  /*4fa0*/  USHF.R.S32.HI UR14, URZ, 0x1f, UR15 ;  /* 0x0000001f3f0e7899 */ /* 0x000fe2000801140f */
[----:B------:R-:W-:Y:S03]  /*4fb0*/  IMAD.U32 R12, RZ, RZ, UR11 ;  /* 0x0000000bff0c7e24 */ /* 0x000fe6000f8e00ff */
[----:B------:R-:W-:Y:S04]  /*4fc0*/  UIMAD UR14, UR14, UR4, URZ ;  /* 0x000000040e0e72a4 */ /* 0x000fe8000f8e023f */
[----:B------:R-:W-:Y:S01]  /*4fd0*/  UIMAD UR14, UR15, UR5, UR14 ;  /* 0x000000050f0e72a4 */ /* 0x000fe2000f8e020e */
[----:B-1----:R-:W-:Y:S01]  /*4fe0*/  SHF.R.S32.HI R6, RZ, 0x1f, R7 ;  /* 0x0000001fff067819 */ /* 0x002fe20000011407 */
[----:B------:R-:W-:Y:S02]  /*4ff0*/  IMAD.WIDE.U32 R4, R7, c[0x0][0x270], R4 ;  /* 0x00009c0007047a25 */ /* 0x000fe400078e0004 */
[----:B------:R-:W-:Y:S02]  /*5000*/  UIADD3 UR14, UR27, UR14, URZ ;  /* 0x0000000e1b0e7290 */ /* 0x000fe4000fffe03f */
[----:B------:R-:W-:Y:S01]  /*5010*/  IMAD R6, R6, c[0x0][0x270], RZ ;  /* 0x00009c0006067a24 */ /* 0x000fe200078e02ff */
[----:B------:R-:W-:Y:S01]  /*5020*/  IADD3 R11, P2, P0, R11, UR20, R4 ;  /* 0x000000140b0b7c10 */ /* 0x000fe2000f85e004 */
[----:B------:R-:W-:Y:S02]  /*5030*/  USHF.L.U64.HI UR14, UR26, 0x6, UR14 ;  /* 0x000000061a0e7899 */ /* 0x000fe4000801020e */
[----:B------:R-:W-:Y:S04]  /*5040*/  IMAD R6, R7, c[0x0][0x274], R6 ;  /* 0x00009d0007067a24 */ /* 0x000fe800078e0206 */
[----:B------:R-:W-:Y:S01]  /*5050*/  IMAD.IADD R4, R5, 0x1, R6 ;  /* 0x0000000105047824 */ /* 0x000fe200078e0206 */
[----:B------:R-:W-:Y:S01]  /*5060*/  IADD3 R5, P1, R246, UR24, RZ ;  /* 0x00000018f6057c10 */ /* 0x000fe2000ff3e0ff */
[----:B------:R-:W-:Y:S03]  /*5070*/  ULEA UR24, UP0, UR4, UR24, 0x5 ;  /* 0x0000001804187291 */ /* 0x000fe6000f80283f */
[----:B------:R-:W-:Y:S01]  /*5080*/  IADD3.X R12, R12, UR8, R4, P2, P0 ;  /* 0x000000080c0c7c10 */ /* 0x000fe200097e0404 */
[----:B------:R-:W-:Y:S01]  /*5090*/  IMAD.U32 R4, RZ, RZ, UR12 ;  /* 0x0000000cff047e24 */ /* 0x000fe2000f8e00ff */
[----:B------:R-:W-:Y:S01]  /*50a0*/  LEA R8, P0, R5, c[0x0][0x160], 0x1 ;  /* 0x0000580005087a11 */ /* 0x000fe200078008ff */
[----:B------:R-:W-:Y:S01]  /*50b0*/  ULEA.HI.X UR4, UR4, UR14, UR5, 0x5, UP0 ;  /* 0x0000000e04047291 */ /* 0x000fe200080f2c05 */
[----:B------:R-:W-:Y:S02]  /*50c0*/  IADD3.X R6, R249, UR14, RZ, P1, !PT ;  /* 0x0000000ef9067c10 */ /* 0x000fe40008ffe4ff */
[----:B------:R-:W-:Y:S02]  /*50d0*/  IADD3 R4, -R240, c[0x0][0x168], -R4 ;  /* 0x00005a00f0047a10 */ /* 0x000fe40007ffe904 */
[----:B------:R-:W-:Y:S02]  /*50e0*/  IADD3 R7, P2, R246, UR24, RZ ;  /* 0x00000018f6077c10 */ /* 0x000fe4000ff5e0ff */
[----:B------:R-:W-:Y:S02]  /*50f0*/  LEA.HI.X R9, R5, c[0x0][0x164], R6, 0x1, P0 ;  /* 0x0000590005097a11 */ /* 0x000fe400000f0c06 */
[C---:B------:R-:W-:Y:S02]  /*5100*/  ISETP.LT.OR P6, PT, R4.reuse, 0x1, !P4 ;  /* 0x000000010400780c */ /* 0x040fe400067c1670 */
[----:B------:R-:W-:Y:S02]  /*5110*/  LEA R6, P1, R7, c[0x0][0x160], 0x1 ;  /* 0x0000580007067a11 */ /* 0x000fe400078208ff */
[----:B------:R-:W-:Y:S02]  /*5120*/  IADD3.X R5, R249, UR4, RZ, P2, !PT ;  /* 0x00000004f9057c10 */ /* 0x000fe400097fe4ff */
[----:B------:R-:W-:Y:S02]  /*5130*/  LOP3.LUT P2, RZ, R239, 0x2, RZ, 0xc0, !PT ;  /* 0x00000002efff7812 */ /* 0x000fe4000784c0ff */
[----:B------:R-:W-:Y:S02]  /*5140*/  LEA R10, P0, R11, c[0x0][0x258], 0x2 ;  /* 0x000096000b0a7a11 */ /* 0x000fe400078010ff */
[----:B------:R-:W-:Y:S02]  /*5150*/  LEA.HI.X R7, R7, c[0x0][0x164], R5, 0x1, P1 ;  /* 0x0000590007077a11 */ /* 0x000fe400008f0c05 */
[C---:B------:R-:W-:Y:S01]  /*5160*/  ISETP.LT.OR P1, PT, R4.reuse, 0x1, !P2 ;  /* 0x000000010400780c */ /* 0x040fe20005721670 */
[----:B------:R-:W-:Y:S01]  /*5170*/  @!PT LDS RZ, [RZ] ;  /* 0x00000000fffff984 */ /* 0x000fe20000000800 */
[----:B------:R-:W-:Y:S01]  /*5180*/  @!PT LDS RZ, [RZ] ;  /* 0x00000000fffff984 */ /* 0x000fe20000000800 */
[----:B------:R-:W-:Y:S01]  /*5190*/  @!PT LDS RZ, [RZ] ;  /* 0x00000000fffff984 */ /* 0x000fe20000000800 */
[----:B------:R1:W-:Y:S01]  /*51a0*/  LDGSTS.E.BYPASS.LTC128B.128 [R228+0x6080], [R8.64], !P6 ;  /* 0x0608000008e47fae */ /* 0x0003e2000f101d56 */
[----:B------:R-:W-:Y:S02]  /*51b0*/  LEA.HI.X R11, R11, c[0x0][0x25c], R12, 0x2, P0 ;  /* 0x000097000b0b7a11 */ /* 0x000fe400000f140c */
[C---:B------:R-:W-:Y:S02]  /*51c0*/  ISETP.LT.OR P0, PT, R4.reuse, 0x1, P5 ;  /* 0x000000010400780c */ /* 0x040fe40002f01670 */
[C---:B------:R-:W-:Y:S02]  /*51d0*/  ISETP.LT.OR P4, PT, R4.reuse, 0x21, !P4 ;  /* 0x000000210400780c */ /* 0x040fe40006781670 */
[C---:B------:R-:W-:Y:S02]  /*51e0*/  ISETP.LT.OR P2, PT, R4.reuse, 0x21, !P2 ;  /* 0x000000210400780c */ /* 0x040fe40005741670 */
[----:B------:R-:W-:Y:S01]  /*51f0*/  ISETP.LT.OR P6, PT, R4, 0x21, P5 ;  /* 0x000000210400780c */ /* 0x000fe20002fc1670 */
[----:B------:R-:W-:Y:S02]  /*5200*/  @!P3 IMAD.SHL.U32 R4, R236, 0x10, RZ ;  /* 0x00000010ec04b824 */ /* 0x000fe400078e00ff */
[----:B------:R1:W-:Y:S04]  /*5210*/  LDGSTS.E.BYPASS.LTC128B.128 [R228+0x8080], [R8.64+0x80], !P1 ;  /* 0x0808008008e47fae */ /* 0x0003e8000c901d56 */
[----:B------:R1:W-:Y:S04]  /*5220*/  LDGSTS.E.BYPASS.LTC128B.128 [R228+0xa080], [R8.64+0x100], !P0 ;  /* 0x0a08010008e47fae */ /* 0x0003e8000c101d56 */
[----:B------:R1:W-:Y:S04]  /*5230*/  LDGSTS.E.BYPASS.LTC128B.128 [R228+0x7080], [R6.64], !P4 ;  /* 0x0708000006e47fae */ /* 0x0003e8000e101d56 */
[----:B------:R1:W-:Y:S04]  /*5240*/  LDGSTS.E.BYPASS.LTC128B.128 [R228+0x9080], [R6.64+0x80], !P2 ;  /* 0x0908008006e47fae */ /* 0x0003e8000d101d56 */
[----:B------:R1:W-:Y:S04]  /*5250*/  LDGSTS.E.BYPASS.LTC128B.128 [R228+0xb080], [R6.64+0x100], !P6 ;  /* 0x0b08010006e47fae */ /* 0x0003e8000f101d56 */
[----:B------:R1:W-:Y:S02]  /*5260*/  @!P3 LDGSTS.E.BYPASS.LTC128B.128 [R4+0x12080], [R10.64] ;  /* 0x120800000a04bfae */ /* 0x0003e4000b901d56 */
.L_x_171:
[-C--:B-12345:R-:W-:Y:S01]  /*5270*/  HMMA.16816.F32 R4, R144, R16.reuse, RZ ;  /* 0x000000109004723c */ /* 0x0befe200000018ff */
[----:B------:R-:W0:Y:S01]  /*5280*/  LDGDEPBAR ;  /* 0x00000000000079af */ /* 0x000e220000000000 */
[----:B------:R-:W-:Y:S02]  /*5290*/  UIMAD UR10, UR10, 0x3000, URZ ;  /* 0x000030000a0a78a4 */ /* 0x000fe4000f8e023f */
[----:B------:R-:W-:Y:S04]  /*52a0*/  UISETP.GE.AND UP0, UPT, UR15, UR17, UPT ;  /* 0x000000110f00728c */ /* 0x000fe8000bf06270 */
        /* <DEDUP_REMOVED lines=40> */
[C---:B------:R-:W-:Y:S07]  /*5530*/  HMMA.16816.F32 R136, R208.reuse, R200, R136 ;  /* 0x000000c8d088723c */ /* 0x040fee0000001888 */
[----:B------:R-:W-:Y:S01]  /*5540*/  IADD3 R201, P0, R250, UR10, RZ ;  /* 0x0000000afac97c10 */ /* 0x000fe2000ff1e0ff */
[-C--:B------:R-:W-:Y:S01]  /*5550*/  HMMA.16816.F32 R140, R208, R202.reuse, R140 ;  /* 0x000000cad08c723c */ /* 0x080fe2000000188c */
[----:B------:R-:W2:Y:S07]  /*5560*/  LDSM.16.MT88.4 R208, [R0+0x3880] ;  /* 0x0038800000d0783b */ /* 0x000eae0000004200 */
[----:B------:R-:W-:Y:S01]  /*5570*/  HMMA.16816.F32 R144, R196, R202, R144 ;  /* 0x000000cac490723c */ /* 0x000fe20000001890 */
[----:B------:R-:W3:Y:S06]  /*5580*/  LDSM.16.MT88.4 R196, [R0+0x5880] ;  /* 0x0058800000c4783b */ /* 0x000eec0000004200 */
[----:B------:R-:W-:Y:S01]  /*5590*/  IMAD.U32 R202, RZ, RZ, UR10 ;  /* 0x0000000affca7e24 */ /* 0x000fe2000f8e00ff */
[-C--:B-1----:R-:W-:Y:S05]  /*55a0*/  HMMA.16816.F32 R4, R204, R212.reuse, R4 ;  /* 0x000000d4cc04723c */ /* 0x082fea0000001804 */
[----:B------:R-:W-:Y:S02]  /*55b0*/  LEA.HI.X.SX32 R202, R202, R252, 0x1, P0 ;  /* 0x000000fccaca7211 */ /* 0x000fe400000f0eff */
[C---:B------:R-:W-:Y:S01]  /*55c0*/  LEA R200, P0, R201.reuse, c[0x0][0x220], 0x2 ;  /* 0x00008800c9c87a11 */ /* 0x040fe200078010ff */
[C---:B------:R-:W-:Y:S04]  /*55d0*/  HMMA.16816.F32 R8, R216.reuse, R212, R8 ;  /* 0x000000d4d808723c */ /* 0x040fe80000001808 */
[----:B------:R-:W-:Y:S02]  /*55e0*/  LEA.HI.X R201, R201, c[0x0][0x224], R202, 0x2, P0 ;  /* 0x00008900c9c97a11 */ /* 0x000fe400000f14ca */
[----:B------:R-:W-:Y:S02]  /*55f0*/  PLOP3.LUT P0, PT, PT, PT, UP0, 0x80, 0x0 ;  /* 0x000000000000781c */ /* 0x000fe40003f0f008 */
        /* <DEDUP_REMOVED lines=81> */
[----:B-1----:R-:W-:Y:S02]  /*5b10*/  FMUL.FTZ R19, R89, c[0x0][0x298] ;  /* 0x0000a60059137a20 */ /* 0x002fe40000410000 */
        /* <DEDUP_REMOVED lines=26> */
.L_x_153:
[----:B------:R-:W-:Y:S05]  /*5cc0*/  @P1 BRA `(.L_x_173) ;  /* 0x00000ff000001947 */ /* 0x000fea0003800000 */
[----:B------:R-:W-:Y:S01]  /*5cd0*/  SHF.R.S32.HI R7, RZ, 0x1f, R236 ;  /* 0x0000001fff077819 */ /* 0x000fe200000114ec */
[----:B------:R-:W-:Y:S01]  /*5ce0*/  BAR.SYNC.DEFER_BLOCKING 0x1, 0x100 ;  /* 0x0044000000007b1d */ /* 0x000fe20000010000 */
[----:B------:R-:W-:Y:S02]  /*5cf0*/  F2FP.PACK_AB R31, R31, R30 ;  /* 0x0000001e1f1f723e */ /* 0x000fe400000000ff */
[----:B------:R-:W-:-:S02]  /*5d00*/  LEA.HI R3, R7, R236, RZ, 0x2 ;  /* 0x000000ec07037211 */ /* 0x000fc400078f10ff */
[----:B------:R-:W-:Y:S01]  /*5d10*/  LEA.HI R0, R7, R236, RZ, 0x5 ;  /* 0x000000ec07007211 */ /* 0x000fe200078f28ff */
[----:B------:R-:W-:Y:S01]  /*5d20*/  ULDC UR4, c[0x0][0x2f0] ;  /* 0x0000bc0000047ab9 */ /* 0x000fe20000000800 */
[--C-:B------:R-:W-:Y:S01]  /*5d30*/  SHF.R.S32.HI R5, RZ, 0x2, R3.reuse ;  /* 0x00000002ff057819 */ /* 0x100fe20000011403 */
[----:B------:R-:W-:Y:S01]  /*5d40*/  UIADD3 UR4, -UR16, UR4, URZ ;  /* 0x0000000410047290 */ /* 0x000fe2000fffe13f */
[----:B------:R-:W-:Y:S01]  /*5d50*/  SHF.R.S32.HI R2, RZ, 0x1f, R3 ;  /* 0x0000001fff027819 */ /* 0x000fe20000011403 */
[----:B------:R-:W-:Y:S01]  /*5d60*/  BSSY B0, `(.L_x_174) ;  /* 0x00000b3000007945 */ /* 0x000fe20003800000 */
[----:B------:R-:W-:Y:S01]  /*5d70*/  SHF.R.S32.HI R4, RZ, 0x5, R0 ;  /* 0x00000005ff047819 */ /* 0x000fe20000011400 */
[----:B------:R-:W-:Y:S01]  /*5d80*/  UISETP.LT.AND UP0, UPT, UR4, 0x40, UPT ;  /* 0x000000400400788c */ /* 0x000fe2000bf01270 */
[----:B------:R-:W-:Y:S02]  /*5d90*/  LEA.HI R2, R2, R5, RZ, 0x3 ;  /* 0x0000000502027211 */ /* 0x000fe400078f18ff */
[----:B------:R-:W-:Y:S01]  /*5da0*/  LEA.HI R0, R0, R4, RZ, 0x1 ;  /* 0x0000000400007211 */ /* 0x000fe200078f08ff */
[----:B------:R-:W-:Y:S01]  /*5db0*/  USEL UR4, UR4, 0x40, UP0 ;  /* 0x0000004004047887 */ /* 0x000fe20008000000 */
[----:B------:R-:W-:-:S02]  /*5dc0*/  LOP3.LUT R6, R2, 0xfffffff8, RZ, 0xc0, !PT ;  /* 0xfffffff802067812 */ /* 0x000fc400078ec0ff */
[----:B------:R-:W-:Y:S02]  /*5dd0*/  LOP3.LUT R2, R0, 0x1ffffe, RZ, 0xc0, !PT ;  /* 0x001ffffe00027812 */ /* 0x000fe400078ec0ff */
[-C--:B------:R-:W-:Y:S01]  /*5de0*/  LEA.HI R0, R7, R236.reuse, RZ, 0x6 ;  /* 0x000000ec07007211 */ /* 0x080fe200078f30ff */
[----:B------:R-:W-:Y:S01]  /*5df0*/  IMAD.IADD R6, R5, 0x1, -R6 ;  /* 0x0000000105067824 */ /* 0x000fe200078e0a06 */
[----:B------:R-:W-:Y:S01]  /*5e00*/  LOP3.LUT R3, R3, 0x3ffffffc, RZ, 0xc0, !PT ;  /* 0x3ffffffc03037812 */ /* 0x000fe200078ec0ff */
[----:B------:R-:W-:Y:S01]  /*5e10*/  IMAD.IADD R5, R4, 0x1, -R2 ;  /* 0x0000000104057824 */ /* 0x000fe200078e0a02 */
[----:B------:R-:W-:Y:S01]  /*5e20*/  SHF.R.S32.HI R10, RZ, 0x6, R0 ;  /* 0x00000006ff0a7819 */ /* 0x000fe20000011400 */
[----:B------:R-:W-:Y:S01]  /*5e30*/  IMAD.SHL.U32 R2, R6, 0x40, RZ ;  /* 0x0000004006027824 */ /* 0x000fe200078e00ff */
[----:B------:R-:W-:Y:S01]  /*5e40*/  LEA.HI R0, R7, R236, RZ, 0x3 ;  /* 0x000000ec07007211 */ /* 0x000fe200078f18ff */
[----:B------:R-:W-:Y:S01]  /*5e50*/  IMAD.IADD R3, R236, 0x1, -R3 ;  /* 0x00000001ec037824 */ /* 0x000fe200078e0a03 */
[----:B------:R-:W-:Y:S01]  /*5e60*/  LOP3.LUT P0, RZ, R6, 0x4, RZ, 0xc0, !PT ;  /* 0x0000000406ff7812 */ /* 0x000fe2000780c0ff */
[----:B------:R-:W-:Y:S01]  /*5e70*/  IMAD.SHL.U32 R4, R10, 0x8, RZ ;  /* 0x000000080a047824 */ /* 0x000fe200078e00ff */
[----:B------:R-:W-:Y:S01]  /*5e80*/  LOP3.LUT R2, R2, 0x1c0, RZ, 0xc0, !PT ;  /* 0x000001c002027812 */ /* 0x000fe200078ec0ff */
[----:B------:R-:W-:Y:S01]  /*5e90*/  IMAD R3, R5, 0x200, R3 ;  /* 0x0000020005037824 */ /* 0x000fe200078e0203 */
[----:B------:R-:W-:-:S02]  /*5ea0*/  LOP3.LUT R8, R0, 0x1ffffff8, RZ, 0xc0, !PT ;  /* 0x1ffffff800087812 */ /* 0x000fc400078ec0ff */
[----:B------:R-:W-:Y:S02]  /*5eb0*/  SHF.R.S32.HI R14, RZ, 0x3, R0 ;  /* 0x00000003ff0e7819 */ /* 0x000fe40000011400 */
[----:B------:R-:W-:Y:S01]  /*5ec0*/  LOP3.LUT R4, R2, 0x18, R4, 0xf8, !PT ;  /* 0x0000001802047812 */ /* 0x000fe200078ef804 */
[----:B------:R-:W-:Y:S01]  /*5ed0*/  IMAD.IADD R8, R236, 0x1, -R8 ;  /* 0x00000001ec087824 */ /* 0x000fe200078e0a08 */
[----:B------:R-:W-:Y:S01]  /*5ee0*/  SHF.R.U32.HI R0, RZ, 0x3, R2 ;  /* 0x00000003ff007819 */ /* 0x000fe20000011602 */
[----:B------:R-:W-:Y:S01]  /*5ef0*/  IMAD.SHL.U32 R2, R14, 0x40, RZ ;  /* 0x000000400e027824 */ /* 0x000fe200078e00ff */
[----:B------:R-:W-:Y:S01]  /*5f00*/  F2FP.PACK_AB R95, R21, R20 ;  /* 0x00000014155f723e */ /* 0x000fe200000000ff */
[----:B------:R-:W-:Y:S01]  /*5f10*/  IMAD.SHL.U32 R8, R8, 0x8, RZ ;  /* 0x0000000808087824 */ /* 0x000fe200078e00ff */
[----:B------:R-:W-:Y:S02]  /*5f20*/  LOP3.LUT R0, R4, R0, RZ, 0x3c, !PT ;  /* 0x0000000004007212 */ /* 0x000fe400078e3cff */
[----:B------:R-:W-:-:S02]  /*5f30*/  LOP3.LUT R2, R2, 0x1c0, RZ, 0xc0, !PT ;  /* 0x000001c002027812 */ /* 0x000fc400078ec0ff */
[----:B------:R-:W-:Y:S01]  /*5f40*/  F2FP.PACK_AB R93, R23, R22 ;  /* 0x00000016175d723e */ /* 0x000fe200000000ff */
[----:B------:R-:W-:Y:S01]  /*5f50*/  IMAD.U32 R0, R3, 0x2, R0 ;  /* 0x0000000203007824 */ /* 0x000fe200078e0000 */
[----:B------:R-:W-:Y:S02]  /*5f60*/  LOP3.LUT R5, R2, 0x38, R8, 0xf8, !PT ;  /* 0x0000003802057812 */ /* 0x000fe400078ef808 */
[----:B------:R-:W-:Y:S01]  /*5f70*/  SHF.R.U32.HI R30, RZ, 0x3, R2 ;  /* 0x00000003ff1e7819 */ /* 0x000fe20000011602 */
[----:B------:R-:W-:Y:S01]  /*5f80*/  IMAD.SHL.U32 R0, R0, 0x2, RZ ;  /* 0x0000000200007824 */ /* 0x000fe200078e00ff */
[----:B------:R-:W-:Y:S02]  /*5f90*/  F2FP.PACK_AB R33, R33, R32 ;  /* 0x000000202121723e */ /* 0x000fe400000000ff */
[----:B------:R-:W-:Y:S02]  /*5fa0*/  F2FP.PACK_AB R34, R35, R34 ;  /* 0x000000222322723e */ /* 0x000fe400000000ff */
[C---:B------:R-:W-:Y:S01]  /*5fb0*/  IADD3 R2, R0.reuse, 0x40, RZ ;  /* 0x0000004000027810 */ /* 0x040fe20007ffe0ff */
[----:B------:R-:W-:Y:S01]  /*5fc0*/  STS [R0+0x6080], R95 ;  /* 0x0060805f00007388 */ /* 0x000fe20000000800 */
[----:B------:R-:W-:-:S02]  /*5fd0*/  @P0 IADD3 R2, R0, -0x40, RZ ;  /* 0xffffffc000020810 */ /* 0x000fc40007ffe0ff */
        /* <DEDUP_REMOVED lines=62> */
[----:B------:R-:W-:-:S02]  /*63c0*/  LOP3.LUT R30, R5, R30, RZ, 0x3c, !PT ;  /* 0x0000001e051e7212 */ /* 0x000fc400078e3cff */
[----:B------:R-:W-:Y:S01]  /*63d0*/  F2FP.PACK_AB R6, R109, R108 ;  /* 0x0000006c6d06723e */ /* 0x000fe200000000ff */
[----:B------:R-:W-:Y:S01]  /*63e0*/  STS [R2+0xb080], R60 ;  /* 0x00b0803c02007388 */ /* 0x000fe20000000800 */
[----:B------:R-:W-:Y:S01]  /*63f0*/  F2FP.PACK_AB R5, R111, R110 ;  /* 0x0000006e6f05723e */ /* 0x000fe200000000ff */
[----:B------:R-:W-:Y:S01]  /*6400*/  IMAD R10, R10, 0x200, R30 ;  /* 0x000002000a0a7824 */ /* 0x000fe200078e021e */
[----:B------:R-:W-:Y:S01]  /*6410*/  ISETP.GE.AND P5, PT, R14, UR4, PT ;  /* 0x000000040e007c0c */ /* 0x000fe2000bfa6270 */
[----:B------:R-:W-:Y:S04]  /*6420*/  STS [R2+0xb480], R62 ;  /* 0x00b4803e02007388 */ /* 0x000fe80000000800 */
[----:B------:R-:W-:Y:S04]  /*6430*/  STS [R0+0x80], R29 ;  /* 0x0000801d00007388 */ /* 0x000fe80000000800 */
[----:B------:R1:W-:Y:S04]  /*6440*/  STS [R0+0x480], R28 ;  /* 0x0004801c00007388 */ /* 0x0003e80000000800 */
[----:B------:R-:W-:Y:S04]  /*6450*/  STS [R2+0x80], R25 ;  /* 0x0000801902007388 */ /* 0x000fe80000000800 */
[----:B------:R-:W-:Y:S04]  /*6460*/  STS [R2+0x480], R24 ;  /* 0x0004801802007388 */ /* 0x000fe80000000800 */
[----:B------:R-:W-:Y:S04]  /*6470*/  STS [R0+0x1080], R27 ;  /* 0x0010801b00007388 */ /* 0x000fe80000000800 */
[----:B------:R-:W-:Y:S04]  /*6480*/  STS [R0+0x1480], R26 ;  /* 0x0014801a00007388 */ /* 0x000fe80000000800 */
[----:B------:R-:W-:Y:S04]  /*6490*/  STS [R2+0x1080], R23 ;  /* 0x0010801702007388 */ /* 0x000fe80000000800 */
[----:B------:R-:W-:Y:S01]  /*64a0*/  STS [R2+0x1480], R22 ;  /* 0x0014801602007388 */ /* 0x000fe20000000800 */
[----:B-1----:R-:W-:-:S03]  /*64b0*/  IADD3 R28, R8, 0x40, RZ ;  /* 0x00000040081c7810 */ /* 0x002fc60007ffe0ff */
        /* <DEDUP_REMOVED lines=12> */
[----:B------:R2:W-:Y:S01]  /*6580*/  STS [R0+0x5080], R9 ;  /* 0x0050800900007388 */ /* 0x0005e20000000800 */
[----:B-1----:R-:W-:-:S03]  /*6590*/  SHF.R.S32.HI R15, RZ, 0x1f, R14 ;  /* 0x0000001fff0f7819 */ /* 0x002fc6000001140e */
[----:B------:R1:W-:Y:S04]  /*65a0*/  STS [R0+0x5480], R7 ;  /* 0x0054800700007388 */ /* 0x0003e80000000800 */
[----:B------:R3:W-:Y:S04]  /*65b0*/  STS [R2+0x5080], R6 ;  /* 0x0050800602007388 */ /* 0x0007e80000000800 */
[----:B------:R4:W-:Y:S04]  /*65c0*/  STS [R2+0x5480], R5 ;  /* 0x0054800502007388 */ /* 0x0009e80000000800 */
[----:B------:R-:W5:Y:S04]  /*65d0*/  S2R R30, SR_CTAID.Y ;  /* 0x00000000001e7919 */ /* 0x000f680000002600 */
[----:B------:R-:W4:Y:S01]  /*65e0*/  S2R R29, SR_CTAID.Z ;  /* 0x00000000001d7919 */ /* 0x000f220000002700 */
[----:B--2---:R-:W-:Y:S01]  /*65f0*/  SHF.R.S32.HI R9, RZ, 0x1f, R8 ;  /* 0x0000001fff097819 */ /* 0x004fe20000011408 */
[----:B-1----:R-:W-:-:S02]  /*6600*/  IMAD.SHL.U32 R0, R10, 0x2, RZ ;  /* 0x000000020a007824 */ /* 0x002fc400078e00ff */
[----:B------:R-:W-:Y:S01]  /*6610*/  BAR.SYNC.DEFER_BLOCKING 0x1, 0x100 ;  /* 0x0044000000007b1d */ /* 0x000fe20000010000 */
[----:B---3--:R-:W-:-:S04]  /*6620*/  IMAD.U32 R6, RZ, RZ, UR13 ;  /* 0x0000000dff067e24 */ /* 0x008fc8000f8e00ff */
[----:B------:R-:W-:Y:S01]  /*6630*/  IMAD.WIDE R6, R6, 0x40, R14 ;  /* 0x0000004006067825 */ /* 0x000fe200078e020e */
[----:B-----5:R-:W-:-:S03]  /*6640*/  SHF.R.S32.HI R31, RZ, 0x1f, R30 ;  /* 0x0000001fff1f7819 */ /* 0x020fc6000001141e */
[----:B----4-:R-:W-:Y:S01]  /*6650*/  IMAD.WIDE.U32 R2, R30, c[0x0][0x338], R8 ;  /* 0x0000ce001e027a25 */ /* 0x010fe200078e0008 */
[----:B------:R-:W-:-:S03]  /*6660*/  SHF.R.S32.HI R68, RZ, 0x1f, R29 ;  /* 0x0000001fff447819 */ /* 0x000fc6000001141d */
[----:B------:R-:W-:-:S04]  /*6670*/  IMAD R4, R31, c[0x0][0x338], RZ ;  /* 0x0000ce001f047a24 */ /* 0x000fc800078e02ff */
[----:B------:R-:W-:-:S04]  /*6680*/  IMAD R4, R30, c[0x0][0x33c], R4 ;  /* 0x0000cf001e047a24 */ /* 0x000fc800078e0204 */
[----:B------:R-:W-:Y:S01]  /*6690*/  IMAD.IADD R3, R3, 0x1, R4 ;  /* 0x0000000103037824 */ /* 0x000fe200078e0204 */
[----:B------:R1:W2:Y:S01]  /*66a0*/  LDS.128 R40, [R0+0x7080] ;  /* 0x0070800000287984 */ /* 0x0002a20000000c00 */
[----:B------:R-:W-:Y:S02]  /*66b0*/  IMAD R4, R68, c[0x0][0x340], RZ ;  /* 0x0000d00044047a24 */ /* 0x000fe400078e02ff */
[C---:B------:R-:W-:Y:S01]  /*66c0*/  IMAD.WIDE.U32 R12, R29.reuse, c[0x0][0x340], R2 ;  /* 0x0000d0001d0c7a25 */ /* 0x040fe200078e0002 */
[----:B------:R1:W3:Y:S03]  /*66d0*/  LDS.128 R36, [R0+0x9080] ;  /* 0x0090800000247984 */ /* 0x0002e60000000c00 */
[----:B------:R-:W-:Y:S01]  /*66e0*/  IMAD R4, R29, c[0x0][0x344], R4 ;  /* 0x0000d1001d047a24 */ /* 0x000fe200078e0204 */
[----:B------:R1:W4:Y:S03]  /*66f0*/  LDS.128 R32, [R0+0xb080] ;  /* 0x00b0800000207984 */ /* 0x0003260000000c00 */
[----:B------:R-:W-:Y:S01]  /*6700*/  IMAD.IADD R5, R13, 0x1, R4 ;  /* 0x000000010d057824 */ /* 0x000fe200078e0204 */
[----:B------:R1:W5:Y:S04]  /*6710*/  LDS.128 R52, [R0+0x80] ;  /* 0x0000800000347984 */ /* 0x0003680000000c00 */
        /* <DEDUP_REMOVED lines=23> */
.L_x_175:
[----:B------:R-:W-:Y:S05]  /*6890*/  BSYNC B0 ;  /* 0x0000000000007941 */ /* 0x000fea0003800000 */
.L_x_174:
[----:B-1----:R-:W-:Y:S01]  /*68a0*/  IADD3 R0, R14, 0x20, RZ ;  /* 0x000000200e007810 */ /* 0x002fe20007ffe0ff */
[----:B------:R-:W-:Y:S03]  /*68b0*/  BSSY B0, `(.L_x_176) ;  /* 0x0000014000007945 */ /* 0x000fe60003800000 */
[----:B------:R-:W-:-:S13]  /*68c0*/  ISETP.GE.AND P4, PT, R0, UR4, PT ;  /* 0x0000000400007c0c */ /* 0x000fda000bf86270 */
[----:B------:R-:W-:Y:S05]  /*68d0*/  @P4 BRA `(.L_x_177) ;  /* 0x0000011000004947 */ /* 0x000fea0003800000 */
[----:B------:R-:W-:Y:S01]  /*68e0*/  IADD3 R0, P0, R6, 0x20, RZ ;  /* 0x0000002006007810 */ /* 0x000fe20007f1e0ff */
        /* <DEDUP_REMOVED lines=16> */
.L_x_177:
[----:B------:R-:W-:Y:S05]  /*69f0*/  BSYNC B0 ;  /* 0x0000000000007941 */ /* 0x000fea0003800000 */
.L_x_176:
        /* <DEDUP_REMOVED lines=21> */
[----:B-----5:R1:W-:Y:S04]  /*6b50*/  @!P3 STG.E.128 [R4.64], R52 ;  /* 0x000000340400b986 */ /* 0x0203e8000c101d16 */
[----:B------:R1:W-:Y:S04]  /*6b60*/  @!P2 STG.E.128 [R4.64+0x80], R48 ;  /* 0x000080300400a986 */ /* 0x0003e8000c101d16 */
[----:B------:R1:W-:Y:S02]  /*6b70*/  @!P1 STG.E.128 [R4.64+0x100], R44 ;  /* 0x0001002c04009986 */ /* 0x0003e4000c101d16 */
.L_x_179:
[----:B------:R-:W-:Y:S05]  /*6b80*/  BSYNC B0 ;  /* 0x0000000000007941 */ /* 0x000fea0003800000 */
.L_x_178:
        /* <DEDUP_REMOVED lines=11> */
[----:B------:R-:W-:Y:S02]  /*6c40*/  LEA.HI.X R3, R4, c[0x0][0x2ec], R0, 0x1, P2 ;  /* 0x0000bb0004037a11 */ /* 0x000fe400010f0c00 */
[----:B------:R-:W-:-:S03]  /*6c50*/  IADD3 R0, R8, 0x80, RZ ;  /* 0x0000008008007810 */ /* 0x000fc60007ffe0ff */
[----:B------:R1:W-:Y:S01]  /*6c60*/  @!P0 STG.E.128 [R2.64+0x80], R56 ;  /* 0x0000803802008986 */ /* 0x0003e2000c101d16 */
[----:B------:R-:W-:-:S03]  /*6c70*/  ISETP.GE.AND P0, PT, R0, c[0x0][0x2f4], PT ;  /* 0x0000bd0000007a0c */ /* 0x000fc60003f06270 */
[----:B------:R1:W-:Y:S10]  /*6c80*/  @!P1 STG.E.128 [R2.64], R60 ;  /* 0x0000003c02009986 */ /* 0x0003f4000c101d16 */
[----:B------:R-:W-:Y:S05]  /*6c90*/  @P0 EXIT ;  /* 0x000000000000094d */ /* 0x000fea0003800000 */
[----:B------:R-:W-:Y:S01]  /*6ca0*/  STG.E.128 [R2.64+0x100], R64 ;  /* 0x0001004002007986 */ /* 0x000fe2000c101d16 */
[----:B------:R-:W-:Y:S05]  /*6cb0*/  EXIT ;  /* 0x000000000000794d */ /* 0x000fea0003800000 */
.L_x_173:
[----:B------:R-:W1:Y:S01]  /*6cc0*/  S2R R18, SR_CTAID.Y ;  /* 0x0000000000127919 */ /* 0x000e620000002600 */
[----:B------:R-:W-:Y:S01]  /*6cd0*/  SHF.R.S32.HI R0, RZ, 0x1f, R236 ;  /* 0x0000001fff007819 */ /* 0x000fe200000114ec */
[----:B------:R-:W-:Y:S01]  /*6ce0*/  ULDC UR4, c[0x0][0x2f0] ;  /* 0x0000bc0000047ab9 */ /* 0x000fe20000000800 */
[----:B------:R-:W-:Y:S01]  /*6cf0*/  IMAD.U32 R6, RZ, RZ, UR13 ;  /* 0x0000000dff067e24 */ /* 0x000fe2000f8e00ff */
[----:B------:R-:W2:Y:S01]  /*6d00*/  S2R R19, SR_CTAID.Z ;  /* 0x0000000000137919 */ /* 0x000ea20000002700 */
[----:B------:R-:W-:Y:S01]  /*6d10*/  LEA.HI R8, R0, R236, RZ, 0x3 ;  /* 0x000000ec00087211 */ /* 0x000fe200078f18ff */
[----:B------:R-:W-:Y:S01]  /*6d20*/  UIADD3 UR4, -UR16, UR4, URZ ;  /* 0x0000000410047290 */ /* 0x000fe2000fffe13f */
[----:B------:R-:W-:Y:S02]  /*6d30*/  BSSY B0, `(.L_x_180) ;  /* 0x0000023000007945 */ /* 0x000fe40003800000 */
[----:B------:R-:W-:-:S02]  /*6d40*/  LOP3.LUT R0, R8, 0x1ffffff8, RZ, 0xc0, !PT ;  /* 0x1ffffff808007812 */ /* 0x000fc400078ec0ff */
[----:B------:R-:W-:-:S03]  /*6d50*/  SHF.R.S32.HI R8, RZ, 0x3, R8 ;  /* 0x00000003ff087819 */ /* 0x000fc60000011408 */
[----:B------:R-:W-:Y:S01]  /*6d60*/  IMAD.IADD R0, R236, 0x1, -R0 ;  /* 0x00000001ec007824 */ /* 0x000fe200078e0a00 */
[----:B------:R-:W-:Y:S02]  /*6d70*/  ISETP.GE.AND P5, PT, R8, UR4, PT ;  /* 0x0000000408007c0c */ /* 0x000fe4000bfa6270 */
[----:B------:R-:W-:Y:S01]  /*6d80*/  SHF.R.S32.HI R9, RZ, 0x1f, R8 ;  /* 0x0000001fff097819 */ /* 0x000fe20000011408 */
[----:B------:R-:W-:-:S04]  /*6d90*/  IMAD.SHL.U32 R12, R0, 0x8, RZ ;  /* 0x00000008000c7824 */ /* 0x000fc800078e00ff */
[----:B------:R-:W-:Y:S01]  /*6da0*/  IMAD.WIDE R6, R6, 0x40, R8 ;  /* 0x0000004006067825 */ /* 0x000fe200078e0208 */
[----:B------:R-:W-:Y:S02]  /*6db0*/  SHF.R.S32.HI R13, RZ, 0x1f, R12 ;  /* 0x0000001fff0d7819 */ /* 0x000fe4000001140c */
[----:B-1----:R-:W-:Y:S02]  /*6dc0*/  SHF.R.S32.HI R20, RZ, 0x1f, R18 ;  /* 0x0000001fff147819 */ /* 0x002fe40000011412 */
[----:B------:R-:W-:Y:S01]  /*6dd0*/  IADD3 R16, R12, 0x40, RZ ;  /* 0x000000400c107810 */ /* 0x000fe20007ffe0ff */
[----:B------:R-:W-:Y:S01]  /*6de0*/  IMAD.WIDE.U32 R2, R18, c[0x0][0x308], R12 ;  /* 0x0000c20012027a25 */ /* 0x000fe200078e000c */
[----:B--2---:R-:W-:Y:S02]  /*6df0*/  SHF.R.S32.HI R21, RZ, 0x1f, R19 ;  /* 0x0000001fff157819 */ /* 0x004fe40000011413 */
[----:B------:R-:W-:Y:S01]  /*6e00*/  IADD3 R17, R12, 0x80, RZ ;  /* 0x000000800c117810 */ /* 0x000fe20007ffe0ff */
[----:B------:R-:W-:-:S04]  /*6e10*/  IMAD R0, R20, c[0x0][0x308], RZ ;  /* 0x0000c20014007a24 */ /* 0x000fc800078e02ff */
[----:B------:R-:W-:-:S05]  /*6e20*/  IMAD R0, R18, c[0x0][0x30c], R0 ;  /* 0x0000c30012007a24 */ /* 0x000fca00078e0200 */
[----:B------:R-:W-:Y:S01]  /*6e30*/  IADD3 R3, R3, R0, RZ ;  /* 0x0000000003037210 */ /* 0x000fe20007ffe0ff */
[----:B------:R-:W-:-:S04]  /*6e40*/  IMAD R0, R21, c[0x0][0x310], RZ ;  /* 0x0000c40015007a24 */ /* 0x000fc800078e02ff */
[C---:B------:R-:W-:Y:S02]  /*6e50*/  IMAD R0, R19.reuse, c[0x0][0x314], R0 ;  /* 0x0000c50013007a24 */ /* 0x040fe400078e0200 */
[----:B------:R-:W-:-:S05]  /*6e60*/  IMAD.WIDE.U32 R14, R19, c[0x0][0x310], R2 ;  /* 0x0000c400130e7a25 */ /* 0x000fca00078e0002 */
[----:B------:R-:W-:Y:S01]  /*6e70*/  IADD3 R3, R15, R0, RZ ;  /* 0x000000000f037210 */ /* 0x000fe20007ffe0ff */
[----:B------:R-:W-:Y:S05]  /*6e80*/  @P5 BRA `(.L_x_181) ;  /* 0x000000d000005947 */ /* 0x000fea0003800000 */
[----:B------:R-:W-:Y:S01]  /*6e90*/  IMAD R0, R7, c[0x0][0x300], RZ ;  /* 0x0000c00007007a24 */ /* 0x000fe200078e02ff */
[----:B------:R-:W-:Y:S01]  /*6ea0*/  ISETP.GE.AND P3, PT, R12, c[0x0][0x2f4], PT ;  /* 0x0000bd000c007a0c */ /* 0x000fe20003f66270 */
[----:B------:R-:W-:Y:S01]  /*6eb0*/  IMAD.MOV.U32 R2, RZ, RZ, R14 ;  /* 0x000000ffff027224 */ /* 0x000fe200078e000e */
[----:B------:R-:W-:Y:S01]  /*6ec0*/  ISETP.GE.AND P1, PT, R16, c[0x0][0x2f4], PT ;  /* 0x0000bd0010007a0c */ /* 0x000fe20003f26270 */
[C---:B------:R-:W-:Y:S01]  /*6ed0*/  IMAD R0, R6.reuse, c[0x0][0x304], R0 ;  /* 0x0000c10006007a24 */ /* 0x040fe200078e0200 */
        /* <DEDUP_REMOVED lines=8> */
.L_x_181:
[----:B------:R-:W-:Y:S05]  /*6f60*/  BSYNC B0 ;  /* 0x0000000000007941 */ /* 0x000fea0003800000 */
.L_x_180:
        /* <DEDUP_REMOVED lines=19> */
.L_x_183:
[----:B------:R-:W-:Y:S05]  /*70a0*/  BSYNC B0 ;  /* 0x0000000000007941 */ /* 0x000fea0003800000 */
.L_x_182:
        /* <DEDUP_REMOVED lines=23> */
.L_x_185:
[----:B------:R-:W-:Y:S05]  /*7220*/  BSYNC B0 ;  /* 0x0000000000007941 */ /* 0x000fea0003800000 */
.L_x_184:
        /* <DEDUP_REMOVED lines=18> */
.L_x_186:
        /* <DEDUP_REMOVED lines=11> */
.L_x_1381:


//--------------------- .text._ZN7cutlass13device_kernelIN5flash19enable_sm80_to_sm89INS1_16FlashAttnBwdSm80INS1_25CollectiveMainloopBwdSm80ILi1ELi1EN4cute5tupleIJNS5_1CILi64EEES8_NS7_ILi192EEEEEENS_6half_tEfNS_4arch4Sm80ELb0ELb1ELb1ELb0ELb1ELb0ELb0ELb0ELi2ELi2ELi2ELi2ELb1EEENS1_21CollectiveEpilogueBwdISA_SB_SD_Li256ELb0ELb0ELi4EEENS1_19SingleTileSchedulerILb0ELb0ELb0ELi64EEEEEEEEEvNT_6ParamsE --------------------------
	.section	.text._ZN7cutlass13device_kernelIN5flash19enable_sm80_to_sm89INS1_16FlashAttnBwdSm80INS1_25CollectiveMainloopBwdSm80ILi1ELi1EN4cute5tupleIJNS5_1CILi64EEES8_NS7_ILi192EEEEEENS_6half_tEfNS_4arch4Sm80ELb0ELb1ELb1ELb0ELb1ELb0ELb0ELb0ELi2ELi2ELi2ELi2ELb1EEENS1_21CollectiveEpilogueBwdISA_SB_SD_Li256ELb0ELb0ELi4EEENS1_19SingleTileSchedulerILb0ELb0ELb0ELi64EEEEEEEEEvNT_6ParamsE,"ax",@progbits
	.sectioninfo	@"SHI_REGISTERS=255"
	.align	128
.text._ZN7cutlass13device_kernelIN5flash19enable_sm80_to_sm89INS1_16FlashAttnBwdSm80INS1_25CollectiveMainloopBwdSm80ILi1ELi1EN4cute5tupleIJNS5_1CILi64EEES8_NS7_ILi192EEEEEENS_6half_tEfNS_4arch4Sm80ELb0ELb1ELb1ELb0ELb1ELb0ELb0ELb0ELi2ELi2ELi2ELi2ELb1EEENS1_21CollectiveEpilogueBwdISA_SB_SD_Li256ELb0ELb0ELi4EEENS1_19SingleTileSchedulerILb0ELb0ELb0ELi64EEEEEEEEEvNT_6ParamsE:
        .type           _ZN7cutlass13device_kernelIN5flash19enable_sm80_to_sm89INS1_16FlashAttnBwdSm80INS1_25CollectiveMainloopBwdSm80ILi1ELi1EN4cute5tupleIJNS5_1CILi64EEES8_NS7_ILi192EEEEEENS_6half_tEfNS_4arch4Sm80ELb0ELb1ELb1ELb0ELb1ELb0ELb0ELb0ELi2ELi2ELi2ELi2ELb1EEENS1_21CollectiveEpilogueBwdISA_SB_SD_Li256ELb0ELb0ELi4EEENS1_19SingleTileSchedulerILb0ELb0ELb0ELi64EEEEEEEEEvNT_6ParamsE,@function
        .size           _ZN7cutlass13device_kernelIN5flash19enable_sm80_to_sm89INS1_16FlashAttnBwdSm80INS1_25CollectiveMainloopBwdSm80ILi1ELi1EN4cute5tupleIJNS5_1CILi64EEES8_NS7_ILi192EEEEEENS_6half_tEfNS_4arch4Sm80ELb0ELb1ELb1ELb0ELb1ELb0ELb0ELb0ELi2ELi2ELi2ELi2ELb1EEENS1_21CollectiveEpilogueBwdISA_SB_SD_Li256ELb0ELb0ELi4EEENS1_19SingleTileSchedulerILb0ELb0ELb0ELi64EEEEEEEEEvNT_6ParamsE,(.L_x_1382 - _ZN7cutlass13device_kernelIN5flash19enable_sm80_to_sm89INS1_16FlashAttnBwdSm80INS1_25CollectiveMainloopBwdSm80ILi1ELi1EN4cute5tupleIJNS5_1CILi64EEES8_NS7_ILi192EEEEEENS_6half_tEfNS_4arch4Sm80ELb0ELb1ELb1ELb0ELb1ELb0ELb0ELb0ELi2ELi2ELi2ELi2ELb1EEENS1_21CollectiveEpilogueBwdISA_SB_SD_Li256ELb0ELb0ELi4EEENS1_19SingleTileSchedulerILb0ELb0ELb0ELi64EEEEEEEEEvNT_6ParamsE)
        .other          _ZN7cutlass13device_kernelIN5flash19enable_sm80_to_sm89INS1_16FlashAttnBwdSm80INS1_25CollectiveMainloopBwdSm80ILi1ELi1EN4cute5tupleIJNS5_1CILi64EEES8_NS7_ILi192EEEEEENS_6half_tEfNS_4arch4Sm80ELb0ELb1ELb1ELb0ELb1ELb0ELb0ELb0ELi2ELi2ELi2ELi2ELb1EEENS1_21CollectiveEpilogueBwdISA_SB_SD_Li256ELb0ELb0ELi4EEENS1_19SingleTileSchedulerILb0ELb0ELb0ELi64EEEEEEEEEvNT_6ParamsE,@"STO_CUDA_ENTRY STV_DEFAULT"
_ZN7cutlass13device_kernelIN5flash19enable_sm80_to_sm89INS1_16FlashAttnBwdSm80INS1_25CollectiveMainloopBwdSm80ILi1ELi1EN4cute5tupleIJNS5_1CILi64EEES8_NS7_ILi192EEEEEENS_6half_tEfNS_4arch4Sm80ELb0ELb1ELb1ELb0ELb1ELb0ELb0ELb0ELi2ELi2ELi2ELi2ELb1EEENS1_21CollectiveEpilogueBwdISA_SB_SD_Li256ELb0ELb0ELi4EEENS1_19SingleTileSchedulerILb0ELb0ELb0ELi64EEEEEEEEEvNT_6ParamsE:
        /* <DEDUP_REMOVED lines=26> */
.L_x_187:
        /* <DEDUP_REMOVED lines=519> */
.L_x_207:
        /* <DEDUP_REMOVED lines=144> */
.L_x_191:
[----:B------:R-:W-:Y:S04]  /*2b10*/  MOV R6, 0x1 ;  /* 0x0000000100067802 */ /* 0x000fe80000000f00 */
[----:B------:R-:W-:Y:S11]  /*2b20*/  ISETP.NE.AND P0, PT, R6, c[0x0][0x2a8], PT ;  /* 0x0000aa0006007a0c */ /* 0x000ff60003f05270 */
[----:B------:R-:W-:Y:S02]  /*2b30*/  @!UPT UIADD3 URZ, URZ, URZ, URZ ;  /* 0x0000003f3f3ff290 */ /* 0x000fe4000fffe03f */
[----:B------:R-:W-:Y:S05]  /*2b40*/  @P0 IMAD.HI.U32 R6, R5, c[0x0][0x2ac], RZ ;  /* 0x0000ab0005060a27 */ /* 0x000fea00078e00ff */
[----:B------:R-:W-:Y:S02]  /*2b50*/  @P0 SHF.R.U32.HI R5, RZ, c[0x0][0x2b0], R6 ;  /* 0x0000ac00ff050a19 */ /* 0x000fe40000011606 */
.L_x_192:
[----:B------:R-:W-:Y:S05]  /*2b60*/  BSYNC B0 ;  /* 0x0000000000007941 */ /* 0x000fea0003800000 */
.L_x_190:
[----:B------:R-:W-:Y:S04]  /*2b70*/  IMAD.MOV.U32 R6, RZ, RZ, c[0x0][0x2a8] ;  /* 0x0000aa00ff067624 */ /* 0x000fe800078e00ff */
[----:B------:R-:W-:Y:S04]  /*2b80*/  IMAD R5, R5, R6, -UR16 ;  /* 0x8000001005057e24 */ /* 0x000fe8000f8e0206 */
[----:B------:R-:W-:Y:S05]  /*2b90*/  IMAD.IADD R5, R5, 0x1, -R233 ;  /* 0x0000000105057824 */ /* 0x000fea00078e0ae9 */
[----:B------:R-:W-:Y:S02]  /*2ba0*/  IADD3 R6, R5, c[0x0][0x2a8], RZ ;  /* 0x0000aa0005067a10 */ /* 0x000fe40007ffe0ff */
[----:B------:R-:W-:Y:S02]  /*2bb0*/  IMNMX R136, R136, R5, !PT ;  /* 0x0000000588887217 */ /* 0x000fe40007800200 */
[----:B------:R-:W-:Y:S02]  /*2bc0*/  IMNMX R137, R137, R6, PT ;  /* 0x0000000689897217 */ /* 0x000fe40003800200 */
.L_x_189:
        /* <DEDUP_REMOVED lines=20> */
.L_x_195:
[----:B------:R-:W-:Y:S04]  /*2d10*/  MOV R6, 0x1 ;  /* 0x0000000100067802 */ /* 0x000fe80000000f00 */
[----:B------:R-:W-:Y:S11]  /*2d20*/  ISETP.NE.AND P0, PT, R6, c[0x0][0x2a8], PT ;  /* 0x0000aa0006007a0c */ /* 0x000ff60003f05270 */
[----:B------:R-:W-:Y:S02]  /*2d30*/  @!UPT UIADD3 URZ, URZ, URZ, URZ ;  /* 0x0000003f3f3ff290 */ /* 0x000fe4000fffe03f */
[----:B------:R-:W-:Y:S05]  /*2d40*/  @P0 IMAD.HI.U32 R6, R5, c[0x0][0x2ac], RZ ;  /* 0x0000ab0005060a27 */ /* 0x000fea00078e00ff */
[----:B------:R-:W-:Y:S02]  /*2d50*/  @P0 SHF.R.U32.HI R5, RZ, c[0x0][0x2b0], R6 ;  /* 0x0000ac00ff050a19 */ /* 0x000fe40000011606 */
.L_x_196:
[----:B------:R-:W-:Y:S05]  /*2d60*/  BSYNC B0 ;  /* 0x0000000000007941 */ /* 0x000fea0003800000 */
.L_x_194:
[----:B------:R-:W-:Y:S04]  /*2d70*/  IMAD.MOV.U32 R6, RZ, RZ, c[0x0][0x2a8] ;  /* 0x0000aa00ff067624 */ /* 0x000fe800078e00ff */
[----:B------:R-:W-:Y:S04]  /*2d80*/  IMAD R5, R5, R6, -UR16 ;  /* 0x8000001005057e24 */ /* 0x000fe8000f8e0206 */
[----:B------:R-:W-:Y:S05]  /*2d90*/  IMAD.IADD R5, R5, 0x1, -R233 ;  /* 0x0000000105057824 */ /* 0x000fea00078e0ae9 */
[----:B------:R-:W-:Y:S02]  /*2da0*/  IADD3 R6, R5, c[0x0][0x2a8], RZ ;  /* 0x0000aa0005067a10 */ /* 0x000fe40007ffe0ff */
[----:B------:R-:W-:Y:S02]  /*2db0*/  IMNMX R138, R138, R5, !PT ;  /* 0x000000058a8a7217 */ /* 0x000fe40007800200 */
[----:B------:R-:W-:Y:S02]  /*2dc0*/  IMNMX R139, R139, R6, PT ;  /* 0x000000068b8b7217 */ /* 0x000fe40003800200 */
.L_x_193:
        /* <DEDUP_REMOVED lines=20> */
.L_x_199:
[----:B------:R-:W-:Y:S04]  /*2f10*/  MOV R6, 0x1 ;  /* 0x0000000100067802 */ /* 0x000fe80000000f00 */
[----:B------:R-:W-:Y:S11]  /*2f20*/  ISETP.NE.AND P0, PT, R6, c[0x0][0x2a8], PT ;  /* 0x0000aa0006007a0c */ /* 0x000ff60003f05270 */
[----:B------:R-:W-:Y:S02]  /*2f30*/  @!UPT UIADD3 URZ, URZ, URZ, URZ ;  /* 0x0000003f3f3ff290 */ /* 0x000fe4000fffe03f */
[----:B------:R-:W-:Y:S05]  /*2f40*/  @P0 IMAD.HI.U32 R6, R5, c[0x0][0x2ac], RZ ;  /* 0x0000ab0005060a27 */ /* 0x000fea00078e00ff */
[----:B------:R-:W-:Y:S02]  /*2f50*/  @P0 SHF.R.U32.HI R5, RZ, c[0x0][0x2b0], R6 ;  /* 0x0000ac00ff050a19 */ /* 0x000fe40000011606 */
.L_x_200:
[----:B------:R-:W-:Y:S05]  /*2f60*/  BSYNC B0 ;  /* 0x0000000000007941 */ /* 0x000fea0003800000 */
.L_x_198:
[----:B------:R-:W-:Y:S04]  /*2f70*/  IMAD.MOV.U32 R6, RZ, RZ, c[0x0][0x2a8] ;  /* 0x0000aa00ff067624 */ /* 0x000fe800078e00ff */
[----:B------:R-:W-:Y:S04]  /*2f80*/  IMAD R5, R5, R6, -UR16 ;  /* 0x8000001005057e24 */ /* 0x000fe8000f8e0206 */
[----:B------:R-:W-:Y:S05]  /*2f90*/  IMAD.IADD R5, R5, 0x1, -R233 ;  /* 0x0000000105057824 */ /* 0x000fea00078e0ae9 */
[----:B------:R-:W-:Y:S02]  /*2fa0*/  IADD3 R6, R5, c[0x0][0x2a8], RZ ;  /* 0x0000aa0005067a10 */ /* 0x000fe40007ffe0ff */
[----:B------:R-:W-:Y:S02]  /*2fb0*/  IMNMX R140, R140, R5, !PT ;  /* 0x000000058c8c7217 */ /* 0x000fe40007800200 */
[----:B------:R-:W-:Y:S02]  /*2fc0*/  IMNMX R143, R143, R6, PT ;  /* 0x000000068f8f7217 */ /* 0x000fe40003800200 */
.L_x_197:
        /* <DEDUP_REMOVED lines=20> */
.L_x_203:
[----:B------:R-:W-:Y:S04]  /*3110*/  MOV R5, 0x1 ;  /* 0x0000000100057802 */ /* 0x000fe80000000f00 */
[----:B------:R-:W-:Y:S11]  /*3120*/  ISETP.NE.AND P0, PT, R5, c[0x0][0x2a8], PT ;  /* 0x0000aa0005007a0c */ /* 0x000ff60003f05270 */
[----:B------:R-:W-:Y:S02]  /*3130*/  @!UPT UIADD3 URZ, URZ, URZ, URZ ;  /* 0x0000003f3f3ff290 */ /* 0x000fe4000fffe03f */
[----:B------:R-:W-:Y:S05]  /*3140*/  @P0 IMAD.HI.U32 R5, R4, c[0x0][0x2ac], RZ ;  /* 0x0000ab0004050a27 */ /* 0x000fea00078e00ff */
[----:B------:R-:W-:Y:S02]  /*3150*/  @P0 SHF.R.U32.HI R4, RZ, c[0x0][0x2b0], R5 ;  /* 0x0000ac00ff040a19 */ /* 0x000fe40000011605 */
.L_x_204:
[----:B------:R-:W-:Y:S05]  /*3160*/  BSYNC B0 ;  /* 0x0000000000007941 */ /* 0x000fea0003800000 */
.L_x_202:
[----:B------:R-:W-:Y:S04]  /*3170*/  IMAD.MOV.U32 R5, RZ, RZ, c[0x0][0x2a8] ;  /* 0x0000aa00ff057624 */ /* 0x000fe800078e00ff */
[----:B------:R-:W-:Y:S04]  /*3180*/  IMAD R4, R4, R5, -UR16 ;  /* 0x8000001004047e24 */ /* 0x000fe8000f8e0205 */
[----:B------:R-:W-:Y:S05]  /*3190*/  IMAD.IADD R4, R4, 0x1, -R233 ;  /* 0x0000000104047824 */ /* 0x000fea00078e0ae9 */
[----:B------:R-:W-:Y:S02]  /*31a0*/  IADD3 R5, R4, c[0x0][0x2a8], RZ ;  /* 0x0000aa0004057a10 */ /* 0x000fe40007ffe0ff */
[----:B------:R-:W-:Y:S02]  /*31b0*/  IMNMX R141, R141, R4, !PT ;  /* 0x000000048d8d7217 */ /* 0x000fe40007800200 */
[----:B------:R-:W-:Y:S02]  /*31c0*/  IMNMX R142, R142, R5, PT ;  /* 0x000000058e8e7217 */ /* 0x000fe40003800200 */
.L_x_201:
        /* <DEDUP_REMOVED lines=395> */
.L_x_205:
        /* <DEDUP_REMOVED lines=127> */
.L_x_206:
        /* <DEDUP_REMOVED lines=165> */
.L_x_188:
        /* <DEDUP_REMOVED lines=189> */
.L_x_210:
[----:B------:R-:W-:Y:S05]  /*6890*/  BSYNC B0 ;  /* 0x0000000000007941 */ /* 0x000fea0003800000 */
.L_x_209:
        /* <DEDUP_REMOVED lines=21> */
.L_x_212:
[----:B------:R-:W-:Y:S05]  /*69f0*/  BSYNC B0 ;  /* 0x0000000000007941 */ /* 0x000fea0003800000 */
.L_x_211:
        /* <DEDUP_REMOVED lines=24> */
.L_x_214:
[----:B------:R-:W-:Y:S05]  /*6b80*/  BSYNC B0 ;  /* 0x0000000000007941 */ /* 0x000fea0003800000 */
.L_x_213:
        /* <DEDUP_REMOVED lines=19> */
.L_x_208:
        /* <DEDUP_REMOVED lines=42> */
.L_x_216:
[----:B------:R-:W-:Y:S05]  /*6f60*/  BSYNC B0 ;  /* 0x0000000000007941 */ /* 0x000fea0003800000 */
.L_x_215:
        /* <DEDUP_REMOVED lines=19> */
.L_x_218:
[----:B------:R-:W-:Y:S05]  /*70a0*/  BSYNC B0 ;  /* 0x0000000000007941 */ /* 0x000fea0003800000 */
.L_x_217:
        /* <DEDUP_REMOVED lines=23> */
.L_x_220:
[----:B------:R-:W-:Y:S05]  /*7220*/  BSYNC B0 ;  /* 0x0000000000007941 */ /* 0x000fea0003800000 */
.L_x_219:
        /* <DEDUP_REMOVED lines=18> */
.L_x_221:
        /* <DEDUP_REMOVED lines=11> */
.L_x_1382:


//--------------------- .text._ZN7cutlass13device_kernelIN5flash19enable_sm80_to_sm89INS1_16FlashAttnBwdSm80INS1_25CollectiveMainloopBwdSm80ILi1ELi1EN4cute5tupleIJNS5_1CILi64EEES8_NS7_ILi192EEEEEENS_6half_tEfNS_4arch4Sm80ELb0ELb1ELb1ELb0ELb0ELb0ELb0ELb0ELi2ELi2ELi2ELi2ELb1EEENS1_24CollectiveEpilogueBwdGQAISA_fSD_Li256ELb0ELb0EEENS1_19SingleTileSchedulerILb0ELb0ELb0ELi64EEEEEEEEEvNT_6ParamsE --------------------------
	.section	.text._ZN7cutlass13device_kernelIN5flash19enable_sm80_to_sm89INS1_16FlashAttnBwdSm80INS1_25CollectiveMainloopBwdSm80ILi1ELi1EN4cute5tupleIJNS5_1CILi64EEES8_NS7_ILi192EEEEEENS_6half_tEfNS_4arch4Sm80ELb0ELb1ELb1ELb0ELb0ELb0ELb0ELb0ELi2ELi2ELi2ELi2ELb1EEENS1_24CollectiveEpilogueBwdGQAISA_fSD_Li256ELb0ELb0EEENS1_19SingleTileSchedulerILb0ELb0ELb0ELi64EEEEEEEEEvNT_6ParamsE,"ax",@progbits
	.sectioninfo	@"SHI_REGISTERS=255"
	.align	128
.text._ZN7cutlass13device_kernelIN5flash19enable_sm80_to_sm89INS1_16FlashAttnBwdSm80INS1_25CollectiveMainloopBwdSm80ILi1ELi1EN4cute5tupleIJNS5_1CILi64EEES8_NS7_ILi192EEEEEENS_6half_tEfNS_4arch4Sm80ELb0ELb1ELb1ELb0ELb0ELb0ELb0ELb0ELi2ELi2ELi2ELi2ELb1EEENS1_24CollectiveEpilogueBwdGQAISA_fSD_Li256ELb0ELb0EEENS1_19SingleTileSchedulerILb0ELb0ELb0ELi64EEEEEEEEEvNT_6ParamsE:
        .type           _ZN7cutlass13device_kernelIN5flash19enable_sm80_to_sm89INS1_16FlashAttnBwdSm80INS1_25CollectiveMainloopBwdSm80ILi1ELi1EN4cute5tupleIJNS5_1CILi64EEES8_NS7_ILi192EEEEEENS_6half_tEfNS_4arch4Sm80ELb0ELb1ELb1ELb0ELb0ELb0ELb0ELb0ELi2ELi2ELi2ELi2ELb1EEENS1_24CollectiveEpilogueBwdGQAISA_fSD_Li256ELb0ELb0EEENS1_19SingleTileSchedulerILb0ELb0ELb0ELi64EEEEEEEEEvNT_6ParamsE,@function
        .size           _ZN7cutlass13device_kernelIN5flash19enable_sm80_to_sm89INS1_16FlashAttnBwdSm80INS1_25CollectiveMainloopBwdSm80ILi1ELi1EN4cute5tupleIJNS5_1CILi64EEES8_NS7_ILi192EEEEEENS_6half_tEfNS_4arch4Sm80ELb0ELb1ELb1ELb0ELb0ELb0ELb0ELb0ELi2ELi2ELi2ELi2ELb1EEENS1_24CollectiveEpilogueBwdGQAISA_fSD_Li256ELb0ELb0EEENS1_19SingleTileSchedulerILb0ELb0ELb0ELi64EEEEEEEEEvNT_6ParamsE,(.L_x_1383 - _ZN7cutlass13device_kernelIN5flash19enable_sm80_to_sm89INS1_16FlashAttnBwdSm80INS1_25CollectiveMainloopBwdSm80ILi1ELi1EN4cute5tupleIJNS5_1CILi64EEES8_NS7_ILi192EEEEEENS_6half_tEfNS_4arch4Sm80ELb0ELb1ELb1ELb0ELb0ELb0ELb0ELb0ELi2ELi2ELi2ELi2ELb1EEENS1_24CollectiveEpilogueBwdGQAISA_fSD_Li256ELb0ELb0EEENS1_19SingleTileSchedulerILb0ELb0ELb0ELi64EEEEEEEEEvNT_6ParamsE)
        .other          _ZN7cutlass13device_kernelIN5flash19enable_sm80_to_sm89INS1_16FlashAttnBwdSm80INS1_25CollectiveMainloopBwdSm80ILi1ELi1EN4cute5tupleIJNS5_1CILi64EEES8_NS7_ILi192EEEEEENS_6half_tEfNS_4arch4Sm80ELb0ELb1ELb1ELb0ELb0ELb0ELb0ELb0ELi2ELi2ELi2ELi2ELb1EEENS1_24CollectiveEpilogueBwdGQAISA_fSD_Li256ELb0ELb0EEENS1_19SingleTileSchedulerILb0ELb0ELb0ELi64EEEEEEEEEvNT_6ParamsE,@"STO_CUDA_ENTRY STV_DEFAULT"
_ZN7cutlass13device_kernelIN5flash19enable_sm80_to_sm89INS1_16FlashAttnBwdSm80INS1_25CollectiveMainloopBwdSm80ILi1ELi1EN4cute5tupleIJNS5_1CILi64EEES8_NS7_ILi192EEEEEENS_6half_tEfNS_4arch4Sm80ELb0ELb1ELb1ELb0ELb0ELb0ELb0ELb0ELi2ELi2ELi2ELi2ELb1EEENS1_24CollectiveEpilogueBwdGQAISA_fSD_Li256ELb0ELb0EEENS1_19SingleTileSchedulerILb0ELb0ELb0ELi64EEEEEEEEEvNT_6ParamsE:
        /* <DEDUP_REMOVED lines=26> */
.L_x_222:
        /* <DEDUP_REMOVED lines=13> */
[----:B------:R-:W-:Y:S01]  /*0270*/  CS2R R104, SRZ ;  /* 0x0000000000687805 */ /* 0x000fe2000001ff00 */
[----:B------:R-:W-:Y:S01]  /*0280*/  ULDC.64 UR22, c[0x0][0x118] ;  /* 0x0000460000167ab9 */ /* 0x000fe20000000a00 */
[----:B------:R-:W-:Y:S01]  /*0290*/  CS2R R102, SRZ ;  /* 0x0000000000667805 */ /* 0x000fe2000001ff00 */
[----:B------:R-:W-:Y:S01]  /*02a0*/  USHF.R.S32.HI UR4, URZ, 0x1f, UR5 ;  /* 0x0000001f3f047899 */ /* 0x000fe20008011405 */
[----:B------:R-:W-:Y:S01]  /*02b0*/  CS2R R100, SRZ ;  /* 0x0000000000647805 */ /* 0x000fe2000001ff00 */
[----:B------:R-:W-:Y:S01]  /*02c0*/  CS2R R94, SRZ ;  /* 0x00000000005e7805 */ /* 0x000fe2000001ff00 */
[----:B------:R-:W-:Y:S01]  /*02d0*/  CS2R R92, SRZ ;  /* 0x00000000005c7805 */ /* 0x000fe2000001ff00 */
[----:B------:R-:W-:Y:S01]  /*02e0*/  ULEA.HI UR4, UR4, UR5, URZ, 0x6 ;  /* 0x0000000504047291 */ /* 0x000fe2000f8f303f */
[----:B------:R-:W-:Y:S01]  /*02f0*/  CS2R R98, SRZ ;  /* 0x0000000000627805 */ /* 0x000fe2000001ff00 */
[----:B------:R-:W-:Y:S01]  /*0300*/  CS2R R96, SRZ ;  /* 0x0000000000607805 */ /* 0x000fe2000001ff00 */
[----:B------:R-:W-:Y:S01]  /*0310*/  CS2R R90, SRZ ;  /* 0x00000000005a7805 */ /* 0x000fe2000001ff00 */
[----:B------:R-:W-:Y:S01]  /*0320*/  USHF.R.S32.HI UR15, URZ, 0x6, UR4 ;  /* 0x000000063f0f7899 */ /* 0x000fe20008011404 */
[----:B------:R-:W-:Y:S01]  /*0330*/  CS2R R88, SRZ ;  /* 0x0000000000587805 */ /* 0x000fe2000001ff00 */
[----:B------:R-:W-:Y:S01]  /*0340*/  CS2R R86, SRZ ;  /* 0x0000000000567805 */ /* 0x000fe2000001ff00 */
[----:B------:R-:W-:Y:S01]  /*0350*/  CS2R R84, SRZ ;  /* 0x0000000000547805 */ /* 0x000fe2000001ff00 */
[----:B------:R-:W-:Y:S01]  /*0360*/  UISETP.LT.AND UP0, UPT, URZ, UR15, UPT ;  /* 0x0000000f3f00728c */ /* 0x000fe2000bf01270 */
[----:B------:R-:W-:Y:S01]  /*0370*/  CS2R R78, SRZ ;  /* 0x00000000004e7805 */ /* 0x000fe2000001ff00 */
[----:B------:R-:W-:Y:S01]  /*0380*/  CS2R R76, SRZ ;  /* 0x00000000004c7805 */ /* 0x000fe2000001ff00 */
[----:B------:R-:W-:Y:S01]  /*0390*/  CS2R R82, SRZ ;  /* 0x0000000000527805 */ /* 0x000fe2000001ff00 */
[----:B------:R-:W-:Y:S01]  /*03a0*/  USEL UR15, URZ, UR15, !UP0 ;  /* 0x0000000f3f0f7287 */ /* 0x000fe2000c000000 */
[----:B------:R-:W-:Y:S01]  /*03b0*/  CS2R R80, SRZ ;  /* 0x0000000000507805 */ /* 0x000fe2000001ff00 */
        /* <DEDUP_REMOVED lines=44> */
[C---:B------:R-:W-:Y:S01]  /*0680*/  IMAD.WIDE.U32 R2, R116.reuse, c[0x0][0x270], R242 ;  /* 0x00009c0074027a25 */ /* 0x040fe200078e00f2 */
[----:B------:R-:W-:Y:S01]  /*0690*/  ULDC.64 UR8, c[0x0][0x290] ;  /* 0x0000a40000087ab9 */ /* 0x000fe20000000a00 */
[----:B------:R-:W1:Y:S01]  /*06a0*/  S2R R250, SR_CTAID.Z ;  /* 0x0000000000fa7919 */ /* 0x000e620000002700 */
[-C--:B------:R-:W-:Y:S01]  /*06b0*/  LEA.HI R22, R21, R238.reuse, RZ, 0x3 ;  /* 0x000000ee15167211 */ /* 0x080fe200078f18ff */
[----:B------:R-:W-:Y:S01]  /*06c0*/  UIMAD.WIDE.U32 UR18, UR14, UR8, URZ ;  /* 0x000000080e1272a5 */ /* 0x000fe2000f8e003f */
[C---:B------:R-:W-:Y:S01]  /*06d0*/  @P0 IMAD.HI.U32 R0, R116.reuse, c[0x0][0x24c], RZ ;  /* 0x0000930074000a27 */ /* 0x040fe200078e00ff */
        /* <DEDUP_REMOVED lines=9> */
[C---:B------:R-:W-:Y:S01]  /*0770*/  IMAD R0, R116.reuse, c[0x0][0x274], R0 ;  /* 0x00009d0074007a24 */ /* 0x040fe200078e0200 */
        /* <DEDUP_REMOVED lines=99> */
[----:B------:R-:W-:Y:S01]  /*0db0*/  ISETP.LT.OR P0, PT, R0, 0x1, P4 ;  /* 0x000000010000780c */ /* 0x000fe20002701670 */
[----:B------:R-:W-:Y:S01]  /*0dc0*/  IMAD R2, R116, c[0x0][0x184], R2 ;  /* 0x0000610074027a24 */ /* 0x000fe200078e0202 */
        /* <DEDUP_REMOVED lines=119> */
[----:B------:R-:W-:Y:S01]  /*1540*/  IMAD.WIDE.U32 R4, R116, c[0x0][0x210], R4 ;  /* 0x0000840074047a25 */ /* 0x000fe200078e0004 */
        /* <DEDUP_REMOVED lines=30> */
[----:B------:R-:W-:Y:S01]  /*1730*/  UMOV UR12, 0x1 ;  /* 0x00000001000c7882 */ /* 0x000fe20000000000 */
[----:B------:R-:W-:Y:S01]  /*1740*/  CS2R R32, SRZ ;  /* 0x0000000000207805 */ /* 0x000fe2000001ff00 */
[----:B------:R1:W1:Y:S01]  /*1750*/  LDSM.16.M88.4 R172, [R227+0x8080] ;  /* 0x00808000e3ac783b */ /* 0x0002620000000200 */
[----:B------:R-:W-:-:S02]  /*1760*/  ULDC UR11, c[0x0][0x198] ;  /* 0x00006600000b7ab9 */ /* 0x000fc40000000800 */
[----:B------:R-:W-:Y:S01]  /*1770*/  UIADD3 UR11, -UR16, UR11, UR12 ;  /* 0x0000000b100b7290 */ /* 0x000fe2000fffe10c */
[----:B------:R1:W1:Y:S01]  /*1780*/  LDSM.16.M88.4 R180, [R224+0xa080] ;  /* 0x00a08000e0b4783b */ /* 0x0002620000000200 */
[----:B------:R-:W-:Y:S02]  /*1790*/  UIMAD UR14, UR14, UR5, UR4 ;  /* 0x000000050e0e72a4 */ /* 0x000fe4000f8e0204 */
[----:B------:R-:W-:Y:S01]  /*17a0*/  UISETP.GT.AND UP2, UPT, UR13, -0x1, UPT ;  /* 0xffffffff0d00788c */ /* 0x000fe2000bf44270 */
[----:B------:R1:W1:Y:S01]  /*17b0*/  LDSM.16.M88.4 R184, [R225+0xa080] ;  /* 0x00a08000e1b8783b */ /* 0x0002620000000200 */
[----:B------:R-:W-:Y:S01]  /*17c0*/  IMAD.U32 R234, RZ, RZ, UR11 ;  /* 0x0000000bffea7e24 */ /* 0x000fe2000f8e00ff */
[----:B------:R-:W-:Y:S02]  /*17d0*/  ULDC UR5, c[0x0][0x2a0] ;  /* 0x0000a80000057ab9 */ /* 0x000fe40000000800 */
[----:B------:R1:W1:Y:S01]  /*17e0*/  LDSM.16.M88.4 R188, [R227+0xa080] ;  /* 0x00a08000e3bc783b */ /* 0x0002620000000200 */
[----:B------:R-:W-:-:S02]  /*17f0*/  ULOP3.LUT UR5, URZ, UR5, URZ, 0x33, !UPT ;  /* 0x000000053f057292 */ /* 0x000fc4000f8e333f */
        /* <DEDUP_REMOVED lines=15> */
[----:B------:R-:W-:-:S03]  /*18f0*/  ISETP.LT.OR P2, PT, R3, 0x21, !P2 ;  /* 0x000000210300780c */ /* 0x000fc60005741670 */
        /* <DEDUP_REMOVED lines=139> */
.L_x_242:
        /* <DEDUP_REMOVED lines=144> */
.L_x_226:
[----:B------:R-:W-:Y:S04]  /*2ab0*/  MOV R6, 0x1 ;  /* 0x0000000100067802 */ /* 0x000fe80000000f00 */
[----:B------:R-:W-:Y:S11]  /*2ac0*/  ISETP.NE.AND P0, PT, R6, c[0x0][0x2a8], PT ;  /* 0x0000aa0006007a0c */ /* 0x000ff60003f05270 */
[----:B------:R-:W-:Y:S02]  /*2ad0*/  @!UPT UIADD3 URZ, URZ, URZ, URZ ;  /* 0x0000003f3f3ff290 */ /* 0x000fe4000fffe03f */
[----:B------:R-:W-:Y:S05]  /*2ae0*/  @P0 IMAD.HI.U32 R6, R5, c[0x0][0x2ac], RZ ;  /* 0x0000ab0005060a27 */ /* 0x000fea00078e00ff */
[----:B------:R-:W-:Y:S02]  /*2af0*/  @P0 SHF.R.U32.HI R5, RZ, c[0x0][0x2b0], R6 ;  /* 0x0000ac00ff050a19 */ /* 0x000fe40000011606 */
.L_x_227:
[----:B------:R-:W-:Y:S05]  /*2b00*/  BSYNC B0 ;  /* 0x0000000000007941 */ /* 0x000fea0003800000 */
.L_x_225:
[----:B------:R-:W-:Y:S04]  /*2b10*/  IMAD.MOV.U32 R6, RZ, RZ, c[0x0][0x2a8] ;  /* 0x0000aa00ff067624 */ /* 0x000fe800078e00ff */
[----:B------:R-:W-:Y:S04]  /*2b20*/  IMAD R5, R5, R6, -UR16 ;  /* 0x8000001005057e24 */ /* 0x000fe8000f8e0206 */
[----:B------:R-:W-:Y:S05]  /*2b30*/  IMAD.IADD R5, R5, 0x1, -R233 ;  /* 0x0000000105057824 */ /* 0x000fea00078e0ae9 */
[----:B------:R-:W-:Y:S02]  /*2b40*/  IADD3 R6, R5, c[0x0][0x2a8], RZ ;  /* 0x0000aa0005067a10 */ /* 0x000fe40007ffe0ff */
[----:B------:R-:W-:Y:S02]  /*2b50*/  IMNMX R136, R136, R5, !PT ;  /* 0x0000000588887217 */ /* 0x000fe40007800200 */
[----:B------:R-:W-:Y:S02]  /*2b60*/  IMNMX R137, R137, R6, PT ;  /* 0x0000000689897217 */ /* 0x000fe40003800200 */
.L_x_224:
        /* <DEDUP_REMOVED lines=20> */
.L_x_230:
[----:B------:R-:W-:Y:S04]  /*2cb0*/  MOV R6, 0x1 ;  /* 0x0000000100067802 */ /* 0x000fe80000000f00 */
[----:B------:R-:W-:Y:S11]  /*2cc0*/  ISETP.NE.AND P0, PT, R6, c[0x0][0x2a8], PT ;  /* 0x0000aa0006007a0c */ /* 0x000ff60003f05270 */
[----:B------:R-:W-:Y:S02]  /*2cd0*/  @!UPT UIADD3 URZ, URZ, URZ, URZ ;  /* 0x0000003f3f3ff290 */ /* 0x000fe4000fffe03f */
[----:B------:R-:W-:Y:S05]  /*2ce0*/  @P0 IMAD.HI.U32 R6, R5, c[0x0][0x2ac], RZ ;  /* 0x0000ab0005060a27 */ /* 0x000fea00078e00ff */
[----:B------:R-:W-:Y:S02]  /*2cf0*/  @P0 SHF.R.U32.HI R5, RZ, c[0x0][0x2b0], R6 ;  /* 0x0000ac00ff050a19 */ /* 0x000fe40000011606 */
.L_x_231:
[----:B------:R-:W-:Y:S05]  /*2d00*/  BSYNC B0 ;  /* 0x0000000000007941 */ /* 0x000fea0003800000 */
.L_x_229:
[----:B------:R-:W-:Y:S04]  /*2d10*/  IMAD.MOV.U32 R6, RZ, RZ, c[0x0][0x2a8] ;  /* 0x0000aa00ff067624 */ /* 0x000fe800078e00ff */
[----:B------:R-:W-:Y:S04]  /*2d20*/  IMAD R5, R5, R6, -UR16 ;  /* 0x8000001005057e24 */ /* 0x000fe8000f8e0206 */
[----:B------:R-:W-:Y:S05]  /*2d30*/  IMAD.IADD R5, R5, 0x1, -R233 ;  /* 0x0000000105057824 */ /* 0x000fea00078e0ae9 */
[----:B------:R-:W-:Y:S02]  /*2d40*/  IADD3 R6, R5, c[0x0][0x2a8], RZ ;  /* 0x0000aa0005067a10 */ /* 0x000fe40007ffe0ff */
[----:B------:R-:W-:Y:S02]  /*2d50*/  IMNMX R138, R138, R5, !PT ;  /* 0x000000058a8a7217 */ /* 0x000fe40007800200 */
[----:B------:R-:W-:Y:S02]  /*2d60*/  IMNMX R139, R139, R6, PT ;  /* 0x000000068b8b7217 */ /* 0x000fe40003800200 */
.L_x_228:
        /* <DEDUP_REMOVED lines=20> */
.L_x_234:
[----:B------:R-:W-:Y:S04]  /*2eb0*/  MOV R6, 0x1 ;  /* 0x0000000100067802 */ /* 0x000fe80000000f00 */
[----:B------:R-:W-:Y:S11]  /*2ec0*/  ISETP.NE.AND P0, PT, R6, c[0x0][0x2a8], PT ;  /* 0x0000aa0006007a0c */ /* 0x000ff60003f05270 */
[----:B------:R-:W-:Y:S02]  /*2ed0*/  @!UPT UIADD3 URZ, URZ, URZ, URZ ;  /* 0x0000003f3f3ff290 */ /* 0x000fe4000fffe03f */
[----:B------:R-:W-:Y:S05]  /*2ee0*/  @P0 IMAD.HI.U32 R6, R5, c[0x0][0x2ac], RZ ;  /* 0x0000ab0005060a27 */ /* 0x000fea00078e00ff */
[----:B------:R-:W-:Y:S02]  /*2ef0*/  @P0 SHF.R.U32.HI R5, RZ, c[0x0][0x2b0], R6 ;  /* 0x0000ac00ff050a19 */ /* 0x000fe40000011606 */
.L_x_235:
[----:B------:R-:W-:Y:S05]  /*2f00*/  BSYNC B0 ;  /* 0x0000000000007941 */ /* 0x000fea0003800000 */
.L_x_233:
[----:B------:R-:W-:Y:S04]  /*2f10*/  IMAD.MOV.U32 R6, RZ, RZ, c[0x0][0x2a8] ;  /* 0x0000aa00ff067624 */ /* 0x000fe800078e00ff */
[----:B------:R-:W-:Y:S04]  /*2f20*/  IMAD R5, R5, R6, -UR16 ;  /* 0x8000001005057e24 */ /* 0x000fe8000f8e0206 */
[----:B------:R-:W-:Y:S05]  /*2f30*/  IMAD.IADD R5, R5, 0x1, -R233 ;  /* 0x0000000105057824 */ /* 0x000fea00078e0ae9 */
[----:B------:R-:W-:Y:S02]  /*2f40*/  IADD3 R6, R5, c[0x0][0x2a8], RZ ;  /* 0x0000aa0005067a10 */ /* 0x000fe40007ffe0ff */
[----:B------:R-:W-:Y:S02]  /*2f50*/  IMNMX R140, R140, R5, !PT ;  /* 0x000000058c8c7217 */ /* 0x000fe40007800200 */
[----:B------:R-:W-:Y:S02]  /*2f60*/  IMNMX R143, R143, R6, PT ;  /* 0x000000068f8f7217 */ /* 0x000fe40003800200 */
.L_x_232:
        /* <DEDUP_REMOVED lines=20> */
.L_x_238:
[----:B------:R-:W-:Y:S04]  /*30b0*/  MOV R5, 0x1 ;  /* 0x0000000100057802 */ /* 0x000fe80000000f00 */
[----:B------:R-:W-:Y:S11]  /*30c0*/  ISETP.NE.AND P0, PT, R5, c[0x0][0x2a8], PT ;  /* 0x0000aa0005007a0c */ /* 0x000ff60003f05270 */
[----:B------:R-:W-:Y:S02]  /*30d0*/  @!UPT UIADD3 URZ, URZ, URZ, URZ ;  /* 0x0000003f3f3ff290 */ /* 0x000fe4000fffe03f */
[----:B------:R-:W-:Y:S05]  /*30e0*/  @P0 IMAD.HI.U32 R5, R4, c[0x0][0x2ac], RZ ;  /* 0x0000ab0004050a27 */ /* 0x000fea00078e00ff */
[----:B------:R-:W-:Y:S02]  /*30f0*/  @P0 SHF.R.U32.HI R4, RZ, c[0x0][0x2b0], R5 ;  /* 0x0000ac00ff040a19 */ /* 0x000fe40000011605 */
.L_x_239:
[----:B------:R-:W-:Y:S05]  /*3100*/  BSYNC B0 ;  /* 0x0000000000007941 */ /* 0x000fea0003800000 */
.L_x_237:
[----:B------:R-:W-:Y:S04]  /*3110*/  IMAD.MOV.U32 R5, RZ, RZ, c[0x0][0x2a8] ;  /* 0x0000aa00ff057624 */ /* 0x000fe800078e00ff */
[----:B------:R-:W-:Y:S04]  /*3120*/  IMAD R4, R4, R5, -UR16 ;  /* 0x8000001004047e24 */ /* 0x000fe8000f8e0205 */
[----:B------:R-:W-:Y:S05]  /*3130*/  IMAD.IADD R4, R4, 0x1, -R233 ;  /* 0x0000000104047824 */ /* 0x000fea00078e0ae9 */
[----:B------:R-:W-:Y:S02]  /*3140*/  IADD3 R5, R4, c[0x0][0x2a8], RZ ;  /* 0x0000aa0004057a10 */ /* 0x000fe40007ffe0ff */
[----:B------:R-:W-:Y:S02]  /*3150*/  IMNMX R141, R141, R4, !PT ;  /* 0x000000048d8d7217 */ /* 0x000fe40007800200 */
[----:B------:R-:W-:Y:S02]  /*3160*/  IMNMX R142, R142, R5, PT ;  /* 0x000000058e8e7217 */ /* 0x000fe40003800200 */
.L_x_236:
        /* <DEDUP_REMOVED lines=395> */
.L_x_240:
        /* <DEDUP_REMOVED lines=127> */
.L_x_241:
        /* <DEDUP_REMOVED lines=165> */
.L_x_223:
[----:B------:R-:W-:Y:S05]  /*5c60*/  @P1 EXIT ;  /* 0x000000000000194d */ /* 0x000fea0003800000 */
[----:B------:R-:W2:Y:S01]  /*5c70*/  S2R R0, SR_CTAID.Y ;  /* 0x0000000000007919 */ /* 0x000ea20000002600 */
[----:B------:R-:W-:Y:S01]  /*5c80*/  MOV R2, 0x1 ;  /* 0x0000000100027802 */ /* 0x000fe20000000f00 */
[----:B------:R-:W-:Y:S02]  /*5c90*/  UIMAD UR5, UR13, 0x3000, URZ ;  /* 0x000030000d0578a4 */ /* 0x000fe4000f8e023f */
[----:B-1----:R-:W1:Y:S04]  /*5ca0*/  S2R R11, SR_CTAID.Z ;  /* 0x00000000000b7919 */ /* 0x002e680000002700 */
[----:B------:R-:W-:Y:S01]  /*5cb0*/  BAR.SYNC.DEFER_BLOCKING 0x1, 0x100 ;  /* 0x0044000000007b1d */ /* 0x000fe20000010000 */
[----:B------:R-:W-:Y:S01]  /*5cc0*/  ISETP.NE.AND P1, PT, R2, c[0x0][0x338], PT ;  /* 0x0000ce0002007a0c */ /* 0x000fe20003f25270 */
[----:B------:R-:W-:Y:S01]  /*5cd0*/  USHF.R.S32.HI UR4, URZ, 0x1f, UR5 ;  /* 0x0000001f3f047899 */ /* 0x000fe20008011405 */
[----:B------:R-:W-:-:S11]  /*5ce0*/  IADD3 R2, P0, R238, UR5, RZ ;  /* 0x00000005ee027c10 */ /* 0x000fd6000ff1e0ff */
[----:B--2---:R-:W-:-:S05]  /*5cf0*/  @P1 IMAD.HI.U32 R3, R0, c[0x0][0x33c], RZ ;  /* 0x0000cf0000031a27 */ /* 0x004fca00078e00ff */
[----:B------:R-:W-:Y:S02]  /*5d00*/  @P1 SHF.R.U32.HI R0, RZ, c[0x0][0x340], R3 ;  /* 0x0000d000ff001a19 */ /* 0x000fe40000011603 */
[----:B------:R-:W-:Y:S02]  /*5d10*/  LEA.HI.X.SX32 R3, R238, UR4, 0x1, P0 ;  /* 0x00000004ee037c11 */ /* 0x000fe400080f0eff */
[----:B------:R-:W-:-:S05]  /*5d20*/  SHF.R.S32.HI R4, RZ, 0x1f, R0 ;  /* 0x0000001fff047819 */ /* 0x000fca0000011400 */
[C---:B------:R-:W-:Y:S02]  /*5d30*/  IMAD R6, R4.reuse, c[0x0][0x328], RZ ;  /* 0x0000ca0004067a24 */ /* 0x040fe400078e02ff */
[----:B------:R-:W-:Y:S02]  /*5d40*/  IMAD R7, R4, c[0x0][0x300], RZ ;  /* 0x0000c00004077a24 */ /* 0x000fe400078e02ff */
[----:B------:R-:W-:-:S04]  /*5d50*/  IMAD.WIDE.U32 R4, R0, c[0x0][0x328], R2 ;  /* 0x0000ca0000047a25 */ /* 0x000fc800078e0002 */
[----:B------:R-:W-:-:S04]  /*5d60*/  IMAD.WIDE.U32 R2, R0, c[0x0][0x300], R2 ;  /* 0x0000c00000027a25 */ /* 0x000fc800078e0002 */
[C---:B------:R-:W-:Y:S02]  /*5d70*/  IMAD R6, R0.reuse, c[0x0][0x32c], R6 ;  /* 0x0000cb0000067a24 */ /* 0x040fe400078e0206 */
[----:B------:R-:W-:Y:S01]  /*5d80*/  IMAD R0, R0, c[0x0][0x304], R7 ;  /* 0x0000c10000007a24 */ /* 0x000fe200078e0207 */
[----:B-1----:R-:W-:Y:S02]  /*5d90*/  SHF.R.S32.HI R7, RZ, 0x1f, R11 ;  /* 0x0000001fff077819 */ /* 0x002fe4000001140b */
[----:B------:R-:W-:Y:S02]  /*5da0*/  IADD3 R5, R5, R6, RZ ;  /* 0x0000000605057210 */ /* 0x000fe40007ffe0ff */
[----:B------:R-:W-:Y:S01]  /*5db0*/  IADD3 R3, R3, R0, RZ ;  /* 0x0000000003037210 */ /* 0x000fe20007ffe0ff */
[----:B------:R-:W-:Y:S02]  /*5dc0*/  IMAD R10, R7, c[0x0][0x330], RZ ;  /* 0x0000cc00070a7a24 */ /* 0x000fe400078e02ff */
[----:B------:R-:W-:-:S04]  /*5dd0*/  IMAD.WIDE.U32 R8, R11, c[0x0][0x330], R4 ;  /* 0x0000cc000b087a25 */ /* 0x000fc800078e0004 */
[----:B------:R-:W-:Y:S01]  /*5de0*/  IMAD R10, R11, c[0x0][0x334], R10 ;  /* 0x0000cd000b0a7a24 */ /* 0x000fe200078e020a */
[----:B------:R-:W-:Y:S01]  /*5df0*/  LEA R4, P1, R8, c[0x0][0x310], 0x2 ;  /* 0x0000c40008047a11 */ /* 0x000fe200078210ff */
[----:B------:R-:W-:Y:S02]  /*5e00*/  IMAD R0, R7, c[0x0][0x308], RZ ;  /* 0x0000c20007007a24 */ /* 0x000fe400078e02ff */
[----:B------:R-:W-:Y:S01]  /*5e10*/  IMAD.WIDE.U32 R6, R11, c[0x0][0x308], R2 ;  /* 0x0000c2000b067a25 */ /* 0x000fe200078e0002 */
[----:B------:R-:W-:-:S03]  /*5e20*/  IADD3 R10, R9, R10, RZ ;  /* 0x0000000a090a7210 */ /* 0x000fc60007ffe0ff */
[----:B------:R-:W-:Y:S01]  /*5e30*/  IMAD R0, R11, c[0x0][0x30c], R0 ;  /* 0x0000c3000b007a24 */ /* 0x000fe200078e0200 */
[----:B------:R-:W-:Y:S02]  /*5e40*/  LEA.HI.X R5, R8, c[0x0][0x314], R10, 0x2, P1 ;  /* 0x0000c50008057a11 */ /* 0x000fe400008f140a */
[C---:B------:R-:W-:Y:S02]  /*5e50*/  LEA R2, P0, R6.reuse, c[0x0][0x2e8], 0x2 ;  /* 0x0000ba0006027a11 */ /* 0x040fe400078010ff */
[----:B------:R-:W-:Y:S01]  /*5e60*/  IADD3 R0, R7, R0, RZ ;  /* 0x0000000007007210 */ /* 0x000fe20007ffe0ff */
[----:B------:R-:W-:Y:S03]  /*5e70*/  RED.E.ADD.F32.FTZ.RN.STRONG.GPU [R4.64], R20 ;  /* 0x000000140400798e */ /* 0x000fe6000c10e796 */
[----:B------:R-:W-:Y:S01]  /*5e80*/  LEA.HI.X R3, R6, c[0x0][0x2ec], R0, 0x2, P0 ;  /* 0x0000bb0006037a11 */ /* 0x000fe200000f1400 */
        /* <DEDUP_REMOVED lines=96> */
.L_x_243:
        /* <DEDUP_REMOVED lines=15> */
.L_x_1383:


//--------------------- .text._ZN7cutlass13device_kernelIN5flash19enable_sm80_to_sm89INS1_16FlashAttnBwdSm80INS1_25CollectiveMainloopBwdSm80ILi1ELi1EN4cute5tupleIJNS5_1CILi64EEES8_NS7_ILi192EEEEEENS_6half_tEfNS_4arch4Sm80ELb0ELb1ELb1ELb0ELb1ELb0ELb0ELb0ELi2ELi2ELi2ELi2ELb1EEENS1_24CollectiveEpilogueBwdGQAISA_fSD_Li256ELb0ELb1EEENS1_19SingleTileSchedulerILb0ELb0ELb0ELi64EEEEEEEEEvNT_6ParamsE --------------------------
	.section	.text._ZN7cutlass13device_kernelIN5flash19enable_sm80_to_sm89INS1_16FlashAttnBwdSm80INS1_25CollectiveMainloopBwdSm80ILi1ELi1EN4cute5tupleIJNS5_1CILi64EEES8_NS7_ILi192EEEEEENS_6half_tEfNS_4arch4Sm80ELb0ELb1ELb1ELb0ELb1ELb0ELb0ELb0ELi2ELi2ELi2ELi2ELb1EEENS1_24CollectiveEpilogueBwdGQAISA_fSD_Li256ELb0ELb1EEENS1_19SingleTileSchedulerILb0ELb0ELb0ELi64EEEEEEEEEvNT_6ParamsE,"ax",@progbits
	.sectioninfo	@"SHI_REGISTERS=255"
	.align	128
.text._ZN7cutlass13device_kernelIN5flash19enable_sm80_to_sm89INS1_16FlashAttnBwdSm80INS1_25CollectiveMainloopBwdSm80ILi1ELi1EN4cute5tupleIJNS5_1CILi64EEES8_NS7_ILi192EEEEEENS_6half_tEfNS_4arch4Sm80ELb0ELb1ELb1ELb0ELb1ELb0ELb0ELb0ELi2ELi2ELi2ELi2ELb1EEENS1_24CollectiveEpilogueBwdGQAISA_fSD_Li256ELb0ELb1EEENS1_19SingleTileSchedulerILb0ELb0ELb0ELi64EEEEEEEEEvNT_6ParamsE:
        .type           _ZN7cutlass13device_kernelIN5flash19enable_sm80_to_sm89INS1_16FlashAttnBwdSm80INS1_25CollectiveMainloopBwdSm80ILi1ELi1EN4cute5tupleIJNS5_1CILi64EEES8_NS7_ILi192EEEEEENS_6half_tEfNS_4arch4Sm80ELb0ELb1ELb1ELb0ELb1ELb0ELb0ELb0ELi2ELi2ELi2ELi2ELb1EEENS1_24CollectiveEpilogueBwdGQAISA_fSD_Li256ELb0ELb1EEENS1_19SingleTileSchedulerILb0ELb0ELb0ELi64EEEEEEEEEvNT_6ParamsE,@function
        .size           _ZN7cutlass13device_kernelIN5flash19enable_sm80_to_sm89INS1_16FlashAttnBwdSm80INS1_25CollectiveMainloopBwdSm80ILi1ELi1EN4cute5tupleIJNS5_1CILi64EEES8_NS7_ILi192EEEEEENS_6half_tEfNS_4arch4Sm80ELb0ELb1ELb1ELb0ELb1ELb0ELb0ELb0ELi2ELi2ELi2ELi2ELb1EEENS1_24CollectiveEpilogueBwdGQAISA_fSD_Li256ELb0ELb1EEENS1_19SingleTileSchedulerILb0ELb0ELb0ELi64EEEEEEEEEvNT_6ParamsE,(.L_x_1384 - _ZN7cutlass13device_kernelIN5flash19enable_sm80_to_sm89INS1_16FlashAttnBwdSm80INS1_25CollectiveMainloopBwdSm80ILi1ELi1EN4cute5tupleIJNS5_1CILi64EEES8_NS7_ILi192EEEEEENS_6half_tEfNS_4arch4Sm80ELb0ELb1ELb1ELb0ELb1ELb0ELb0ELb0ELi2ELi2ELi2ELi2ELb1EEENS1_24CollectiveEpilogueBwdGQAISA_fSD_Li256ELb0ELb1EEENS1_19SingleTileSchedulerILb0ELb0ELb0ELi64EEEEEEEEEvNT_6ParamsE)
        .other          _ZN7cutlass13device_kernelIN5flash19enable_sm80_to_sm89INS1_16FlashAttnBwdSm80INS1_25CollectiveMainloopBwdSm80ILi1ELi1EN4cute5tupleIJNS5_1CILi64EEES8_NS7_ILi192EEEEEENS_6half_tEfNS_4arch4Sm80ELb0ELb1ELb1ELb0ELb1ELb0ELb0ELb0ELi2ELi2ELi2ELi2ELb1EEENS1_24CollectiveEpilogueBwdGQAISA_fSD_Li256ELb0ELb1EEENS1_19SingleTileSchedulerILb0ELb0ELb0ELi64EEEEEEEEEvNT_6ParamsE,@"STO_CUDA_ENTRY STV_DEFAULT"
_ZN7cutlass13device_kernelIN5flash19enable_sm80_to_sm89INS1_16FlashAttnBwdSm80INS1_25CollectiveMainloopBwdSm80ILi1ELi1EN4cute5tupleIJNS5_1CILi64EEES8_NS7_ILi192EEEEEENS_6half_tEfNS_4arch4Sm80ELb0ELb1ELb1ELb0ELb1ELb0ELb0ELb0ELi2ELi2ELi2ELi2ELb1EEENS1_24CollectiveEpilogueBwdGQAISA_fSD_Li256ELb0ELb1EEENS1_19SingleTileSchedulerILb0ELb0ELb0ELi64EEEEEEEEEvNT_6ParamsE:
        /* <DEDUP_REMOVED lines=26> */
.L_x_244:
        /* <DEDUP_REMOVED lines=339> */
[----:B------:R1:W1:Y:S01]  /*16d0*/  LDSM.16.M88.4 R164, [R224+0x8080] ;  /* 0x00808000e0a4783b */ /* 0x0002620000000200 */
        /* <DEDUP_REMOVED lines=57> */
[CC--:B-----5:R-:W-:Y:S02]  /*1a70*/  LEA.HI R8, R21.reuse, R238.reuse, RZ, 0x5 ;  /* 0x000000ee15087211 */ /* 0x0e0fe400078f28ff */
[----:B------:R-:W-:Y:S02]  /*1a80*/  LEA.HI R9, R21, R238, RZ, 0x2 ;  /* 0x000000ee15097211 */ /* 0x000fe400078f10ff */
[----:B------:R-:W-:-:S02]  /*1a90*/  ISETP.GE.AND P2, PT, R26, c[0x0][0x1fc], PT ;  /* 0x00007f001a007a0c */ /* 0x000fc40003f46270 */
[--C-:B------:R-:W-:Y:S02]  /*1aa0*/  SHF.R.S32.HI R12, RZ, 0x1f, R9.reuse ;  /* 0x0000001fff0c7819 */ /* 0x100fe40000011409 */
[----:B------:R-:W-:Y:S01]  /*1ab0*/  ISETP.LT.OR P6, PT, R0, 0x21, P6 ;  /* 0x000000210000780c */ /* 0x000fe200037c1670 */
[----:B-1----:R-:W-:Y:S01]  /*1ac0*/  @!P3 IMAD.SHL.U32 R10, R238, 0x10, RZ ;  /* 0x00000010ee0ab824 */ /* 0x002fe200078e00ff */
        /* <DEDUP_REMOVED lines=52> */
[----:B-----5:R-:W-:Y:S01]  /*1e10*/  IMAD.IADD R3, R238, 0x1, -R7 ;  /* 0x00000001ee037824 */ /* 0x020fe200078e0a07 */
        /* <DEDUP_REMOVED lines=56> */
[----:B--234-:R-:W-:Y:S02]  /*21a0*/  IMAD.IADD R3, R3, 0x1, R2 ;  /* 0x0000000103037824 */ /* 0x01cfe400078e0202 */
.L_x_264:
        /* <DEDUP_REMOVED lines=99> */
[----:B------:R4:W2:Y:S01]  /*27e0*/  MUFU.TANH R201, R5 ;  /* 0x0000000500c97308 */ /* 0x0008a20000002400 */
        /* <DEDUP_REMOVED lines=30> */
[----:B--234-:R-:W-:Y:S01]  /*29d0*/  IMAD.MOV.U32 R5, RZ, RZ, c[0x0][0x168] ;  /* 0x00005a00ff057624 */ /* 0x01cfe200078e00ff */
        /* <DEDUP_REMOVED lines=13> */
.L_x_248:
[----:B------:R-:W-:Y:S04]  /*2ab0*/  MOV R6, 0x1 ;  /* 0x0000000100067802 */ /* 0x000fe80000000f00 */
[----:B------:R-:W-:Y:S11]  /*2ac0*/  ISETP.NE.AND P0, PT, R6, c[0x0][0x2a8], PT ;  /* 0x0000aa0006007a0c */ /* 0x000ff60003f05270 */
[----:B------:R-:W-:Y:S02]  /*2ad0*/  @!UPT UIADD3 URZ, URZ, URZ, URZ ;  /* 0x0000003f3f3ff290 */ /* 0x000fe4000fffe03f */
[----:B------:R-:W-:Y:S05]  /*2ae0*/  @P0 IMAD.HI.U32 R6, R5, c[0x0][0x2ac], RZ ;  /* 0x0000ab0005060a27 */ /* 0x000fea00078e00ff */
[----:B------:R-:W-:Y:S02]  /*2af0*/  @P0 SHF.R.U32.HI R5, RZ, c[0x0][0x2b0], R6 ;  /* 0x0000ac00ff050a19 */ /* 0x000fe40000011606 */
.L_x_249:
[----:B------:R-:W-:Y:S05]  /*2b00*/  BSYNC B0 ;  /* 0x0000000000007941 */ /* 0x000fea0003800000 */
.L_x_247:
[----:B------:R-:W-:Y:S04]  /*2b10*/  IMAD.MOV.U32 R6, RZ, RZ, c[0x0][0x2a8] ;  /* 0x0000aa00ff067624 */ /* 0x000fe800078e00ff */
[----:B------:R-:W-:Y:S04]  /*2b20*/  IMAD R5, R5, R6, -UR16 ;  /* 0x8000001005057e24 */ /* 0x000fe8000f8e0206 */
[----:B------:R-:W-:Y:S05]  /*2b30*/  IMAD.IADD R5, R5, 0x1, -R233 ;  /* 0x0000000105057824 */ /* 0x000fea00078e0ae9 */
[----:B------:R-:W-:Y:S02]  /*2b40*/  IADD3 R6, R5, c[0x0][0x2a8], RZ ;  /* 0x0000aa0005067a10 */ /* 0x000fe40007ffe0ff */
[----:B------:R-:W-:Y:S02]  /*2b50*/  IMNMX R136, R136, R5, !PT ;  /* 0x0000000588887217 */ /* 0x000fe40007800200 */
[----:B------:R-:W-:Y:S02]  /*2b60*/  IMNMX R137, R137, R6, PT ;  /* 0x0000000689897217 */ /* 0x000fe40003800200 */
.L_x_246:
[----:B--23--:R-:W-:Y:S02]  /*2b70*/  PLOP3.LUT P0, PT, PT, PT, UP1, 0x40, 0x0 ;  /* 0x000000000000781c */ /* 0x00cfe40003f0e818 */
[----:B----4-:R-:W-:Y:S05]  /*2b80*/  IADD3 R5, R4, 0x8, RZ ;  /* 0x0000000804057810 */ /* 0x010fea0007ffe0ff */
        /* <DEDUP_REMOVED lines=18> */
.L_x_252:
[----:B------:R-:W-:Y:S04]  /*2cb0*/  MOV R6, 0x1 ;  /* 0x0000000100067802 */ /* 0x000fe80000000f00 */
[----:B------:R-:W-:Y:S11]  /*2cc0*/  ISETP.NE.AND P0, PT, R6, c[0x0][0x2a8], PT ;  /* 0x0000aa0006007a0c */ /* 0x000ff60003f05270 */
[----:B------:R-:W-:Y:S02]  /*2cd0*/  @!UPT UIADD3 URZ, URZ, URZ, URZ ;  /* 0x0000003f3f3ff290 */ /* 0x000fe4000fffe03f */
[----:B------:R-:W-:Y:S05]  /*2ce0*/  @P0 IMAD.HI.U32 R6, R5, c[0x0][0x2ac], RZ ;  /* 0x0000ab0005060a27 */ /* 0x000fea00078e00ff */
[----:B------:R-:W-:Y:S02]  /*2cf0*/  @P0 SHF.R.U32.HI R5, RZ, c[0x0][0x2b0], R6 ;  /* 0x0000ac00ff050a19 */ /* 0x000fe40000011606 */
.L_x_253:
[----:B------:R-:W-:Y:S05]  /*2d00*/  BSYNC B0 ;  /* 0x0000000000007941 */ /* 0x000fea0003800000 */
.L_x_251:
[----:B------:R-:W-:Y:S04]  /*2d10*/  IMAD.MOV.U32 R6, RZ, RZ, c[0x0][0x2a8] ;  /* 0x0000aa00ff067624 */ /* 0x000fe800078e00ff */
[----:B------:R-:W-:Y:S04]  /*2d20*/  IMAD R5, R5, R6, -UR16 ;  /* 0x8000001005057e24 */ /* 0x000fe8000f8e0206 */
[----:B------:R-:W-:Y:S05]  /*2d30*/  IMAD.IADD R5, R5, 0x1, -R233 ;  /* 0x0000000105057824 */ /* 0x000fea00078e0ae9 */
[----:B------:R-:W-:Y:S02]  /*2d40*/  IADD3 R6, R5, c[0x0][0x2a8], RZ ;  /* 0x0000aa0005067a10 */ /* 0x000fe40007ffe0ff */
[----:B------:R-:W-:Y:S02]  /*2d50*/  IMNMX R138, R138, R5, !PT ;  /* 0x000000058a8a7217 */ /* 0x000fe40007800200 */
[----:B------:R-:W-:Y:S02]  /*2d60*/  IMNMX R139, R139, R6, PT ;  /* 0x000000068b8b7217 */ /* 0x000fe40003800200 */
.L_x_250:
        /* <DEDUP_REMOVED lines=20> */
.L_x_256:
[----:B------:R-:W-:Y:S04]  /*2eb0*/  MOV R6, 0x1 ;  /* 0x0000000100067802 */ /* 0x000fe80000000f00 */
[----:B------:R-:W-:Y:S11]  /*2ec0*/  ISETP.NE.AND P0, PT, R6, c[0x0][0x2a8], PT ;  /* 0x0000aa0006007a0c */ /* 0x000ff60003f05270 */
[----:B------:R-:W-:Y:S02]  /*2ed0*/  @!UPT UIADD3 URZ, URZ, URZ, URZ ;  /* 0x0000003f3f3ff290 */ /* 0x000fe4000fffe03f */
[----:B------:R-:W-:Y:S05]  /*2ee0*/  @P0 IMAD.HI.U32 R6, R5, c[0x0][0x2ac], RZ ;  /* 0x0000ab0005060a27 */ /* 0x000fea00078e00ff */
[----:B------:R-:W-:Y:S02]  /*2ef0*/  @P0 SHF.R.U32.HI R5, RZ, c[0x0][0x2b0], R6 ;  /* 0x0000ac00ff050a19 */ /* 0x000fe40000011606 */
.L_x_257:
[----:B------:R-:W-:Y:S05]  /*2f00*/  BSYNC B0 ;  /* 0x0000000000007941 */ /* 0x000fea0003800000 */
.L_x_255:
[----:B------:R-:W-:Y:S04]  /*2f10*/  IMAD.MOV.U32 R6, RZ, RZ, c[0x0][0x2a8] ;  /* 0x0000aa00ff067624 */ /* 0x000fe800078e00ff */
[----:B------:R-:W-:Y:S04]  /*2f20*/  IMAD R5, R5, R6, -UR16 ;  /* 0x8000001005057e24 */ /* 0x000fe8000f8e0206 */
[----:B------:R-:W-:Y:S05]  /*2f30*/  IMAD.IADD R5, R5, 0x1, -R233 ;  /* 0x0000000105057824 */ /* 0x000fea00078e0ae9 */
[----:B------:R-:W-:Y:S02]  /*2f40*/  IADD3 R6, R5, c[0x0][0x2a8], RZ ;  /* 0x0000aa0005067a10 */ /* 0x000fe40007ffe0ff */
[----:B------:R-:W-:Y:S02]  /*2f50*/  IMNMX R140, R140, R5, !PT ;  /* 0x000000058c8c7217 */ /* 0x000fe40007800200 */
[----:B------:R-:W-:Y:S02]  /*2f60*/  IMNMX R143, R143, R6, PT ;  /* 0x000000068f8f7217 */ /* 0x000fe40003800200 */
.L_x_254:
        /* <DEDUP_REMOVED lines=20> */
.L_x_260:
[----:B------:R-:W-:Y:S04]  /*30b0*/  MOV R5, 0x1 ;  /* 0x0000000100057802 */ /* 0x000fe80000000f00 */
[----:B------:R-:W-:Y:S11]  /*30c0*/  ISETP.NE.AND P0, PT, R5, c[0x0][0x2a8], PT ;  /* 0x0000aa0005007a0c */ /* 0x000ff60003f05270 */
[----:B------:R-:W-:Y:S02]  /*30d0*/  @!UPT UIADD3 URZ, URZ, URZ, URZ ;  /* 0x0000003f3f3ff290 */ /* 0x000fe4000fffe03f */
[----:B------:R-:W-:Y:S05]  /*30e0*/  @P0 IMAD.HI.U32 R5, R4, c[0x0][0x2ac], RZ ;  /* 0x0000ab0004050a27 */ /* 0x000fea00078e00ff */
[----:B------:R-:W-:Y:S02]  /*30f0*/  @P0 SHF.R.U32.HI R4, RZ, c[0x0][0x2b0], R5 ;  /* 0x0000ac00ff040a19 */ /* 0x000fe40000011605 */
.L_x_261:
[----:B------:R-:W-:Y:S05]  /*3100*/  BSYNC B0 ;  /* 0x0000000000007941 */ /* 0x000fea0003800000 */
.L_x_259:
[----:B------:R-:W-:Y:S04]  /*3110*/  IMAD.MOV.U32 R5, RZ, RZ, c[0x0][0x2a8] ;  /* 0x0000aa00ff057624 */ /* 0x000fe800078e00ff */
[----:B------:R-:W-:Y:S04]  /*3120*/  IMAD R4, R4, R5, -UR16 ;  /* 0x8000001004047e24 */ /* 0x000fe8000f8e0205 */
[----:B------:R-:W-:Y:S05]  /*3130*/  IMAD.IADD R4, R4, 0x1, -R233 ;  /* 0x0000000104047824 */ /* 0x000fea00078e0ae9 */
[----:B------:R-:W-:Y:S02]  /*3140*/  IADD3 R5, R4, c[0x0][0x2a8], RZ ;  /* 0x0000aa0004057a10 */ /* 0x000fe40007ffe0ff */
[----:B------:R-:W-:Y:S02]  /*3150*/  IMNMX R141, R141, R4, !PT ;  /* 0x000000048d8d7217 */ /* 0x000fe40007800200 */
[----:B------:R-:W-:Y:S02]  /*3160*/  IMNMX R142, R142, R5, PT ;  /* 0x000000058e8e7217 */ /* 0x000fe40003800200 */
.L_x_258:
        /* <DEDUP_REMOVED lines=315> */
[----:B------:R3:W1:Y:S02]  /*4520*/  LDSM.16.MT88.4 R120, [R0+0x8080] ;  /* 0x008080000078783b */ /* 0x0006640000004200 */
        /* <DEDUP_REMOVED lines=23> */
[----:B---34-:R-:W-:Y:S01]  /*46a0*/  LOP3.LUT P4, RZ, R236, 0x1, RZ, 0xc0, !PT ;  /* 0x00000001ecff7812 */ /* 0x018fe2000788c0ff */
        /* <DEDUP_REMOVED lines=55> */
.L_x_262:
[-C--:B---34-:R-:W-:Y:S01]  /*4a20*/  HMMA.16816.F32 R68, R4, R12.reuse, R68 ;  /* 0x0000000c0444723c */ /* 0x098fe20000001844 */
        /* <DEDUP_REMOVED lines=126> */
.L_x_263:
[-C--:B-1234-:R-:W-:Y:S01]  /*5210*/  HMMA.16816.F32 R4, R144, R16.reuse, RZ ;  /* 0x000000109004723c */ /* 0x09efe200000018ff */
        /* <DEDUP_REMOVED lines=164> */
.L_x_245:
[----:B------:R-:W-:Y:S05]  /*5c60*/  @P1 EXIT ;  /* 0x000000000000194d */ /* 0x000fea0003800000 */
[----:B------:R-:W2:Y:S01]  /*5c70*/  S2R R2, SR_CTAID.Y ;  /* 0x0000000000027919 */ /* 0x000ea20000002600 */
[----:B------:R-:W-:Y:S01]  /*5c80*/  IMAD.MOV.U32 R0, RZ, RZ, 0x1 ;  /* 0x00000001ff007424 */ /* 0x000fe200078e00ff */
[----:B------:R-:W-:Y:S01]  /*5c90*/  ULDC UR5, c[0x0][0x358] ;  /* 0x0000d60000057ab9 */ /* 0x000fe20000000800 */
[----:B------:R-:W-:Y:S01]  /*5ca0*/  BSSY B0, `(.L_x_265) ;  /* 0x000001e000007945 */ /* 0x000fe20003800000 */
[----:B-1----:R-:W1:Y:S01]  /*5cb0*/  S2R R15, SR_CTAID.Z ;  /* 0x00000000000f7919 */ /* 0x002e620000002700 */
[----:B------:R-:W-:-:S03]  /*5cc0*/  UIMAD UR5, UR13, UR5, URZ ;  /* 0x000000050d0572a4 */ /* 0x000fc6000f8e023f */
[----:B------:R-:W-:Y:S01]  /*5cd0*/  BAR.SYNC.DEFER_BLOCKING 0x1, 0x100 ;  /* 0x0044000000007b1d */ /* 0x000fe20000010000 */
[----:B------:R-:W-:-:S05]  /*5ce0*/  ISETP.NE.AND P0, PT, R0, c[0x0][0x338], PT ;  /* 0x0000ce0000007a0c */ /* 0x000fca0003f05270 */
[----:B------:R-:W-:Y:S02]  /*5cf0*/  ULDC UR4, c[0x0][0x2f4] ;  /* 0x0000bd0000047ab9 */ /* 0x000fe40000000800 */
[----:B------:R-:W-:-:S04]  /*5d00*/  UIMAD UR5, UR5, UR4, URZ ;  /* 0x00000004050572a4 */ /* 0x000fc8000f8e023f */
[----:B------:R-:W-:Y:S02]  /*5d10*/  USHF.R.S32.HI UR4, URZ, 0x1f, UR5 ;  /* 0x0000001f3f047899 */ /* 0x000fe40008011405 */
[----:B--2---:R-:W-:-:S04]  /*5d20*/  @P0 IMAD.HI.U32 R0, R2, c[0x0][0x33c], RZ ;  /* 0x0000cf0002000a27 */ /* 0x004fc800078e00ff */
[----:B------:R-:W-:Y:S01]  /*5d30*/  IMAD.MOV.U32 R7, RZ, RZ, R2 ;  /* 0x000000ffff077224 */ /* 0x000fe200078e0002 */
[----:B------:R-:W-:Y:S01]  /*5d40*/  @P0 SHF.R.U32.HI R7, RZ, c[0x0][0x340], R0 ;  /* 0x0000d000ff070a19 */ /* 0x000fe20000011600 */
[----:B-1----:R-:W-:Y:S01]  /*5d50*/  IMAD R3, R15, c[0x0][0x2f4], RZ ;  /* 0x0000bd000f037a24 */ /* 0x002fe200078e02ff */
[----:B------:R-:W-:Y:S02]  /*5d60*/  SHF.R.S32.HI R16, RZ, 0x1f, R15 ;  /* 0x0000001fff107819 */ /* 0x000fe4000001140f */
[--C-:B------:R-:W-:Y:S01]  /*5d70*/  SHF.R.S32.HI R10, RZ, 0x1f, R7.reuse ;  /* 0x0000001fff0a7819 */ /* 0x100fe20000011407 */
[----:B------:R-:W-:Y:S01]  /*5d80*/  IMAD.MOV R6, RZ, RZ, -R7 ;  /* 0x000000ffff067224 */ /* 0x000fe200078e0a07 */
[----:B------:R-:W-:Y:S02]  /*5d90*/  SHF.R.S32.HI R14, RZ, 0x1f, R3 ;  /* 0x0000001fff0e7819 */ /* 0x000fe40000011403 */
[----:B------:R-:W-:Y:S01]  /*5da0*/  IADD3 R0, P1, P0, R3, UR5, R7 ;  /* 0x0000000503007c10 */ /* 0x000fe2000f83e007 */
[----:B------:R-:W-:-:S03]  /*5db0*/  IMAD R6, R6, c[0x0][0x338], R2 ;  /* 0x0000ce0006067a24 */ /* 0x000fc600078e0202 */
[----:B------:R-:W-:Y:S01]  /*5dc0*/  IADD3.X R14, R14, UR4, R10, P1, P0 ;  /* 0x000000040e0e7c10 */ /* 0x000fe20008fe040a */
[----:B------:R-:W-:Y:S01]  /*5dd0*/  IMAD.SHL.U32 R11, R0, 0x4, RZ ;  /* 0x00000004000b7824 */ /* 0x000fe200078e00ff */
[----:B------:R-:W-:Y:S02]  /*5de0*/  ISETP.NE.AND P1, PT, R238, RZ, PT ;  /* 0x000000ffee00720c */ /* 0x000fe40003f25270 */
[----:B------:R-:W-:Y:S02]  /*5df0*/  SHF.L.U64.HI R14, R0, 0x2, R14 ;  /* 0x00000002000e7819 */ /* 0x000fe4000001020e */
[----:B------:R-:W-:-:S04]  /*5e00*/  IADD3 R4, P0, R11, c[0x0][0x350], RZ ;  /* 0x0000d4000b047a10 */ /* 0x000fc80007f1e0ff */
[----:B------:R-:W-:-:S05]  /*5e10*/  IADD3.X R5, R14, c[0x0][0x354], RZ, P0, !PT ;  /* 0x0000d5000e057a10 */ /* 0x000fca00007fe4ff */
[----:B------:R-:W-:Y:S05]  /*5e20*/  @P1 BRA `(.L_x_266) ;  /* 0x0000005000001947 */ /* 0x000fea0003800000 */
.L_x_267:
[----:B------:R-:W2:Y:S01]  /*5e30*/  LDG.E.STRONG.GPU R0, [R4.64] ;  /* 0x0000001604007981 */ /* 0x000ea2000c1ef900 */
[----:B------:R-:W-:Y:S01]  /*5e40*/  YIELD ;  /* 0x0000000000007946 */ /* 0x000fe20003800000 */
[----:B--2---:R-:W-:Y:S01]  /*5e50*/  ISETP.NE.AND P0, PT, R0, R6, PT ;  /* 0x000000060000720c */ /* 0x004fe20003f05270 */
[----:B------:R-:W-:-:S12]  /*5e60*/  CCTL.IVALL ;  /* 0x00000000ff00798f */ /* 0x000fd80002000000 */
[----:B------:R-:W-:Y:S05]  /*5e70*/  @P0 BRA `(.L_x_267) ;  /* 0xffffffb000000947 */ /* 0x000fea000383ffff */
.L_x_266:
[----:B------:R-:W-:Y:S05]  /*5e80*/  BSYNC B0 ;  /* 0x0000000000007941 */ /* 0x000fea0003800000 */
.L_x_265:
[----:B------:R-:W-:Y:S01]  /*5e90*/  MOV R17, 0xffffffff ;  /* 0xffffffff00117802 */ /* 0x000fe20000000f00 */
[----:B------:R-:W-:Y:S05]  /*5ea0*/  BRA.CONV ~URZ, `(.L_x_268) ;  /* 0x000000237f007947 */ /* 0x000fea000b800000 */
[----:B------:R-:W-:Y:S02]  /*5eb0*/  MOV R2, 0x5ed0 ;  /* 0x00005ed000027802 */ /* 0x000fe40000000f00 */
[----:B------:R-:W-:Y:S05]  /*5ec0*/  CALL.REL.NOINC `($__internal_2_$__cuda_sm70_warpsync) ;  /* 0x00000a8000007944 */ /* 0x000fea0003c00000 */
.L_x_268:
[----:B------:R-:W-:Y:S01]  /*5ed0*/  UIMAD UR5, UR13, 0x3000, URZ ;  /* 0x000030000d0578a4 */ /* 0x000fe2000f8e023f */
[----:B------:R-:W-:Y:S01]  /*5ee0*/  IMAD R0, R10, c[0x0][0x328], RZ ;  /* 0x0000ca000a007a24 */ /* 0x000fe200078e02ff */
[----:B------:R-:W-:-:S06]  /*5ef0*/  NOP ;  /* 0x0000000000007918 */ /* 0x000fcc0000000000 */
[----:B------:R-:W-:Y:S01]  /*5f00*/  USHF.R.S32.HI UR4, URZ, 0x1f, UR5 ;  /* 0x0000001f3f047899 */ /* 0x000fe20008011405 */
[----:B------:R-:W-:Y:S01]  /*5f10*/  IADD3 R8, P0, R238, UR5, RZ ;  /* 0x00000005ee087c10 */ /* 0x000fe2000ff1e0ff */
[----:B------:R-:W-:Y:S02]  /*5f20*/  IMAD R0, R7, c[0x0][0x32c], R0 ;  /* 0x0000cb0007007a24 */ /* 0x000fe400078e0200 */
[----:B------:R-:W-:Y:S02]  /*5f30*/  IMAD R12, R16, c[0x0][0x330], RZ ;  /* 0x0000cc00100c7a24 */ /* 0x000fe400078e02ff */
[----:B------:R-:W-:-:S05]  /*5f40*/  LEA.HI.X.SX32 R9, R238, UR4, 0x1, P0 ;  /* 0x00000004ee097c11 */ /* 0x000fca00080f0eff */
        /* <DEDUP_REMOVED lines=56> */
[----:B-1----:R-:W-:Y:S02]  /*62d0*/  MOV R2, 0x62f0 ;  /* 0x000062f000027802 */ /* 0x002fe40000000f00 */
[----:B------:R-:W-:Y:S05]  /*62e0*/  CALL.REL.NOINC `($__internal_2_$__cuda_sm70_warpsync) ;  /* 0x0000066000007944 */ /* 0x000fea0003c00000 */
.L_x_269:
        /* <DEDUP_REMOVED lines=12> */
.L_x_271:
[----:B------:R-:W-:Y:S05]  /*63b0*/  BSYNC B0 ;  /* 0x0000000000007941 */ /* 0x000fea0003800000 */
.L_x_270:
[----:B--2---:R-:W-:Y:S01]  /*63c0*/  IADD3 R4, P0, R11, c[0x0][0x348], RZ ;  /* 0x0000d2000b047a10 */ /* 0x004fe20007f1e0ff */
[----:B------:R-:W-:Y:S03]  /*63d0*/  BSSY B0, `(.L_x_272) ;  /* 0x0000008000007945 */ /* 0x000fe60003800000 */
[----:B------:R-:W-:Y:S01]  /*63e0*/  IADD3.X R5, R14, c[0x0][0x34c], RZ, P0, !PT ;  /* 0x0000d3000e057a10 */ /* 0x000fe200007fe4ff */
[----:B------:R-:W-:Y:S05]  /*63f0*/  @P1 BRA `(.L_x_273) ;  /* 0x0000005000001947 */ /* 0x000fea0003800000 */
.L_x_274:
[----:B------:R-:W2:Y:S01]  /*6400*/  LDG.E.STRONG.GPU R0, [R4.64] ;  /* 0x0000001604007981 */ /* 0x000ea2000c1ef900 */
[----:B------:R-:W-:Y:S01]  /*6410*/  YIELD ;  /* 0x0000000000007946 */ /* 0x000fe20003800000 */
[----:B--2---:R-:W-:Y:S01]  /*6420*/  ISETP.NE.AND P0, PT, R0, R6, PT ;  /* 0x000000060000720c */ /* 0x004fe20003f05270 */
[----:B------:R-:W-:-:S12]  /*6430*/  CCTL.IVALL ;  /* 0x00000000ff00798f */ /* 0x000fd80002000000 */
[----:B------:R-:W-:Y:S05]  /*6440*/  @P0 BRA `(.L_x_274) ;  /* 0xffffffb000000947 */ /* 0x000fea000383ffff */
.L_x_273:
[----:B------:R-:W-:Y:S05]  /*6450*/  BSYNC B0 ;  /* 0x0000000000007941 */ /* 0x000fea0003800000 */
.L_x_272:
[----:B------:R-:W-:Y:S05]  /*6460*/  BRA.CONV ~URZ, `(.L_x_275) ;  /* 0x000000237f007947 */ /* 0x000fea000b800000 */
[----:B-1----:R-:W-:Y:S02]  /*6470*/  MOV R2, 0x6490 ;  /* 0x0000649000027802 */ /* 0x002fe40000000f00 */
[----:B------:R-:W-:Y:S05]  /*6480*/  CALL.REL.NOINC `($__internal_2_$__cuda_sm70_warpsync) ;  /* 0x000004c000007944 */ /* 0x000fea0003c00000 */
.L_x_275:
        /* <DEDUP_REMOVED lines=64> */
.L_x_276:
        /* <DEDUP_REMOVED lines=12> */
        .weak           $__internal_2_$__cuda_sm70_warpsync
        .type           $__internal_2_$__cuda_sm70_warpsync,@function
        .size           $__internal_2_$__cuda_sm70_warpsync,(.L_x_1384 - $__internal_2_$__cuda_sm70_warpsync)
$__internal_2_$__cuda_sm70_warpsync:
[----:B------:R-:W-:Y:S01]  /*6950*/  MOV R3, 0x0 ;  /* 0x0000000000037802 */ /* 0x000fe20000000f00 */
[----:B------:R-:W-:Y:S04]  /*6960*/  WARPSYNC R17 ;  /* 0x0000001100007348 */ /* 0x000fe80003800000 */
[----:B------:R-:W-:Y:S05]  /*6970*/  RET.REL.NODEC R2 `(_ZN7cutlass13device_kernelIN5flash19enable_sm80_to_sm89INS1_16FlashAttnBwdSm80INS1_25CollectiveMainloopBwdSm80ILi1ELi1EN4cute5tupleIJNS5_1CILi64EEES8_NS7_ILi192EEEEEENS_6half_tEfNS_4arch4Sm80ELb0ELb1ELb1ELb0ELb1ELb0ELb0ELb0ELi2ELi2ELi2ELi2ELb1EEENS1_24CollectiveEpilogueBwdGQAISA_fSD_Li256ELb0ELb1EEENS1_19SingleTileSchedulerILb0ELb0ELb0ELi64EEEEEEEEEvNT_6ParamsE) ;  /* 0xffff968002007950 */ /* 0x000fea0003c3ffff */
.L_x_277:
        /* <DEDUP_REMOVED lines=16> */
.L_x_1384:


//--------------------- .text._ZN7cutlass13device_kernelIN5flash19enable_sm80_to_sm89INS1_16FlashAttnBwdSm80INS1_25CollectiveMainloopBwdSm80ILi1ELi1EN4cute5tupleIJNS5_1CILi64EEES8_NS7_ILi192EEEEEENS_6half_tEfNS_4arch4Sm80ELb0ELb1ELb1ELb1ELb0ELb0ELb0ELb0ELi2ELi2ELi2ELi2ELb1EEENS1_21CollectiveEpilogueBwdISA_SB_SD_Li256ELb1ELb0ELi4EEENS1_19SingleTileSchedulerILb1ELb0ELb0ELi64EEEEEEEEEvNT_6ParamsE --------------------------
	.section	.text._ZN7cutlass13device_kernelIN5flash19enable_sm80_to_sm89INS1_16FlashAttnBwdSm80INS1_25CollectiveMainloopBwdSm80ILi1ELi1EN4cute5tupleIJNS5_1CILi64EEES8_NS7_ILi192EEEEEENS_6half_tEfNS_4arch4Sm80ELb0ELb1ELb1ELb1ELb0ELb0ELb0ELb0ELi2ELi2ELi2ELi2ELb1EEENS1_21CollectiveEpilogueBwdISA_SB_SD_Li256ELb1ELb0ELi4EEENS1_19SingleTileSchedulerILb1ELb0ELb0ELi64EEEEEEEEEvNT_6ParamsE,"ax",@progbits
	.sectioninfo	@"SHI_REGISTERS=255"
	.align	128
.text._ZN7cutlass13device_kernelIN5flash19enable_sm80_to_sm89INS1_16FlashAttnBwdSm80INS1_25CollectiveMainloopBwdSm80ILi1ELi1EN4cute5tupleIJNS5_1CILi64EEES8_NS7_ILi192EEEEEENS_6half_tEfNS_4arch4Sm80ELb0ELb1ELb1ELb1ELb0ELb0ELb0ELb0ELi2ELi2ELi2ELi2ELb1EEENS1_21CollectiveEpilogueBwdISA_SB_SD_Li256ELb1ELb0ELi4EEENS1_19SingleTileSchedulerILb1ELb0ELb0ELi64EEEEEEEEEvNT_6ParamsE:
        .type           _ZN7cutlass13device_kernelIN5flash19enable_sm80_to_sm89INS1_16FlashAttnBwdSm80INS1_25CollectiveMainloopBwdSm80ILi1ELi1EN4cute5tupleIJNS5_1CILi64EEES8_NS7_ILi192EEEEEENS_6half_tEfNS_4arch4Sm80ELb0ELb1ELb1ELb1ELb0ELb0ELb0ELb0ELi2ELi2ELi2ELi2ELb1EEENS1_21CollectiveEpilogueBwdISA_SB_SD_Li256ELb1ELb0ELi4EEENS1_19SingleTileSchedulerILb1ELb0ELb0ELi64EEEEEEEEEvNT_6ParamsE,@function
        .size           _ZN7cutlass13device_kernelIN5flash19enable_sm80_to_sm89INS1_16FlashAttnBwdSm80INS1_25CollectiveMainloopBwdSm80ILi1ELi1EN4cute5tupleIJNS5_1CILi64EEES8_NS7_ILi192EEEEEENS_6half_tEfNS_4arch4Sm80ELb0ELb1ELb1ELb1ELb0ELb0ELb0ELb0ELi2ELi2ELi2ELi2ELb1EEENS1_21CollectiveEpilogueBwdISA_SB_SD_Li256ELb1ELb0ELi4EEENS1_19SingleTileSchedulerILb1ELb0ELb0ELi64EEEEEEEEEvNT_6ParamsE,(.L_x_1386 - _ZN7cutlass13device_kernelIN5flash19enable_sm80_to_sm89INS1_16FlashAttnBwdSm80INS1_25CollectiveMainloopBwdSm80ILi1ELi1EN4cute5tupleIJNS5_1CILi64EEES8_NS7_ILi192EEEEEENS_6half_tEfNS_4arch4Sm80ELb0ELb1ELb1ELb1ELb0ELb0ELb0ELb0ELi2ELi2ELi2ELi2ELb1EEENS1_21CollectiveEpilogueBwdISA_SB_SD_Li256ELb1ELb0ELi4EEENS1_19SingleTileSchedulerILb1ELb0ELb0ELi64EEEEEEEEEvNT_6ParamsE)
        .other          _ZN7cutlass13device_kernelIN5flash19enable_sm80_to_sm89INS1_16FlashAttnBwdSm80INS1_25CollectiveMainloopBwdSm80ILi1ELi1EN4cute5tupleIJNS5_1CILi64EEES8_NS7_ILi192EEEEEENS_6half_tEfNS_4arch4Sm80ELb0ELb1ELb1ELb1ELb0ELb0ELb0ELb0ELi2ELi2ELi2ELi2ELb1EEENS1_21CollectiveEpilogueBwdISA_SB_SD_Li256ELb1ELb0ELi4EEENS1_19SingleTileSchedulerILb1ELb0ELb0ELi64EEEEEEEEEvNT_6ParamsE,@"STO_CUDA_ENTRY STV_DEFAULT"
_ZN7cutlass13device_kernelIN5flash19enable_sm80_to_sm89INS1_16FlashAttnBwdSm80INS1_25CollectiveMainloopBwdSm80ILi1ELi1EN4cute5tupleIJNS5_1CILi64EEES8_NS7_ILi192EEEEEENS_6half_tEfNS_4arch4Sm80ELb0ELb1ELb1ELb1ELb0ELb0ELb0ELb0ELi2ELi2ELi2ELi2ELb1EEENS1_21CollectiveEpilogueBwdISA_SB_SD_Li256ELb1ELb0ELi4EEENS1_19SingleTileSchedulerILb1ELb0ELb0ELi64EEEEEEEEEvNT_6ParamsE:
[----:B------:R-:W-:Y:S02]  /*0000*/  MOV R1, c[0x0][0x28] ;  /* 0x00000a0000017a02 */ /* 0x000fe40000000f00 */
[----:B------:R-:W1:Y:S01]  /*0010*/  S2R R233, SR_TID.X ;  /* 0x0000000000e97919 */ /* 0x000e620000002100 */
[----:B------:R-:W-:Y:S01]  /*0020*/  IMAD.MOV.U32 R7, RZ, RZ, 0x4 ;  /* 0x00000004ff077424 */ /* 0x000fe200078e00ff */
[----:B------:R-:W2:Y:S01]  /*0030*/  S2UR UR10, SR_CTAID.X ;  /* 0x00000000000a79c3 */ /* 0x000ea20000002500 */
[----:B------:R-:W-:Y:S01]  /*0040*/  ULDC.64 UR16, c[0x0][0x118] ;  /* 0x0000460000107ab9 */ /* 0x000fe20000000a00 */
[----:B------:R-:W3:Y:S01]  /*0050*/  S2R R238, SR_CTAID.Z ;  /* 0x0000000000ee7919 */ /* 0x000ee20000002700 */
[----:B------:R-:W-:-:S03]  /*0060*/  IADD3 R1, R1, -0x20, RZ ;  /* 0xffffffe001017810 */ /* 0x000fc60007ffe0ff */
[----:B------:R-:W4:Y:S01]  /*0070*/  S2R R3, SR_CTAID.Y ;  /* 0x0000000000037919 */ /* 0x000f220000002600 */
[----:B-1----:R-:W-:Y:S01]  /*0080*/  SHF.R.U32.HI R0, RZ, 0x5, R233 ;  /* 0x00000005ff007819 */ /* 0x002fe200000116e9 */
[----:B---3--:R-:W-:-:S05]  /*0090*/  IMAD.WIDE R4, R238, R7, c[0x0][0x3c0] ;  /* 0x0000f000ee047625 */ /* 0x008fca00078e0207 */
[----:B------:R-:W1:Y:S02]  /*00a0*/  SHFL.IDX PT, R0, R0, RZ, 0x1f ;  /* 0x00001fff00007589 */ /* 0x000e6400000e0000 */
[----:B-1----:R-:W-:-:S13]  /*00b0*/  ISETP.NE.AND P0, PT, R0, RZ, PT ;  /* 0x000000ff0000720c */ /* 0x002fda0003f05270 */
[----:B------:R-:W-:Y:S05]  /*00c0*/  @!P0 BRA `(.L_x_278) ;  /* 0x0000012000008947 */ /* 0x000fea0003800000 */
[----:B--2-4-:R-:W-:-:S04]  /*00d0*/  ISETP.NE.U32.AND P0, PT, RZ, c[0x0][0x3c0], PT ;  /* 0x0000f000ff007a0c */ /* 0x014fc80003f05070 */
[----:B------:R-:W-:-:S13]  /*00e0*/  ISETP.NE.AND.EX P0, PT, RZ, c[0x0][0x3c4], PT, P0 ;  /* 0x0000f100ff007a0c */ /* 0x000fda0003f05300 */
[----:B------:R-:W-:Y:S05]  /*00f0*/  @!P0 BRA `(.L_x_279) ;  /* 0x0000002000008947 */ /* 0x000fea0003800000 */
[----:B------:R1:W5:Y:S01]  /*0100*/  LDG.E R0, [R4.64] ;  /* 0x0000001004007981 */ /* 0x000362000c1e1900 */
[----:B------:R-:W-:Y:S05]  /*0110*/  BRA `(.L_x_280) ;  /* 0x0000009000007947 */ /* 0x000fea0003800000 */
.L_x_279:
        /* <DEDUP_REMOVED lines=8> */
.L_x_281:
[----:B------:R-:W-:Y:S02]  /*01a0*/  MOV R0, c[0x0][0x3a4] ;  /* 0x0000e90000007a02 */ /* 0x000fe40000000f00 */
.L_x_280:
[----:B------:R-:W-:-:S06]  /*01b0*/  USHF.L.U32 UR14, UR10, 0x6, URZ ;  /* 0x000000060a0e7899 */ /* 0x000fcc000800063f */
[----:B-----5:R-:W-:-:S04]  /*01c0*/  ISETP.LE.AND P0, PT, R0, UR14, PT ;  /* 0x0000000e00007c0c */ /* 0x020fc8000bf03270 */
[----:B------:R-:W-:Y:S01]  /*01d0*/  SEL R238, R238, 0xffffffff, !P0 ;  /* 0xffffffffeeee7807 */ /* 0x000fe20004000000 */
[----:B------:R-:W-:Y:S05]  /*01e0*/  BRA `(.L_x_282) ;  /* 0x0000011000007947 */ /* 0x000fea0003800000 */
.L_x_278:
[----:B--2-4-:R-:W-:-:S04]  /*01f0*/  ISETP.NE.U32.AND P0, PT, RZ, c[0x0][0x3c0], PT ;  /* 0x0000f000ff007a0c */ /* 0x014fc80003f05070 */
[----:B------:R-:W-:-:S13]  /*0200*/  ISETP.NE.AND.EX P0, PT, RZ, c[0x0][0x3c4], PT, P0 ;  /* 0x0000f100ff007a0c */ /* 0x000fda0003f05300 */
[----:B------:R-:W-:Y:S05]  /*0210*/  @!P0 BRA `(.L_x_283) ;  /* 0x0000002000008947 */ /* 0x000fea0003800000 */
[----:B------:R1:W5:Y:S01]  /*0220*/  LDG.E R0, [R4.64] ;  /* 0x0000001004007981 */ /* 0x000362000c1e1900 */
[----:B------:R-:W-:Y:S05]  /*0230*/  BRA `(.L_x_284) ;  /* 0x0000009000007947 */ /* 0x000fea0003800000 */
.L_x_283:
        /* <DEDUP_REMOVED lines=8> */
.L_x_285:
[----:B------:R-:W-:Y:S02]  /*02c0*/  MOV R0, c[0x0][0x3a4] ;  /* 0x0000e90000007a02 */ /* 0x000fe40000000f00 */
.L_x_284:
[----:B------:R-:W-:-:S06]  /*02d0*/  USHF.L.U32 UR14, UR10, 0x6, URZ ;  /* 0x000000060a0e7899 */ /* 0x000fcc000800063f */
[----:B-----5:R-:W-:-:S04]  /*02e0*/  ISETP.LE.AND P0, PT, R0, UR14, PT ;  /* 0x0000000e00007c0c */ /* 0x020fc8000bf03270 */
[----:B------:R-:W-:-:S04]  /*02f0*/  SEL R238, R238, 0xffffffff, !P0 ;  /* 0xffffffffeeee7807 */ /* 0x000fc80004000000 */
.L_x_282:
        /* <DEDUP_REMOVED lines=9> */
[----:B-1----:R-:W2:Y:S02]  /*0390*/  @P1 LDG.E R5, [R10.64] ;  /* 0x000000100a051981 */ /* 0x002ea4000c1e1900 */
[----:B------:R-:W-:-:S04]  /*03a0*/  @P0 IMAD.WIDE R12, R238, R7, c[0x0][0x2d8] ;  /* 0x0000b600ee0c0625 */ /* 0x000fc800078e0207 */
[----:B------:R-:W-:Y:S01]  /*03b0*/  IMAD.MOV.U32 R0, RZ, RZ, RZ ;  /* 0x000000ffff007224 */ /* 0x000fe200078e00ff */
[----:B------:R-:W3:Y:S01]  /*03c0*/  @P0 LDG.E R6, [R12.64] ;  /* 0x000000100c060981 */ /* 0x000ee2000c1e1900 */
[----:B------:R-:W-:Y:S02]  /*03d0*/  IMAD.MOV.U32 R2, RZ, RZ, RZ ;  /* 0x000000ffff027224 */ /* 0x000fe400078e00ff */
[----:B------:R-:W-:Y:S02]  /*03e0*/  IMAD.WIDE R8, R238, R7, c[0x0][0x2d0] ;  /* 0x0000b400ee087625 */ /* 0x000fe400078e0207 */
[----:B------:R1:W5:Y:S04]  /*03f0*/  @P1 LDG.E R0, [R10.64] ;  /* 0x000000100a001981 */ /* 0x000368000c1e1900 */
[----:B------:R1:W5:Y:S01]  /*0400*/  @P4 LDG.E R2, [R8.64] ;  /* 0x0000001008024981 */ /* 0x000362000c1e1900 */
[----:B------:R-:W-:-:S02]  /*0410*/  ULDC UR13, c[0x0][0x168] ;  /* 0x00005a00000d7ab9 */ /* 0x000fc40000000800 */
[----:B------:R-:W-:Y:S01]  /*0420*/  ULDC UR7, c[0x0][0x198] ;  /* 0x0000660000077ab9 */ /* 0x000fe20000000800 */
[----:B--2---:R-:W-:-:S05]  /*0430*/  @P1 IMAD R4, R238, 0x40, R5 ;  /* 0x00000040ee041824 */ /* 0x004fca00078e0205 */
[----:B------:R-:W-:Y:S01]  /*0440*/  @P1 SHF.R.S32.HI R5, RZ, 0x1f, R4 ;  /* 0x0000001fff051819 */ /* 0x000fe20000011404 */
[----:B---3--:R1:W2:Y:S03]  /*0450*/  @P0 R2UR UR13, R6 ;  /* 0x00000000060d03c2 */ /* 0x0082a600000e0000 */
[----:B------:R-:W-:Y:S01]  /*0460*/  @P1 LEA.HI R5, R5, R4, RZ, 0x6 ;  /* 0x0000000405051211 */ /* 0x000fe200078f30ff */
[----:B------:R-:W-:-:S03]  /*0470*/  IMAD.MOV.U32 R4, RZ, RZ, RZ ;  /* 0x000000ffff047224 */ /* 0x000fc600078e00ff */
[----:B------:R-:W-:Y:S01]  /*0480*/  @P1 LOP3.LUT R4, R5, 0xffffffc0, RZ, 0xc0, !PT ;  /* 0xffffffc005041812 */ /* 0x000fe200078ec0ff */
[----:B------:R-:W-:Y:S05]  /*0490*/  @P0 BRA `(.L_x_286) ;  /* 0x0000006000000947 */ /* 0x000fea0003800000 */
[----:B------:R-:W-:Y:S05]  /*04a0*/  @!P1 BRA `(.L_x_286) ;  /* 0x0000005000009947 */ /* 0x000fea0003800000 */
[----:B------:R-:W3:Y:S04]  /*04b0*/  LDG.E R5, [R10.64] ;  /* 0x000000100a057981 */ /* 0x000ee8000c1e1900 */
[----:B-1----:R-:W4:Y:S01]  /*04c0*/  LDG.E R6, [R10.64+0x4] ;  /* 0x000004100a067981 */ /* 0x002f22000c1e1900 */
[----:B--23--:R-:W1:Y:S08]  /*04d0*/  R2UR UR13, R5 ;  /* 0x00000000050d73c2 */ /* 0x00ce7000000e0000 */
[----:B----4-:R-:W1:Y:S02]  /*04e0*/  R2UR UR4, R6 ;  /* 0x00000000060473c2 */ /* 0x010e6400000e0000 */
[----:B-1----:R-:W-:-:S06]  /*04f0*/  UIADD3 UR13, -UR13, UR4, URZ ;  /* 0x000000040d0d7290 */ /* 0x002fcc000fffe13f */
.L_x_286:
[----:B------:R-:W-:-:S04]  /*0500*/  ISETP.NE.U32.AND P0, PT, RZ, c[0x0][0x2e0], PT ;  /* 0x0000b800ff007a0c */ /* 0x000fc80003f05070 */
[----:B------:R-:W-:-:S13]  /*0510*/  ISETP.NE.AND.EX P0, PT, RZ, c[0x0][0x2e4], PT, P0 ;  /* 0x0000b900ff007a0c */ /* 0x000fda0003f05300 */
[----:B------:R-:W-:Y:S05]  /*0520*/  @!P0 BRA `(.L_x_287) ;  /* 0x0000004000008947 */ /* 0x000fea0003800000 */
[----:B-1----:R-:W-:-:S05]  /*0530*/  IMAD.WIDE R6, R238, R7, c[0x0][0x2e0] ;  /* 0x0000b800ee067625 */ /* 0x002fca00078e0207 */
[----:B------:R-:W3:Y:S02]  /*0540*/  LDG.E R5, [R6.64] ;  /* 0x0000001006057981 */ /* 0x000ee4000c1e1900 */
[----:B---3--:R1:W3:Y:S02]  /*0550*/  R2UR UR7, R5 ;  /* 0x00000000050773c2 */ /* 0x0082e400000e0000 */
[----:B-1-3--:R-:W-:Y:S05]  /*0560*/  BRA `(.L_x_288) ;  /* 0x0000006000007947 */ /* 0x00afea0003800000 */
.L_x_287:
[----:B------:R-:W-:Y:S05]  /*0570*/  @!P4 BRA `(.L_x_288) ;  /* 0x000000500000c947 */ /* 0x000fea0003800000 */
[----:B------:R-:W3:Y:S04]  /*0580*/  LDG.E R5, [R8.64] ;  /* 0x0000001008057981 */ /* 0x000ee8000c1e1900 */
[----:B-1----:R-:W4:Y:S01]  /*0590*/  LDG.E R6, [R8.64+0x4] ;  /* 0x0000041008067981 */ /* 0x002f22000c1e1900 */
[----:B---3--:R-:W1:Y:S08]  /*05a0*/  R2UR UR7, R5 ;  /* 0x00000000050773c2 */ /* 0x008e7000000e0000 */
[----:B----4-:R-:W1:Y:S02]  /*05b0*/  R2UR UR4, R6 ;  /* 0x00000000060473c2 */ /* 0x010e6400000e0000 */
[----:B-1----:R-:W-:-:S06]  /*05c0*/  UIADD3 UR7, -UR7, UR4, URZ ;  /* 0x0000000407077290 */ /* 0x002fcc000fffe13f */
.L_x_288:
[----:B--2---:R-:W-:Y:S01]  /*05d0*/  UIADD3 UR5, UR13, 0x3f, URZ ;  /* 0x0000003f0d057890 */ /* 0x004fe2000fffe03f */
[----:B------:R-:W-:-:S03]  /*05e0*/  ISETP.LE.AND P0, PT, RZ, UR10, PT ;  /* 0x0000000aff007c0c */ /* 0x000fc6000bf03270 */
[----:B------:R-:W-:-:S04]  /*05f0*/  USHF.R.S32.HI UR4, URZ, 0x1f, UR5 ;  /* 0x0000001f3f047899 */ /* 0x000fc80008011405 */
[----:B------:R-:W-:-:S04]  /*0600*/  ULEA.HI UR4, UR4, UR5, URZ, 0x6 ;  /* 0x0000000504047291 */ /* 0x000fc8000f8f303f */
[----:B------:R-:W-:Y:S02]  /*0610*/  USHF.R.S32.HI UR12, URZ, 0x6, UR4 ;  /* 0x000000063f0c7899 */ /* 0x000fe40008011404 */
[----:B------:R-:W-:Y:S05]  /*0620*/  @!P0 BRA `(.L_x_289) ;  /* 0x0000009000008947 */ /* 0x000fea0003800000 */
[----:B------:R-:W-:Y:S02]  /*0630*/  UIADD3 UR4, -UR7, 0x7f, UR13 ;  /* 0x0000007f07047890 */ /* 0x000fe4000fffe10d */
[----:B------:R-:W-:Y:S02]  /*0640*/  ULDC UR5, c[0x0][0x2a0] ;  /* 0x0000a80000057ab9 */ /* 0x000fe40000000800 */
[----:B------:R-:W-:-:S04]  /*0650*/  ULEA UR4, UR10, UR4, 0x6 ;  /* 0x000000040a047291 */ /* 0x000fc8000f8e303f */
[----:B------:R-:W-:-:S04]  /*0660*/  UIADD3 UR5, UR4, UR5, URZ ;  /* 0x0000000504057290 */ /* 0x000fc8000fffe03f */
[----:B------:R-:W-:-:S04]  /*0670*/  USHF.R.S32.HI UR4, URZ, 0x1f, UR5 ;  /* 0x0000001f3f047899 */ /* 0x000fc80008011405 */
[----:B------:R-:W-:-:S04]  /*0680*/  ULEA.HI UR4, UR4, UR5, URZ, 0x6 ;  /* 0x0000000504047291 */ /* 0x000fc8000f8f303f */
[----:B------:R-:W-:-:S04]  /*0690*/  USHF.R.S32.HI UR4, URZ, 0x6, UR4 ;  /* 0x000000063f047899 */ /* 0x000fc80008011404 */
[----:B------:R-:W-:-:S04]  /*06a0*/  UISETP.LT.AND UP0, UPT, UR12, UR4, UPT ;  /* 0x000000040c00728c */ /* 0x000fc8000bf01270 */
[----:B------:R-:W-:Y:S02]  /*06b0*/  USEL UR12, UR12, UR4, UP0 ;  /* 0x000000040c0c7287 */ /* 0x000fe40008000000 */
.L_x_289:
[----:B------:R-:W-:Y:S01]  /*06c0*/  UIADD3 UR4, UR14, UR13, -UR7 ;  /* 0x0000000d0e047290 */ /* 0x000fe2000fffe807 */
[----:B------:R-:W-:Y:S01]  /*06d0*/  PLOP3.LUT P2, PT, PT, PT, PT, 0x80, 0x0 ;  /* 0x000000000000781c */ /* 0x000fe20003f4f070 */
[----:B------:R-:W-:Y:S01]  /*06e0*/  ULDC UR5, c[0x0][0x2a4] ;  /* 0x0000a90000057ab9 */ /* 0x000fe20000000800 */
[----:B------:R-:W-:Y:S01]  /*06f0*/  CS2R R110, SRZ ;  /* 0x00000000006e7805 */ /* 0x000fe2000001ff00 */
[----:B------:R-:W-:Y:S01]  /*0700*/  UIADD3 UR5, UR4, -UR5, URZ ;  /* 0x8000000504057290 */ /* 0x000fe2000fffe03f */
[----:B------:R-:W-:Y:S01]  /*0710*/  CS2R R108, SRZ ;  /* 0x00000000006c7805 */ /* 0x000fe2000001ff00 */
[----:B------:R-:W-:Y:S01]  /*0720*/  CS2R R114, SRZ ;  /* 0x0000000000727805 */ /* 0x000fe2000001ff00 */
        /* <DEDUP_REMOVED lines=59> */
[----:B------:R-:W-:Y:S01]  /*0ae0*/  IMAD.U32 R24, RZ, RZ, UR10 ;  /* 0x0000000aff187e24 */ /* 0x000fe2000f8e00ff */
[-C--:B------:R-:W-:Y:S01]  /*0af0*/  LEA.HI R6, R18, R233.reuse, RZ, 0x3 ;  /* 0x000000e912067211 */ /* 0x080fe200078f18ff */
[----:B------:R-:W-:Y:S01]  /*0b00*/  UIADD3 UR11, -UR14, UR7, URZ ;  /* 0x000000070e0b7290 */ /* 0x000fe2000fffe13f */
[C---:B------:R-:W-:Y:S01]  /*0b10*/  IADD3 R28, P2, R9.reuse, R4, RZ ;  /* 0x00000004091c7210 */ /* 0x040fe20007f5e0ff */
[----:B------:R-:W-:Y:S01]  /*0b20*/  USHF.R.S32.HI UR8, URZ, 0x1f, UR6 ;  /* 0x0000001f3f087899 */ /* 0x000fe20008011406 */
[----:B------:R-:W-:Y:S01]  /*0b30*/  SHF.R.S32.HI R5, RZ, 0x1f, R233 ;  /* 0x0000001fff057819 */ /* 0x000fe200000114e9 */
[----:B------:R-:W-:Y:S01]  /*0b40*/  ULDC.64 UR4, c[0x0][0x178] ;  /* 0x00005e0000047ab9 */ /* 0x000fe20000000a00 */
[C---:B------:R-:W-:Y:S01]  /*0b50*/  IADD3 R26, P0, R8.reuse, R233, RZ ;  /* 0x000000e9081a7210 */ /* 0x040fe20007f1e0ff */
[----:B------:R-:W-:Y:S01]  /*0b60*/  UIMAD.WIDE.U32 UR18, UR6, UR4, URZ ;  /* 0x00000004061272a5 */ /* 0x000fe2000f8e003f */
[----:B------:R-:W-:Y:S01]  /*0b70*/  SHF.R.S32.HI R237, RZ, 0x3, R6 ;  /* 0x00000003ffed7819 */ /* 0x000fe20000011406 */
[----:B------:R-:W-:Y:S01]  /*0b80*/  UIMAD UR4, UR8, UR4, URZ ;  /* 0x00000004080472a4 */ /* 0x000fe2000f8e023f */
[----:B------:R-:W-:Y:S01]  /*0b90*/  LEA.HI.X.SX32 R29, R9, R7, 0x1, P2 ;  /* 0x00000007091d7211 */ /* 0x000fe200010f0eff */
[----:B------:R-:W-:Y:S01]  /*0ba0*/  @P3 IMAD.HI.U32 R4, R3, c[0x0][0x24c], RZ ;  /* 0x0000930003043a27 */ /* 0x000fe200078e00ff */
[----:B------:R-:W-:Y:S01]  /*0bb0*/  LEA.HI.X.SX32 R27, R8, R5, 0x1, P0 ;  /* 0x00000005081b7211 */ /* 0x000fe200000f0eff */
[----:B------:R-:W-:Y:S01]  /*0bc0*/  UIMAD UR4, UR6, UR5, UR4 ;  /* 0x00000005060472a4 */ /* 0x000fe2000f8e0204 */
[----:B------:R-:W-:Y:S01]  /*0bd0*/  SHF.R.S32.HI R5, RZ, 0x1f, R237 ;  /* 0x0000001fff057819 */ /* 0x000fe200000114ed */
[----:B------:R-:W-:Y:S01]  /*0be0*/  IMAD.MOV.U32 R7, RZ, RZ, R3 ;  /* 0x000000ffff077224 */ /* 0x000fe200078e0003 */
[----:B------:R-:W-:Y:S01]  /*0bf0*/  @P3 SHF.R.U32.HI R7, RZ, c[0x0][0x250], R4 ;  /* 0x00009400ff073a19 */ /* 0x000fe20000011604 */
[----:B------:R-:W-:Y:S01]  /*0c00*/  UIADD3 UR4, UR19, UR4, URZ ;  /* 0x0000000413047290 */ /* 0x000fe2000fffe03f */
[C---:B-----5:R-:W-:Y:S01]  /*0c10*/  IADD3 R23, P2, R237.reuse, R0, RZ ;  /* 0x00000000ed177210 */ /* 0x060fe20007f5e0ff */
[----:B------:R-:W-:Y:S01]  /*0c20*/  USHF.L.U32 UR15, UR6, 0x6, URZ ;  /* 0x00000006060f7899 */ /* 0x000fe2000800063f */
[----:B------:R-:W-:Y:S01]  /*0c30*/  LOP3.LUT R4, R6, 0xfffffff8, RZ, 0xc0, !PT ;  /* 0xfffffff806047812 */ /* 0x000fe200078ec0ff */
[----:B------:R-:W-:Y:S01]  /*0c40*/  UMOV UR9, 0x6 ;  /* 0x0000000600097882 */ /* 0x000fe20000000000 */
[----:B------:R-:W-:Y:S01]  /*0c50*/  IADD3 R14, P0, R237, R2, RZ ;  /* 0x00000002ed0e7210 */ /* 0x000fe20007f1e0ff */
[----:B------:R-:W-:Y:S01]  /*0c60*/  IMAD.WIDE.U32 R26, R3, c[0x0][0x238], R26 ;  /* 0x00008e00031a7a25 */ /* 0x000fe200078e001a */
[----:B------:R-:W-:Y:S01]  /*0c70*/  LEA.HI.X.SX32 R32, R0, R5, 0x1, P2 ;  /* 0x0000000500207211 */ /* 0x000fe200010f0eff */
[----:B------:R-:W-:Y:S01]  /*0c80*/  CS2R R114, SRZ ;  /* 0x0000000000727805 */ /* 0x000fe2000001ff00 */
[----:B------:R-:W-:Y:S01]  /*0c90*/  LEA.HI R0, R18, R233, RZ, 0x2 ;  /* 0x000000e912007211 */ /* 0x000fe200078f10ff */
[----:B------:R-:W-:Y:S01]  /*0ca0*/  IMAD.IADD R9, R233, 0x1, -R4 ;  /* 0x00000001e9097824 */ /* 0x000fe200078e0a04 */
[----:B------:R-:W-:Y:S01]  /*0cb0*/  LEA.HI.X.SX32 R15, R2, R5, 0x1, P0 ;  /* 0x00000005020f7211 */ /* 0x000fe200000f0eff */
[----:B------:R-:W-:Y:S01]  /*0cc0*/  IMAD R38, R32, c[0x0][0x178], RZ ;  /* 0x00005e0020267a24 */ /* 0x000fe200078e02ff */
[--C-:B------:R-:W-:Y:S01]  /*0cd0*/  SHF.R.S32.HI R5, RZ, 0x2, R0.reuse ;  /* 0x00000002ff057819 */ /* 0x100fe20000011400 */
[----:B------:R-:W-:Y:S01]  /*0ce0*/  IMAD.SHL.U32 R30, R9, 0x8, RZ ;  /* 0x00000008091e7824 */ /* 0x000fe200078e00ff */
[----:B------:R-:W-:Y:S01]  /*0cf0*/  SHF.R.S32.HI R236, RZ, 0x1f, R0 ;  /* 0x0000001fffec7819 */ /* 0x000fe20000011400 */
[----:B------:R-:W-:Y:S01]  /*0d00*/  IMAD.WIDE R24, R24, 0x40, R14 ;  /* 0x0000004018187825 */ /* 0x000fe200078e020e */
[----:B------:R-:W-:Y:S01]  /*0d10*/  SHF.R.S32.HI R42, RZ, 0x1f, R7 ;  /* 0x0000001fff2a7819 */ /* 0x000fe20000011407 */
[----:B------:R-:W-:Y:S01]  /*0d20*/  CS2R R112, SRZ ;  /* 0x0000000000707805 */ /* 0x000fe2000001ff00 */
[----:B------:R-:W-:Y:S01]  /*0d30*/  LEA.HI R236, R236, R5, RZ, 0x3 ;  /* 0x00000005ecec7211 */ /* 0x000fe200078f18ff */
[----:B------:R-:W-:Y:S01]  /*0d40*/  IMAD R32, R32, c[0x0][0x208], RZ ;  /* 0x0000820020207a24 */ /* 0x000fe200078e02ff */
[-C--:B------:R-:W-:Y:S01]  /*0d50*/  LEA.HI R17, R18, R233.reuse, RZ, 0x4 ;  /* 0x000000e912117211 */ /* 0x080fe200078f20ff */
[C---:B------:R-:W-:Y:S01]  /*0d60*/  IMAD R36, R42.reuse, c[0x0][0x1e0], RZ ;  /* 0x000078002a247a24 */ /* 0x040fe200078e02ff */
[----:B------:R-:W-:Y:S01]  /*0d70*/  SHF.R.S32.HI R31, RZ, 0x1f, R30 ;  /* 0x0000001fff1f7819 */ /* 0x000fe2000001141e */
[----:B------:R-:W-:Y:S01]  /*0d80*/  IMAD R42, R42, c[0x0][0x1b0], RZ ;  /* 0x00006c002a2a7a24 */ /* 0x000fe200078e02ff */
[----:B------:R-:W-:Y:S01]  /*0d90*/  SHF.R.S32.HI R13, RZ, 0x1f, R238 ;  /* 0x0000001fff0d7819 */ /* 0x000fe200000114ee */
[C---:B------:R-:W-:Y:S01]  /*0da0*/  IMAD R36, R7.reuse, c[0x0][0x1e4], R36 ;  /* 0x0000790007247a24 */ /* 0x040fe200078e0224 */
[-C--:B------:R-:W-:Y:S01]  /*0db0*/  LEA.HI R11, R18, R233.reuse, RZ, 0x5 ;  /* 0x000000e9120b7211 */ /* 0x080fe200078f28ff */
[C---:B------:R-:W-:Y:S01]  /*0dc0*/  IMAD R42, R7.reuse, c[0x0][0x1b4], R42 ;  /* 0x00006d00072a7a24 */ /* 0x040fe200078e022a */
[----:B------:R-:W-:Y:S01]  /*0dd0*/  LOP3.LUT R236, R236, 0xfffffff8, RZ, 0xc0, !PT ;  /* 0xfffffff8ecec7812 */ /* 0x000fe200078ec0ff */
[C---:B------:R-:W-:Y:S01]  /*0de0*/  IMAD.WIDE.U32 R34, R7.reuse, c[0x0][0x1e0], R30 ;  /* 0x0000780007227a25 */ /* 0x040fe200078e001e */
[----:B------:R-:W-:Y:S01]  /*0df0*/  SHF.R.S32.HI R2, RZ, 0x4, R17 ;  /* 0x00000004ff027819 */ /* 0x000fe20000011411 */
[----:B------:R-:W-:Y:S01]  /*0e00*/  CS2R R110, SRZ ;  /* 0x00000000006e7805 */ /* 0x000fe2000001ff00 */
[----:B------:R-:W-:Y:S01]  /*0e10*/  SHF.R.S32.HI R8, RZ, 0x5, R11 ;  /* 0x00000005ff087819 */ /* 0x000fe2000001140b */
[----:B------:R-:W-:Y:S01]  /*0e20*/  IMAD.WIDE.U32 R20, R7, c[0x0][0x1b0], R30 ;  /* 0x00006c0007147a25 */ /* 0x000fe200078e001e */
[----:B------:R-:W-:Y:S01]  /*0e30*/  SEL R7, R13, RZ, !P4 ;  /* 0x000000ff0d077207 */ /* 0x000fe20006000000 */
[----:B------:R-:W-:Y:S01]  /*0e40*/  CS2R R108, SRZ ;  /* 0x00000000006c7805 */ /* 0x000fe2000001ff00 */
[----:B------:R-:W-:Y:S01]  /*0e50*/  LEA.HI R4, R17, R2, RZ, 0x1 ;  /* 0x0000000211047211 */ /* 0x000fe200078f08ff */
[----:B------:R-:W-:Y:S01]  /*0e60*/  IMAD.IADD R236, R5, 0x1, -R236 ;  /* 0x0000000105ec7824 */ /* 0x000fe200078e0aec */
[----:B------:R-:W-:Y:S01]  /*0e70*/  LEA.HI R18, R18, R233, RZ, 0x6 ;  /* 0x000000e912127211 */ /* 0x000fe200078f30ff */
[----:B------:R-:W-:Y:S01]  /*0e80*/  IMAD.IADD R37, R35, 0x1, R36 ;  /* 0x0000000123257824 */ /* 0x000fe200078e0224 */
[----:B------:R-:W-:Y:S01]  /*0e90*/  LEA.HI R12, R11, R8, RZ, 0x1 ;  /* 0x000000080b0c7211 */ /* 0x000fe200078f08ff */
[----:B------:R-:W-:Y:S01]  /*0ea0*/  IMAD.SHL.U32 R5, R237, 0x40, RZ ;  /* 0x00000040ed057824 */ /* 0x000fe200078e00ff */
[----:B------:R-:W-:Y:S01]  /*0eb0*/  LOP3.LUT R4, R4, 0xfffffffe, RZ, 0xc0, !PT ;  /* 0xfffffffe04047812 */ /* 0x000fe200078ec0ff */
[----:B------:R-:W-:Y:S01]  /*0ec0*/  IMAD.MOV.U32 R36, RZ, RZ, R34 ;  /* 0x000000ffff247224 */ /* 0x000fe200078e0022 */
[----:B------:R-:W-:Y:S01]  /*0ed0*/  SEL R34, R238, RZ, !P4 ;  /* 0x000000ffee227207 */ /* 0x000fe20006000000 */
[C---:B------:R-:W-:Y:S01]  /*0ee0*/  IMAD R15, R7.reuse, c[0x0][0x1e8], RZ ;  /* 0x00007a00070f7a24 */ /* 0x040fe200078e02ff */
[----:B------:R-:W-:Y:S01]  /*0ef0*/  SHF.R.S32.HI R18, RZ, 0x6, R18 ;  /* 0x00000006ff127819 */ /* 0x000fe20000011412 */
[----:B------:R-:W-:Y:S01]  /*0f00*/  IMAD R7, R7, c[0x0][0x1b8], RZ ;  /* 0x00006e0007077a24 */ /* 0x000fe200078e02ff */
[----:B------:R-:W-:Y:S01]  /*0f10*/  LOP3.LUT R5, R5, 0x1c0, RZ, 0xc0, !PT ;  /* 0x000001c005057812 */ /* 0x000fe200078ec0ff */
[----:B------:R-:W-:Y:S01]  /*0f20*/  IMAD.IADD R43, R21, 0x1, R42 ;  /* 0x00000001152b7824 */ /* 0x000fe200078e022a */
[----:B------:R-:W-:Y:S01]  /*0f30*/  LOP3.LUT R12, R12, 0xfffffffe, RZ, 0xc0, !PT ;  /* 0xfffffffe0c0c7812 */ /* 0x000fe200078ec0ff */
[----:B------:R-:W-:Y:S01]  /*0f40*/  IMAD.MOV.U32 R42, RZ, RZ, R20 ;  /* 0x000000ffff2a7224 */ /* 0x000fe200078e0014 */
[----:B------:R-:W-:Y:S01]  /*0f50*/  LOP3.LUT P0, RZ, R236, 0x4, RZ, 0xc0, !PT ;  /* 0x00000004ecff7812 */ /* 0x000fe2000780c0ff */
[----:B------:R-:W-:Y:S01]  /*0f60*/  IMAD R14, R34, c[0x0][0x1bc], R7 ;  /* 0x00006f00220e7a24 */ /* 0x000fe200078e0207 */
[----:B------:R-:W-:Y:S01]  /*0f70*/  LOP3.LUT R235, R5, 0x38, R30, 0xf8, !PT ;  /* 0x0000003805eb7812 */ /* 0x000fe200078ef81e */
[----:B------:R-:W-:Y:S01]  /*0f80*/  IMAD.IADD R4, R2, 0x1, -R4 ;  /* 0x0000000102047824 */ /* 0x000fe200078e0a04 */
[----:B------:R-:W-:Y:S01]  /*0f90*/  SHF.R.U32.HI R2, RZ, 0x3, R5 ;  /* 0x00000003ff027819 */ /* 0x000fe20000011605 */
[----:B------:R-:W-:Y:S01]  /*0fa0*/  IMAD R20, R34, c[0x0][0x1ec], R15 ;  /* 0x00007b0022147a24 */ /* 0x000fe200078e020f */
[----:B------:R-:W-:Y:S01]  /*0fb0*/  LOP3.LUT R0, R0, 0x3ffffffc, RZ, 0xc0, !PT ;  /* 0x3ffffffc00007812 */ /* 0x000fe200078ec0ff */
[----:B------:R-:W-:Y:S01]  /*0fc0*/  IMAD.SHL.U32 R7, R18, 0x200, RZ ;  /* 0x0000020012077824 */ /* 0x000fe200078e00ff */
[----:B------:R-:W-:Y:S01]  /*0fd0*/  ISETP.GE.AND P4, PT, R30, c[0x0][0x1cc], PT ;  /* 0x000073001e007a0c */ /* 0x000fe20003f86270 */
[----:B------:R-:W-:Y:S01]  /*0fe0*/  IMAD.WIDE.U32 R36, R34, c[0x0][0x1e8], R36 ;  /* 0x00007a0022247a25 */ /* 0x000fe200078e0024 */
[----:B------:R-:W-:Y:S01]  /*0ff0*/  IADD3 R16, R30, 0x40, RZ ;  /* 0x000000401e107810 */ /* 0x000fe20007ffe0ff */
[----:B------:R-:W-:Y:S01]  /*1000*/  CS2R R106, SRZ ;  /* 0x00000000006a7805 */ /* 0x000fe2000001ff00 */
[----:B------:R-:W-:Y:S01]  /*1010*/  LOP3.LUT R235, R7, R235, R2, 0xf6, !PT ;  /* 0x000000eb07eb7212 */ /* 0x000fe200078ef602 */
[----:B------:R-:W-:Y:S01]  /*1020*/  IMAD.SHL.U32 R236, R236, 0x40, RZ ;  /* 0x00000040ecec7824 */ /* 0x000fe200078e00ff */
[----:B------:R-:W-:Y:S01]  /*1030*/  SEL R13, R13, RZ, !P1 ;  /* 0x000000ff0d0d7207 */ /* 0x000fe20004800000 */
[----:B------:R-:W-:Y:S01]  /*1040*/  IMAD.WIDE.U32 R34, R34, c[0x0][0x1b8], R42 ;  /* 0x00006e0022227a25 */ /* 0x000fe200078e002a */
[----:B------:R-:W-:Y:S01]  /*1050*/  SEL R10, R238, RZ, !P1 ;  /* 0x000000ffee0a7207 */ /* 0x000fe20004800000 */
[----:B------:R-:W-:Y:S01]  /*1060*/  CS2R R104, SRZ ;  /* 0x0000000000687805 */ /* 0x000fe2000001ff00 */
[----:B------:R-:W-:Y:S01]  /*1070*/  LOP3.LUT R236, R236, 0x1c0, RZ, 0xc0, !PT ;  /* 0x000001c0ecec7812 */ /* 0x000fe200078ec0ff */
[----:B------:R-:W-:Y:S01]  /*1080*/  IMAD.IADD R12, R8, 0x1, -R12 ;  /* 0x00000001080c7824 */ /* 0x000fe200078e0a0c */
[----:B------:R-:W-:Y:S01]  /*1090*/  ISETP.GE.AND P1, PT, R30, c[0x0][0x19c], PT ;  /* 0x000067001e007a0c */ /* 0x000fe20003f26270 */
[----:B------:R-:W-:Y:S01]  /*10a0*/  IMAD.SHL.U32 R8, R18, 0x8, RZ ;  /* 0x0000000812087824 */ /* 0x000fe200078e00ff */
[----:B------:R-:W-:Y:S01]  /*10b0*/  SHF.R.U32.HI R19, RZ, 0x3, R236 ;  /* 0x00000003ff137819 */ /* 0x000fe200000116ec */
[----:B------:R-:W-:Y:S01]  /*10c0*/  IMAD.IADD R15, R35, 0x1, R14 ;  /* 0x00000001230f7824 */ /* 0x000fe200078e020e */
[----:B------:R-:W-:Y:S01]  /*10d0*/  CS2R R102, SRZ ;  /* 0x0000000000667805 */ /* 0x000fe2000001ff00 */
[----:B------:R-:W-:Y:S01]  /*10e0*/  IMAD.MOV.U32 R14, RZ, RZ, R34 ;  /* 0x000000ffff0e7224 */ /* 0x000fe200078e0022 */
[----:B------:R-:W-:Y:S01]  /*10f0*/  LOP3.LUT R8, R8, 0x18, RZ, 0xc0, !PT ;  /* 0x0000001808087812 */ /* 0x000fe200078ec0ff */
[----:B------:R-:W-:Y:S01]  /*1100*/  IMAD R2, R25, c[0x0][0x1a8], RZ ;  /* 0x00006a0019027a24 */ /* 0x000fe200078e02ff */
[----:B------:R-:W-:Y:S01]  /*1110*/  CS2R R100, SRZ ;  /* 0x0000000000647805 */ /* 0x000fe2000001ff00 */
[----:B------:R-:W-:Y:S01]  /*1120*/  IMAD.IADD R21, R37, 0x1, R20 ;  /* 0x0000000125157824 */ /* 0x000fe200078e0214 */
[----:B------:R-:W-:Y:S01]  /*1130*/  LOP3.LUT R236, R19, R236, R8, 0x1e, !PT ;  /* 0x000000ec13ec7212 */ /* 0x000fe200078e1e08 */
[----:B------:R-:W-:Y:S01]  /*1140*/  IMAD.IADD R5, R233, 0x1, -R0 ;  /* 0x00000001e9057824 */ /* 0x000fe200078e0a00 */
[----:B------:R-:W-:Y:S01]  /*1150*/  IADD3 R19, -R237, UR11, RZ ;  /* 0x0000000bed137c10 */ /* 0x000fe2000fffe1ff */
[----:B------:R-:W-:Y:S01]  /*1160*/  IMAD.MOV.U32 R20, RZ, RZ, R36 ;  /* 0x000000ffff147224 */ /* 0x000fe200078e0024 */
[----:B------:R-:W-:Y:S01]  /*1170*/  CS2R R98, SRZ ;  /* 0x0000000000627805 */ /* 0x000fe2000001ff00 */
[----:B------:R-:W-:Y:S01]  /*1180*/  IMAD R0, R25, c[0x0][0x1d8], RZ ;  /* 0x0000760019007a24 */ /* 0x000fe200078e02ff */
[C---:B------:R-:W-:Y:S01]  /*1190*/  ISETP.LT.OR P5, PT, R19.reuse, 0x1, P4 ;  /* 0x000000011300780c */ /* 0x040fe200027a1670 */
[----:B------:R-:W-:Y:S01]  /*11a0*/  IMAD.SHL.U32 R230, R12, 0x400, RZ ;  /* 0x000004000ce67824 */ /* 0x000fe200078e00ff */
[----:B------:R-:W-:Y:S01]  /*11b0*/  ISETP.LT.OR P4, PT, R19, 0x21, P4 ;  /* 0x000000211300780c */ /* 0x000fe20002781670 */
[C---:B------:R-:W-:Y:S01]  /*11c0*/  IMAD R2, R24.reuse, c[0x0][0x1ac], R2 ;  /* 0x00006b0018027a24 */ /* 0x040fe200078e0202 */
[----:B------:R-:W-:Y:S01]  /*11d0*/  CS2R R96, SRZ ;  /* 0x0000000000607805 */ /* 0x000fe2000001ff00 */
[C---:B------:R-:W-:Y:S01]  /*11e0*/  IMAD.WIDE.U32 R14, R24.reuse, c[0x0][0x1a8], R14 ;  /* 0x00006a00180e7a25 */ /* 0x040fe200078e000e */
[----:B------:R-:W-:Y:S01]  /*11f0*/  CS2R R94, SRZ ;  /* 0x00000000005e7805 */ /* 0x000fe2000001ff00 */
[----:B------:R-:W-:Y:S01]  /*1200*/  CS2R R92, SRZ ;  /* 0x00000000005c7805 */ /* 0x000fe2000001ff00 */
[----:B------:R-:W-:Y:S01]  /*1210*/  CS2R R90, SRZ ;  /* 0x00000000005a7805 */ /* 0x000fe2000001ff00 */
[----:B------:R-:W-:Y:S01]  /*1220*/  IMAD R0, R24, c[0x0][0x1dc], R0 ;  /* 0x0000770018007a24 */ /* 0x000fe200078e0200 */
[----:B------:R-:W-:Y:S01]  /*1230*/  LEA R34, P2, R14, c[0x0][0x190], 0x1 ;  /* 0x000064000e227a11 */ /* 0x000fe200078408ff */
[----:B------:R-:W-:Y:S01]  /*1240*/  IMAD.WIDE.U32 R20, R24, c[0x0][0x1d8], R20 ;  /* 0x0000760018147a25 */ /* 0x000fe200078e0014 */
[----:B------:R-:W-:Y:S01]  /*1250*/  CS2R R88, SRZ ;  /* 0x0000000000587805 */ /* 0x000fe2000001ff00 */
[----:B------:R-:W-:Y:S01]  /*1260*/  CS2R R86, SRZ ;  /* 0x0000000000567805 */ /* 0x000fe2000001ff00 */
[----:B------:R-:W-:Y:S01]  /*1270*/  CS2R R84, SRZ ;  /* 0x0000000000547805 */ /* 0x000fe2000001ff00 */
[----:B------:R-:W-:Y:S01]  /*1280*/  IMAD R5, R5, 0x2, R230 ;  /* 0x0000000205057824 */ /* 0x000fe200078e02e6 */
[----:B------:R-:W-:Y:S01]  /*1290*/  LEA R36, P3, R20, c[0x0][0x1c0], 0x1 ;  /* 0x0000700014247a11 */ /* 0x000fe200078608ff */
[----:B------:R-:W-:Y:S01]  /*12a0*/  IMAD.IADD R2, R15, 0x1, R2 ;  /* 0x000000010f027824 */ /* 0x000fe200078e0202 */
[----:B------:R-:W-:Y:S01]  /*12b0*/  CS2R R82, SRZ ;  /* 0x0000000000527805 */ /* 0x000fe2000001ff00 */
[----:B------:R-:W-:Y:S01]  /*12c0*/  IMAD.MOV.U32 R15, RZ, RZ, c[0x0][0x1a8] ;  /* 0x00006a00ff0f7624 */ /* 0x000fe200078e00ff */
[----:B------:R-:W-:Y:S01]  /*12d0*/  CS2R R80, SRZ ;  /* 0x0000000000507805 */ /* 0x000fe2000001ff00 */
[----:B------:R-:W-:Y:S01]  /*12e0*/  IMAD.IADD R0, R21, 0x1, R0 ;  /* 0x0000000115007824 */ /* 0x000fe200078e0200 */
[----:B------:R-:W-:Y:S01]  /*12f0*/  LEA.HI.X R35, R14, c[0x0][0x194], R2, 0x1, P2 ;  /* 0x000065000e237a11 */ /* 0x000fe200010f0c02 */
[----:B------:R-:W-:Y:S01]  /*1300*/  IMAD.IADD R236, R5, 0x1, R236 ;  /* 0x0000000105ec7824 */ /* 0x000fe200078e02ec */
[----:B------:R-:W-:Y:S01]  /*1310*/  LEA R24, P2, R15, R34, 0x6 ;  /* 0x000000220f187211 */ /* 0x000fe200078430ff */
[----:B------:R-:W-:Y:S01]  /*1320*/  IMAD.MOV.U32 R21, RZ, RZ, c[0x0][0x1d8] ;  /* 0x00007600ff157624 */ /* 0x000fe200078e00ff */
[----:B------:R-:W-:Y:S01]  /*1330*/  LEA.HI.X R37, R20, c[0x0][0x1c4], R0, 0x1, P3 ;  /* 0x0000710014257a11 */ /* 0x000fe200018f0c00 */
[----:B------:R-:W-:Y:S01]  /*1340*/  IMAD.MOV.U32 R5, RZ, RZ, c[0x0][0x1ac] ;  /* 0x00006b00ff057624 */ /* 0x000fe200078e00ff */
[----:B------:R-:W-:Y:S01]  /*1350*/  CS2R R78, SRZ ;  /* 0x00000000004e7805 */ /* 0x000fe2000001ff00 */
[----:B------:R-:W-:Y:S01]  /*1360*/  IMAD.MOV.U32 R0, RZ, RZ, c[0x0][0x1dc] ;  /* 0x00007700ff007624 */ /* 0x000fe200078e00ff */
[----:B------:R-:W-:Y:S01]  /*1370*/  LEA R20, P3, R21, R36, 0x6 ;  /* 0x0000002415147211 */ /* 0x000fe200078630ff */
[----:B------:R-:W-:Y:S01]  /*1380*/  IMAD R38, R23, c[0x0][0x17c], R38 ;  /* 0x00005f0017267a24 */ /* 0x000fe200078e0226 */
[----:B------:R-:W-:Y:S01]  /*1390*/  LEA.HI.X R25, R15, R35, R5, 0x6, P2 ;  /* 0x000000230f197211 */ /* 0x000fe200010f3405 */
[----:B------:R-:W-:Y:S01]  /*13a0*/  IMAD.WIDE.U32 R40, R23, c[0x0][0x178], R30 ;  /* 0x00005e0017287a25 */ /* 0x000fe200078e001e */
[----:B------:R-:W-:Y:S01]  /*13b0*/  IADD3 R15, R30, 0x80, RZ ;  /* 0x000000801e0f7810 */ /* 0x000fe20007ffe0ff */
[----:B------:R-:W-:Y:S01]  /*13c0*/  CS2R R76, SRZ ;  /* 0x00000000004c7805 */ /* 0x000fe2000001ff00 */
[----:B------:R-:W-:Y:S01]  /*13d0*/  LEA.HI.X R21, R21, R37, R0, 0x6, P3 ;  /* 0x0000002515157211 */ /* 0x000fe200018f3400 */
[C---:B------:R-:W-:Y:S01]  /*13e0*/  IMAD R32, R23.reuse, c[0x0][0x20c], R32 ;  /* 0x0000830017207a24 */ /* 0x040fe200078e0220 */
[----:B------:R-:W-:Y:S01]  /*13f0*/  ISETP.GE.AND P3, PT, R16, c[0x0][0x1cc], PT ;  /* 0x0000730010007a0c */ /* 0x000fe20003f66270 */
[----:B------:R-:W-:Y:S01]  /*1400*/  IMAD.WIDE.U32 R22, R23, c[0x0][0x208], R30 ;  /* 0x0000820017167a25 */ /* 0x000fe200078e001e */
[----:B------:R-:W-:Y:S01]  /*1410*/  ISETP.GE.AND P2, PT, R15, c[0x0][0x1cc], PT ;  /* 0x000073000f007a0c */ /* 0x000fe20003f46270 */
[----:B------:R-:W-:Y:S01]  /*1420*/  CS2R R74, SRZ ;  /* 0x00000000004a7805 */ /* 0x000fe2000001ff00 */
[----:B------:R-:W-:Y:S01]  /*1430*/  ISETP.LT.OR P6, PT, R19, 0x1, P3 ;  /* 0x000000011300780c */ /* 0x000fe20001fc1670 */
[----:B------:R-:W-:Y:S01]  /*1440*/  IMAD.SHL.U32 R235, R235, 0x2, RZ ;  /* 0x00000002ebeb7824 */ /* 0x000fe200078e00ff */
[----:B------:R-:W-:Y:S01]  /*1450*/  ISETP.LT.OR P3, PT, R19, 0x21, P3 ;  /* 0x000000211300780c */ /* 0x000fe20001f61670 */
[----:B------:R-:W-:Y:S01]  /*1460*/  IMAD.IADD R33, R23, 0x1, R32 ;  /* 0x0000000117217824 */ /* 0x000fe200078e0220 */
[----:B------:R-:W-:Y:S01]  /*1470*/  CS2R R72, SRZ ;  /* 0x0000000000487805 */ /* 0x000fe2000001ff00 */
[----:B------:R-:W-:Y:S01]  /*1480*/  IMAD.MOV.U32 R32, RZ, RZ, R22 ;  /* 0x000000ffff207224 */ /* 0x000fe200078e0016 */
[----:B------:R-:W-:Y:S01]  /*1490*/  SHF.R.S32.HI R22, RZ, 0x1f, R3 ;  /* 0x0000001fff167819 */ /* 0x000fe20000011403 */
[----:B------:R-:W-:Y:S01]  /*14a0*/  @!PT LDS RZ, [RZ] ;  /* 0x00000000fffff984 */ /* 0x000fe20000000800 */
[----:B------:R-:W-:Y:S01]  /*14b0*/  @!PT LDS RZ, [RZ] ;  /* 0x00000000fffff984 */ /* 0x000fe20000000800 */
[----:B------:R-:W-:Y:S01]  /*14c0*/  @!PT LDS RZ, [RZ] ;  /* 0x00000000fffff984 */ /* 0x000fe20000000800 */
[----:B------:R1:W-:Y:S01]  /*14d0*/  LDGSTS.E.BYPASS.LTC128B.128 [R235+0x6080], [R36.64], !P5 ;  /* 0x0608000024eb7fae */ /* 0x0003e2000e901d50 */
[----:B------:R-:W-:Y:S01]  /*14e0*/  ISETP.LT.OR P5, PT, R19, 0x1, P2 ;  /* 0x000000011300780c */ /* 0x000fe200017a1670 */
[----:B------:R-:W-:Y:S01]  /*14f0*/  IMAD.IADD R39, R41, 0x1, R38 ;  /* 0x0000000129277824 */ /* 0x000fe200078e0226 */
[----:B------:R-:W-:Y:S01]  /*1500*/  ISETP.LT.OR P2, PT, R19, 0x21, P2 ;  /* 0x000000211300780c */ /* 0x000fe20001741670 */
[----:B------:R-:W-:Y:S01]  /*1510*/  IMAD.MOV.U32 R38, RZ, RZ, R40 ;  /* 0x000000ffff267224 */ /* 0x000fe200078e0028 */
[----:B------:R-:W-:Y:S01]  /*1520*/  CS2R R70, SRZ ;  /* 0x0000000000467805 */ /* 0x000fe2000001ff00 */
[----:B------:R-:W-:Y:S01]  /*1530*/  IMAD R2, R22, c[0x0][0x180], RZ ;  /* 0x0000600016027a24 */ /* 0x000fe200078e02ff */
[----:B------:R1:W-:Y:S01]  /*1540*/  LDGSTS.E.BYPASS.LTC128B.128 [R235+0x8080], [R36.64+0x80], !P6 ;  /* 0x0808008024eb7fae */ /* 0x0003e2000f101d50 */
[C---:B------:R-:W-:Y:S01]  /*1550*/  IMAD.WIDE.U32 R244, R3.reuse, c[0x0][0x180], R38 ;  /* 0x0000600003f47a25 */ /* 0x040fe200078e0026 */
[----:B------:R-:W-:Y:S01]  /*1560*/  CS2R R68, SRZ ;  /* 0x0000000000447805 */ /* 0x000fe2000001ff00 */
[----:B------:R-:W-:Y:S01]  /*1570*/  CS2R R66, SRZ ;  /* 0x0000000000427805 */ /* 0x000fe2000001ff00 */
[----:B------:R-:W-:Y:S01]  /*1580*/  CS2R R64, SRZ ;  /* 0x0000000000407805 */ /* 0x000fe2000001ff00 */
[----:B------:R-:W-:Y:S01]  /*1590*/  IMAD R0, R3, c[0x0][0x184], R2 ;  /* 0x0000610003007a24 */ /* 0x000fe200078e0202 */
[----:B------:R-:W-:Y:S01]  /*15a0*/  CS2R R62, SRZ ;  /* 0x00000000003e7805 */ /* 0x000fe2000001ff00 */
[----:B------:R-:W-:Y:S01]  /*15b0*/  IMAD.SHL.U32 R236, R236, 0x2, RZ ;  /* 0x00000002ecec7824 */ /* 0x000fe200078e00ff */
[----:B------:R1:W-:Y:S01]  /*15c0*/  LDGSTS.E.BYPASS.LTC128B.128 [R235+0xa080], [R36.64+0x100], !P5 ;  /* 0x0a08010024eb7fae */ /* 0x0003e2000e901d50 */
[----:B------:R-:W-:Y:S01]  /*15d0*/  IMAD.IADD R245, R245, 0x1, R0 ;  /* 0x00000001f5f57824 */ /* 0x000fe200078e0200 */
[----:B------:R-:W-:Y:S01]  /*15e0*/  ISETP.GE.AND P5, PT, R16, c[0x0][0x19c], PT ;  /* 0x0000670010007a0c */ /* 0x000fe20003fa6270 */
[----:B------:R-:W-:Y:S01]  /*15f0*/  IMAD R5, R13, c[0x0][0x188], RZ ;  /* 0x000062000d057a24 */ /* 0x000fe200078e02ff */
[----:B------:R-:W-:Y:S01]  /*1600*/  IADD3 R0, R236, 0x12280, RZ ;  /* 0x00012280ec007810 */ /* 0x000fe20007ffe0ff */
[----:B------:R2:W-:Y:S01]  /*1610*/  LDGSTS.E.BYPASS.LTC128B.128 [R235+0x7080], [R20.64], !P4 ;  /* 0x0708000014eb7fae */ /* 0x0005e2000e101d50 */
[----:B------:R-:W-:Y:S01]  /*1620*/  ISETP.GE.AND P4, PT, R15, c[0x0][0x19c], PT ;  /* 0x000067000f007a0c */ /* 0x000fe20003f86270 */
[----:B------:R-:W-:Y:S01]  /*1630*/  IMAD R5, R10, c[0x0][0x18c], R5 ;  /* 0x000063000a057a24 */ /* 0x000fe200078e0205 */
[----:B------:R-:W-:Y:S01]  /*1640*/  IADD3 R234, R236, 0x122c0, RZ ;  /* 0x000122c0ecea7810 */ /* 0x000fe20007ffe0ff */
[----:B------:R2:W-:Y:S01]  /*1650*/  LDGSTS.E.BYPASS.LTC128B.128 [R235+0x9080], [R20.64+0x80], !P3 ;  /* 0x0908008014eb7fae */ /* 0x0005e2000d901d50 */
[----:B------:R-:W-:Y:S01]  /*1660*/  @P0 IADD3 R234, R0, -0x40, RZ ;  /* 0xffffffc000ea0810 */ /* 0x000fe20007ffe0ff */
[----:B------:R-:W-:Y:S01]  /*1670*/  IMAD.WIDE.U32 R244, R10, c[0x0][0x188], R244 ;  /* 0x000062000af47a25 */ /* 0x000fe200078e00f4 */
[C---:B------:R-:W-:Y:S01]  /*1680*/  ISETP.LT.OR P0, PT, R19.reuse, 0x1, P5 ;  /* 0x000000011300780c */ /* 0x040fe20002f01670 */
[----:B------:R2:W-:Y:S01]  /*1690*/  LDGSTS.E.BYPASS.LTC128B.128 [R235+0xb080], [R20.64+0x100], !P2 ;  /* 0x0b08010014eb7fae */ /* 0x0005e2000d101d50 */
[----:B------:R-:W-:Y:S01]  /*16a0*/  ISETP.LT.OR P2, PT, R19, 0x1, P1 ;  /* 0x000000011300780c */ /* 0x000fe20000f41670 */
[----:B------:R-:W-:Y:S01]  /*16b0*/  IMAD.IADD R232, R245, 0x1, R5 ;  /* 0x00000001f5e87824 */ /* 0x000fe200078e0205 */
[C---:B------:R-:W-:Y:S01]  /*16c0*/  ISETP.LT.OR P6, PT, R19.reuse, 0x1, P4 ;  /* 0x000000011300780c */ /* 0x040fe200027c1670 */
[----:B------:R-:W0:Y:S01]  /*16d0*/  LDGDEPBAR ;  /* 0x00000000000079af */ /* 0x000e220000000000 */
[C---:B------:R-:W-:Y:S01]  /*16e0*/  ISETP.LT.OR P1, PT, R19.reuse, 0x21, P1 ;  /* 0x000000211300780c */ /* 0x040fe20000f21670 */
[----:B------:R-:W-:Y:S01]  /*16f0*/  IMAD R240, R22, c[0x0][0x210], RZ ;  /* 0x0000840016f07a24 */ /* 0x000fe200078e02ff */
[----:B------:R-:W-:Y:S01]  /*1700*/  ISETP.LT.OR P5, PT, R19, 0x21, P5 ;  /* 0x000000211300780c */ /* 0x000fe20002fa1670 */
[----:B------:R-:W-:Y:S01]  /*1710*/  IMAD.WIDE.U32 R32, R3, c[0x0][0x210], R32 ;  /* 0x0000840003207a25 */ /* 0x000fe200078e0020 */
[----:B------:R-:W-:Y:S01]  /*1720*/  ISETP.LT.OR P4, PT, R19, 0x21, P4 ;  /* 0x000000211300780c */ /* 0x000fe20002781670 */
[----:B------:R-:W-:Y:S01]  /*1730*/  CS2R R60, SRZ ;  /* 0x00000000003c7805 */ /* 0x000fe2000001ff00 */
[----:B------:R-:W-:Y:S01]  /*1740*/  LOP3.LUT P3, RZ, R9, 0x4, RZ, 0xc0, !PT ;  /* 0x0000000409ff7812 */ /* 0x000fe2000786c0ff */
[----:B------:R-:W-:Y:S01]  /*1750*/  IMAD R240, R3, c[0x0][0x214], R240 ;  /* 0x0000850003f07a24 */ /* 0x000fe200078e02f0 */
[----:B------:R-:W-:Y:S01]  /*1760*/  CS2R R58, SRZ ;  /* 0x00000000003a7805 */ /* 0x000fe2000001ff00 */
[----:B------:R3:W-:Y:S01]  /*1770*/  LDGSTS.E.BYPASS.LTC128B.128 [R235+0x80], [R34.64], !P2 ;  /* 0x0008000022eb7fae */ /* 0x0007e2000d101d50 */
[----:B------:R-:W-:Y:S01]  /*1780*/  IMAD.MOV.U32 R19, RZ, RZ, c[0x0][0x17c] ;  /* 0x00005f00ff137624 */ /* 0x000fe200078e00ff */
[----:B------:R-:W-:Y:S01]  /*1790*/  CS2R R56, SRZ ;  /* 0x0000000000387805 */ /* 0x000fe2000001ff00 */
[----:B------:R-:W-:Y:S01]  /*17a0*/  IMAD.IADD R241, R33, 0x1, R240 ;  /* 0x0000000121f17824 */ /* 0x000fe200078e02f0 */
[----:B------:R3:W-:Y:S01]  /*17b0*/  LDGSTS.E.BYPASS.LTC128B.128 [R235+0x2080], [R34.64+0x80], !P0 ;  /* 0x0208008022eb7fae */ /* 0x0007e2000c101d50 */
[C---:B------:R-:W-:Y:S01]  /*17c0*/  LOP3.LUT P0, RZ, R9.reuse, 0x2, RZ, 0xc0, !PT ;  /* 0x0000000209ff7812 */ /* 0x040fe2000780c0ff */
[----:B------:R-:W-:Y:S01]  /*17d0*/  IMAD.SHL.U32 R9, R9, 0x40, RZ ;  /* 0x0000004009097824 */ /* 0x000fe200078e00ff */
[----:B------:R-:W-:Y:S01]  /*17e0*/  CS2R R54, SRZ ;  /* 0x0000000000367805 */ /* 0x000fe2000001ff00 */
[----:B------:R3:W-:Y:S01]  /*17f0*/  LDGSTS.E.BYPASS.LTC128B.128 [R235+0x4080], [R34.64+0x100], !P6 ;  /* 0x0408010022eb7fae */ /* 0x0007e2000f101d50 */
[----:B------:R-:W-:Y:S01]  /*1800*/  ISETP.GE.AND P6, PT, R15, c[0x0][0x16c], PT ;  /* 0x00005b000f007a0c */ /* 0x000fe20003fc6270 */
[----:B------:R-:W-:Y:S01]  /*1810*/  IMAD.MOV.U32 R240, RZ, RZ, R32 ;  /* 0x000000fffff07224 */ /* 0x000fe200078e0020 */
[----:B------:R-:W-:Y:S01]  /*1820*/  LOP3.LUT R9, R9, 0x1c0, RZ, 0xc0, !PT ;  /* 0x000001c009097812 */ /* 0x000fe200078ec0ff */
[----:B------:R4:W-:Y:S01]  /*1830*/  LDGSTS.E.BYPASS.LTC128B.128 [R235+0x1080], [R24.64], !P1 ;  /* 0x0108000018eb7fae */ /* 0x0009e2000c901d50 */
[----:B--2---:R-:W-:Y:S01]  /*1840*/  IMAD.U32 R20, RZ, RZ, UR18 ;  /* 0x00000012ff147e24 */ /* 0x004fe2000f8e00ff */
[----:B------:R-:W-:Y:S01]  /*1850*/  ISETP.GE.AND P1, PT, R16, c[0x0][0x16c], PT ;  /* 0x00005b0010007a0c */ /* 0x000fe20003f26270 */
[----:B------:R-:W-:Y:S01]  /*1860*/  IMAD.U32 R21, RZ, RZ, UR19 ;  /* 0x00000013ff157e24 */ /* 0x000fe2000f8e00ff */
[----:B------:R4:W-:Y:S01]  /*1870*/  LDGSTS.E.BYPASS.LTC128B.128 [R235+0x3080], [R24.64+0x80], !P5 ;  /* 0x0308008018eb7fae */ /* 0x0009e2000e901d50 */
[----:B------:R-:W-:Y:S01]  /*1880*/  IMAD.U32 R21, RZ, RZ, UR4 ;  /* 0x00000004ff157e24 */ /* 0x000fe2000f8e00ff */
[----:B------:R-:W-:Y:S01]  /*1890*/  LEA R5, P2, R20, R244, 0x6 ;  /* 0x000000f414057211 */ /* 0x000fe200078430ff */
[----:B------:R-:W-:Y:S01]  /*18a0*/  IMAD.WIDE.U32 R240, R10, c[0x0][0x218], R240 ;  /* 0x000086000af07a25 */ /* 0x000fe200078e00f0 */
[----:B------:R4:W-:Y:S01]  /*18b0*/  LDGSTS.E.BYPASS.LTC128B.128 [R235+0x5080], [R24.64+0x100], !P4 ;  /* 0x0508010018eb7fae */ /* 0x0009e2000e101d50 */
[----:B------:R-:W-:Y:S01]  /*18c0*/  LOP3.LUT R0, R9, 0x8, R6, 0xf8, !PT ;  /* 0x0000000809007812 */ /* 0x000fe200078ef806 */
[----:B------:R-:W-:Y:S01]  /*18d0*/  ULDC.64 UR4, c[0x0][0x208] ;  /* 0x0000820000047ab9 */ /* 0x000fe20000000a00 */
[----:B------:R-:W-:Y:S01]  /*18e0*/  LEA.HI.X R2, R20, R232, R21, 0x6, P2 ;  /* 0x000000e814027211 */ /* 0x000fe200010f3415 */
[----:B------:R-:W0:Y:S01]  /*18f0*/  LDGDEPBAR ;  /* 0x00000000000079af */ /* 0x000e220000000000 */
[----:B------:R-:W-:Y:S01]  /*1900*/  ISETP.GE.AND P2, PT, R30, c[0x0][0x16c], PT ;  /* 0x00005b001e007a0c */ /* 0x000fe20003f46270 */
[----:B------:R-:W-:Y:S01]  /*1910*/  IMAD R20, R4, 0x800, R7 ;  /* 0x0000080004147824 */ /* 0x000fe200078e0207 */
[----:B------:R-:W-:Y:S01]  /*1920*/  SHF.R.U32.HI R7, RZ, 0x3, R9 ;  /* 0x00000003ff077819 */ /* 0x000fe20000011609 */
[----:B------:R-:W-:Y:S01]  /*1930*/  IMAD.MOV.U32 R21, RZ, RZ, c[0x0][0x178] ;  /* 0x00005e00ff157624 */ /* 0x000fe200078e00ff */
[----:B------:R-:W-:Y:S01]  /*1940*/  SEL R249, RZ, 0x1, P2 ;  /* 0x00000001fff97807 */ /* 0x000fe20001000000 */
[----:B------:R-:W-:Y:S01]  /*1950*/  USHF.L.U32 UR18, UR4, 0x6, URZ ;  /* 0x0000000604127899 */ /* 0x000fe2000800063f */
[C---:B------:R-:W-:Y:S01]  /*1960*/  LEA R38, P2, R5.reuse, c[0x0][0x160], 0x1 ;  /* 0x0000580005267a11 */ /* 0x040fe200078408ff */
[----:B------:R-:W-:Y:S01]  /*1970*/  USHF.L.U64.HI UR9, UR4, UR9, UR5 ;  /* 0x0000000904097299 */ /* 0x000fe20008010205 */
[----:B------:R-:W-:Y:S01]  /*1980*/  LOP3.LUT R231, R0, R7, RZ, 0x3c, !PT ;  /* 0x0000000700e77212 */ /* 0x000fe200078e3cff */
[----:B------:R-:W-:Y:S01]  /*1990*/  IMAD.MOV.U32 R44, RZ, RZ, R240 ;  /* 0x000000ffff2c7224 */ /* 0x000fe200078e00f0 */
[----:B------:R-:W-:Y:S01]  /*19a0*/  LEA.HI.X R39, R5, c[0x0][0x164], R2, 0x1, P2 ;  /* 0x0000590005277a11 */ /* 0x000fe200010f0c02 */
[----:B------:R-:W-:Y:S01]  /*19b0*/  IMAD R5, R13, c[0x0][0x218], RZ ;  /* 0x000086000d057a24 */ /* 0x000fe200078e02ff */
[----:B------:R-:W-:Y:S01]  /*19c0*/  SEL R14, RZ, 0x2, P1 ;  /* 0x00000002ff0e7807 */ /* 0x000fe20000800000 */
[----:B------:R-:W-:Y:S01]  /*19d0*/  IMAD R2, R22, c[0x0][0x270], RZ ;  /* 0x00009c0016027a24 */ /* 0x000fe200078e02ff */
[----:B------:R-:W-:Y:S01]  /*19e0*/  SEL R0, RZ, 0x4, P6 ;  /* 0x00000004ff007807 */ /* 0x000fe20003000000 */
[----:B------:R-:W-:Y:S01]  /*19f0*/  IMAD R5, R10, c[0x0][0x21c], R5 ;  /* 0x000087000a057a24 */ /* 0x000fe200078e0205 */
[----:B------:R-:W-:Y:S01]  /*1a00*/  LEA R32, P2, R21, R38, 0x6 ;  /* 0x0000002615207211 */ /* 0x000fe200078430ff */
[----:B------:R-:W-:Y:S01]  /*1a10*/  IMAD.IADD R231, R20, 0x1, R231 ;  /* 0x0000000114e77824 */ /* 0x000fe200078e02e7 */
[----:B------:R-:W-:Y:S01]  /*1a20*/  IADD3 R0, R0, R14, R249 ;  /* 0x0000000e00007210 */ /* 0x000fe20007ffe0f9 */
[----:B------:R-:W-:Y:S01]  /*1a30*/  IMAD.IADD R45, R241, 0x1, R5 ;  /* 0x00000001f12d7824 */ /* 0x000fe200078e0205 */
[----:B------:R-:W-:Y:S01]  /*1a40*/  LEA.HI.X R33, R21, R39, R19, 0x6, P2 ;  /* 0x0000002715217211 */ /* 0x000fe200010f3413 */
[----:B------:R-:W-:Y:S01]  /*1a50*/  IMAD.MOV.U32 R5, RZ, RZ, 0x20 ;  /* 0x00000020ff057424 */ /* 0x000fe200078e00ff */
[----:B------:R-:W-:Y:S01]  /*1a60*/  LOP3.LUT P5, RZ, R0, 0x1, RZ, 0xc0, !PT ;  /* 0x0000000100ff7812 */ /* 0x000fe200078ac0ff */
[----:B------:R-:W-:-:S04]  /*1a70*/  DEPBAR.LE SB0, 0x1 ;  /* 0x000080400000791a */ /* 0x000fc80000000000 */
[C---:B------:R-:W-:Y:S01]  /*1a80*/  LOP3.LUT P4, RZ, R0.reuse, 0x2, RZ, 0xc0, !PT ;  /* 0x0000000200ff7812 */ /* 0x040fe2000788c0ff */
[----:B------:R-:W-:Y:S01]  /*1a90*/  IMAD R23, R3, c[0x0][0x274], R2 ;  /* 0x00009d0003177a24 */ /* 0x000fe200078e0202 */
[----:B------:R-:W-:Y:S01]  /*1aa0*/  LOP3.LUT P2, RZ, R0, 0x4, RZ, 0xc0, !PT ;  /* 0x0000000400ff7812 */ /* 0x000fe2000784c0ff */
[----:B------:R-:W-:Y:S01]  /*1ab0*/  IMAD.MOV.U32 R0, RZ, RZ, 0x40 ;  /* 0x00000040ff007424 */ /* 0x000fe200078e00ff */
[----:B------:R-:W-:Y:S01]  /*1ac0*/  SEL R2, R5, 0xffffffe0, !P0 ;  /* 0xffffffe005027807 */ /* 0x000fe20004000000 */
[----:B------:R-:W-:Y:S01]  /*1ad0*/  IMAD.SHL.U32 R231, R231, 0x2, RZ ;  /* 0x00000002e7e77824 */ /* 0x000fe200078e00ff */
[----:B------:R-:W-:Y:S01]  /*1ae0*/  BAR.SYNC.DEFER_BLOCKING 0x0 ;  /* 0x0000000000007b1d */ /* 0x000fe20000010000 */
[----:B------:R-:W-:Y:S01]  /*1af0*/  IMAD.U32 R14, RZ, RZ, UR15 ;  /* 0x0000000fff0e7e24 */ /* 0x000fe2000f8e00ff */
[----:B------:R-:W-:Y:S01]  /*1b00*/  SEL R0, R0, 0xffffffc0, !P3 ;  /* 0xffffffc000007807 */ /* 0x000fe20005800000 */
[----:B------:R-:W-:Y:S01]  /*1b10*/  IMAD.IADD R227, R231, 0x1, R2 ;  /* 0x00000001e7e37824 */ /* 0x000fe200078e0202 */
[----:B------:R-:W-:Y:S01]  /*1b20*/  UIMAD UR9, UR9, UR6, URZ ;  /* 0x00000006090972a4 */ /* 0x000fe2000f8e023f */
[----:B------:R-:W-:Y:S01]  /*1b30*/  IMAD.U32 R20, RZ, RZ, UR18 ;  /* 0x00000012ff147e24 */ /* 0x000fe2000f8e00ff */
[----:B------:R-:W-:Y:S01]  /*1b40*/  IADD3 R19, -R237, UR13, -R14 ;  /* 0x0000000ded137c10 */ /* 0x000fe2000fffe90e */
[----:B------:R-:W-:Y:S01]  /*1b50*/  IMAD.IADD R226, R231, 0x1, R0 ;  /* 0x00000001e7e27824 */ /* 0x000fe200078e0200 */
[----:B------:R-:W-:Y:S01]  /*1b60*/  UIMAD UR9, UR8, UR18, UR9 ;  /* 0x00000012080972a4 */ /* 0x000fe2000f8e0209 */
[----:B------:R-:W-:Y:S01]  /*1b70*/  IMAD.IADD R225, R0, 0x1, R227 ;  /* 0x0000000100e17824 */ /* 0x000fe200078e02e3 */
[C---:B------:R-:W-:Y:S01]  /*1b80*/  ISETP.LT.OR P3, PT, R19.reuse, 0x1, !P5 ;  /* 0x000000011300780c */ /* 0x040fe20006f61670 */
[----:B------:R-:W-:Y:S01]  /*1b90*/  IMAD.WIDE.U32 R20, R20, UR6, R44 ;  /* 0x0000000614147c25 */ /* 0x000fe2000f8e002c */
[C---:B------:R-:W-:Y:S01]  /*1ba0*/  ISETP.LT.OR P0, PT, R19.reuse, 0x1, !P4 ;  /* 0x000000011300780c */ /* 0x040fe20006701670 */
[----:B------:R-:W-:Y:S01]  /*1bb0*/  UMOV UR8, 0x5 ;  /* 0x0000000500087882 */ /* 0x000fe20000000000 */
[----:B------:R-:W-:Y:S01]  /*1bc0*/  ISETP.LT.OR P5, PT, R19, 0x21, !P5 ;  /* 0x000000211300780c */ /* 0x000fe20006fa1670 */
[----:B-1----:R-:W-:Y:S01]  /*1bd0*/  IMAD.WIDE.U32 R36, R3, c[0x0][0x270], R28 ;  /* 0x00009c0003247a25 */ /* 0x002fe200078e001c */
[----:B------:R-:W-:Y:S01]  /*1be0*/  IADD3 R2, R21, UR9, RZ ;  /* 0x0000000915027c10 */ /* 0x000fe2000fffe0ff */
[----:B------:R-:W-:Y:S01]  /*1bf0*/  USHF.L.U32 UR9, UR4, 0x5, URZ ;  /* 0x0000000504097899 */ /* 0x000fe2000800063f */
[----:B------:R-:W-:Y:S01]  /*1c00*/  ISETP.LT.OR P4, PT, R19, 0x21, !P4 ;  /* 0x000000211300780c */ /* 0x000fe20006781670 */
[----:B------:R-:W-:Y:S01]  /*1c10*/  USHF.L.U64.HI UR8, UR4, UR8, UR5 ;  /* 0x0000000804087299 */ /* 0x000fe20008010205 */
[----:B------:R-:W-:Y:S01]  /*1c20*/  IMAD.IADD R37, R37, 0x1, R23 ;  /* 0x0000000125257824 */ /* 0x000fe200078e0217 */
[----:B------:R-:W-:Y:S01]  /*1c30*/  USHF.R.S32.HI UR4, URZ, 0x1f, UR15 ;  /* 0x0000001f3f047899 */ /* 0x000fe2000801140f */
[----:B------:R-:W-:Y:S01]  /*1c40*/  IMAD R21, R13, c[0x0][0x278], RZ ;  /* 0x00009e000d157a24 */ /* 0x000fe200078e02ff */
[----:B------:R-:W-:Y:S01]  /*1c50*/  IADD3 R14, -R14, UR13, -R237 ;  /* 0x0000000d0e0e7c10 */ /* 0x000fe2000fffe9ed */
[----:B------:R-:W1:Y:S01]  /*1c60*/  LDSM.16.M88.4 R148, [R231+0x6080] ;  /* 0x00608000e794783b */ /* 0x000e620000000200 */
[----:B------:R-:W-:Y:S01]  /*1c70*/  IMAD.U32 R23, RZ, RZ, UR9 ;  /* 0x00000009ff177e24 */ /* 0x000fe2000f8e00ff */
[----:B------:R-:W-:Y:S01]  /*1c80*/  UIADD3 UR5, UR7, 0x1, -UR14 ;  /* 0x0000000107057890 */ /* 0x000fe2000fffe80e */
[C---:B------:R-:W-:Y:S01]  /*1c90*/  IMAD R246, R10.reuse, c[0x0][0x27c], R21 ;  /* 0x00009f000af67a24 */ /* 0x040fe200078e0215 */
[----:B------:R-:W2:Y:S01]  /*1ca0*/  LDSM.16.M88.4 R152, [R227+0x6080] ;  /* 0x00608000e398783b */ /* 0x000ea20000000200 */
[----:B------:R-:W-:Y:S01]  /*1cb0*/  IMAD.WIDE.U32 R40, R10, c[0x0][0x278], R36 ;  /* 0x00009e000a287a25 */ /* 0x000fe200078e0024 */
[----:B------:R-:W-:Y:S01]  /*1cc0*/  CS2R R52, SRZ ;  /* 0x0000000000347805 */ /* 0x000fe2000001ff00 */
[----:B------:R-:W-:Y:S01]  /*1cd0*/  CS2R R50, SRZ ;  /* 0x0000000000327805 */ /* 0x000fe2000001ff00 */
[----:B------:R-:W1:Y:S01]  /*1ce0*/  LDSM.16.M88.4 R156, [R226+0x6080] ;  /* 0x00608000e29c783b */ /* 0x000e620000000200 */
[C---:B----4-:R-:W-:Y:S01]  /*1cf0*/  IMAD R24, R22.reuse, c[0x0][0x288], RZ ;  /* 0x0000a20016187a24 */ /* 0x050fe200078e02ff */
[----:B------:R-:W-:Y:S01]  /*1d00*/  CS2R R48, SRZ ;  /* 0x0000000000307805 */ /* 0x000fe2000001ff00 */
[----:B------:R-:W-:Y:S01]  /*1d10*/  IMAD R22, R22, c[0x0][0x238], RZ ;  /* 0x00008e0016167a24 */ /* 0x000fe200078e02ff */
[----:B------:R-:W4:Y:S01]  /*1d20*/  LDSM.16.M88.4 R164, [R231+0x8080] ;  /* 0x00808000e7a4783b */ /* 0x000f220000000200 */
[----:B------:R-:W-:Y:S01]  /*1d30*/  IMAD.IADD R246, R41, 0x1, R246 ;  /* 0x0000000129f67824 */ /* 0x000fe200078e02f6 */
[----:B------:R-:W-:Y:S01]  /*1d40*/  CS2R R46, SRZ ;  /* 0x00000000002e7805 */ /* 0x000fe2000001ff00 */
[C---:B------:R-:W-:Y:S01]  /*1d50*/  IMAD R24, R3.reuse, c[0x0][0x28c], R24 ;  /* 0x0000a30003187a24 */ /* 0x040fe200078e0218 */
[----:B------:R-:W1:Y:S01]  /*1d60*/  LDSM.16.M88.4 R168, [R227+0x8080] ;  /* 0x00808000e3a8783b */ /* 0x000e620000000200 */
[C---:B------:R-:W-:Y:S01]  /*1d70*/  IMAD R22, R3.reuse, c[0x0][0x23c], R22 ;  /* 0x00008f0003167a24 */ /* 0x040fe200078e0216 */
[----:B------:R-:W-:Y:S01]  /*1d80*/  CS2R R42, SRZ ;  /* 0x00000000002a7805 */ /* 0x000fe2000001ff00 */
[----:B------:R-:W-:Y:S01]  /*1d90*/  IMAD.WIDE.U32 R28, R3, c[0x0][0x288], R28 ;  /* 0x0000a200031c7a25 */ /* 0x000fe200078e001c */
[----:B------:R-:W1:Y:S01]  /*1da0*/  LDSM.16.M88.4 R172, [R226+0x8080] ;  /* 0x00808000e2ac783b */ /* 0x000e620000000200 */
[----:B------:R-:W-:-:S02]  /*1db0*/  UIADD3 UR7, UR7, -UR13, URZ ;  /* 0x8000000d07077290 */ /* 0x000fc4000fffe03f */
[----:B------:R-:W-:Y:S01]  /*1dc0*/  IMAD.IADD R27, R27, 0x1, R22 ;  /* 0x000000011b1b7824 */ /* 0x000fe200078e0216 */
[----:B------:R-:W1:Y:S01]  /*1dd0*/  LDSM.16.M88.4 R180, [R231+0xa080] ;  /* 0x00a08000e7b4783b */ /* 0x000e620000000200 */
[----:B------:R-:W-:Y:S01]  /*1de0*/  LOP3.LUT R22, R17, 0xfffffff0, RZ, 0xc0, !PT ;  /* 0xfffffff011167812 */ /* 0x000fe200078ec0ff */
[----:B------:R-:W-:Y:S01]  /*1df0*/  IMAD R243, R13, c[0x0][0x290], RZ ;  /* 0x0000a4000df37a24 */ /* 0x000fe200078e02ff */
[----:B------:R-:W-:Y:S01]  /*1e00*/  UISETP.GT.AND UP1, UPT, UR10, -0x1, UPT ;  /* 0xffffffff0a00788c */ /* 0x000fe2000bf24270 */
[----:B------:R-:W1:Y:S01]  /*1e10*/  LDSM.16.M88.4 R184, [R227+0xa080] ;  /* 0x00a08000e3b8783b */ /* 0x000e620000000200 */
[----:B------:R-:W-:Y:S02]  /*1e20*/  IMAD.SHL.U32 R12, R12, 0x10, RZ ;  /* 0x000000100c0c7824 */ /* 0x000fe400078e00ff */
[C---:B------:R-:W-:Y:S01]  /*1e30*/  IMAD R243, R10.reuse, c[0x0][0x294], R243 ;  /* 0x0000a5000af37a24 */ /* 0x040fe200078e02f3 */
[----:B------:R-:W1:Y:S01]  /*1e40*/  LDSM.16.M88.4 R188, [R226+0xa080] ;  /* 0x00a08000e2bc783b */ /* 0x000e620000000200 */
[----:B------:R-:W-:Y:S01]  /*1e50*/  IMAD.WIDE.U32 R116, R10, c[0x0][0x240], R26 ;  /* 0x000090000a747a25 */ /* 0x000fe200078e001a */
[----:B------:R-:W-:Y:S01]  /*1e60*/  LOP3.LUT R9, R9, 0x10, R12, 0xf8, !PT ;  /* 0x0000001009097812 */ /* 0x000fe200078ef80c */
[----:B------:R-:W-:Y:S01]  /*1e70*/  CS2R R26, SRZ ;  /* 0x00000000001a7805 */ /* 0x000fe2000001ff00 */
[----:B------:R-:W1:Y:S01]  /*1e80*/  LDSM.16.M88.4 R160, [R225+0x6080] ;  /* 0x00608000e1a0783b */ /* 0x000e620000000200 */
[----:B------:R-:W-:Y:S01]  /*1e90*/  IMAD.U32 R252, RZ, RZ, UR5 ;  /* 0x00000005fffc7e24 */ /* 0x000fe2000f8e00ff */
[----:B------:R-:W-:-:S02]  /*1ea0*/  LOP3.LUT R6, R9, 0x8, R6, 0xf8, !PT ;  /* 0x0000000809067812 */ /* 0x000fc400078ef806 */
[----:B------:R-:W1:Y:S02]  /*1eb0*/  LDSM.16.M88.4 R176, [R225+0x8080] ;  /* 0x00808000e1b0783b */ /* 0x000e640000000200 */
[----:B------:R-:W-:Y:S01]  /*1ec0*/  LOP3.LUT R229, R6, R7, RZ, 0x3c, !PT ;  /* 0x0000000706e57212 */ /* 0x000fe200078e3cff */
[C---:B------:R-:W-:Y:S01]  /*1ed0*/  IMAD.SHL.U32 R6, R4.reuse, 0x8, RZ ;  /* 0x0000000804067824 */ /* 0x040fe200078e00ff */
[----:B------:R-:W1:Y:S03]  /*1ee0*/  LDSM.16.M88.4 R192, [R225+0xa080] ;  /* 0x00a08000e1c0783b */ /* 0x000e660000000200 */
[----:B------:R-:W-:Y:S01]  /*1ef0*/  IMAD R229, R4, 0x200, R229 ;  /* 0x0000020004e57824 */ /* 0x000fe200078e02e5 */
[----:B------:R-:W-:Y:S03]  /*1f00*/  BAR.SYNC.DEFER_BLOCKING 0x0 ;  /* 0x0000000000007b1d */ /* 0x000fe60000010000 */
[----:B------:R-:W-:-:S02]  /*1f10*/  IMAD R0, R229, 0x2, R0 ;  /* 0x00000002e5007824 */ /* 0x000fc400078e0200 */
[----:B------:R-:W-:Y:S01]  /*1f20*/  IMAD.SHL.U32 R229, R229, 0x2, RZ ;  /* 0x00000002e5e57824 */ /* 0x000fe200078e00ff */
[----:B------:R1:W-:Y:S04]  /*1f30*/  STL.64 [R1], R44 ;  /* 0x0000002c01007387 */ /* 0x0003e80000100a00 */
[----:B------:R2:W-:Y:S04]  /*1f40*/  STL.64 [R1+0x18], R40 ;  /* 0x0000182801007387 */ /* 0x0005e80000100a00 */
[----:B------:R-:W-:Y:S01]  /*1f50*/  @!PT LDS RZ, [RZ] ;  /* 0x00000000fffff984 */ /* 0x000fe20000000800 */
[----:B------:R-:W-:Y:S01]  /*1f60*/  @!PT LDS RZ, [RZ] ;  /* 0x00000000fffff984 */ /* 0x000fe20000000800 */
[----:B------:R-:W-:Y:S01]  /*1f70*/  @!PT LDS RZ, [RZ] ;  /* 0x00000000fffff984 */ /* 0x000fe20000000800 */
[----:B------:R2:W-:Y:S01]  /*1f80*/  LDGSTS.E.BYPASS.LTC128B.128 [R235+0x6080], [R38.64], !P3 ;  /* 0x0608000026eb7fae */ /* 0x0005e2000d901d50 */
[----:B------:R-:W-:-:S02]  /*1f90*/  ISETP.LT.OR P3, PT, R19, 0x1, !P2 ;  /* 0x000000011300780c */ /* 0x000fc40005761670 */
[----:B------:R-:W-:Y:S01]  /*1fa0*/  ISETP.LT.OR P2, PT, R19, 0x21, !P2 ;  /* 0x000000211300780c */ /* 0x000fe20005741670 */
[----:B------:R2:W-:Y:S01]  /*1fb0*/  LDGSTS.E.BYPASS.LTC128B.128 [R235+0x8080], [R38.64+0x80], !P0 ;  /* 0x0808008026eb7fae */ /* 0x0005e2000c101d50 */
[----:B---3--:R-:W-:Y:S01]  /*1fc0*/  LEA R34, P0, R20, c[0x0][0x1f0], 0x1 ;  /* 0x00007c0014227a11 */ /* 0x008fe200078008ff */
[----:B------:R-:W-:-:S03]  /*1fd0*/  IMAD.U32 R19, RZ, RZ, UR9 ;  /* 0x00000009ff137e24 */ /* 0x000fc6000f8e00ff */
[----:B------:R-:W-:Y:S01]  /*1fe0*/  LEA.HI.X R35, R20, c[0x0][0x1f4], R2, 0x1, P0 ;  /* 0x00007d0014237a11 */ /* 0x000fe200000f0c02 */
[----:B------:R-:W-:Y:S01]  /*1ff0*/  IMAD.U32 R2, RZ, RZ, UR8 ;  /* 0x00000008ff027e24 */ /* 0x000fe2000f8e00ff */
[----:B------:R-:W-:Y:S01]  /*2000*/  LEA R20, P0, R23, R34, 0x1 ;  /* 0x0000002217147211 */ /* 0x000fe200078008ff */
[----:B-1----:R-:W-:Y:S01]  /*2010*/  CS2R R44, SRZ ;  /* 0x00000000002c7805 */ /* 0x002fe2000001ff00 */
[----:B------:R-:W-:Y:S01]  /*2020*/  SHF.R.S32.HI R23, RZ, 0x1f, R18 ;  /* 0x0000001fff177819 */ /* 0x000fe20000011412 */
[----:B------:R1:W-:Y:S01]  /*2030*/  LDGSTS.E.BYPASS.LTC128B.128 [R235+0xa080], [R38.64+0x100], !P3 ;  /* 0x0a08010026eb7fae */ /* 0x0003e2000d901d50 */
[----:B------:R-:W-:Y:S02]  /*2040*/  ISETP.GT.AND P3, PT, R233, 0xf, PT ;  /* 0x0000000fe900780c */ /* 0x000fe40003f64270 */
[----:B------:R-:W-:Y:S01]  /*2050*/  LEA.HI.X R21, R19, R35, R2, 0x1, P0 ;  /* 0x0000002313157211 */ /* 0x000fe200000f0c02 */
[----:B------:R3:W-:Y:S01]  /*2060*/  LDGSTS.E.BYPASS.LTC128B.128 [R235+0x7080], [R32.64], !P5 ;  /* 0x0708000020eb7fae */ /* 0x0007e2000e901d50 */
[C---:B------:R-:W-:Y:S01]  /*2070*/  ISETP.GE.AND P5, PT, R30.reuse, c[0x0][0x1fc], PT ;  /* 0x00007f001e007a0c */ /* 0x040fe20003fa6270 */
[----:B------:R-:W-:Y:S01]  /*2080*/  IMAD.MOV.U32 R19, RZ, RZ, c[0x0][0x2a8] ;  /* 0x0000aa00ff137624 */ /* 0x000fe200078e00ff */
[----:B------:R-:W-:Y:S01]  /*2090*/  LEA.HI R23, R23, R18, RZ, 0x2 ;  /* 0x0000001217177211 */ /* 0x000fe200078f10ff */
[----:B------:R3:W-:Y:S01]  /*20a0*/  LDGSTS.E.BYPASS.LTC128B.128 [R235+0x9080], [R32.64+0x80], !P4 ;  /* 0x0908008020eb7fae */ /* 0x0007e2000e101d50 */
[----:B------:R-:W-:-:S02]  /*20b0*/  ISETP.GE.AND P4, PT, R30, c[0x0][0x1fc], PT ;  /* 0x00007f001e007a0c */ /* 0x000fc40003f86270 */
[----:B------:R-:W-:Y:S01]  /*20c0*/  LOP3.LUT R23, R23, 0x1ffffffc, RZ, 0xc0, !PT ;  /* 0x1ffffffc17177812 */ /* 0x000fe200078ec0ff */
[----:B------:R3:W-:Y:S01]  /*20d0*/  LDGSTS.E.BYPASS.LTC128B.128 [R235+0xb080], [R32.64+0x100], !P2 ;  /* 0x0b08010020eb7fae */ /* 0x0007e2000d101d50 */
[----:B------:R-:W-:Y:S01]  /*20e0*/  ISETP.GE.AND P2, PT, R16, c[0x0][0x1fc], PT ;  /* 0x00007f0010007a0c */ /* 0x000fe20003f46270 */
[----:B------:R-:W-:Y:S01]  /*20f0*/  @!P3 IMAD.SHL.U32 R25, R233, 0x10, RZ ;  /* 0x00000010e919b824 */ /* 0x000fe200078e00ff */
[----:B------:R-:W-:Y:S01]  /*2100*/  @!P3 IADD3 R2, P0, R40, UR15, RZ ;  /* 0x0000000f2802bc10 */ /* 0x000fe2000ff1e0ff */
[----:B------:R-:W-:Y:S01]  /*2110*/  IMAD.IADD R247, R18, 0x1, -R23 ;  /* 0x0000000112f77824 */ /* 0x000fe200078e0a17 */
[----:B------:R-:W-:Y:S01]  /*2120*/  LOP3.LUT R18, R11, 0xffffffe0, RZ, 0xc0, !PT ;  /* 0xffffffe00b127812 */ /* 0x000fe200078ec0ff */
[----:B--2---:R-:W-:Y:S01]  /*2130*/  CS2R R40, SRZ ;  /* 0x0000000000287805 */ /* 0x004fe2000001ff00 */
[----:B------:R-:W-:Y:S01]  /*2140*/  @!P3 IADD3.X R3, R246, UR4, RZ, P0, !PT ;  /* 0x00000004f603bc10 */ /* 0x000fe200087fe4ff */
[----:B------:R-:W-:Y:S01]  /*2150*/  CS2R R30, SRZ ;  /* 0x00000000001e7805 */ /* 0x000fe2000001ff00 */
[----:B------:R-:W-:Y:S01]  /*2160*/  @!P3 LEA R36, P0, R2, c[0x0][0x258], 0x2 ;  /* 0x000096000224ba11 */ /* 0x000fe200078010ff */
[----:B------:R-:W-:-:S03]  /*2170*/  IMAD.IADD R11, R233, 0x1, -R18 ;  /* 0x00000001e90b7824 */ /* 0x000fc600078e0a12 */
[----:B------:R-:W-:Y:S02]  /*2180*/  @!P3 LEA.HI.X R37, R2, c[0x0][0x25c], R3, 0x2, P0 ;  /* 0x000097000225ba11 */ /* 0x000fe400000f1403 */
[----:B------:R-:W-:Y:S02]  /*2190*/  ISETP.LT.OR P0, PT, R14, 0x1, P4 ;  /* 0x000000010e00780c */ /* 0x000fe40002701670 */
[----:B------:R-:W-:Y:S01]  /*21a0*/  SEL R3, RZ, 0xffffffff, P1 ;  /* 0xffffffffff037807 */ /* 0x000fe20000800000 */
[----:B------:R2:W-:Y:S01]  /*21b0*/  @!P3 LDGSTS.E.BYPASS.LTC128B.128 [R25+0x12080], [R36.64] ;  /* 0x120800002419bfae */ /* 0x0005e2000b901d50 */
[----:B------:R-:W-:Y:S02]  /*21c0*/  ISETP.GE.AND P1, PT, R16, c[0x0][0x1fc], PT ;  /* 0x00007f0010007a0c */ /* 0x000fe40003f26270 */
[----:B------:R-:W-:Y:S01]  /*21d0*/  SEL R2, RZ, 0x1, P5 ;  /* 0x00000001ff027807 */ /* 0x000fe20002800000 */
[----:B------:R-:W0:Y:S01]  /*21e0*/  LDGDEPBAR ;  /* 0x00000000000079af */ /* 0x000e220000000000 */
[----:B------:R-:W-:-:S02]  /*21f0*/  SEL R16, RZ, 0xffffffff, P1 ;  /* 0xffffffffff107807 */ /* 0x000fc40000800000 */
[----:B------:R-:W-:Y:S02]  /*2200*/  ISETP.GE.AND P1, PT, R15, c[0x0][0x1fc], PT ;  /* 0x00007f000f007a0c */ /* 0x000fe40003f26270 */
[C---:B------:R-:W-:Y:S01]  /*2210*/  ISETP.LT.OR P5, PT, R14.reuse, 0x1, P2 ;  /* 0x000000010e00780c */ /* 0x040fe200017a1670 */
[----:B------:R1:W-:Y:S01]  /*2220*/  LDGSTS.E.BYPASS.LTC128B.128 [R235+0xc080], [R34.64], !P0 ;  /* 0x0c08000022eb7fae */ /* 0x0003e2000c101d50 */
[C---:B------:R-:W-:Y:S01]  /*2230*/  ISETP.LT.OR P0, PT, R14.reuse, 0x1, P1 ;  /* 0x000000010e00780c */ /* 0x040fe20000f01670 */
[----:B---3--:R-:W-:Y:S01]  /*2240*/  CS2R R32, SRZ ;  /* 0x0000000000207805 */ /* 0x008fe2000001ff00 */
[----:B------:R-:W-:Y:S02]  /*2250*/  SHF.R.S32.HI R250, RZ, 0x1f, R11 ;  /* 0x0000001ffffa7819 */ /* 0x000fe4000001140b */
[----:B------:R-:W-:Y:S02]  /*2260*/  ISETP.LT.OR P4, PT, R14, 0x21, P4 ;  /* 0x000000210e00780c */ /* 0x000fe40002781670 */
[----:B------:R-:W-:-:S02]  /*2270*/  LEA.HI R250, R250, R11, RZ, 0x2 ;  /* 0x0000000bfafa7211 */ /* 0x000fc400078f10ff */
[C---:B------:R-:W-:Y:S02]  /*2280*/  ISETP.LT.OR P2, PT, R14.reuse, 0x21, P2 ;  /* 0x000000210e00780c */ /* 0x040fe40001741670 */
[----:B------:R-:W-:Y:S01]  /*2290*/  ISETP.LT.OR P1, PT, R14, 0x21, P1 ;  /* 0x000000210e00780c */ /* 0x000fe20000f21670 */
[----:B------:R3:W-:Y:S01]  /*22a0*/  LDGSTS.E.BYPASS.LTC128B.128 [R235+0xe080], [R34.64+0x80], !P5 ;  /* 0x0e08008022eb7fae */ /* 0x0007e2000e901d50 */
[----:B------:R-:W-:-:S03]  /*22b0*/  ISETP.GE.AND P5, PT, R19, 0x1, PT ;  /* 0x000000011300780c */ /* 0x000fc60003fa6270 */
[----:B------:R3:W-:Y:S01]  /*22c0*/  LDGSTS.E.BYPASS.LTC128B.128 [R235+0x10080], [R34.64+0x100], !P0 ;  /* 0x1008010022eb7fae */ /* 0x0007e2000c101d50 */
[----:B------:R-:W-:Y:S01]  /*22d0*/  ISETP.GE.AND P0, PT, R15, c[0x0][0x1fc], PT ;  /* 0x00007f000f007a0c */ /* 0x000fe20003f06270 */
[----:B------:R-:W-:Y:S01]  /*22e0*/  IMAD R15, R13, c[0x0][0x240], RZ ;  /* 0x000090000d0f7a24 */ /* 0x000fe200078e02ff */
[----:B--2---:R-:W-:Y:S01]  /*22f0*/  CS2R R36, SRZ ;  /* 0x0000000000247805 */ /* 0x004fe2000001ff00 */
[----:B------:R-:W-:Y:S01]  /*2300*/  IMAD.IADD R13, R233, 0x1, -R22 ;  /* 0x00000001e90d7824 */ /* 0x000fe200078e0a16 */
[----:B------:R2:W-:Y:S01]  /*2310*/  LDGSTS.E.BYPASS.LTC128B.128 [R235+0xd080], [R20.64], !P4 ;  /* 0x0d08000014eb7fae */ /* 0x0005e2000e101d50 */
[----:B------:R-:W-:Y:S01]  /*2320*/  IMAD.IADD R25, R29, 0x1, R24 ;  /* 0x000000011d197824 */ /* 0x000fe200078e0218 */
[----:B------:R-:W-:Y:S01]  /*2330*/  CS2R R22, SRZ ;  /* 0x0000000000167805 */ /* 0x000fe2000001ff00 */
[----:B------:R-:W-:Y:S01]  /*2340*/  IMAD.MOV.U32 R24, RZ, RZ, R28 ;  /* 0x000000ffff187224 */ /* 0x000fe200078e001c */
[----:B------:R-:W-:Y:S01]  /*2350*/  SHF.R.S32.HI R18, RZ, 0x1f, R13 ;  /* 0x0000001fff127819 */ /* 0x000fe2000001140d */
[C---:B------:R-:W-:Y:S01]  /*2360*/  IMAD R242, R10.reuse, c[0x0][0x244], R15 ;  /* 0x000091000af27a24 */ /* 0x040fe200078e020f */
[----:B------:R2:W-:Y:S01]  /*2370*/  LDGSTS.E.BYPASS.LTC128B.128 [R235+0xf080], [R20.64+0x80], !P2 ;  /* 0x0f08008014eb7fae */ /* 0x0005e2000d101d50 */
[----:B-1----:R-:W-:Y:S01]  /*2380*/  IMAD.WIDE.U32 R38, R10, c[0x0][0x290], R24 ;  /* 0x0000a4000a267a25 */ /* 0x002fe200078e0018 */
[----:B------:R-:W-:Y:S01]  /*2390*/  LEA.HI R18, R18, R13, RZ, 0x3 ;  /* 0x0000000d12127211 */ /* 0x000fe200078f18ff */
[----:B------:R-:W-:Y:S01]  /*23a0*/  CS2R R28, SRZ ;  /* 0x00000000001c7805 */ /* 0x000fe2000001ff00 */
[C---:B------:R-:W-:Y:S01]  /*23b0*/  LOP3.LUT R10, R250.reuse, 0x7ffffffc, RZ, 0xc0, !PT ;  /* 0x7ffffffcfa0a7812 */ /* 0x040fe200078ec0ff */
[----:B------:R2:W-:Y:S01]  /*23c0*/  LDGSTS.E.BYPASS.LTC128B.128 [R235+0x11080], [R20.64+0x100], !P1 ;  /* 0x1108010014eb7fae */ /* 0x0005e2000c901d50 */
[----:B------:R-:W-:Y:S01]  /*23d0*/  LEA.HI.SX32 R250, R250, R12, 0x1e ;  /* 0x0000000cfafa7211 */ /* 0x000fe200078ff2ff */
[----:B------:R-:W-:Y:S01]  /*23e0*/  IMAD.IADD R243, R39, 0x1, R243 ;  /* 0x0000000127f37824 */ /* 0x000fe200078e02f3 */
[----:B------:R-:W-:Y:S01]  /*23f0*/  LOP3.LUT R12, R18, 0xfffffff8, RZ, 0xc0, !PT ;  /* 0xfffffff8120c7812 */ /* 0x000fe200078ec0ff */
[----:B------:R-:W-:Y:S01]  /*2400*/  IMAD.IADD R10, R11, 0x1, -R10 ;  /* 0x000000010b0a7824 */ /* 0x000fe200078e0a0a */
[----:B------:R-:W-:Y:S01]  /*2410*/  ISETP.GE.AND P1, PT, R233, 0x10, PT ;  /* 0x00000010e900780c */ /* 0x000fe20003f26270 */
[----:B------:R-:W-:Y:S01]  /*2420*/  IMAD.SHL.U32 R11, R4, 0x20, RZ ;  /* 0x00000020040b7824 */ /* 0x000fe200078e00ff */
[----:B------:R1:W-:Y:S01]  /*2430*/  STL.64 [R1+0x10], R38 ;  /* 0x0000102601007387 */ /* 0x0003e20000100a00 */
[----:B------:R-:W-:Y:S01]  /*2440*/  IMAD.IADD R13, R13, 0x1, -R12 ;  /* 0x000000010d0d7824 */ /* 0x000fe200078e0a0c */
[----:B------:R-:W-:Y:S01]  /*2450*/  CS2R R24, SRZ ;  /* 0x0000000000187805 */ /* 0x000fe2000001ff00 */
[----:B------:R-:W-:Y:S01]  /*2460*/  IMAD.SHL.U32 R12, R3, 0x2, RZ ;  /* 0x00000002030c7824 */ /* 0x000fe200078e00ff */
[----:B------:R-:W-:Y:S01]  /*2470*/  LOP3.LUT R8, R8, 0x20, R11, 0xf8, !PT ;  /* 0x0000002008087812 */ /* 0x000fe200078ef80b */
[----:B------:R-:W-:Y:S01]  /*2480*/  IMAD.SHL.U32 R3, R16, 0x2, RZ ;  /* 0x0000000210037824 */ /* 0x000fe200078e00ff */
[C---:B------:R-:W-:Y:S01]  /*2490*/  LOP3.LUT P4, RZ, R13.reuse, 0x4, RZ, 0xc0, !PT ;  /* 0x000000040dff7812 */ /* 0x040fe2000788c0ff */
[C---:B------:R-:W-:Y:S01]  /*24a0*/  IMAD.SHL.U32 R7, R13.reuse, 0x40, RZ ;  /* 0x000000400d077824 */ /* 0x040fe200078e00ff */
[----:B------:R-:W-:Y:S01]  /*24b0*/  LOP3.LUT P2, RZ, R13, 0x2, RZ, 0xc0, !PT ;  /* 0x000000020dff7812 */ /* 0x000fe2000784c0ff */
[----:B------:R-:W-:Y:S01]  /*24c0*/  IMAD R247, R247, 0x4, R10 ;  /* 0x00000004f7f77824 */ /* 0x000fe200078e020a */
[----:B------:R-:W-:Y:S01]  /*24d0*/  LOP3.LUT R2, R3, 0x2, R2, 0xe2, !PT ;  /* 0x0000000203027812 */ /* 0x000fe200078ee202 */
[----:B------:R-:W-:Y:S01]  /*24e0*/  IMAD.SHL.U32 R9, R18, 0x40, RZ ;  /* 0x0000004012097824 */ /* 0x000fe200078e00ff */
[----:B------:R-:W-:Y:S01]  /*24f0*/  SEL R3, RZ, 0x4, P0 ;  /* 0x00000004ff037807 */ /* 0x000fe20000000000 */
[----:B------:R4:W-:Y:S01]  /*2500*/  STL.64 [R1+0x8], R116 ;  /* 0x0000087401007387 */ /* 0x0009e20000100a00 */
[----:B------:R-:W-:Y:S01]  /*2510*/  LOP3.LUT R7, R7, 0x1c0, RZ, 0xc0, !PT ;  /* 0x000001c007077812 */ /* 0x000fe200078ec0ff */
[----:B------:R-:W-:Y:S01]  /*2520*/  IMAD.SHL.U32 R247, R247, 0x2, RZ ;  /* 0x00000002f7f77824 */ /* 0x000fe200078e00ff */
[----:B------:R-:W-:Y:S01]  /*2530*/  IADD3 R4, P0, R38, UR15, RZ ;  /* 0x0000000f26047c10 */ /* 0x000fe2000ff1e0ff */
[----:B---3--:R-:W-:Y:S01]  /*2540*/  CS2R R34, SRZ ;  /* 0x0000000000227805 */ /* 0x008fe2000001ff00 */
[----:B------:R-:W-:Y:S01]  /*2550*/  LOP3.LUT R249, R12, 0x2, R249, 0xe2, !PT ;  /* 0x000000020cf97812 */ /* 0x000fe200078ee2f9 */
[----:B------:R-:W-:Y:S01]  /*2560*/  IMAD.IADD R242, R117, 0x1, R242 ;  /* 0x0000000175f27824 */ /* 0x000fe200078e02f2 */
[----:B------:R-:W-:Y:S01]  /*2570*/  LOP3.LUT R13, R7, 0x8, R6, 0xf8, !PT ;  /* 0x00000008070d7812 */ /* 0x000fe200078ef806 */
[----:B--2---:R-:W-:Y:S01]  /*2580*/  CS2R R20, SRZ ;  /* 0x0000000000147805 */ /* 0x004fe2000001ff00 */
[----:B------:R-:W-:-:S02]  /*2590*/  SHF.R.U32.HI R10, RZ, 0x3, R7 ;  /* 0x00000003ff0a7819 */ /* 0x000fc40000011607 */
[----:B------:R-:W-:Y:S01]  /*25a0*/  IADD3.X R11, R243, UR4, RZ, P0, !PT ;  /* 0x00000004f30b7c10 */ /* 0x000fe200087fe4ff */
[----:B------:R-:W-:Y:S01]  /*25b0*/  ULDC UR4, c[0x0][0x2a0] ;  /* 0x0000a80000047ab9 */ /* 0x000fe20000000800 */
[----:B------:R-:W-:Y:S01]  /*25c0*/  LEA R12, P0, R4, c[0x0][0x280], 0x2 ;  /* 0x0000a000040c7a11 */ /* 0x000fe200078010ff */
[----:B------:R-:W-:Y:S01]  /*25d0*/  ULOP3.LUT UR4, URZ, UR4, URZ, 0x33, !UPT ;  /* 0x000000043f047292 */ /* 0x000fe2000f8e333f */
[----:B------:R-:W-:Y:S01]  /*25e0*/  LOP3.LUT R6, R13, R10, RZ, 0x3c, !PT ;  /* 0x0000000a0d067212 */ /* 0x000fe200078e3cff */
[----:B-1----:R-:W-:Y:S01]  /*25f0*/  CS2R R38, SRZ ;  /* 0x0000000000267805 */ /* 0x002fe2000001ff00 */
[----:B------:R-:W-:Y:S01]  /*2600*/  LOP3.LUT R8, R10, R8, R7, 0x1e, !PT ;  /* 0x000000080a087212 */ /* 0x000fe200078e1e07 */
[----:B------:R-:W-:Y:S01]  /*2610*/  @!P1 IMAD.SHL.U32 R7, R233, 0x10, RZ ;  /* 0x00000010e9079824 */ /* 0x000fe200078e00ff */
[----:B------:R-:W-:Y:S02]  /*2620*/  LEA.HI.X R13, R4, c[0x0][0x284], R11, 0x2, P0 ;  /* 0x0000a100040d7a11 */ /* 0x000fe400000f140b */
[----:B------:R-:W-:-:S02]  /*2630*/  LOP3.LUT R9, R9, 0xfffffe00, RZ, 0xc0, !PT ;  /* 0xfffffe0009097812 */ /* 0x000fc400078ec0ff */
[----:B------:R-:W-:Y:S01]  /*2640*/  LOP3.LUT R248, R2, R3, RZ, 0xfc, !PT ;  /* 0x0000000302f87212 */ /* 0x000fe200078efcff */
[----:B------:R1:W-:Y:S01]  /*2650*/  @!P1 LDGSTS.E.BYPASS.LTC128B.128 [R7+0x12180], [R12.64] ;  /* 0x121800000c079fae */ /* 0x0003e2000b901d50 */
[----:B------:R-:W-:Y:S01]  /*2660*/  IMAD.MOV.U32 R3, RZ, RZ, 0x10 ;  /* 0x00000010ff037424 */ /* 0x000fe200078e00ff */
[-C--:B------:R-:W-:Y:S02]  /*2670*/  IADD3 R230, R6, R9.reuse, R230 ;  /* 0x0000000906e67210 */ /* 0x080fe40007ffe0e6 */
[----:B------:R-:W0:Y:S01]  /*2680*/  LDGDEPBAR ;  /* 0x00000000000079af */ /* 0x000e220000000000 */
[----:B------:R-:W-:Y:S02]  /*2690*/  LOP3.LUT R228, R8, R9, RZ, 0xfc, !PT ;  /* 0x0000000908e47212 */ /* 0x000fe400078efcff */
[----:B------:R-:W-:Y:S01]  /*26a0*/  SEL R3, R3, 0xfffffff0, !P2 ;  /* 0xfffffff003037807 */ /* 0x000fe20005000000 */
[----:B------:R-:W-:Y:S01]  /*26b0*/  IMAD.SHL.U32 R230, R230, 0x2, RZ ;  /* 0x00000002e6e67824 */ /* 0x000fe200078e00ff */
[----:B------:R-:W-:Y:S01]  /*26c0*/  SEL R5, R5, 0xffffffe0, !P4 ;  /* 0xffffffe005057807 */ /* 0x000fe20006000000 */
[----:B------:R-:W-:Y:S01]  /*26d0*/  IMAD.SHL.U32 R228, R228, 0x2, RZ ;  /* 0x00000002e4e47824 */ /* 0x000fe200078e00ff */
[----:B------:R-:W-:Y:S01]  /*26e0*/  IADD3 R252, R252, -UR13, -R247 ;  /* 0x8000000dfcfc7c10 */ /* 0x000fe2000fffe8f7 */
[--C-:B------:R-:W-:Y:S01]  /*26f0*/  IMAD R224, R3, 0x2, R230.reuse ;  /* 0x0000000203e07824 */ /* 0x100fe200078e02e6 */
[----:B------:R-:W-:Y:S01]  /*2700*/  IADD3 R239, -R247, UR11, RZ ;  /* 0x0000000bf7ef7c10 */ /* 0x000fe2000fffe1ff */
[C---:B------:R-:W-:Y:S01]  /*2710*/  IMAD R3, R5.reuse, 0x2, R230 ;  /* 0x0000000205037824 */ /* 0x040fe200078e02e6 */
[C---:B------:R-:W-:Y:S01]  /*2720*/  IADD3 R251, R252.reuse, c[0x0][0x2a4], RZ ;  /* 0x0000a900fcfb7a10 */ /* 0x040fe20007ffe0ff */
[----:B------:R-:W-:Y:S01]  /*2730*/  IMAD R2, R5, 0x2, R224 ;  /* 0x0000000205027824 */ /* 0x000fe200078e02e0 */
[----:B----4-:R-:W-:-:S02]  /*2740*/  IADD3 R252, R252, UR4, RZ ;  /* 0x00000004fcfc7c10 */ /* 0x010fc4000fffe0ff */
.L_x_309:
[----:B------:R-:W-:Y:S04]  /*2750*/  DEPBAR.LE SB0, 0x0 ;  /* 0x000080000000791a */ /* 0x000fe80000000000 */
[----:B------:R-:W-:Y:S01]  /*2760*/  BAR.SYNC.DEFER_BLOCKING 0x0 ;  /* 0x0000000000007b1d */ /* 0x000fe20000010000 */
[----:B------:R-:W-:Y:S04]  /*2770*/  MOV R217, UR6 ;  /* 0x0000000600d97c02 */ /* 0x000fe80008000f00 */
[----:B------:R-:W-:Y:S04]  /*2780*/  LEA R218, R217, R250, 0x6 ;  /* 0x000000fad9da7211 */ /* 0x000fe800078e30ff */
[-C--:B------:R-:W-:Y:S02]  /*2790*/  IADD3 R216, R251, R218.reuse, RZ ;  /* 0x000000dafbd87210 */ /* 0x080fe40007ffe0ff */
[----:B------:R-:W-:Y:S02]  /*27a0*/  IADD3 R217, R252, R218, RZ ;  /* 0x000000dafcd97210 */ /* 0x000fe40007ffe0ff */
[----:B------:R-:W-:Y:S01]  /*27b0*/  IMNMX R216, R239, R216, PT ;  /* 0x000000d8efd87217 */ /* 0x000fe20003800200 */
[----:B-1----:R-:W-:Y:S06]  /*27c0*/  LDSM.16.M88.4 R116, [R230+0x6080] ;  /* 0x00608000e674783b */ /* 0x002fec0000000200 */
[----:B------:R-:W2:Y:S06]  /*27d0*/  LDSM.16.M88.4 R120, [R231+0x80] ;  /* 0x00008000e778783b */ /* 0x000eac0000000200 */
[----:B------:R-:W3:Y:S06]  /*27e0*/  LDSM.16.M88.4 R124, [R230+0x7080] ;  /* 0x00708000e67c783b */ /* 0x000eec0000000200 */
[----:B------:R-:W-:Y:S06]  /*27f0*/  LDSM.16.M88.4 R128, [R224+0x6080] ;  /* 0x00608000e080783b */ /* 0x000fec0000000200 */
[----:B------:R-:W4:Y:S06]  /*2800*/  LDSM.16.M88.4 R132, [R227+0x80] ;  /* 0x00008000e384783b */ /* 0x000f2c0000000200 */
[----:B------:R-:W5:Y:S06]  /*2810*/  LDSM.16.M88.4 R136, [R224+0x7080] ;  /* 0x00708000e088783b */ /* 0x000f6c0000000200 */
[----:B------:R-:W-:Y:S06]  /*2820*/  LDSM.16.M88.4 R140, [R3+0x6080] ;  /* 0x00608000038c783b */ /* 0x000fec0000000200 */
[----:B------:R-:W1:Y:S02]  /*2830*/  LDSM.16.M88.4 R144, [R226+0x80] ;  /* 0x00008000e290783b */ /* 0x000e640000000200 */
[-C--:B-12---:R-:W-:Y:S04]  /*2840*/  HMMA.16816.F32 R4, R116, R120.reuse, RZ ;  /* 0x000000787404723c */ /* 0x086fe800000018ff */
[----:B------:R-:W-:Y:S04]  /*2850*/  LDS R215, [R250.X4+0x12080] ;  /* 0x01208000fad77984 */ /* 0x000fe80000004800 */
[C---:B---3--:R-:W-:Y:S02]  /*2860*/  HMMA.16816.F32 R8, R124.reuse, R120, RZ ;  /* 0x000000787c08723c */ /* 0x048fe400000018ff */
[----:B------:R-:W-:Y:S06]  /*2870*/  LDS R214, [R250.X4+0x120a0] ;  /* 0x0120a000fad67984 */ /* 0x000fec0000004800 */
[----:B------:R-:W-:Y:S01]  /*2880*/  LDS R210, [R250.X4+0x12100] ;  /* 0x01210000fad27984 */ /* 0x000fe20000004800 */
[-C--:B------:R-:W-:Y:S05]  /*2890*/  HMMA.16816.F32 R12, R124, R122.reuse, RZ ;  /* 0x0000007a7c0c723c */ /* 0x080fea00000018ff */
[----:B------:R-:W-:Y:S03]  /*28a0*/  LDSM.16.M88.4 R124, [R225+0x80] ;  /* 0x00008000e17c783b */ /* 0x000fe60000000200 */
[----:B------:R-:W-:Y:S03]  /*28b0*/  HMMA.16816.F32 R16, R116, R122, RZ ;  /* 0x0000007a7410723c */ /* 0x000fe600000018ff */
[----:B------:R-:W1:Y:S05]  /*28c0*/  LDSM.16.M88.4 R116, [R3+0x7080] ;  /* 0x007080000374783b */ /* 0x000e6a0000000200 */
[-C--:B----4-:R-:W-:Y:S01]  /*28d0*/  HMMA.16816.F32 R4, R128, R132.reuse, R4 ;  /* 0x000000848004723c */ /* 0x090fe20000001804 */
[----:B------:R-:W2:Y:S06]  /*28e0*/  LDSM.16.M88.4 R120, [R2+0x6080] ;  /* 0x006080000278783b */ /* 0x000eac0000000200 */
[----:B------:R-:W-:Y:S01]  /*28f0*/  LDS R209, [R250.X4+0x12120] ;  /* 0x01212000fad17984 */ /* 0x000fe20000004800 */
[C---:B-----5:R-:W-:Y:S08]  /*2900*/  HMMA.16816.F32 R8, R136.reuse, R132, R8 ;  /* 0x000000848808723c */ /* 0x060ff00000001808 */
[-C--:B------:R-:W-:Y:S01]  /*2910*/  HMMA.16816.F32 R12, R136, R134.reuse, R12 ;  /* 0x00000086880c723c */ /* 0x080fe2000000180c */
[----:B------:R-:W-:Y:S07]  /*2920*/  LDSM.16.M88.4 R136, [R231+0x2080] ;  /* 0x00208000e788783b */ /* 0x000fee0000000200 */
[----:B------:R-:W-:Y:S01]  /*2930*/  HMMA.16816.F32 R16, R128, R134, R16 ;  /* 0x000000868010723c */ /* 0x000fe20000001810 */
[----:B------:R-:W3:Y:S06]  /*2940*/  LDSM.16.M88.4 R128, [R2+0x7080] ;  /* 0x007080000280783b */ /* 0x000eec0000000200 */
[----:B------:R-:W4:Y:S01]  /*2950*/  LDSM.16.M88.4 R132, [R230+0x8080] ;  /* 0x00808000e684783b */ /* 0x000f220000000200 */
[-C--:B------:R-:W-:Y:S08]  /*2960*/  HMMA.16816.F32 R4, R140, R144.reuse, R4 ;  /* 0x000000908c04723c */ /* 0x080ff00000001804 */
        /* <DEDUP_REMOVED lines=9> */
[----:B------:R-:W-:Y:S07]  /*2a00*/  LDSM.16.M88.4 R128, [R226+0x2080] ;  /* 0x00208000e280783b */ /* 0x000fee0000000200 */
[----:B------:R-:W-:Y:S01]  /*2a10*/  HMMA.16816.F32 R16, R120, R126, R16 ;  /* 0x0000007e7810723c */ /* 0x000fe20000001810 */
[----:B------:R-:W2:Y:S06]  /*2a20*/  LDSM.16.M88.4 R120, [R224+0x9080] ;  /* 0x00908000e078783b */ /* 0x000eac0000000200 */
        /* <DEDUP_REMOVED lines=40> */
[----:B------:R-:W-:Y:S08]  /*2cb0*/  HMMA.16816.F32 R16, R124, R130, R16 ;  /* 0x000000827c10723c */ /* 0x000ff00000001810 */
[-C--:B----4-:R-:W-:Y:S08]  /*2cc0*/  HMMA.16816.F32 R4, R132, R136.reuse, R4 ;  /* 0x000000888404723c */ /* 0x090ff00000001804 */
[C---:B-1----:R-:W-:Y:S08]  /*2cd0*/  HMMA.16816.F32 R8, R116.reuse, R136, R8 ;  /* 0x000000887408723c */ /* 0x042ff00000001808 */
[-C--:B------:R-:W-:Y:S08]  /*2ce0*/  HMMA.16816.F32 R12, R116, R138.reuse, R12 ;  /* 0x0000008a740c723c */ /* 0x080ff0000000180c */
[----:B------:R-:W-:Y:S08]  /*2cf0*/  HMMA.16816.F32 R16, R132, R138, R16 ;  /* 0x0000008a8410723c */ /* 0x000ff00000001810 */
[-C--:B-----5:R-:W-:Y:S08]  /*2d00*/  HMMA.16816.F32 R4, R140, R144.reuse, R4 ;  /* 0x000000908c04723c */ /* 0x0a0ff00000001804 */
[C---:B--2---:R-:W-:Y:S08]  /*2d10*/  HMMA.16816.F32 R8, R120.reuse, R144, R8 ;  /* 0x000000907808723c */ /* 0x044ff00000001808 */
[-C--:B------:R-:W-:Y:S08]  /*2d20*/  HMMA.16816.F32 R12, R120, R146.reuse, R12 ;  /* 0x00000092780c723c */ /* 0x080ff0000000180c */
[----:B------:R-:W-:Y:S04]  /*2d30*/  HMMA.16816.F32 R16, R140, R146, R16 ;  /* 0x000000928c10723c */ /* 0x000fe80000001810 */
[----:B------:R-:W-:Y:S02]  /*2d40*/  FMUL.FTZ R196, R4, c[0x0][0x2b4] ;  /* 0x0000ad0004c47a20 */ /* 0x000fe40000410000 */
[----:B------:R-:W-:Y:S02]  /*2d50*/  FMUL.FTZ R197, R5, c[0x0][0x2b4] ;  /* 0x0000ad0005c57a20 */ /* 0x000fe40000410000 */
[----:B------:R-:W-:Y:S02]  /*2d60*/  FMUL.FTZ R198, R6, c[0x0][0x2b4] ;  /* 0x0000ad0006c67a20 */ /* 0x000fe40000410000 */
[----:B------:R-:W1:Y:S02]  /*2d70*/  MUFU.TANH R196, R196 ;  /* 0x000000c400c47308 */ /* 0x000e640000002400 */
[----:B------:R-:W-:Y:S02]  /*2d80*/  FMUL.FTZ R199, R7, c[0x0][0x2b4] ;  /* 0x0000ad0007c77a20 */ /* 0x000fe40000410000 */
[----:B------:R-:W-:Y:S02]  /*2d90*/  FMUL.FTZ R200, R8, c[0x0][0x2b4] ;  /* 0x0000ad0008c87a20 */ /* 0x000fe40000410000 */
[----:B------:R-:W-:Y:S02]  /*2da0*/  FMUL.FTZ R201, R9, c[0x0][0x2b4] ;  /* 0x0000ad0009c97a20 */ /* 0x000fe40000410000 */
[----:B------:R-:W-:Y:S02]  /*2db0*/  FMUL.FTZ R202, R10, c[0x0][0x2b4] ;  /* 0x0000ad000aca7a20 */ /* 0x000fe40000410000 */
[----:B------:R-:W2:Y:S01]  /*2dc0*/  MUFU.TANH R197, R197 ;  /* 0x000000c500c57308 */ /* 0x000ea20000002400 */
[----:B------:R-:W-:Y:S02]  /*2dd0*/  FMUL.FTZ R203, R11, c[0x0][0x2b4] ;  /* 0x0000ad000bcb7a20 */ /* 0x000fe40000410000 */
[----:B------:R-:W-:Y:S02]  /*2de0*/  FMUL.FTZ R204, R12, c[0x0][0x2b4] ;  /* 0x0000ad000ccc7a20 */ /* 0x000fe40000410000 */
[----:B------:R-:W-:Y:S02]  /*2df0*/  FMUL.FTZ R205, R13, c[0x0][0x2b4] ;  /* 0x0000ad000dcd7a20 */ /* 0x000fe40000410000 */
[----:B------:R-:W-:Y:S02]  /*2e00*/  FMUL.FTZ R206, R14, c[0x0][0x2b4] ;  /* 0x0000ad000ece7a20 */ /* 0x000fe40000410000 */
[----:B------:R-:W-:Y:S01]  /*2e10*/  FMUL.FTZ R207, R15, c[0x0][0x2b4] ;  /* 0x0000ad000fcf7a20 */ /* 0x000fe20000410000 */
[----:B------:R-:W3:Y:S01]  /*2e20*/  MUFU.TANH R198, R198 ;  /* 0x000000c600c67308 */ /* 0x000ee20000002400 */
[----:B------:R-:W-:Y:S02]  /*2e30*/  FMUL.FTZ R208, R16, c[0x0][0x2b4] ;  /* 0x0000ad0010d07a20 */ /* 0x000fe40000410000 */
[----:B------:R-:W-:Y:S02]  /*2e40*/  FMUL.FTZ R211, R17, c[0x0][0x2b4] ;  /* 0x0000ad0011d37a20 */ /* 0x000fe40000410000 */
[----:B------:R-:W-:Y:S02]  /*2e50*/  FMUL.FTZ R212, R18, c[0x0][0x2b4] ;  /* 0x0000ad0012d47a20 */ /* 0x000fe40000410000 */
[----:B------:R-:W-:Y:S03]  /*2e60*/  FMUL.FTZ R213, R19, c[0x0][0x2b4] ;  /* 0x0000ad0013d57a20 */ /* 0x000fe60000410000 */
[----:B------:R-:W4:Y:S10]  /*2e70*/  MUFU.TANH R199, R199 ;  /* 0x000000c700c77308 */ /* 0x000f340000002400 */
[----:B------:R-:W1:Y:S10]  /*2e80*/  MUFU.TANH R200, R200 ;  /* 0x000000c800c87308 */ /* 0x000e740000002400 */
        /* <DEDUP_REMOVED lines=10> */
[----:B------:R-:W1:Y:S01]  /*2f30*/  MUFU.TANH R213, R213 ;  /* 0x000000d500d57308 */ /* 0x000e620000002400 */
[----:B------:R-:W-:-:S05]  /*2f40*/  @!P5 BRA `(.L_x_291) ;  /* 0x000001900000d947 */ /* 0x000fca0003800000 */
[----:B--234-:R-:W-:Y:S01]  /*2f50*/  IADD3 R5, R218, UR7, RZ ;  /* 0x00000007da057c10 */ /* 0x01cfe2000fffe0ff */
[----:B------:R-:W-:Y:S03]  /*2f60*/  BSSY B0, `(.L_x_292) ;  /* 0x0000011000007945 */ /* 0x000fe60003800000 */
[----:B------:R-:W-:Y:S11]  /*2f70*/  ISETP.GT.AND P0, PT, R5, -0x1, PT ;  /* 0xffffffff0500780c */ /* 0x000ff60003f04270 */
[----:B------:R-:W-:Y:S02]  /*2f80*/  @!UPT UIADD3 URZ, URZ, URZ, URZ ;  /* 0x0000003f3f3ff290 */ /* 0x000fe4000fffe03f */
[----:B------:R-:W-:-:S05]  /*2f90*/  @P0 BRA `(.L_x_293) ;  /* 0x0000008000000947 */ /* 0x000fca0003800000 */
[----:B------:R-:W-:Y:S01]  /*2fa0*/  LOP3.LUT R5, RZ, R5, RZ, 0x33, !PT ;  /* 0x00000005ff057212 */ /* 0x000fe200078e33ff */
[----:B------:R-:W-:Y:S05]  /*2fb0*/  IMAD.MOV.U32 R4, RZ, RZ, c[0x0][0x2a8] ;  /* 0x0000aa00ff047624 */ /* 0x000fea00078e00ff */
[----:B------:R-:W-:Y:S11]  /*2fc0*/  ISETP.NE.AND P0, PT, R4, 0x1, PT ;  /* 0x000000010400780c */ /* 0x000ff60003f05270 */
[----:B------:R-:W-:Y:S02]  /*2fd0*/  @!UPT UIADD3 URZ, URZ, URZ, URZ ;  /* 0x0000003f3f3ff290 */ /* 0x000fe4000fffe03f */
[----:B------:R-:W-:Y:S05]  /*2fe0*/  @P0 IMAD.HI.U32 R4, R5, c[0x0][0x2ac], RZ ;  /* 0x0000ab0005040a27 */ /* 0x000fea00078e00ff */
[----:B------:R-:W-:Y:S04]  /*2ff0*/  @P0 SHF.R.U32.HI R5, RZ, c[0x0][0x2b0], R4 ;  /* 0x0000ac00ff050a19 */ /* 0x000fe80000011604 */
[----:B------:R-:W-:Y:S01]  /*3000*/  LOP3.LUT R5, RZ, R5, RZ, 0x33, !PT ;  /* 0x00000005ff057212 */ /* 0x000fe200078e33ff */
[----:B------:R-:W-:-:S05]  /*3010*/  BRA `(.L_x_294) ;  /* 0x0000005000007947 */ /* 0x000fca0003800000 */
.L_x_293:
[----:B------:R-:W-:Y:S04]  /*3020*/  MOV R4, c[0x0][0x2a8] ;  /* 0x0000aa0000047a02 */ /* 0x000fe80000000f00 */
[----:B------:R-:W-:Y:S11]  /*3030*/  ISETP.NE.AND P0, PT, R4, 0x1, PT ;  /* 0x000000010400780c */ /* 0x000ff60003f05270 */
[----:B------:R-:W-:Y:S02]  /*3040*/  @!UPT UIADD3 URZ, URZ, URZ, URZ ;  /* 0x0000003f3f3ff290 */ /* 0x000fe4000fffe03f */
[----:B------:R-:W-:Y:S05]  /*3050*/  @P0 IMAD.HI.U32 R4, R5, c[0x0][0x2ac], RZ ;  /* 0x0000ab0005040a27 */ /* 0x000fea00078e00ff */
[----:B------:R-:W-:Y:S02]  /*3060*/  @P0 SHF.R.U32.HI R5, RZ, c[0x0][0x2b0], R4 ;  /* 0x0000ac00ff050a19 */ /* 0x000fe40000011604 */
.L_x_294:
[----:B------:R-:W-:Y:S05]  /*3070*/  BSYNC B0 ;  /* 0x0000000000007941 */ /* 0x000fea0003800000 */
.L_x_292:
[----:B------:R-:W-:Y:S04]  /*3080*/  IMAD.MOV.U32 R4, RZ, RZ, c[0x0][0x2a8] ;  /* 0x0000aa00ff047624 */ /* 0x000fe800078e00ff */
[----:B------:R-:W-:Y:S04]  /*3090*/  IMAD R4, R5, R4, -UR14 ;  /* 0x8000000e05047e24 */ /* 0x000fe8000f8e0204 */
[----:B------:R-:W-:Y:S05]  /*30a0*/  IMAD.IADD R4, R4, 0x1, -R247 ;  /* 0x0000000104047824 */ /* 0x000fea00078e0af7 */
[----:B------:R-:W-:Y:S02]  /*30b0*/  IADD3 R5, R4, c[0x0][0x2a8], RZ ;  /* 0x0000aa0004057a10 */ /* 0x000fe40007ffe0ff */
[----:B------:R-:W-:Y:S02]  /*30c0*/  IMNMX R217, R217, R4, !PT ;  /* 0x00000004d9d97217 */ /* 0x000fe40007800200 */
[----:B------:R-:W-:Y:S02]  /*30d0*/  IMNMX R216, R216, R5, PT ;  /* 0x00000005d8d87217 */ /* 0x000fe40003800200 */
.L_x_291:
[----:B--234-:R-:W-:Y:S05]  /*30e0*/  IADD3 R5, R218, 0x8, RZ ;  /* 0x00000008da057810 */ /* 0x01cfea0007ffe0ff */
[--C-:B------:R-:W-:Y:S02]  /*30f0*/  IMAD.IADD R140, R251, 0x1, R5.reuse ;  /* 0x00000001fb8c7824 */ /* 0x100fe400078e0205 */
[----:B------:R-:W-:Y:S03]  /*3100*/  IMAD.IADD R141, R252, 0x1, R5 ;  /* 0x00000001fc8d7824 */ /* 0x000fe600078e0205 */
[----:B------:R-:W-:Y:S01]  /*3110*/  IMNMX R140, R239, R140, PT ;  /* 0x0000008cef8c7217 */ /* 0x000fe20003800200 */
[----:B------:R-:W-:-:S05]  /*3120*/  @!P5 BRA `(.L_x_295) ;  /* 0x000001900000d947 */ /* 0x000fca0003800000 */
[----:B------:R-:W-:Y:S01]  /*3130*/  IADD3 R5, R5, UR7, RZ ;  /* 0x0000000705057c10 */ /* 0x000fe2000fffe0ff */
        /* <DEDUP_REMOVED lines=12> */
.L_x_297:
[----:B------:R-:W-:Y:S04]  /*3200*/  MOV R4, c[0x0][0x2a8] ;  /* 0x0000aa0000047a02 */ /* 0x000fe80000000f00 */
[----:B------:R-:W-:Y:S11]  /*3210*/  ISETP.NE.AND P0, PT, R4, 0x1, PT ;  /* 0x000000010400780c */ /* 0x000ff60003f05270 */
[----:B------:R-:W-:Y:S02]  /*3220*/  @!UPT UIADD3 URZ, URZ, URZ, URZ ;  /* 0x0000003f3f3ff290 */ /* 0x000fe4000fffe03f */
[----:B------:R-:W-:Y:S05]  /*3230*/  @P0 IMAD.HI.U32 R4, R5, c[0x0][0x2ac], RZ ;  /* 0x0000ab0005040a27 */ /* 0x000fea00078e00ff */
[----:B------:R-:W-:Y:S02]  /*3240*/  @P0 SHF.R.U32.HI R5, RZ, c[0x0][0x2b0], R4 ;  /* 0x0000ac00ff050a19 */ /* 0x000fe40000011604 */
.L_x_298:
[----:B------:R-:W-:Y:S05]  /*3250*/  BSYNC B0 ;  /* 0x0000000000007941 */ /* 0x000fea0003800000 */
.L_x_296:
[----:B------:R-:W-:Y:S04]  /*3260*/  IMAD.MOV.U32 R4, RZ, RZ, c[0x0][0x2a8] ;  /* 0x0000aa00ff047624 */ /* 0x000fe800078e00ff */
[----:B------:R-:W-:Y:S04]  /*3270*/  IMAD R4, R5, R4, -UR14 ;  /* 0x8000000e05047e24 */ /* 0x000fe8000f8e0204 */
[----:B------:R-:W-:Y:S05]  /*3280*/  IMAD.IADD R4, R4, 0x1, -R247 ;  /* 0x0000000104047824 */ /* 0x000fea00078e0af7 */
[----:B------:R-:W-:Y:S02]  /*3290*/  IADD3 R5, R4, c[0x0][0x2a8], RZ ;  /* 0x0000aa0004057a10 */ /* 0x000fe40007ffe0ff */
[----:B------:R-:W-:Y:S02]  /*32a0*/  IMNMX R141, R141, R4, !PT ;  /* 0x000000048d8d7217 */ /* 0x000fe40007800200 */
[----:B------:R-:W-:Y:S02]  /*32b0*/  IMNMX R140, R140, R5, PT ;  /* 0x000000058c8c7217 */ /* 0x000fe40003800200 */
.L_x_295:
[----:B------:R-:W-:Y:S05]  /*32c0*/  IADD3 R5, R218, 0x20, RZ ;  /* 0x00000020da057810 */ /* 0x000fea0007ffe0ff */
        /* <DEDUP_REMOVED lines=17> */
.L_x_301:
[----:B------:R-:W-:Y:S04]  /*33e0*/  MOV R4, c[0x0][0x2a8] ;  /* 0x0000aa0000047a02 */ /* 0x000fe80000000f00 */
[----:B------:R-:W-:Y:S11]  /*33f0*/  ISETP.NE.AND P0, PT, R4, 0x1, PT ;  /* 0x000000010400780c */ /* 0x000ff60003f05270 */
[----:B------:R-:W-:Y:S02]  /*3400*/  @!UPT UIADD3 URZ, URZ, URZ, URZ ;  /* 0x0000003f3f3ff290 */ /* 0x000fe4000fffe03f */
[----:B------:R-:W-:Y:S05]  /*3410*/  @P0 IMAD.HI.U32 R4, R5, c[0x0][0x2ac], RZ ;  /* 0x0000ab0005040a27 */ /* 0x000fea00078e00ff */
[----:B------:R-:W-:Y:S02]  /*3420*/  @P0 SHF.R.U32.HI R5, RZ, c[0x0][0x2b0], R4 ;  /* 0x0000ac00ff050a19 */ /* 0x000fe40000011604 */
.L_x_302:
[----:B------:R-:W-:Y:S05]  /*3430*/  BSYNC B0 ;  /* 0x0000000000007941 */ /* 0x000fea0003800000 */
.L_x_300:
[----:B------:R-:W-:Y:S04]  /*3440*/  IMAD.MOV.U32 R4, RZ, RZ, c[0x0][0x2a8] ;  /* 0x0000aa00ff047624 */ /* 0x000fe800078e00ff */
[----:B------:R-:W-:Y:S04]  /*3450*/  IMAD R4, R5, R4, -UR14 ;  /* 0x8000000e05047e24 */ /* 0x000fe8000f8e0204 */
[----:B------:R-:W-:Y:S05]  /*3460*/  IMAD.IADD R5, R4, 0x1, -R247 ;  /* 0x0000000104057824 */ /* 0x000fea00078e0af7 */
[----:B------:R-:W-:Y:S02]  /*3470*/  IADD3 R4, R5, c[0x0][0x2a8], RZ ;  /* 0x0000aa0005047a10 */ /* 0x000fe40007ffe0ff */
[----:B------:R-:W-:Y:S02]  /*3480*/  IMNMX R138, R138, R5, !PT ;  /* 0x000000058a8a7217 */ /* 0x000fe40007800200 */
[----:B------:R-:W-:Y:S02]  /*3490*/  IMNMX R139, R139, R4, PT ;  /* 0x000000048b8b7217 */ /* 0x000fe40003800200 */
.L_x_299:
        /* <DEDUP_REMOVED lines=18> */
.L_x_305:
[----:B------:R-:W-:Y:S04]  /*35c0*/  MOV R4, c[0x0][0x2a8] ;  /* 0x0000aa0000047a02 */ /* 0x000fe80000000f00 */
[----:B------:R-:W-:Y:S11]  /*35d0*/  ISETP.NE.AND P0, PT, R4, 0x1, PT ;  /* 0x000000010400780c */ /* 0x000ff60003f05270 */
[----:B------:R-:W-:Y:S02]  /*35e0*/  @!UPT UIADD3 URZ, URZ, URZ, URZ ;  /* 0x0000003f3f3ff290 */ /* 0x000fe4000fffe03f */
[----:B------:R-:W-:Y:S05]  /*35f0*/  @P0 IMAD.HI.U32 R4, R5, c[0x0][0x2ac], RZ ;  /* 0x0000ab0005040a27 */ /* 0x000fea00078e00ff */
[----:B------:R-:W-:Y:S02]  /*3600*/  @P0 SHF.R.U32.HI R5, RZ, c[0x0][0x2b0], R4 ;  /* 0x0000ac00ff050a19 */ /* 0x000fe40000011604 */
.L_x_306:
[----:B------:R-:W-:Y:S05]  /*3610*/  BSYNC B0 ;  /* 0x0000000000007941 */ /* 0x000fea0003800000 */
.L_x_304:
[----:B------:R-:W-:Y:S04]  /*3620*/  IMAD.MOV.U32 R4, RZ, RZ, c[0x0][0x2a8] ;  /* 0x0000aa00ff047624 */ /* 0x000fe800078e00ff */
[----:B------:R-:W-:Y:S04]  /*3630*/  IMAD R4, R5, R4, -UR14 ;  /* 0x8000000e05047e24 */ /* 0x000fe8000f8e0204 */
[----:B------:R-:W-:Y:S05]  /*3640*/  IMAD.IADD R5, R4, 0x1, -R247 ;  /* 0x0000000104057824 */ /* 0x000fea00078e0af7 */
[----:B------:R-:W-:Y:S02]  /*3650*/  IADD3 R4, R5, c[0x0][0x2a8], RZ ;  /* 0x0000aa0005047a10 */ /* 0x000fe40007ffe0ff */
[----:B------:R-:W-:Y:S02]  /*3660*/  IMNMX R136, R136, R5, !PT ;  /* 0x0000000588887217 */ /* 0x000fe40007800200 */
[----:B------:R-:W-:Y:S02]  /*3670*/  IMNMX R137, R137, R4, PT ;  /* 0x0000000489897217 */ /* 0x000fe40003800200 */
.L_x_303:
[----:B------:R-:W-:Y:S04]  /*3680*/  DEPBAR.LE SB0, 0x0 ;  /* 0x000080000000791a */ /* 0x000fe80000000000 */
[----:B------:R-:W-:Y:S01]  /*3690*/  BAR.SYNC.DEFER_BLOCKING 0x0 ;  /* 0x0000000000007b1d */ /* 0x000fe20000010000 */
[----:B------:R-:W-:Y:S01]  /*36a0*/  PLOP3.LUT P0, PT, PT, PT, UP1, 0x80, 0x0 ;  /* 0x000000000000781c */ /* 0x000fe20003f0f018 */
[----:B------:R-:W-:Y:S03]  /*36b0*/  UIADD3 UR11, UR6, 0x1, URZ ;  /* 0x00000001060b7890 */ /* 0x000fe6000fffe03f */
[----:B------:R-:W-:Y:S01]  /*36c0*/  ISETP.GT.AND P2, PT, R217, 0x1, P0 ;  /* 0x00000001d900780c */ /* 0x000fe20000744270 */
[----:B------:R-:W-:Y:S01]  /*36d0*/  UISETP.GE.AND UP0, UPT, UR11, UR12, UPT ;  /* 0x0000000c0b00728c */ /* 0x000fe2000bf06270 */
[----:B------:R-:W-:Y:S02]  /*36e0*/  ISETP.GT.AND P4, PT, R141, 0x20, P0 ;  /* 0x000000208d00780c */ /* 0x000fe40000784270 */
[----:B------:R-:W-:Y:S02]  /*36f0*/  ISETP.LT.OR P2, PT, R216, 0x2, P2 ;  /* 0x00000002d800780c */ /* 0x000fe40001741670 */
[----:B------:R-:W-:Y:S02]  /*3700*/  ISETP.LT.OR P4, PT, R140, 0x21, P4 ;  /* 0x000000218c00780c */ /* 0x000fe40002781670 */
[C---:B------:R-:W-:Y:S04]  /*3710*/  ISETP.GT.AND P1, PT, R217.reuse, RZ, P0 ;  /* 0x000000ffd900720c */ /* 0x040fe80000724270 */
[----:B------:R-:W-:Y:S01]  /*3720*/  ISETP.LT.OR P1, PT, R216, 0x1, P1 ;  /* 0x00000001d800780c */ /* 0x000fe20000f21670 */
[----:B------:R-:W2:Y:S05]  /*3730*/  LDSM.16.M88.4 R116, [R230+0xc080] ;  /* 0x00c08000e674783b */ /* 0x000eaa0000000200 */
[----:B------:R-:W3:Y:S05]  /*3740*/  LDSM.16.M88.4 R12, [R230+0xd080] ;  /* 0x00d08000e60c783b */ /* 0x000eea0000000200 */
[----:B------:R-:W4:Y:S05]  /*3750*/  LDSM.16.M88.4 R120, [R224+0xc080] ;  /* 0x00c08000e078783b */ /* 0x000f2a0000000200 */
[----:B------:R-:W5:Y:S05]  /*3760*/  LDSM.16.M88.4 R124, [R224+0xd080] ;  /* 0x00d08000e07c783b */ /* 0x000f6a0000000200 */
[----:B------:R-:W1:Y:S05]  /*3770*/  LDSM.16.M88.4 R128, [R3+0xc080] ;  /* 0x00c080000380783b */ /* 0x000e6a0000000200 */
[----:B------:R-:W1:Y:S01]  /*3780*/  LDSM.16.M88.4 R132, [R3+0xd080] ;  /* 0x00d080000384783b */ /* 0x000e620000000200 */
[-C--:B--2---:R-:W-:Y:S08]  /*3790*/  HMMA.16816.F32 R4, R116, R148.reuse, RZ ;  /* 0x000000947404723c */ /* 0x084ff000000018ff */
[C---:B---3--:R-:W-:Y:S08]  /*37a0*/  HMMA.16816.F32 R8, R12.reuse, R148, RZ ;  /* 0x000000940c08723c */ /* 0x048ff000000018ff */
[-C--:B------:R-:W-:Y:S08]  /*37b0*/  HMMA.16816.F32 R12, R12, R150.reuse, RZ ;  /* 0x000000960c0c723c */ /* 0x080ff000000018ff */
[----:B------:R-:W-:Y:S01]  /*37c0*/  HMMA.16816.F32 R16, R116, R150, RZ ;  /* 0x000000967410723c */ /* 0x000fe200000018ff */
[----:B------:R-:W2:Y:S07]  /*37d0*/  LDSM.16.M88.4 R116, [R2+0xc080] ;  /* 0x00c080000274783b */ /* 0x000eae0000000200 */
[-C--:B----4-:R-:W-:Y:S08]  /*37e0*/  HMMA.16816.F32 R4, R120, R152.reuse, R4 ;  /* 0x000000987804723c */ /* 0x090ff00000001804 */
[C---:B-----5:R-:W-:Y:S08]  /*37f0*/  HMMA.16816.F32 R8, R124.reuse, R152, R8 ;  /* 0x000000987c08723c */ /* 0x060ff00000001808 */
[-C--:B------:R-:W-:Y:S01]  /*3800*/  HMMA.16816.F32 R12, R124, R154.reuse, R12 ;  /* 0x0000009a7c0c723c */ /* 0x080fe2000000180c */
[----:B------:R-:W3:Y:S07]  /*3810*/  LDSM.16.M88.4 R124, [R2+0xd080] ;  /* 0x00d08000027c783b */ /* 0x000eee0000000200 */
[----:B------:R-:W-:Y:S01]  /*3820*/  HMMA.16816.F32 R16, R120, R154, R16 ;  /* 0x0000009a7810723c */ /* 0x000fe20000001810 */
[----:B------:R-:W4:Y:S07]  /*3830*/  LDSM.16.M88.4 R120, [R230+0xe080] ;  /* 0x00e08000e678783b */ /* 0x000f2e0000000200 */
[-C--:B-1----:R-:W-:Y:S08]  /*3840*/  HMMA.16816.F32 R4, R128, R156.reuse, R4 ;  /* 0x0000009c8004723c */ /* 0x082ff00000001804 */
[C---:B------:R-:W-:Y:S08]  /*3850*/  HMMA.16816.F32 R8, R132.reuse, R156, R8 ;  /* 0x0000009c8408723c */ /* 0x040ff00000001808 */
[-C--:B------:R-:W-:Y:S01]  /*3860*/  HMMA.16816.F32 R12, R132, R158.reuse, R12 ;  /* 0x0000009e840c723c */ /* 0x080fe2000000180c */
[----:B------:R-:W1:Y:S07]  /*3870*/  LDSM.16.M88.4 R132, [R230+0xf080] ;  /* 0x00f08000e684783b */ /* 0x000e6e0000000200 */
[----:B------:R-:W-:Y:S01]  /*3880*/  HMMA.16816.F32 R16, R128, R158, R16 ;  /* 0x0000009e8010723c */ /* 0x000fe20000001810 */
[----:B------:R-:W-:Y:S07]  /*3890*/  LDSM.16.M88.4 R128, [R224+0xf080] ;  /* 0x00f08000e080783b */ /* 0x000fee0000000200 */
[-C--:B--2---:R-:W-:Y:S08]  /*38a0*/  HMMA.16816.F32 R4, R116, R160.reuse, R4 ;  /* 0x000000a07404723c */ /* 0x084ff00000001804 */
[C---:B---3--:R-:W-:Y:S08]  /*38b0*/  HMMA.16816.F32 R8, R124.reuse, R160, R8 ;  /* 0x000000a07c08723c */ /* 0x048ff00000001808 */
[-C--:B------:R-:W-:Y:S01]  /*38c0*/  HMMA.16816.F32 R12, R124, R162.reuse, R12 ;  /* 0x000000a27c0c723c */ /* 0x080fe2000000180c */
[----:B------:R-:W2:Y:S07]  /*38d0*/  LDSM.16.M88.4 R124, [R224+0xe080] ;  /* 0x00e08000e07c783b */ /* 0x000eae0000000200 */
[----:B------:R-:W-:Y:S01]  /*38e0*/  HMMA.16816.F32 R16, R116, R162, R16 ;  /* 0x000000a27410723c */ /* 0x000fe20000001810 */
[----:B------:R-:W3:Y:S07]  /*38f0*/  LDSM.16.M88.4 R116, [R3+0xe080] ;  /* 0x00e080000374783b */ /* 0x000eee0000000200 */
[-C--:B----4-:R-:W-:Y:S08]  /*3900*/  HMMA.16816.F32 R4, R120, R164.reuse, R4 ;  /* 0x000000a47804723c */ /* 0x090ff00000001804 */
[C---:B-1----:R-:W-:Y:S08]  /*3910*/  HMMA.16816.F32 R8, R132.reuse, R164, R8 ;  /* 0x000000a48408723c */ /* 0x042ff00000001808 */
        /* <DEDUP_REMOVED lines=12> */
[-C--:B------:R-:W-:Y:S07]  /*39e0*/  HMMA.16816.F32 R12, R132, R174.reuse, R12 ;  /* 0x000000ae840c723c */ /* 0x080fee000000180c */
[C---:B------:R-:W-:Y:S01]  /*39f0*/  FSEL R132, R196.reuse, -INF , !P1 ;  /* 0xff800000c4847808 */ /* 0x040fe20004800000 */
[----:B------:R-:W-:Y:S01]  /*3a00*/  HMMA.16816.F32 R16, R116, R174, R16 ;  /* 0x000000ae7410723c */ /* 0x000fe20000001810 */
[----:B------:R-:W1:Y:S03]  /*3a10*/  LDSM.16.M88.4 R116, [R230+0x11080] ;  /* 0x01108000e674783b */ /* 0x000e660000000200 */
[----:B------:R-:W-:Y:S01]  /*3a20*/  FFMA.FTZ R196, -R196, R196, 1 ;  /* 0x3f800000c4c47423 */ /* 0x000fe200000101c4 */
[C---:B------:R-:W-:Y:S01]  /*3a30*/  ISETP.GT.AND P1, PT, R217.reuse, 0x20, P0 ;  /* 0x00000020d900780c */ /* 0x040fe20000724270 */
[--C-:B------:R-:W-:Y:S02]  /*3a40*/  FFMA.FTZ R135, R132, c[0x0][0x29c], -R215.reuse ;  /* 0x0000a70084877a23 */ /* 0x100fe400000108d7 */
[-C--:B----4-:R-:W-:Y:S02]  /*3a50*/  HMMA.16816.F32 R4, R120, R176.reuse, R4 ;  /* 0x000000b07804723c */ /* 0x090fe40000001804 */
[----:B------:R3:W4:Y:S03]  /*3a60*/  MUFU.EX2 R132, R135 ;  /* 0x0000008700847308 */ /* 0x0007260000000800 */
[----:B------:R-:W-:Y:S03]  /*3a70*/  ISETP.LT.OR P1, PT, R216, 0x21, P1 ;  /* 0x00000021d800780c */ /* 0x000fe60000f21670 */
[C---:B--2---:R-:W-:Y:S04]  /*3a80*/  HMMA.16816.F32 R8, R128.reuse, R176, R8 ;  /* 0x000000b08008723c */ /* 0x044fe80000001808 */
[C---:B------:R-:W-:Y:S01]  /*3a90*/  FSEL R134, R208.reuse, -INF , !P1 ;  /* 0xff800000d0867808 */ /* 0x040fe20004800000 */
[----:B------:R-:W-:Y:S01]  /*3aa0*/  FFMA.FTZ R208, -R208, R208, 1 ;  /* 0x3f800000d0d07423 */ /* 0x000fe200000101d0 */
[----:B------:R-:W-:Y:S02]  /*3ab0*/  ISETP.GT.AND P1, PT, R217, 0x21, P0 ;  /* 0x00000021d900780c */ /* 0x000fe40000724270 */
[-C--:B------:R-:W-:Y:S01]  /*3ac0*/  HMMA.16816.F32 R12, R128, R178.reuse, R12 ;  /* 0x000000b2800c723c */ /* 0x080fe2000000180c */
[----:B------:R-:W2:Y:S02]  /*3ad0*/  LDSM.16.M88.4 R128, [R224+0x10080] ;  /* 0x01008000e080783b */ /* 0x000ea40000000200 */
[----:B------:R-:W-:Y:S04]  /*3ae0*/  ISETP.LT.OR P1, PT, R216, 0x22, P1 ;  /* 0x00000022d800780c */ /* 0x000fe80000f21670 */
[----:B------:R-:W-:Y:S01]  /*3af0*/  FSEL R142, R211, -INF , !P1 ;  /* 0xff800000d38e7808 */ /* 0x000fe20004800000 */
[----:B------:R-:W-:Y:S01]  /*3b00*/  HMMA.16816.F32 R16, R120, R178, R16 ;  /* 0x000000b27810723c */ /* 0x000fe20000001810 */
[----:B------:R-:W4:Y:S03]  /*3b10*/  LDSM.16.M88.4 R120, [R224+0x11080] ;  /* 0x01108000e078783b */ /* 0x000f260000000200 */
[--C-:B---3--:R-:W-:Y:S01]  /*3b20*/  FFMA.FTZ R135, R134, c[0x0][0x29c], -R215.reuse ;  /* 0x0000a70086877a23 */ /* 0x108fe200000108d7 */
[----:B------:R-:W-:Y:S01]  /*3b30*/  ISETP.GT.AND P1, PT, R141, RZ, P0 ;  /* 0x000000ff8d00720c */ /* 0x000fe20000724270 */
[----:B------:R-:W-:Y:S02]  /*3b40*/  FFMA.FTZ R211, -R211, R211, 1 ;  /* 0x3f800000d3d37423 */ /* 0x000fe400000101d3 */
[-C--:B-----5:R-:W-:Y:S01]  /*3b50*/  HMMA.16816.F32 R4, R124, R180.reuse, R4 ;  /* 0x000000b47c04723c */ /* 0x0a0fe20000001804 */
[----:B------:R3:W-:Y:S04]  /*3b60*/  MUFU.EX2 R134, R135 ;  /* 0x0000008700867308 */ /* 0x0007e80000000800 */
[----:B------:R-:W-:Y:S03]  /*3b70*/  ISETP.LT.OR P1, PT, R140, 0x1, P1 ;  /* 0x000000018c00780c */ /* 0x000fe60000f21670 */
[C---:B-1----:R-:W-:Y:S08]  /*3b80*/  HMMA.16816.F32 R8, R116.reuse, R180, R8 ;  /* 0x000000b47408723c */ /* 0x042ff00000001808 */
[-C--:B------:R-:W-:Y:S01]  /*3b90*/  HMMA.16816.F32 R12, R116, R182.reuse, R12 ;  /* 0x000000b6740c723c */ /* 0x080fe2000000180c */
[----:B------:R-:W1:Y:S07]  /*3ba0*/  LDSM.16.M88.4 R116, [R3+0x10080] ;  /* 0x010080000374783b */ /* 0x000e6e0000000200 */
[----:B------:R-:W-:Y:S01]  /*3bb0*/  HMMA.16816.F32 R16, R124, R182, R16 ;  /* 0x000000b67c10723c */ /* 0x000fe20000001810 */
[----:B------:R-:W5:Y:S07]  /*3bc0*/  LDSM.16.M88.4 R124, [R3+0x11080] ;  /* 0x01108000037c783b */ /* 0x000f6e0000000200 */
[-C--:B--2---:R-:W-:Y:S08]  /*3bd0*/  HMMA.16816.F32 R4, R128, R184.reuse, R4 ;  /* 0x000000b88004723c */ /* 0x084ff00000001804 */
[C---:B----4-:R-:W-:Y:S08]  /*3be0*/  HMMA.16816.F32 R8, R120.reuse, R184, R8 ;  /* 0x000000b87808723c */ /* 0x050ff00000001808 */
[-C--:B------:R-:W-:Y:S07]  /*3bf0*/  HMMA.16816.F32 R12, R120, R186.reuse, R12 ;  /* 0x000000ba780c723c */ /* 0x080fee000000180c */
[----:B------:R-:W-:Y:S01]  /*3c00*/  FSEL R120, R197, -INF , !P2 ;  /* 0xff800000c5787808 */ /* 0x000fe20005000000 */
[----:B------:R-:W-:Y:S01]  /*3c10*/  HMMA.16816.F32 R16, R128, R186, R16 ;  /* 0x000000ba8010723c */ /* 0x000fe20000001810 */
[----:B------:R-:W-:Y:S03]  /*3c20*/  LDSM.16.M88.4 R128, [R2+0x11080] ;  /* 0x011080000280783b */ /* 0x000fe60000000200 */
[--C-:B------:R-:W-:Y:S01]  /*3c30*/  FFMA.FTZ R133, R120, c[0x0][0x29c], -R215.reuse ;  /* 0x0000a70078857a23 */ /* 0x100fe200000108d7 */
[----:B------:R-:W-:Y:S01]  /*3c40*/  ISETP.GT.AND P2, PT, R141, 0x21, P0 ;  /* 0x000000218d00780c */ /* 0x000fe20000744270 */
[----:B------:R-:W2:Y:S01]  /*3c50*/  LDSM.16.M88.4 R120, [R2+0x10080] ;  /* 0x010080000278783b */ /* 0x000ea20000000200 */
[----:B------:R-:W-:Y:S01]  /*3c60*/  FFMA.FTZ R215, R142, c[0x0][0x29c], -R215 ;  /* 0x0000a7008ed77a23 */ /* 0x000fe200000108d7 */
[-C--:B-1----:R-:W-:Y:S02]  /*3c70*/  HMMA.16816.F32 R4, R116, R188.reuse, R4 ;  /* 0x000000bc7404723c */ /* 0x082fe40000001804 */
[----:B------:R-:W1:Y:S03]  /*3c80*/  MUFU.EX2 R133, R133 ;  /* 0x0000008500857308 */ /* 0x000e660000000800 */
[----:B------:R-:W-:Y:S01]  /*3c90*/  FFMA.FTZ R197, -R197, R197, 1 ;  /* 0x3f800000c5c57423 */ /* 0x000fe200000101c5 */
[----:B------:R-:W-:Y:S02]  /*3ca0*/  ISETP.LT.OR P2, PT, R140, 0x22, P2 ;  /* 0x000000228c00780c */ /* 0x000fe40001741670 */
[C---:B-----5:R-:W-:Y:S04]  /*3cb0*/  HMMA.16816.F32 R8, R124.reuse, R188, R8 ;  /* 0x000000bc7c08723c */ /* 0x060fe80000001808 */
[C---:B------:R-:W-:Y:S01]  /*3cc0*/  FSEL R143, R213.reuse, -INF , !P2 ;  /* 0xff800000d58f7808 */ /* 0x040fe20005000000 */
[----:B------:R-:W-:Y:S01]  /*3cd0*/  MUFU.EX2 R215, R215 ;  /* 0x000000d700d77308 */ /* 0x000fe20000000800 */
[----:B------:R-:W-:Y:S01]  /*3ce0*/  FFMA.FTZ R213, -R213, R213, 1 ;  /* 0x3f800000d5d57423 */ /* 0x000fe200000101d5 */
[----:B------:R-:W-:Y:S01]  /*3cf0*/  ISETP.GT.AND P2, PT, R138, 0x20, P0 ;  /* 0x000000208a00780c */ /* 0x000fe20000744270 */
[-C--:B------:R-:W-:Y:S03]  /*3d00*/  HMMA.16816.F32 R12, R124, R190.reuse, R12 ;  /* 0x000000be7c0c723c */ /* 0x080fe6000000180c */
[----:B------:R-:W-:Y:S04]  /*3d10*/  ISETP.LT.OR P2, PT, R139, 0x21, P2 ;  /* 0x000000218b00780c */ /* 0x000fe80001741670 */
[----:B------:R-:W-:Y:S01]  /*3d20*/  FSEL R125, R198, -INF , !P1 ;  /* 0xff800000c67d7808 */ /* 0x000fe20004800000 */
[----:B------:R-:W-:Y:S04]  /*3d30*/  HMMA.16816.F32 R16, R116, R190, R16 ;  /* 0x000000be7410723c */ /* 0x000fe80000001810 */
[----:B------:R-:W-:Y:S01]  /*3d40*/  ISETP.GT.AND P1, PT, R141, 0x1, P0 ;  /* 0x000000018d00780c */ /* 0x000fe20000724270 */
[--C-:B------:R-:W-:Y:S01]  /*3d50*/  FFMA.FTZ R124, R125, c[0x0][0x29c], -R214.reuse ;  /* 0x0000a7007d7c7a23 */ /* 0x100fe200000108d6 */
[----:B------:R-:W-:Y:S01]  /*3d60*/  FSEL R141, R212, -INF , !P4 ;  /* 0xff800000d48d7808 */ /* 0x000fe20006000000 */
[----:B------:R-:W-:Y:S01]  /*3d70*/  FFMA.FTZ R198, -R198, R198, 1 ;  /* 0x3f800000c6c67423 */ /* 0x000fe200000101c6 */
[----:B------:R-:W-:Y:S01]  /*3d80*/  ISETP.LT.OR P1, PT, R140, 0x2, P1 ;  /* 0x000000028c00780c */ /* 0x000fe20000f21670 */
[----:B------:R-:W-:Y:S01]  /*3d90*/  FFMA.FTZ R212, -R212, R212, 1 ;  /* 0x3f800000d4d47423 */ /* 0x000fe200000101d4 */
[C---:B------:R-:W-:Y:S01]  /*3da0*/  ISETP.GT.AND P4, PT, R138.reuse, 0x1, P0 ;  /* 0x000000018a00780c */ /* 0x040fe20000784270 */
[----:B------:R-:W-:Y:S01]  /*3db0*/  MUFU.EX2 R124, R124 ;  /* 0x0000007c007c7308 */ /* 0x000fe20000000800 */
[C---:B------:R-:W-:Y:S01]  /*3dc0*/  FSEL R125, R199.reuse, -INF , !P1 ;  /* 0xff800000c77d7808 */ /* 0x040fe20004800000 */
[----:B------:R-:W-:Y:S01]  /*3dd0*/  FFMA.FTZ R199, -R199, R199, 1 ;  /* 0x3f800000c7c77423 */ /* 0x000fe200000101c7 */
[-C--:B--2---:R-:W-:Y:S05]  /*3de0*/  HMMA.16816.F32 R4, R120, R192.reuse, R4 ;  /* 0x000000c07804723c */ /* 0x084fea0000001804 */
[--C-:B------:R-:W-:Y:S01]  /*3df0*/  FFMA.FTZ R127, R125, c[0x0][0x29c], -R214.reuse ;  /* 0x0000a7007d7f7a23 */ /* 0x100fe200000108d6 */
[----:B------:R-:W-:Y:S01]  /*3e00*/  ISETP.LT.OR P4, PT, R139, 0x2, P4 ;  /* 0x000000028b00780c */ /* 0x000fe20002781670 */
[----:B------:R-:W2:Y:S01]  /*3e10*/  LDS R125, [R250.X4+0x12180] ;  /* 0x01218000fa7d7984 */ /* 0x000ea20000004800 */
[C---:B------:R-:W-:Y:S03]  /*3e20*/  HMMA.16816.F32 R8, R128.reuse, R192, R8 ;  /* 0x000000c08008723c */ /* 0x040fe60000001808 */
[----:B------:R-:W4:Y:S01]  /*3e30*/  MUFU.EX2 R127, R127 ;  /* 0x0000007f007f7308 */ /* 0x000f220000000800 */
[--C-:B------:R-:W-:Y:S01]  /*3e40*/  FFMA.FTZ R126, R141, c[0x0][0x29c], -R214.reuse ;  /* 0x0000a7008d7e7a23 */ /* 0x100fe200000108d6 */
[----:B------:R-:W-:Y:S01]  /*3e50*/  ISETP.GT.AND P1, PT, R138, RZ, P0 ;  /* 0x000000ff8a00720c */ /* 0x000fe20000724270 */
[----:B------:R-:W-:Y:S02]  /*3e60*/  FFMA.FTZ R214, R143, c[0x0][0x29c], -R214 ;  /* 0x0000a7008fd67a23 */ /* 0x000fe400000108d6 */
[-C--:B------:R-:W-:Y:S01]  /*3e70*/  HMMA.16816.F32 R12, R128, R194.reuse, R12 ;  /* 0x000000c2800c723c */ /* 0x080fe2000000180c */
[----:B------:R-:W5:Y:S02]  /*3e80*/  LDS R128, [R250.X4+0x121a0] ;  /* 0x0121a000fa807984 */ /* 0x000f640000004800 */
[----:B------:R-:W-:Y:S02]  /*3e90*/  ISETP.LT.OR P1, PT, R139, 0x1, P1 ;  /* 0x000000018b00780c */ /* 0x000fe40000f21670 */
[----:B------:R-:W-:Y:S02]  /*3ea0*/  MUFU.EX2 R126, R126 ;  /* 0x0000007e007e7308 */ /* 0x000fe40000000800 */
[----:B---3--:R-:W-:Y:S01]  /*3eb0*/  FSEL R135, R200, -INF , !P1 ;  /* 0xff800000c8877808 */ /* 0x008fe20004800000 */
[----:B------:R-:W-:Y:S01]  /*3ec0*/  HMMA.16816.F32 R16, R120, R194, R16 ;  /* 0x000000c27810723c */ /* 0x000fe20000001810 */
[----:B------:R-:W3:Y:S03]  /*3ed0*/  LDS R120, [R250.X4+0x12200] ;  /* 0x01220000fa787984 */ /* 0x000ee60000004800 */
[----:B------:R-:W-:Y:S01]  /*3ee0*/  ISETP.GT.AND P1, PT, R138, 0x21, P0 ;  /* 0x000000218a00780c */ /* 0x000fe20000724270 */
[--C-:B------:R-:W-:Y:S01]  /*3ef0*/  FFMA.FTZ R135, R135, c[0x0][0x29c], -R210.reuse ;  /* 0x0000a70087877a23 */ /* 0x100fe200000108d2 */
[----:B------:R-:W-:Y:S01]  /*3f00*/  FSEL R131, R204, -INF , !P2 ;  /* 0xff800000cc837808 */ /* 0x000fe20005000000 */
[----:B------:R-:W-:Y:S01]  /*3f10*/  MUFU.EX2 R141, R214 ;  /* 0x000000d6008d7308 */ /* 0x000fe20000000800 */
[----:B------:R-:W-:Y:S02]  /*3f20*/  ISETP.LT.OR P1, PT, R139, 0x22, P1 ;  /* 0x000000228b00780c */ /* 0x000fe40000f21670 */
[C---:B------:R-:W-:Y:S02]  /*3f30*/  ISETP.GT.AND P2, PT, R136.reuse, 0x1, P0 ;  /* 0x000000018800780c */ /* 0x040fe40000744270 */
[----:B------:R-:W-:Y:S01]  /*3f40*/  FSEL R139, R201, -INF , !P4 ;  /* 0xff800000c98b7808 */ /* 0x000fe20006000000 */
[--C-:B------:R-:W-:Y:S01]  /*3f50*/  FFMA.FTZ R131, R131, c[0x0][0x29c], -R210.reuse ;  /* 0x0000a70083837a23 */ /* 0x100fe200000108d2 */
[C---:B------:R-:W-:Y:S02]  /*3f60*/  ISETP.GT.AND P4, PT, R136.reuse, RZ, P0 ;  /* 0x000000ff8800720c */ /* 0x040fe40000784270 */
[----:B------:R-:W-:Y:S01]  /*3f70*/  FSEL R129, R205, -INF , !P1 ;  /* 0xff800000cd817808 */ /* 0x000fe20004800000 */
[----:B------:R-:W3:Y:S01]  /*3f80*/  MUFU.EX2 R135, R135 ;  /* 0x0000008700877308 */ /* 0x000ee20000000800 */
[----:B------:R-:W-:Y:S01]  /*3f90*/  ISETP.LT.OR P4, PT, R137, 0x1, P4 ;  /* 0x000000018900780c */ /* 0x000fe20002781670 */
[--C-:B------:R-:W-:Y:S01]  /*3fa0*/  FFMA.FTZ R139, R139, c[0x0][0x29c], -R210.reuse ;  /* 0x0000a7008b8b7a23 */ /* 0x100fe200000108d2 */
[C---:B------:R-:W-:Y:S01]  /*3fb0*/  ISETP.GT.AND P1, PT, R136.reuse, 0x20, P0 ;  /* 0x000000208800780c */ /* 0x040fe20000724270 */
[----:B------:R-:W-:Y:S01]  /*3fc0*/  FFMA.FTZ R210, R129, c[0x0][0x29c], -R210 ;  /* 0x0000a70081d27a23 */ /* 0x000fe200000108d2 */
[----:B------:R-:W-:Y:S01]  /*3fd0*/  ISETP.GT.AND P0, PT, R136, 0x21, P0 ;  /* 0x000000218800780c */ /* 0x000fe20000704270 */
[--C-:B--2---:R-:W-:Y:S01]  /*3fe0*/  FADD.FTZ R121, R4, -R125.reuse ;  /* 0x8000007d04797221 */ /* 0x104fe20000010000 */
[----:B------:R-:W-:Y:S01]  /*3ff0*/  ISETP.LT.OR P2, PT, R137, 0x2, P2 ;  /* 0x000000028900780c */ /* 0x000fe20001741670 */
[----:B------:R-:W-:Y:S01]  /*4000*/  FADD.FTZ R4, R5, -R125 ;  /* 0x8000007d05047221 */ /* 0x000fe20000010000 */
[----:B------:R-:W-:Y:S01]  /*4010*/  FSEL R138, R202, -INF , !P4 ;  /* 0xff800000ca8a7808 */ /* 0x000fe20006000000 */
[----:B------:R-:W-:Y:S01]  /*4020*/  FMUL.FTZ R121, R132, R121 ;  /* 0x0000007984797220 */ /* 0x000fe20000410000 */
[----:B------:R-:W-:Y:S01]  /*4030*/  ISETP.LT.OR P1, PT, R137, 0x21, P1 ;  /* 0x000000218900780c */ /* 0x000fe20000f21670 */
[----:B-1----:R-:W-:Y:S01]  /*4040*/  FMUL.FTZ R4, R133, R4 ;  /* 0x0000000485047220 */ /* 0x002fe20000410000 */
[----:B------:R-:W-:Y:S01]  /*4050*/  ISETP.LT.OR P0, PT, R137, 0x22, P0 ;  /* 0x000000228900780c */ /* 0x000fe20000701670 */
[----:B------:R-:W-:Y:S01]  /*4060*/  FMUL.FTZ R121, R121, R196 ;  /* 0x000000c479797220 */ /* 0x000fe20000410000 */
[----:B------:R-:W-:Y:S01]  /*4070*/  FSEL R136, R203, -INF , !P2 ;  /* 0xff800000cb887808 */ /* 0x000fe20005000000 */
[----:B------:R-:W-:Y:S01]  /*4080*/  FMUL.FTZ R4, R4, R197 ;  /* 0x000000c504047220 */ /* 0x000fe20000410000 */
[----:B------:R-:W-:Y:S01]  /*4090*/  FSEL R122, R207, -INF , !P0 ;  /* 0xff800000cf7a7808 */ /* 0x000fe20004000000 */
[--C-:B------:R-:W-:Y:S01]  /*40a0*/  FFMA.FTZ R138, R138, c[0x0][0x29c], -R209.reuse ;  /* 0x0000a7008a8a7a23 */ /* 0x100fe200000108d1 */
[----:B------:R-:W-:Y:S01]  /*40b0*/  FSEL R130, R206, -INF , !P1 ;  /* 0xff800000ce827808 */ /* 0x000fe20004800000 */
[--C-:B------:R-:W-:Y:S01]  /*40c0*/  FFMA.FTZ R136, R136, c[0x0][0x29c], -R209.reuse ;  /* 0x0000a70088887a23 */ /* 0x100fe200000108d1 */
[----:B------:R-:W-:Y:S01]  /*40d0*/  F2FP.PACK_AB R121, R4, R121 ;  /* 0x000000790479723e */ /* 0x000fe200000000ff */
[--C-:B-----5:R-:W-:Y:S01]  /*40e0*/  FADD.FTZ R4, R7, -R128.reuse ;  /* 0x8000008007047221 */ /* 0x120fe20000010000 */
[----:B------:R-:W-:Y:S01]  /*40f0*/  MUFU.EX2 R131, R131 ;  /* 0x0000008300837308 */ /* 0x000fe20000000800 */
[----:B------:R-:W-:Y:S01]  /*4100*/  FADD.FTZ R123, R6, -R128 ;  /* 0x80000080067b7221 */ /* 0x000fe20000010000 */
[C---:B----4-:R-:W-:Y:S01]  /*4110*/  F2FP.PACK_AB R7, R127.reuse, R124 ;  /* 0x0000007c7f07723e */ /* 0x050fe200000000ff */
[----:B------:R-:W-:Y:S01]  /*4120*/  FMUL.FTZ R4, R127, R4 ;  /* 0x000000047f047220 */ /* 0x000fe20000410000 */
[----:B------:R-:W1:Y:S01]  /*4130*/  LDS R6, [R250.X4+0x12220] ;  /* 0x01222000fa067984 */ /* 0x000e620000004800 */
[--C-:B------:R-:W-:Y:S01]  /*4140*/  FFMA.FTZ R130, R130, c[0x0][0x29c], -R209.reuse ;  /* 0x0000a70082827a23 */ /* 0x100fe200000108d1 */
[----:B------:R-:W-:Y:S01]  /*4150*/  F2FP.PACK_AB R133, R133, R132 ;  /* 0x000000848585723e */ /* 0x000fe200000000ff */
[----:B------:R-:W-:Y:S01]  /*4160*/  FFMA.FTZ R209, R122, c[0x0][0x29c], -R209 ;  /* 0x0000a7007ad17a23 */ /* 0x000fe200000108d1 */
[----:B------:R-:W-:Y:S01]  /*4170*/  PLOP3.LUT P0, PT, PT, PT, UP0, 0x80, 0x0 ;  /* 0x000000000000781c */ /* 0x000fe20003f0f008 */
[----:B------:R2:W-:Y:S01]  /*4180*/  STS [R236+0x12680], R7 ;  /* 0x01268007ec007388 */ /* 0x0005e20000000800 */
[----:B------:R-:W4:Y:S01]  /*4190*/  MUFU.EX2 R140, R139 ;  /* 0x0000008b008c7308 */ /* 0x000f220000000800 */
[--C-:B------:R-:W-:Y:S02]  /*41a0*/  FADD.FTZ R5, R16, -R125.reuse ;  /* 0x8000007d10057221 */ /* 0x100fe40000010000 */
[----:B------:R-:W-:Y:S01]  /*41b0*/  FADD.FTZ R16, R17, -R125 ;  /* 0x8000007d11107221 */ /* 0x000fe20000010000 */
[----:B------:R5:W-:Y:S01]  /*41c0*/  STS [R236+0x12280], R133 ;  /* 0x01228085ec007388 */ /* 0x000be20000000800 */
[--C-:B---3--:R-:W-:Y:S01]  /*41d0*/  FADD.FTZ R8, R8, -R120.reuse ;  /* 0x8000007808087221 */ /* 0x108fe20000010000 */
[C---:B------:R-:W-:Y:S01]  /*41e0*/  F2FP.PACK_AB R17, R215.reuse, R134 ;  /* 0x00000086d711723e */ /* 0x040fe200000000ff */
[----:B------:R-:W-:Y:S02]  /*41f0*/  FMUL.FTZ R5, R134, R5 ;  /* 0x0000000586057220 */ /* 0x000fe40000410000 */
[----:B------:R-:W-:Y:S01]  /*4200*/  FMUL.FTZ R16, R215, R16 ;  /* 0x00000010d7107220 */ /* 0x000fe20000410000 */
[----:B------:R-:W-:Y:S01]  /*4210*/  MUFU.EX2 R138, R138 ;  /* 0x0000008a008a7308 */ /* 0x000fe20000000800 */
[----:B------:R-:W-:Y:S01]  /*4220*/  FFMA.FTZ R129, -R200, R200, 1 ;  /* 0x3f800000c8817423 */ /* 0x000fe200000101c8 */
[----:B------:R-:W-:Y:S01]  /*4230*/  STS [R234], R17 ;  /* 0x00000011ea007388 */ /* 0x000fe20000000800 */
[----:B------:R-:W-:Y:S02]  /*4240*/  FADD.FTZ R12, R12, -R120 ;  /* 0x800000780c0c7221 */ /* 0x000fe40000010000 */
[----:B------:R-:W-:Y:S02]  /*4250*/  FMUL.FTZ R8, R135, R8 ;  /* 0x0000000887087220 */ /* 0x000fe40000410000 */
[----:B------:R-:W-:Y:S02]  /*4260*/  FMUL.FTZ R16, R16, R211 ;  /* 0x000000d310107220 */ /* 0x000fe40000410000 */
[----:B------:R-:W-:Y:S01]  /*4270*/  FMUL.FTZ R5, R5, R208 ;  /* 0x000000d005057220 */ /* 0x000fe20000410000 */
[----:B------:R-:W3:Y:S01]  /*4280*/  MUFU.EX2 R127, R136 ;  /* 0x00000088007f7308 */ /* 0x000ee20000000800 */
[--C-:B------:R-:W-:Y:S02]  /*4290*/  FADD.FTZ R125, R18, -R128.reuse ;  /* 0x80000080127d7221 */ /* 0x100fe40000010000 */
[----:B------:R-:W-:Y:S01]  /*42a0*/  FADD.FTZ R128, R19, -R128 ;  /* 0x8000008013807221 */ /* 0x000fe20000010000 */
[----:B------:R-:W-:Y:S01]  /*42b0*/  F2FP.PACK_AB R19, R141, R126 ;  /* 0x0000007e8d13723e */ /* 0x000fe200000000ff */
[----:B------:R-:W-:Y:S01]  /*42c0*/  FMUL.FTZ R8, R8, R129 ;  /* 0x0000008108087220 */ /* 0x000fe20000410000 */
[----:B----4-:R-:W-:Y:S01]  /*42d0*/  F2FP.PACK_AB R135, R140, R135 ;  /* 0x000000878c87723e */ /* 0x010fe200000000ff */
[----:B------:R-:W-:Y:S02]  /*42e0*/  FFMA.FTZ R129, -R204, R204, 1 ;  /* 0x3f800000cc817423 */ /* 0x000fe400000101cc */
[----:B------:R-:W-:Y:S01]  /*42f0*/  FMUL.FTZ R12, R131, R12 ;  /* 0x0000000c830c7220 */ /* 0x000fe20000410000 */
[----:B------:R-:W-:Y:S01]  /*4300*/  MUFU.EX2 R130, R130 ;  /* 0x0000008200827308 */ /* 0x000fe20000000800 */
[----:B------:R-:W-:Y:S01]  /*4310*/  STS [R234+0x400], R19 ;  /* 0x00040013ea007388 */ /* 0x000fe20000000800 */
[----:B------:R-:W-:Y:S02]  /*4320*/  FADD.FTZ R9, R9, -R120 ;  /* 0x8000007809097221 */ /* 0x000fe40000010000 */
[----:B------:R-:W-:Y:S01]  /*4330*/  FMUL.FTZ R12, R12, R129 ;  /* 0x000000810c0c7220 */ /* 0x000fe20000410000 */
[----:B------:R-:W-:Y:S01]  /*4340*/  F2FP.PACK_AB R129, R16, R5 ;  /* 0x000000051081723e */ /* 0x000fe200000000ff */
[----:B------:R-:W-:Y:S01]  /*4350*/  STS [R236+0x13280], R135 ;  /* 0x01328087ec007388 */ /* 0x000fe20000000800 */
[----:B------:R-:W-:Y:S02]  /*4360*/  FMUL.FTZ R123, R124, R123 ;  /* 0x0000007b7c7b7220 */ /* 0x000fe40000410000 */
[----:B------:R-:W-:Y:S01]  /*4370*/  FMUL.FTZ R9, R140, R9 ;  /* 0x000000098c097220 */ /* 0x000fe20000410000 */
[----:B------:R-:W4:Y:S01]  /*4380*/  MUFU.EX2 R210, R210 ;  /* 0x000000d200d27308 */ /* 0x000f220000000800 */
[----:B------:R-:W-:Y:S02]  /*4390*/  FFMA.FTZ R18, -R201, R201, 1 ;  /* 0x3f800000c9127423 */ /* 0x000fe400000101c9 */
[----:B------:R-:W-:Y:S01]  /*43a0*/  FMUL.FTZ R123, R123, R198 ;  /* 0x000000c67b7b7220 */ /* 0x000fe20000410000 */
[----:B---3--:R-:W-:Y:S01]  /*43b0*/  F2FP.PACK_AB R5, R127, R138 ;  /* 0x0000008a7f05723e */ /* 0x008fe200000000ff */
[----:B------:R-:W-:Y:S02]  /*43c0*/  FMUL.FTZ R4, R4, R199 ;  /* 0x000000c704047220 */ /* 0x000fe40000410000 */
[----:B------:R-:W-:Y:S02]  /*43d0*/  FMUL.FTZ R9, R9, R18 ;  /* 0x0000001209097220 */ /* 0x000fe40000410000 */
[----:B------:R-:W-:Y:S01]  /*43e0*/  STS [R236+0x13680], R5 ;  /* 0x01368005ec007388 */ /* 0x000fe20000000800 */
[----:B------:R-:W2:Y:S01]  /*43f0*/  MUFU.EX2 R209, R209 ;  /* 0x000000d100d17308 */ /* 0x000ea20000000800 */
[----:B------:R-:W-:Y:S01]  /*4400*/  FMUL.FTZ R125, R126, R125 ;  /* 0x0000007d7e7d7220 */ /* 0x000fe20000410000 */
[----:B------:R-:W-:Y:S01]  /*4410*/  F2FP.PACK_AB R123, R4, R123 ;  /* 0x0000007b047b723e */ /* 0x000fe200000000ff */
[----:B------:R-:W-:Y:S01]  /*4420*/  FMUL.FTZ R128, R141, R128 ;  /* 0x000000808d807220 */ /* 0x000fe20000410000 */
[----:B------:R-:W-:Y:S01]  /*4430*/  F2FP.PACK_AB R137, R9, R8 ;  /* 0x000000080989723e */ /* 0x000fe200000000ff */
[--C-:B-1----:R-:W-:Y:S02]  /*4440*/  FADD.FTZ R9, R10, -R6.reuse ;  /* 0x800000060a097221 */ /* 0x102fe40000010000 */
[--C-:B------:R-:W-:Y:S02]  /*4450*/  FADD.FTZ R4, R11, -R6.reuse ;  /* 0x800000060b047221 */ /* 0x100fe40000010000 */
[----:B------:R-:W-:Y:S02]  /*4460*/  FMUL.FTZ R128, R128, R213 ;  /* 0x000000d580807220 */ /* 0x000fe40000410000 */
[----:B------:R-:W-:Y:S02]  /*4470*/  FMUL.FTZ R125, R125, R212 ;  /* 0x000000d47d7d7220 */ /* 0x000fe40000410000 */
[----:B------:R-:W-:Y:S01]  /*4480*/  FMUL.FTZ R9, R138, R9 ;  /* 0x000000098a097220 */ /* 0x000fe20000410000 */
[----:B----4-:R-:W-:Y:S01]  /*4490*/  F2FP.PACK_AB R131, R210, R131 ;  /* 0x00000083d283723e */ /* 0x010fe200000000ff */
[----:B------:R-:W-:Y:S01]  /*44a0*/  FMUL.FTZ R4, R127, R4 ;  /* 0x000000047f047220 */ /* 0x000fe20000410000 */
[----:B------:R-:W-:Y:S01]  /*44b0*/  F2FP.PACK_AB R125, R128, R125 ;  /* 0x0000007d807d723e */ /* 0x000fe200000000ff */
[----:B------:R-:W-:Y:S02]  /*44c0*/  FFMA.FTZ R202, -R202, R202, 1 ;  /* 0x3f800000caca7423 */ /* 0x000fe400000101ca */
[----:B------:R-:W-:Y:S01]  /*44d0*/  STS [R234+0x1000], R131 ;  /* 0x00100083ea007388 */ /* 0x000fe20000000800 */
[----:B------:R-:W-:Y:S02]  /*44e0*/  FFMA.FTZ R203, -R203, R203, 1 ;  /* 0x3f800000cbcb7423 */ /* 0x000fe400000101cb */
[--C-:B------:R-:W-:Y:S01]  /*44f0*/  FADD.FTZ R11, R14, -R6.reuse ;  /* 0x800000060e0b7221 */ /* 0x100fe20000010000 */
[----:B--2---:R-:W-:Y:S01]  /*4500*/  F2FP.PACK_AB R7, R209, R130 ;  /* 0x00000082d107723e */ /* 0x004fe200000000ff */
[----:B------:R-:W-:Y:S02]  /*4510*/  FADD.FTZ R6, R15, -R6 ;  /* 0x800000060f067221 */ /* 0x000fe40000010000 */
[----:B------:R-:W-:Y:S02]  /*4520*/  FADD.FTZ R13, R13, -R120 ;  /* 0x800000780d0d7221 */ /* 0x000fe40000010000 */
[----:B------:R-:W-:Y:S01]  /*4530*/  STS [R234+0x1400], R7 ;  /* 0x00140007ea007388 */ /* 0x000fe20000000800 */
[----:B------:R-:W-:Y:S02]  /*4540*/  FMUL.FTZ R9, R9, R202 ;  /* 0x000000ca09097220 */ /* 0x000fe40000410000 */
[----:B------:R-:W-:Y:S02]  /*4550*/  FMUL.FTZ R4, R4, R203 ;  /* 0x000000cb04047220 */ /* 0x000fe40000410000 */
[----:B------:R-:W-:Y:S01]  /*4560*/  BAR.SYNC.DEFER_BLOCKING 0x0 ;  /* 0x0000000000007b1d */ /* 0x000fe20000010000 */
[----:B------:R-:W-:Y:S02]  /*4570*/  FFMA.FTZ R120, -R205, R205, 1 ;  /* 0x3f800000cd787423 */ /* 0x000fe400000101cd */
[----:B------:R-:W-:Y:S01]  /*4580*/  FMUL.FTZ R11, R130, R11 ;  /* 0x0000000b820b7220 */ /* 0x000fe20000410000 */
[----:B-----5:R-:W-:Y:S01]  /*4590*/  F2FP.PACK_AB R133, R4, R9 ;  /* 0x000000090485723e */ /* 0x020fe200000000ff */
[----:B------:R-:W-:Y:S02]  /*45a0*/  FFMA.FTZ R206, -R206, R206, 1 ;  /* 0x3f800000cece7423 */ /* 0x000fe400000101ce */
[----:B------:R-:W-:Y:S02]  /*45b0*/  FFMA.FTZ R207, -R207, R207, 1 ;  /* 0x3f800000cfcf7423 */ /* 0x000fe400000101cf */
[----:B------:R-:W-:Y:S02]  /*45c0*/  FMUL.FTZ R13, R210, R13 ;  /* 0x0000000dd20d7220 */ /* 0x000fe40000410000 */
[----:B------:R-:W-:Y:S02]  /*45d0*/  FMUL.FTZ R6, R209, R6 ;  /* 0x00000006d1067220 */ /* 0x000fe40000410000 */
[----:B------:R-:W-:Y:S02]  /*45e0*/  FMUL.FTZ R13, R13, R120 ;  /* 0x000000780d0d7220 */ /* 0x000fe40000410000 */
[----:B------:R-:W-:Y:S02]  /*45f0*/  FMUL.FTZ R11, R11, R206 ;  /* 0x000000ce0b0b7220 */ /* 0x000fe40000410000 */
[----:B------:R-:W-:Y:S01]  /*4600*/  FMUL.FTZ R6, R6, R207 ;  /* 0x000000cf06067220 */ /* 0x000fe20000410000 */
[----:B------:R-:W-:Y:S04]  /*4610*/  F2FP.PACK_AB R139, R13, R12 ;  /* 0x0000000c0d8b723e */ /* 0x000fe800000000ff */
[----:B------:R-:W-:Y:S01]  /*4620*/  F2FP.PACK_AB R141, R6, R11 ;  /* 0x0000000b068d723e */ /* 0x000fe200000000ff */
[----:B------:R-:W-:Y:S05]  /*4630*/  STS [R236+0x14280], R121 ;  /* 0x01428079ec007388 */ /* 0x000fea0000000800 */
[----:B------:R-:W-:Y:S05]  /*4640*/  STS [R236+0x14680], R123 ;  /* 0x0146807bec007388 */ /* 0x000fea0000000800 */
[----:B------:R-:W-:Y:S05]  /*4650*/  STS [R234+0x2000], R129 ;  /* 0x00200081ea007388 */ /* 0x000fea0000000800 */
[----:B------:R-:W-:Y:S05]  /*4660*/  STS [R234+0x2400], R125 ;  /* 0x0024007dea007388 */ /* 0x000fea0000000800 */
[----:B------:R-:W-:Y:S05]  /*4670*/  STS [R236+0x15280], R137 ;  /* 0x01528089ec007388 */ /* 0x000fea0000000800 */
        /* <DEDUP_REMOVED lines=84> */
[----:B------:R-:W2:Y:S01]  /*4bc0*/  LDL.64 R220, [R1+0x10] ;  /* 0x0000100001dc7983 */ /* 0x000ea20000100a00 */
[----:B------:R-:W-:Y:S02]  /*4bd0*/  USHF.R.S32.HI UR15, URZ, 0x1f, UR11 ;  /* 0x0000001f3f0f7899 */ /* 0x000fe4000801140b */
[----:B------:R-:W-:Y:S01]  /*4be0*/  ULDC.64 UR4, c[0x0][0x208] ;  /* 0x0000820000047ab9 */ /* 0x000fe20000000a00 */
[----:B------:R-:W3:Y:S01]  /*4bf0*/  LDL.64 R218, [R1] ;  /* 0x0000000001da7983 */ /* 0x000ee20000100a00 */
[----:B------:R-:W-:Y:S02]  /*4c00*/  UIMAD UR15, UR15, UR4, URZ ;  /* 0x000000040f0f72a4 */ /* 0x000fe4000f8e023f */
[----:B------:R-:W-:Y:S02]  /*4c10*/  USHF.L.U32 UR18, UR11, 0x6, URZ ;  /* 0x000000060b127899 */ /* 0x000fe4000800063f */
[----:B------:R-:W-:Y:S02]  /*4c20*/  UIMAD.WIDE.U32 UR20, UR11, UR4, URZ ;  /* 0x000000040b1472a5 */ /* 0x000fe4000f8e003f */
[----:B------:R-:W-:Y:S02]  /*4c30*/  UIMAD UR15, UR11, UR5, UR15 ;  /* 0x000000050b0f72a4 */ /* 0x000fe4000f8e020f */
[----:B------:R-:W-:Y:S01]  /*4c40*/  USHF.L.U32 UR4, UR20, 0x6, URZ ;  /* 0x0000000614047899 */ /* 0x000fe2000800063f */
[----:B------:R-:W-:Y:S01]  /*4c50*/  IMAD.U32 R10, RZ, RZ, UR18 ;  /* 0x00000012ff0a7e24 */ /* 0x000fe2000f8e00ff */
[----:B------:R-:W-:Y:S04]  /*4c60*/  UIADD3 UR15, UR21, UR15, URZ ;  /* 0x0000000f150f7290 */ /* 0x000fe8000fffe03f */
[----:B------:R-:W-:Y:S01]  /*4c70*/  IADD3 R9, P2, R240, UR4, RZ ;  /* 0x00000004f0097c10 */ /* 0x000fe2000ff5e0ff */
[----:B------:R-:W-:Y:S03]  /*4c80*/  USHF.L.U64.HI UR15, UR20, 0x6, UR15 ;  /* 0x00000006140f7899 */ /* 0x000fe6000801020f */
[----:B------:R-:W-:Y:S02]  /*4c90*/  LEA R18, P1, R9, c[0x0][0x1f0], 0x1 ;  /* 0x00007c0009127a11 */ /* 0x000fe400078208ff */
[----:B--2---:R-:W-:Y:S04]  /*4ca0*/  IADD3 R11, P0, R220, UR18, RZ ;  /* 0x00000012dc0b7c10 */ /* 0x004fe8000ff1e0ff */
[----:B------:R-:W-:Y:S02]  /*4cb0*/  LEA.HI.X.SX32 R10, R10, R243, 0x1, P0 ;  /* 0x000000f30a0a7211 */ /* 0x000fe400000f0eff */
[----:B------:R-:W-:Y:S02]  /*4cc0*/  LEA R16, P0, R11, c[0x0][0x280], 0x2 ;  /* 0x0000a0000b107a11 */ /* 0x000fe400078010ff */
[----:B---3--:R-:W-:Y:S02]  /*4cd0*/  IADD3.X R8, R219, UR15, RZ, P2, !PT ;  /* 0x0000000fdb087c10 */ /* 0x008fe400097fe4ff */
[----:B------:R-:W-:Y:S01]  /*4ce0*/  LEA.HI.X R17, R11, c[0x0][0x284], R10, 0x2, P0 ;  /* 0x0000a1000b117a11 */ /* 0x000fe200000f140a */
[----:B------:R-:W-:Y:S01]  /*4cf0*/  IMAD.U32 R11, RZ, RZ, UR9 ;  /* 0x00000009ff0b7e24 */ /* 0x000fe2000f8e00ff */
[----:B------:R-:W-:Y:S01]  /*4d00*/  LEA.HI.X R19, R9, c[0x0][0x1f4], R8, 0x1, P1 ;  /* 0x00007d0009137a11 */ /* 0x000fe200008f0c08 */
[----:B------:R-:W-:Y:S01]  /*4d10*/  IMAD.U32 R10, RZ, RZ, UR18 ;  /* 0x00000012ff0a7e24 */ /* 0x000fe2000f8e00ff */
[----:B------:R-:W-:Y:S01]  /*4d20*/  LOP3.LUT P2, RZ, R248, 0x2, RZ, 0xc0, !PT ;  /* 0x00000002f8ff7812 */ /* 0x000fe2000784c0ff */
[----:B------:R-:W-:Y:S01]  /*4d30*/  IMAD.U32 R8, RZ, RZ, UR8 ;  /* 0x00000008ff087e24 */ /* 0x000fe2000f8e00ff */
[----:B------:R-:W-:Y:S01]  /*4d40*/  IADD3 R11, P1, P0, R240, UR4, R11 ;  /* 0x00000004f00b7c10 */ /* 0x000fe2000f83e00b */
[----:B------:R-:W-:Y:S01]  /*4d50*/  @!P3 IMAD.SHL.U32 R9, R233, 0x10, RZ ;  /* 0x00000010e909b824 */ /* 0x000fe200078e00ff */
[----:B------:R-:W-:Y:S02]  /*4d60*/  IADD3 R10, -R237, UR13, -R10 ;  /* 0x0000000ded0a7c10 */ /* 0x000fe4000fffe90a */
[----:B------:R-:W-:Y:S02]  /*4d70*/  IADD3.X R8, R219, UR15, R8, P1, P0 ;  /* 0x0000000fdb087c10 */ /* 0x000fe40008fe0408 */
[C---:B------:R-:W-:Y:S02]  /*4d80*/  LEA R132, P0, R11.reuse, c[0x0][0x1f0], 0x1 ;  /* 0x00007c000b847a11 */ /* 0x040fe400078008ff */
[C---:B------:R-:W-:Y:S02]  /*4d90*/  ISETP.LT.OR P1, PT, R10.reuse, 0x1, !P4 ;  /* 0x000000010a00780c */ /* 0x040fe40006721670 */
[----:B------:R-:W-:Y:S02]  /*4da0*/  LEA.HI.X R133, R11, c[0x0][0x1f4], R8, 0x1, P0 ;  /* 0x00007d000b857a11 */ /* 0x000fe400000f0c08 */
[C---:B------:R-:W-:Y:S02]  /*4db0*/  ISETP.LT.OR P0, PT, R10.reuse, 0x1, !P2 ;  /* 0x000000010a00780c */ /* 0x040fe40005701670 */
[C---:B------:R-:W-:Y:S02]  /*4dc0*/  ISETP.LT.OR P4, PT, R10.reuse, 0x21, !P4 ;  /* 0x000000210a00780c */ /* 0x040fe40006781670 */
[----:B------:R-:W-:Y:S05]  /*4dd0*/  ISETP.LT.OR P2, PT, R10, 0x21, !P2 ;  /* 0x000000210a00780c */ /* 0x000fea0005741670 */
[----:B------:R-:W-:Y:S01]  /*4de0*/  @!PT LDS RZ, [RZ] ;  /* 0x00000000fffff984 */ /* 0x000fe20000000800 */
[----:B------:R-:W-:Y:S01]  /*4df0*/  @!PT LDS RZ, [RZ] ;  /* 0x00000000fffff984 */ /* 0x000fe20000000800 */
[----:B------:R-:W-:Y:S01]  /*4e00*/  @!PT LDS RZ, [RZ] ;  /* 0x00000000fffff984 */ /* 0x000fe20000000800 */
[----:B------:R1:W-:Y:S01]  /*4e10*/  LDGSTS.E.BYPASS.LTC128B.128 [R235+0xc080], [R18.64], !P1 ;  /* 0x0c08000012eb7fae */ /* 0x0003e2000c901d50 */
[----:B------:R-:W-:Y:S03]  /*4e20*/  LOP3.LUT P1, RZ, R248, 0x4, RZ, 0xc0, !PT ;  /* 0x00000004f8ff7812 */ /* 0x000fe6000782c0ff */
[----:B------:R1:W-:Y:S01]  /*4e30*/  LDGSTS.E.BYPASS.LTC128B.128 [R235+0xe080], [R18.64+0x80], !P0 ;  /* 0x0e08008012eb7fae */ /* 0x0003e2000c101d50 */
[C---:B------:R-:W-:Y:S02]  /*4e40*/  ISETP.LT.OR P0, PT, R10.reuse, 0x1, !P1 ;  /* 0x000000010a00780c */ /* 0x040fe40004f01670 */
[----:B------:R-:W-:Y:S11]  /*4e50*/  ISETP.LT.OR P1, PT, R10, 0x21, !P1 ;  /* 0x000000210a00780c */ /* 0x000ff60004f21670 */
[----:B------:R1:W-:Y:S04]  /*4e60*/  LDGSTS.E.BYPASS.LTC128B.128 [R235+0x10080], [R18.64+0x100], !P0 ;  /* 0x1008010012eb7fae */ /* 0x0003e8000c101d50 */
[----:B------:R1:W-:Y:S04]  /*4e70*/  LDGSTS.E.BYPASS.LTC128B.128 [R235+0xd080], [R132.64], !P4 ;  /* 0x0d08000084eb7fae */ /* 0x0003e8000e101d50 */
[----:B------:R1:W-:Y:S04]  /*4e80*/  LDGSTS.E.BYPASS.LTC128B.128 [R235+0xf080], [R132.64+0x80], !P2 ;  /* 0x0f08008084eb7fae */ /* 0x0003e8000d101d50 */
[----:B------:R1:W-:Y:S04]  /*4e90*/  LDGSTS.E.BYPASS.LTC128B.128 [R235+0x11080], [R132.64+0x100], !P1 ;  /* 0x1108010084eb7fae */ /* 0x0003e8000c901d50 */
[----:B------:R1:W-:Y:S02]  /*4ea0*/  @!P3 LDGSTS.E.BYPASS.LTC128B.128 [R9+0x12180], [R16.64] ;  /* 0x121800001009bfae */ /* 0x0003e4000b901d50 */
.L_x_307:
        /* <DEDUP_REMOVED lines=73> */
[----:B------:R-:W2:Y:S01]  /*5340*/  LDL.64 R116, [R1+0x18] ;  /* 0x0000180001747983 */ /* 0x000ea20000100a00 */
[----:B------:R-:W-:Y:S02]  /*5350*/  USHF.R.S32.HI UR18, URZ, 0x1f, UR11 ;  /* 0x0000001f3f127899 */ /* 0x000fe4000801140b */
[----:B------:R-:W-:Y:S02]  /*5360*/  ULDC.64 UR4, c[0x0][0x178] ;  /* 0x00005e0000047ab9 */ /* 0x000fe40000000a00 */
[----:B------:R-:W-:Y:S02]  /*5370*/  UIMAD UR18, UR18, UR4, URZ ;  /* 0x00000004121272a4 */ /* 0x000fe4000f8e023f */
[----:B------:R-:W-:Y:S02]  /*5380*/  UIMAD.WIDE.U32 UR22, UR11, UR4, URZ ;  /* 0x000000040b1672a5 */ /* 0x000fe4000f8e003f */
[----:B------:R-:W-:Y:S02]  /*5390*/  UIMAD UR18, UR11, UR5, UR18 ;  /* 0x000000050b1272a4 */ /* 0x000fe4000f8e0212 */
[----:B------:R-:W-:Y:S02]  /*53a0*/  USHF.L.U32 UR15, UR11, 0x6, URZ ;  /* 0x000000060b0f7899 */ /* 0x000fe4000800063f */
[----:B------:R-:W-:Y:S02]  /*53b0*/  USHF.L.U32 UR19, UR22, 0x6, URZ ;  /* 0x0000000616137899 */ /* 0x000fe4000800063f */
[----:B------:R-:W-:Y:S02]  /*53c0*/  UIADD3 UR18, UR23, UR18, URZ ;  /* 0x0000001217127290 */ /* 0x000fe4000fffe03f */
[----:B------:R-:W-:Y:S01]  /*53d0*/  IMAD.U32 R5, RZ, RZ, UR15 ;  /* 0x0000000fff057e24 */ /* 0x000fe2000f8e00ff */
[----:B------:R-:W-:Y:S01]  /*53e0*/  ULEA UR20, UP0, UR4, UR19, 0x5 ;  /* 0x0000001304147291 */ /* 0x000fe2000f80283f */
[----:B------:R-:W-:Y:S01]  /*53f0*/  IADD3 R6, P1, R244, UR19, RZ ;  /* 0x00000013f4067c10 */ /* 0x000fe2000ff3e0ff */
[----:B------:R-:W-:Y:S01]  /*5400*/  USHF.L.U64.HI UR18, UR22, 0x6, UR18 ;  /* 0x0000000616127899 */ /* 0x000fe20008010212 */
[----:B------:R-:W-:Y:S02]  /*5410*/  IMAD.U32 R4, RZ, RZ, UR15 ;  /* 0x0000000fff047e24 */ /* 0x000fe4000f8e00ff */
[----:B------:R-:W-:Y:S01]  /*5420*/  LEA R12, P2, R6, c[0x0][0x160], 0x1 ;  /* 0x00005800060c7a11 */ /* 0x000fe200078408ff */
[----:B------:R-:W-:Y:S02]  /*5430*/  ULEA.HI.X UR4, UR4, UR18, UR5, 0x5, UP0 ;  /* 0x0000001204047291 */ /* 0x000fe400080f2c05 */
[----:B------:R-:W-:Y:S02]  /*5440*/  IADD3 R4, -R237, UR13, -R4 ;  /* 0x0000000ded047c10 */ /* 0x000fe4000fffe904 */
[----:B--2---:R-:W-:Y:S04]  /*5450*/  IADD3 R9, P0, R116, UR15, RZ ;  /* 0x0000000f74097c10 */ /* 0x004fe8000ff1e0ff */
[----:B------:R-:W-:Y:S02]  /*5460*/  LEA.HI.X.SX32 R8, R5, R246, 0x1, P0 ;  /* 0x000000f605087211 */ /* 0x000fe400000f0eff */
[----:B------:R-:W-:Y:S02]  /*5470*/  IADD3.X R5, R232, UR18, RZ, P1, !PT ;  /* 0x00000012e8057c10 */ /* 0x000fe40008ffe4ff */
[----:B------:R-:W-:Y:S02]  /*5480*/  LEA R10, P0, R9, c[0x0][0x258], 0x2 ;  /* 0x00009600090a7a11 */ /* 0x000fe400078010ff */
[----:B------:R-:W-:Y:S01]  /*5490*/  LEA.HI.X R13, R6, c[0x0][0x164], R5, 0x1, P2 ;  /* 0x00005900060d7a11 */ /* 0x000fe200010f0c05 */
[----:B------:R-:W-:Y:S01]  /*54a0*/  @!P3 IMAD.SHL.U32 R5, R233, 0x10, RZ ;  /* 0x00000010e905b824 */ /* 0x000fe200078e00ff */
[----:B------:R-:W-:Y:S02]  /*54b0*/  ISETP.LT.OR P2, PT, R4, 0x1, !P4 ;  /* 0x000000010400780c */ /* 0x000fe40006741670 */
[----:B------:R-:W-:Y:S02]  /*54c0*/  IADD3 R7, P1, R244, UR20, RZ ;  /* 0x00000014f4077c10 */ /* 0x000fe4000ff3e0ff */
[----:B------:R-:W-:Y:S02]  /*54d0*/  LEA.HI.X R11, R9, c[0x0][0x25c], R8, 0x2, P0 ;  /* 0x00009700090b7a11 */ /* 0x000fe400000f1408 */
[----:B------:R-:W-:Y:S02]  /*54e0*/  LEA R8, P0, R7, c[0x0][0x160], 0x1 ;  /* 0x0000580007087a11 */ /* 0x000fe400078008ff */
[----:B------:R-:W-:Y:S02]  /*54f0*/  IADD3.X R6, R232, UR4, RZ, P1, !PT ;  /* 0x00000004e8067c10 */ /* 0x000fe40008ffe4ff */
[----:B------:R-:W-:Y:S02]  /*5500*/  LOP3.LUT P1, RZ, R249, 0x2, RZ, 0xc0, !PT ;  /* 0x00000002f9ff7812 */ /* 0x000fe4000782c0ff */
[----:B------:R-:W-:Y:S01]  /*5510*/  LEA.HI.X R9, R7, c[0x0][0x164], R6, 0x1, P0 ;  /* 0x0000590007097a11 */ /* 0x000fe200000f0c06 */
[----:B------:R-:W-:Y:S01]  /*5520*/  @!PT LDS RZ, [RZ] ;  /* 0x00000000fffff984 */ /* 0x000fe20000000800 */
[----:B------:R-:W-:Y:S01]  /*5530*/  @!PT LDS RZ, [RZ] ;  /* 0x00000000fffff984 */ /* 0x000fe20000000800 */
[----:B------:R-:W-:Y:S01]  /*5540*/  @!PT LDS RZ, [RZ] ;  /* 0x00000000fffff984 */ /* 0x000fe20000000800 */
[----:B------:R1:W-:Y:S01]  /*5550*/  LDGSTS.E.BYPASS.LTC128B.128 [R235+0x6080], [R12.64], !P2 ;  /* 0x060800000ceb7fae */ /* 0x0003e2000d101d50 */
[C---:B------:R-:W-:Y:S02]  /*5560*/  ISETP.LT.OR P0, PT, R4.reuse, 0x1, !P1 ;  /* 0x000000010400780c */ /* 0x040fe40004f01670 */
[C---:B------:R-:W-:Y:S02]  /*5570*/  ISETP.LT.OR P2, PT, R4.reuse, 0x1, P6 ;  /* 0x000000010400780c */ /* 0x040fe40003741670 */
[C---:B------:R-:W-:Y:S02]  /*5580*/  ISETP.LT.OR P4, PT, R4.reuse, 0x21, !P4 ;  /* 0x000000210400780c */ /* 0x040fe40006781670 */
[C---:B------:R-:W-:Y:S07]  /*5590*/  ISETP.LT.OR P1, PT, R4.reuse, 0x21, !P1 ;  /* 0x000000210400780c */ /* 0x040fee0004f21670 */
[----:B------:R1:W-:Y:S01]  /*55a0*/  LDGSTS.E.BYPASS.LTC128B.128 [R235+0x8080], [R12.64+0x80], !P0 ;  /* 0x080800800ceb7fae */ /* 0x0003e2000c101d50 */
[----:B------:R-:W-:Y:S03]  /*55b0*/  ISETP.LT.OR P0, PT, R4, 0x21, P6 ;  /* 0x000000210400780c */ /* 0x000fe60003701670 */
[----:B------:R1:W-:Y:S04]  /*55c0*/  LDGSTS.E.BYPASS.LTC128B.128 [R235+0xa080], [R12.64+0x100], !P2 ;  /* 0x0a0801000ceb7fae */ /* 0x0003e8000d101d50 */
[----:B------:R1:W-:Y:S04]  /*55d0*/  LDGSTS.E.BYPASS.LTC128B.128 [R235+0x7080], [R8.64], !P4 ;  /* 0x0708000008eb7fae */ /* 0x0003e8000e101d50 */
[----:B------:R1:W-:Y:S04]  /*55e0*/  LDGSTS.E.BYPASS.LTC128B.128 [R235+0x9080], [R8.64+0x80], !P1 ;  /* 0x0908008008eb7fae */ /* 0x0003e8000c901d50 */
[----:B------:R1:W-:Y:S04]  /*55f0*/  LDGSTS.E.BYPASS.LTC128B.128 [R235+0xb080], [R8.64+0x100], !P0 ;  /* 0x0b08010008eb7fae */ /* 0x0003e8000c101d50 */
[----:B------:R1:W-:Y:S02]  /*5600*/  @!P3 LDGSTS.E.BYPASS.LTC128B.128 [R5+0x12080], [R10.64] ;  /* 0x120800000a05bfae */ /* 0x0003e4000b901d50 */
.L_x_308:
        /* <DEDUP_REMOVED lines=45> */
[C---:B------:R-:W-:Y:S01]  /*58e0*/  HMMA.16816.F32 R136, R208.reuse, R212, R136 ;  /* 0x000000d4d088723c */ /* 0x040fe20000001888 */
[----:B------:R-:W3:Y:S07]  /*58f0*/  LDL.64 R212, [R1+0x8] ;  /* 0x0000080001d47983 */ /* 0x000eee0000100a00 */
[-C--:B------:R-:W-:Y:S01]  /*5900*/  HMMA.16816.F32 R140, R208, R214.reuse, R140 ;  /* 0x000000d6d08c723c */ /* 0x080fe2000000188c */
[----:B------:R-:W4:Y:S07]  /*5910*/  LDSM.16.MT88.4 R208, [R228+0x5880] ;  /* 0x00588000e4d0783b */ /* 0x000f2e0000004200 */
[----:B------:R-:W-:Y:S08]  /*5920*/  HMMA.16816.F32 R144, R196, R214, R144 ;  /* 0x000000d6c490723c */ /* 0x000ff00000001890 */
[-C--:B-1----:R-:W-:Y:S08]  /*5930*/  HMMA.16816.F32 R4, R200, R204.reuse, R4 ;  /* 0x000000ccc804723c */ /* 0x082ff00000001804 */
[C---:B------:R-:W-:Y:S07]  /*5940*/  HMMA.16816.F32 R8, R220.reuse, R204, R8 ;  /* 0x000000ccdc08723c */ /* 0x040fee0000001808 */
[----:B------:R-:W-:Y:S01]  /*5950*/  IMAD.U32 R205, RZ, RZ, UR6 ;  /* 0x00000006ffcd7e24 */ /* 0x000fe2000f8e00ff */
[-C--:B------:R-:W-:Y:S08]  /*5960*/  HMMA.16816.F32 R12, R220, R206.reuse, R12 ;  /* 0x000000cedc0c723c */ /* 0x080ff0000000180c */
[C---:B------:R-:W-:Y:S08]  /*5970*/  HMMA.16816.F32 R16, R200.reuse, R206, R16 ;  /* 0x000000cec810723c */ /* 0x040ff00000001810 */
[-C--:B--2---:R-:W-:Y:S08]  /*5980*/  HMMA.16816.F32 R116, R200, R216.reuse, R116 ;  /* 0x000000d8c874723c */ /* 0x084ff00000001874 */
[C---:B------:R-:W-:Y:S08]  /*5990*/  HMMA.16816.F32 R120, R220.reuse, R216, R120 ;  /* 0x000000d8dc78723c */ /* 0x040ff00000001878 */
[-C--:B------:R-:W-:Y:S08]  /*59a0*/  HMMA.16816.F32 R124, R220, R218.reuse, R124 ;  /* 0x000000dadc7c723c */ /* 0x080ff0000000187c */
[C---:B------:R-:W-:Y:S08]  /*59b0*/  HMMA.16816.F32 R128, R200.reuse, R218, R128 ;  /* 0x000000dac880723c */ /* 0x040ff00000001880 */
[-C--:B----4-:R-:W-:Y:S08]  /*59c0*/  HMMA.16816.F32 R132, R200, R208.reuse, R132 ;  /* 0x000000d0c884723c */ /* 0x090ff00000001884 */
[C---:B------:R-:W-:Y:S08]  /*59d0*/  HMMA.16816.F32 R136, R220.reuse, R208, R136 ;  /* 0x000000d0dc88723c */ /* 0x040ff00000001888 */
[-C--:B------:R-:W-:Y:S08]  /*59e0*/  HMMA.16816.F32 R140, R220, R210.reuse, R140 ;  /* 0x000000d2dc8c723c */ /* 0x080ff0000000188c */
[----:B------:R-:W-:Y:S04]  /*59f0*/  HMMA.16816.F32 R144, R200, R210, R144 ;  /* 0x000000d2c890723c */ /* 0x000fe80000001890 */
[----:B---3--:R-:W-:Y:S01]  /*5a00*/  IADD3 R204, P0, R212, UR6, RZ ;  /* 0x00000006d4cc7c10 */ /* 0x008fe2000ff1e0ff */
[----:B------:R-:W-:Y:S03]  /*5a10*/  UMOV UR6, UR11 ;  /* 0x0000000b00067c82 */ /* 0x000fe60008000000 */
[----:B------:R-:W-:Y:S04]  /*5a20*/  LEA.HI.X.SX32 R205, R205, R242, 0x1, P0 ;  /* 0x000000f2cdcd7211 */ /* 0x000fe800000f0eff */
[C---:B------:R-:W-:Y:S04]  /*5a30*/  LEA R206, P0, R204.reuse, c[0x0][0x220], 0x2 ;  /* 0x00008800ccce7a11 */ /* 0x040fe800078010ff */
[----:B------:R-:W-:Y:S02]  /*5a40*/  LEA.HI.X R207, R204, c[0x0][0x224], R205, 0x2, P0 ;  /* 0x00008900cccf7a11 */ /* 0x000fe400000f14cd */
[----:B------:R-:W-:Y:S03]  /*5a50*/  PLOP3.LUT P0, PT, PT, PT, UP0, 0x80, 0x0 ;  /* 0x000000000000781c */ /* 0x000fe60003f0f008 */
        /* <DEDUP_REMOVED lines=98> */
.L_x_290:
[----:B------:R-:W-:Y:S05]  /*6080*/  @P2 BRA `(.L_x_310) ;  /* 0x0000113000002947 */ /* 0x000fea0003800000 */
[----:B-----5:R-:W-:Y:S01]  /*6090*/  SHF.R.S32.HI R0, RZ, 0x1f, R233 ;  /* 0x0000001fff007819 */ /* 0x020fe200000114e9 */
[----:B------:R-:W-:Y:S01]  /*60a0*/  BAR.SYNC.DEFER_BLOCKING 0x1, 0x100 ;  /* 0x0044000000007b1d */ /* 0x000fe20000010000 */
[----:B------:R-:W-:Y:S02]  /*60b0*/  F2FP.PACK_AB R20, R21, R20 ;  /* 0x000000141514723e */ /* 0x000fe400000000ff */
[----:B------:R-:W-:-:S02]  /*60c0*/  LEA.HI R2, R0, R233, RZ, 0x2 ;  /* 0x000000e900027211 */ /* 0x000fc400078f10ff */
[CC--:B-1----:R-:W-:Y:S02]  /*60d0*/  LEA.HI R5, R0.reuse, R233.reuse, RZ, 0x5 ;  /* 0x000000e900057211 */ /* 0x0c2fe400078f28ff */
[--C-:B------:R-:W-:Y:S02]  /*60e0*/  SHF.R.S32.HI R4, RZ, 0x2, R2.reuse ;  /* 0x00000002ff047819 */ /* 0x100fe40000011402 */
[----:B------:R-:W-:Y:S02]  /*60f0*/  SHF.R.S32.HI R3, RZ, 0x1f, R2 ;  /* 0x0000001fff037819 */ /* 0x000fe40000011402 */
[----:B------:R-:W-:Y:S02]  /*6100*/  SHF.R.S32.HI R6, RZ, 0x5, R5 ;  /* 0x00000005ff067819 */ /* 0x000fe40000011405 */
[----:B------:R-:W-:Y:S02]  /*6110*/  LEA.HI R3, R3, R4, RZ, 0x3 ;  /* 0x0000000403037211 */ /* 0x000fe400078f18ff */
[----:B------:R-:W-:-:S02]  /*6120*/  LEA.HI R7, R0, R233, RZ, 0x6 ;  /* 0x000000e900077211 */ /* 0x000fc400078f30ff */
[----:B------:R-:W-:Y:S02]  /*6130*/  LOP3.LUT R3, R3, 0xfffffff8, RZ, 0xc0, !PT ;  /* 0xfffffff803037812 */ /* 0x000fe400078ec0ff */
[----:B------:R-:W-:Y:S02]  /*6140*/  LEA.HI R5, R5, R6, RZ, 0x1 ;  /* 0x0000000605057211 */ /* 0x000fe400078f08ff */
[----:B------:R-:W-:Y:S01]  /*6150*/  SHF.R.S32.HI R7, RZ, 0x6, R7 ;  /* 0x00000006ff077819 */ /* 0x000fe20000011407 */
[----:B------:R-:W-:Y:S01]  /*6160*/  IMAD.IADD R3, R4, 0x1, -R3 ;  /* 0x0000000104037824 */ /* 0x000fe200078e0a03 */
[----:B------:R-:W-:Y:S02]  /*6170*/  LOP3.LUT R9, R5, 0x1ffffe, RZ, 0xc0, !PT ;  /* 0x001ffffe05097812 */ /* 0x000fe400078ec0ff */
[----:B------:R-:W-:Y:S01]  /*6180*/  LOP3.LUT R2, R2, 0x3ffffffc, RZ, 0xc0, !PT ;  /* 0x3ffffffc02027812 */ /* 0x000fe200078ec0ff */
[C---:B------:R-:W-:Y:S01]  /*6190*/  IMAD.SHL.U32 R4, R3.reuse, 0x40, RZ ;  /* 0x0000004003047824 */ /* 0x040fe200078e00ff */
[----:B------:R-:W-:Y:S01]  /*61a0*/  LOP3.LUT P0, RZ, R3, 0x4, RZ, 0xc0, !PT ;  /* 0x0000000403ff7812 */ /* 0x000fe2000780c0ff */
[----:B------:R-:W-:Y:S01]  /*61b0*/  IMAD.SHL.U32 R5, R7, 0x8, RZ ;  /* 0x0000000807057824 */ /* 0x000fe200078e00ff */
[----:B------:R-:W-:Y:S01]  /*61c0*/  F2FP.PACK_AB R22, R23, R22 ;  /* 0x000000161716723e */ /* 0x000fe200000000ff */
[----:B------:R-:W-:Y:S01]  /*61d0*/  IMAD.IADD R9, R6, 0x1, -R9 ;  /* 0x0000000106097824 */ /* 0x000fe200078e0a09 */
[----:B------:R-:W-:Y:S01]  /*61e0*/  LOP3.LUT R4, R4, 0x1c0, RZ, 0xc0, !PT ;  /* 0x000001c004047812 */ /* 0x000fe200078ec0ff */
[----:B------:R-:W-:Y:S01]  /*61f0*/  IMAD.IADD R2, R233, 0x1, -R2 ;  /* 0x00000001e9027824 */ /* 0x000fe200078e0a02 */
[----:B------:R-:W-:-:S02]  /*6200*/  F2FP.PACK_AB R32, R33, R32 ;  /* 0x000000202120723e */ /* 0x000fc400000000ff */
[----:B------:R-:W-:Y:S01]  /*6210*/  LOP3.LUT R5, R4, 0x18, R5, 0xf8, !PT ;  /* 0x0000001804057812 */ /* 0x000fe200078ef805 */
[----:B------:R-:W-:Y:S01]  /*6220*/  IMAD R2, R9, 0x200, R2 ;  /* 0x0000020009027824 */ /* 0x000fe200078e0202 */
[----:B------:R-:W-:Y:S01]  /*6230*/  SHF.R.U32.HI R4, RZ, 0x3, R4 ;  /* 0x00000003ff047819 */ /* 0x000fe20000011604 */
[----:B------:R-:W-:Y:S01]  /*6240*/  IMAD.MOV.U32 R9, RZ, RZ, 0x4 ;  /* 0x00000004ff097424 */ /* 0x000fe200078e00ff */
[----:B------:R-:W-:Y:S02]  /*6250*/  F2FP.PACK_AB R34, R35, R34 ;  /* 0x000000222322723e */ /* 0x000fe400000000ff */
[----:B------:R-:W-:Y:S01]  /*6260*/  LOP3.LUT R5, R5, R4, RZ, 0x3c, !PT ;  /* 0x0000000405057212 */ /* 0x000fe200078e3cff */
[----:B------:R-:W-:Y:S01]  /*6270*/  IMAD.WIDE R10, R238, R9, c[0x0][0x358] ;  /* 0x0000d600ee0a7625 */ /* 0x000fe200078e0209 */
[----:B------:R-:W-:Y:S02]  /*6280*/  F2FP.PACK_AB R24, R25, R24 ;  /* 0x000000181918723e */ /* 0x000fe400000000ff */
[----:B------:R-:W-:Y:S01]  /*6290*/  F2FP.PACK_AB R26, R27, R26 ;  /* 0x0000001a1b1a723e */ /* 0x000fe200000000ff */
[----:B------:R-:W-:Y:S01]  /*62a0*/  IMAD.U32 R2, R2, 0x2, R5 ;  /* 0x0000000202027824 */ /* 0x000fe200078e0005 */
[----:B------:R-:W-:-:S02]  /*62b0*/  F2FP.PACK_AB R28, R29, R28 ;  /* 0x0000001c1d1c723e */ /* 0x000fc400000000ff */
[----:B------:R-:W-:Y:S01]  /*62c0*/  F2FP.PACK_AB R30, R31, R30 ;  /* 0x0000001e1f1e723e */ /* 0x000fe200000000ff */
[----:B------:R-:W-:Y:S01]  /*62d0*/  IMAD.SHL.U32 R3, R2, 0x2, RZ ;  /* 0x0000000202037824 */ /* 0x000fe200078e00ff */
[----:B------:R-:W-:Y:S02]  /*62e0*/  F2FP.PACK_AB R36, R37, R36 ;  /* 0x000000242524723e */ /* 0x000fe400000000ff */
[----:B------:R-:W-:Y:S02]  /*62f0*/  F2FP.PACK_AB R38, R39, R38 ;  /* 0x000000262726723e */ /* 0x000fe400000000ff */
[C---:B------:R-:W-:Y:S01]  /*6300*/  IADD3 R5, R3.reuse, 0x40, RZ ;  /* 0x0000004003057810 */ /* 0x040fe20007ffe0ff */
[----:B------:R-:W-:Y:S01]  /*6310*/  STS [R3+0x6080], R20 ;  /* 0x0060801403007388 */ /* 0x000fe20000000800 */
[----:B------:R-:W-:Y:S02]  /*6320*/  @P0 IADD3 R5, R3, -0x40, RZ ;  /* 0xffffffc003050810 */ /* 0x000fe40007ffe0ff */
        /* <DEDUP_REMOVED lines=34> */
[----:B------:R1:W-:Y:S01]  /*6550*/  STS [R3+0x9080], R40 ;  /* 0x0090802803007388 */ /* 0x0003e20000000800 */
[----:B------:R-:W-:Y:S02]  /*6560*/  F2FP.PACK_AB R86, R87, R86 ;  /* 0x000000565756723e */ /* 0x000fe400000000ff */
[----:B------:R-:W-:Y:S01]  /*6570*/  F2FP.PACK_AB R96, R97, R96 ;  /* 0x000000606160723e */ /* 0x000fe200000000ff */
[----:B------:R-:W-:Y:S01]  /*6580*/  STS [R3+0x9480], R42 ;  /* 0x0094802a03007388 */ /* 0x000fe20000000800 */
[----:B------:R-:W-:-:S02]  /*6590*/  F2FP.PACK_AB R98, R99, R98 ;  /* 0x000000626362723e */ /* 0x000fc400000000ff */
[----:B------:R-:W-:Y:S01]  /*65a0*/  F2FP.PACK_AB R88, R89, R88 ;  /* 0x000000585958723e */ /* 0x000fe200000000ff */
[----:B------:R2:W-:Y:S01]  /*65b0*/  STS [R5+0x9080], R44 ;  /* 0x0090802c05007388 */ /* 0x0005e20000000800 */
[----:B------:R-:W-:Y:S02]  /*65c0*/  F2FP.PACK_AB R90, R91, R90 ;  /* 0x0000005a5b5a723e */ /* 0x000fe400000000ff */
[----:B------:R-:W-:Y:S01]  /*65d0*/  F2FP.PACK_AB R92, R93, R92 ;  /* 0x0000005c5d5c723e */ /* 0x000fe200000000ff */
[----:B------:R3:W-:Y:S01]  /*65e0*/  STS [R5+0x9480], R46 ;  /* 0x0094802e05007388 */ /* 0x0007e20000000800 */
[----:B------:R-:W-:Y:S02]  /*65f0*/  F2FP.PACK_AB R94, R95, R94 ;  /* 0x0000005e5f5e723e */ /* 0x000fe400000000ff */
[----:B------:R-:W-:Y:S01]  /*6600*/  F2FP.PACK_AB R100, R101, R100 ;  /* 0x000000646564723e */ /* 0x000fe200000000ff */
[----:B------:R3:W-:Y:S01]  /*6610*/  STS [R3+0xa080], R52 ;  /* 0x00a0803403007388 */ /* 0x0007e20000000800 */
        /* <DEDUP_REMOVED lines=10> */
[----:B------:R-:W-:Y:S01]  /*66c0*/  ISETP.NE.U32.AND P0, PT, RZ, c[0x0][0x360], PT ;  /* 0x0000d800ff007a0c */ /* 0x000fe20003f05070 */
[----:B------:R3:W-:Y:S01]  /*66d0*/  STS [R3+0xb080], R56 ;  /* 0x00b0803803007388 */ /* 0x0007e20000000800 */
[----:B------:R-:W-:Y:S02]  /*66e0*/  ISETP.NE.U32.AND P1, PT, RZ, c[0x0][0x358], PT ;  /* 0x0000d600ff007a0c */ /* 0x000fe40003f25070 */
[----:B------:R-:W-:Y:S01]  /*66f0*/  ISETP.NE.AND.EX P0, PT, RZ, c[0x0][0x364], PT, P0 ;  /* 0x0000d900ff007a0c */ /* 0x000fe20003f05300 */
[----:B------:R3:W-:Y:S01]  /*6700*/  STS [R3+0xb480], R58 ;  /* 0x00b4803a03007388 */ /* 0x0007e20000000800 */
[----:B------:R-:W-:-:S03]  /*6710*/  ISETP.NE.AND.EX P1, PT, RZ, c[0x0][0x35c], PT, P1 ;  /* 0x0000d700ff007a0c */ /* 0x000fc60003f25310 */
[----:B------:R3:W-:Y:S04]  /*6720*/  STS [R5+0xb080], R60 ;  /* 0x00b0803c05007388 */ /* 0x0007e80000000800 */
        /* <DEDUP_REMOVED lines=25> */
[----:B------:R-:W-:Y:S01]  /*68c0*/  BAR.SYNC.DEFER_BLOCKING 0x1, 0x100 ;  /* 0x0044000000007b1d */ /* 0x000fe20000010000 */
[----:B-1----:R-:W-:-:S02]  /*68d0*/  IMAD.MOV.U32 R40, RZ, RZ, c[0x0][0x2f0] ;  /* 0x0000bc00ff287624 */ /* 0x002fc400078e00ff */
[----:B------:R-:W-:-:S03]  /*68e0*/  @P0 IMAD.WIDE R8, R238, R9, c[0x0][0x360] ;  /* 0x0000d800ee080625 */ /* 0x000fc600078e0209 */
[----:B------:R-:W4:Y:S04]  /*68f0*/  @P1 LDG.E R13, [R10.64] ;  /* 0x000000100a0d1981 */ /* 0x000f28000c1e1900 */
[----:B------:R3:W5:Y:S01]  /*6900*/  @P0 LDG.E R40, [R8.64] ;  /* 0x0000001008280981 */ /* 0x000762000c1e1900 */
[----:B--2---:R-:W-:Y:S02]  /*6910*/  CS2R R44, SRZ ;  /* 0x00000000002c7805 */ /* 0x004fe4000001ff00 */
[--C-:B----4-:R-:W-:Y:S01]  /*6920*/  @P1 SHF.R.S32.HI R45, RZ, 0x1f, R13.reuse ;  /* 0x0000001fff2d1819 */ /* 0x110fe2000001140d */
[----:B------:R-:W-:Y:S01]  /*6930*/  @P1 IMAD.MOV.U32 R44, RZ, RZ, R13 ;  /* 0x000000ffff2c1224 */ /* 0x000fe200078e000d */
[----:B------:R-:W-:Y:S05]  /*6940*/  @P0 BRA `(.L_x_311) ;  /* 0x0000004000000947 */ /* 0x000fea0003800000 */
[----:B---3--:R-:W-:Y:S05]  /*6950*/  @!P1 BRA `(.L_x_311) ;  /* 0x0000003000009947 */ /* 0x008fea0003800000 */
[----:B-----5:R-:W2:Y:S04]  /*6960*/  LDG.E R40, [R10.64] ;  /* 0x000000100a287981 */ /* 0x020ea8000c1e1900 */
[----:B------:R-:W2:Y:S02]  /*6970*/  LDG.E R3, [R10.64+0x4] ;  /* 0x000004100a037981 */ /* 0x000ea4000c1e1900 */
[----:B--2---:R-:W-:-:S02]  /*6980*/  IADD3 R40, -R40, R3, RZ ;  /* 0x0000000328287210 */ /* 0x004fc40007ffe1ff */
.L_x_311:
[----:B---3--:R-:W-:Y:S01]  /*6990*/  LEA.HI R0, R0, R233, RZ, 0x3 ;  /* 0x000000e900007211 */ /* 0x008fe200078f18ff */
[----:B------:R-:W-:Y:S01]  /*69a0*/  BSSY B0, `(.L_x_312) ;  /* 0x000003e000007945 */ /* 0x000fe20003800000 */
[----:B-----5:R-:W-:-:S02]  /*69b0*/  IADD3 R40, R40, -UR14, RZ ;  /* 0x8000000e28287c10 */ /* 0x020fc4000fffe0ff */
[----:B------:R-:W-:Y:S02]  /*69c0*/  LOP3.LUT R2, R0, 0x1ffffff8, RZ, 0xc0, !PT ;  /* 0x1ffffff800027812 */ /* 0x000fe400078ec0ff */
[----:B------:R-:W-:Y:S02]  /*69d0*/  SHF.R.S32.HI R0, RZ, 0x3, R0 ;  /* 0x00000003ff007819 */ /* 0x000fe40000011400 */
[----:B------:R-:W-:Y:S01]  /*69e0*/  IMNMX R53, R40, 0x40, PT ;  /* 0x0000004028357817 */ /* 0x000fe20003800200 */
[----:B------:R-:W-:Y:S01]  /*69f0*/  IMAD.IADD R2, R233, 0x1, -R2 ;  /* 0x00000001e9027824 */ /* 0x000fe200078e0a02 */
[----:B------:R-:W-:Y:S01]  /*6a00*/  SHF.R.S32.HI R52, RZ, 0x1f, R238 ;  /* 0x0000001fff347819 */ /* 0x000fe200000114ee */
[C---:B------:R-:W-:Y:S01]  /*6a10*/  IMAD.SHL.U32 R3, R0.reuse, 0x40, RZ ;  /* 0x0000004000037824 */ /* 0x040fe200078e00ff */
[----:B------:R-:W-:Y:S01]  /*6a20*/  ISETP.GE.AND P4, PT, R0, R53, PT ;  /* 0x000000350000720c */ /* 0x000fe20003f86270 */
[----:B------:R-:W-:Y:S01]  /*6a30*/  IMAD.SHL.U32 R58, R2, 0x8, RZ ;  /* 0x00000008023a7824 */ /* 0x000fe200078e00ff */
[----:B------:R-:W-:Y:S01]  /*6a40*/  SEL R52, R52, RZ, !P1 ;  /* 0x000000ff34347207 */ /* 0x000fe20004800000 */
[----:B------:R-:W1:Y:S01]  /*6a50*/  S2R R2, SR_CTAID.Y ;  /* 0x0000000000027919 */ /* 0x000e620000002600 */
[----:B------:R-:W-:-:S02]  /*6a60*/  LOP3.LUT R3, R3, 0x1c0, RZ, 0xc0, !PT ;  /* 0x000001c003037812 */ /* 0x000fc400078ec0ff */
[--C-:B------:R-:W-:Y:S02]  /*6a70*/  SHF.R.S32.HI R59, RZ, 0x1f, R58.reuse ;  /* 0x0000001fff3b7819 */ /* 0x100fe4000001143a */
[----:B------:R-:W-:Y:S02]  /*6a80*/  LOP3.LUT R4, R3, 0x38, R58, 0xf8, !PT ;  /* 0x0000003803047812 */ /* 0x000fe400078ef83a */
[----:B------:R-:W-:Y:S02]  /*6a90*/  SHF.R.U32.HI R3, RZ, 0x3, R3 ;  /* 0x00000003ff037819 */ /* 0x000fe40000011603 */
[----:B------:R-:W-:Y:S02]  /*6aa0*/  IADD3 R62, P0, R0, R44, RZ ;  /* 0x0000002c003e7210 */ /* 0x000fe40007f1e0ff */
[----:B------:R-:W-:Y:S02]  /*6ab0*/  LOP3.LUT R4, R4, R3, RZ, 0x3c, !PT ;  /* 0x0000000304047212 */ /* 0x000fe400078e3cff */
[----:B------:R-:W-:-:S02]  /*6ac0*/  SEL R238, R238, RZ, !P1 ;  /* 0x000000ffeeee7207 */ /* 0x000fc40004800000 */
[----:B------:R-:W-:Y:S01]  /*6ad0*/  LEA.HI.X.SX32 R63, R0, R45, 0x1, P0 ;  /* 0x0000002d003f7211 */ /* 0x000fe200000f0eff */
[----:B------:R-:W-:Y:S01]  /*6ae0*/  IMAD R4, R7, 0x200, R4 ;  /* 0x0000020007047824 */ /* 0x000fe200078e0204 */
[----:B------:R-:W-:-:S03]  /*6af0*/  IADD3 R56, R58, 0x40, RZ ;  /* 0x000000403a387810 */ /* 0x000fc60007ffe0ff */
[----:B------:R-:W-:Y:S01]  /*6b00*/  IMAD.SHL.U32 R57, R4, 0x2, RZ ;  /* 0x0000000204397824 */ /* 0x000fe200078e00ff */
[----:B-1----:R-:W-:-:S04]  /*6b10*/  SHF.R.S32.HI R3, RZ, 0x1f, R2 ;  /* 0x0000001fff037819 */ /* 0x002fc80000011402 */
[----:B------:R1:W2:Y:S01]  /*6b20*/  LDS.128 R36, [R57+0x7080] ;  /* 0x0070800039247984 */ /* 0x0002a20000000c00 */
[----:B------:R-:W-:-:S03]  /*6b30*/  IMAD.WIDE.U32 R42, R2, c[0x0][0x338], R58 ;  /* 0x0000ce00022a7a25 */ /* 0x000fc600078e003a */
[----:B------:R1:W3:Y:S01]  /*6b40*/  LDS.128 R32, [R57+0x9080] ;  /* 0x0090800039207984 */ /* 0x0002e20000000c00 */
[----:B------:R-:W-:Y:S02]  /*6b50*/  IMAD R41, R3, c[0x0][0x338], RZ ;  /* 0x0000ce0003297a24 */ /* 0x000fe400078e02ff */
[----:B------:R-:W-:Y:S01]  /*6b60*/  IMAD.MOV.U32 R60, RZ, RZ, R42 ;  /* 0x000000ffff3c7224 */ /* 0x000fe200078e002a */
[----:B------:R1:W4:Y:S01]  /*6b70*/  LDS.128 R28, [R57+0xb080] ;  /* 0x00b08000391c7984 */ /* 0x0003220000000c00 */
[----:B------:R-:W-:-:S03]  /*6b80*/  IMAD R41, R2, c[0x0][0x33c], R41 ;  /* 0x0000cf0002297a24 */ /* 0x000fc600078e0229 */
[----:B------:R1:W1:Y:S01]  /*6b90*/  LDS.128 R24, [R57+0x80] ;  /* 0x0000800039187984 */ /* 0x0002620000000c00 */
[----:B------:R-:W-:Y:S02]  /*6ba0*/  IMAD.IADD R61, R43, 0x1, R41 ;  /* 0x000000012b3d7824 */ /* 0x000fe400078e0229 */
[----:B------:R-:W-:Y:S01]  /*6bb0*/  IMAD R43, R52, c[0x0][0x340], RZ ;  /* 0x0000d000342b7a24 */ /* 0x000fe200078e02ff */
[----:B------:R1:W1:Y:S01]  /*6bc0*/  LDS.128 R20, [R57+0x2080] ;  /* 0x0020800039147984 */ /* 0x0002620000000c00 */
[----:B------:R-:W-:Y:S02]  /*6bd0*/  IMAD.U32 R41, RZ, RZ, UR10 ;  /* 0x0000000aff297e24 */ /* 0x000fe4000f8e00ff */
[C---:B------:R-:W-:Y:S01]  /*6be0*/  IMAD R40, R238.reuse, c[0x0][0x344], R43 ;  /* 0x0000d100ee287a24 */ /* 0x040fe200078e022b */
[----:B------:R1:W1:Y:S01]  /*6bf0*/  LDS.128 R16, [R57+0x4080] ;  /* 0x0040800039107984 */ /* 0x0002620000000c00 */
[----:B------:R-:W-:-:S03]  /*6c00*/  IMAD.WIDE.U32 R60, R238, c[0x0][0x340], R60 ;  /* 0x0000d000ee3c7a25 */ /* 0x000fc600078e003c */
[----:B------:R1:W1:Y:S01]  /*6c10*/  LDS.128 R12, [R57+0x1080] ;  /* 0x00108000390c7984 */ /* 0x0002620000000c00 */
[----:B------:R-:W-:-:S03]  /*6c20*/  IMAD.WIDE R62, R41, 0x40, R62 ;  /* 0x00000040293e7825 */ /* 0x000fc600078e023e */
[----:B------:R1:W1:Y:S01]  /*6c30*/  LDS.128 R8, [R57+0x3080] ;  /* 0x0030800039087984 */ /* 0x0002620000000c00 */
[----:B------:R-:W-:-:S03]  /*6c40*/  IMAD.IADD R65, R61, 0x1, R40 ;  /* 0x000000013d417824 */ /* 0x000fc600078e0228 */
[----:B------:R1:W1:Y:S01]  /*6c50*/  LDS.128 R4, [R57+0x5080] ;  /* 0x0050800039047984 */ /* 0x0002620000000c00 */
[----:B------:R-:W-:Y:S05]  /*6c60*/  @P4 BRA `(.L_x_313) ;  /* 0x0000011000004947 */ /* 0x000fea0003800000 */
[C---:B------:R-:W-:Y:S01]  /*6c70*/  ISETP.GE.AND P3, PT, R58.reuse, c[0x0][0x324], PT ;  /* 0x0000c9003a007a0c */ /* 0x040fe20003f66270 */
[----:B------:R-:W5:Y:S01]  /*6c80*/  LDS.128 R48, [R57+0x8080] ;  /* 0x0080800039307984 */ /* 0x000f620000000c00 */
[----:B------:R-:W-:Y:S01]  /*6c90*/  IMAD R54, R63, c[0x0][0x330], RZ ;  /* 0x0000cc003f367a24 */ /* 0x000fe200078e02ff */
[----:B------:R-:W-:Y:S01]  /*6ca0*/  IADD3 R55, R58, 0x80, RZ ;  /* 0x000000803a377810 */ /* 0x000fe20007ffe0ff */
[----:B------:R-:W-:Y:S01]  /*6cb0*/  IMAD.MOV.U32 R64, RZ, RZ, R60 ;  /* 0x000000ffff407224 */ /* 0x000fe200078e003c */
[----:B------:R-:W4:Y:S01]  /*6cc0*/  LDS.128 R44, [R57+0xa080] ;  /* 0x00a08000392c7984 */ /* 0x000f220000000c00 */
[----:B------:R-:W-:Y:S01]  /*6cd0*/  IMAD R54, R62, c[0x0][0x334], R54 ;  /* 0x0000cd003e367a24 */ /* 0x000fe200078e0236 */
[----:B------:R-:W-:Y:S01]  /*6ce0*/  ISETP.GE.AND P2, PT, R56, c[0x0][0x324], PT ;  /* 0x0000c90038007a0c */ /* 0x000fe20003f46270 */
[----:B------:R-:W-:Y:S01]  /*6cf0*/  IMAD.WIDE.U32 R66, R62, c[0x0][0x330], R64 ;  /* 0x0000cc003e427a25 */ /* 0x000fe200078e0040 */
[----:B------:R-:W-:-:S03]  /*6d00*/  ISETP.GE.AND P1, PT, R55, c[0x0][0x324], PT ;  /* 0x0000c90037007a0c */ /* 0x000fc60003f26270 */
[----:B------:R-:W-:Y:S01]  /*6d10*/  IMAD.IADD R54, R67, 0x1, R54 ;  /* 0x0000000143367824 */ /* 0x000fe200078e0236 */
[----:B------:R-:W3:Y:S01]  /*6d20*/  @!P3 LDS.128 R40, [R57+0x6080] ;  /* 0x006080003928b984 */ /* 0x000ee20000000c00 */
[----:B------:R-:W-:-:S04]  /*6d30*/  LEA R68, P0, R66, c[0x0][0x318], 0x1 ;  /* 0x0000c60042447a11 */ /* 0x000fc800078008ff */
[----:B------:R-:W-:-:S05]  /*6d40*/  LEA.HI.X R69, R66, c[0x0][0x31c], R54, 0x1, P0 ;  /* 0x0000c70042457a11 */ /* 0x000fca00000f0c36 */
[----:B-----5:R2:W-:Y:S04]  /*6d50*/  @!P2 STG.E.128 [R68.64+0x80], R48 ;  /* 0x000080304400a986 */ /* 0x0205e8000c101d10 */
[----:B----4-:R2:W-:Y:S04]  /*6d60*/  @!P1 STG.E.128 [R68.64+0x100], R44 ;  /* 0x0001002c44009986 */ /* 0x0105e8000c101d10 */
[----:B---3--:R2:W-:Y:S02]  /*6d70*/  @!P3 STG.E.128 [R68.64], R40 ;  /* 0x000000284400b986 */ /* 0x0085e4000c101d10 */
.L_x_313:
[----:B------:R-:W-:Y:S05]  /*6d80*/  BSYNC B0 ;  /* 0x0000000000007941 */ /* 0x000fea0003800000 */
.L_x_312:
[----:B------:R-:W-:Y:S01]  /*6d90*/  IADD3 R0, R0, 0x20, RZ ;  /* 0x0000002000007810 */ /* 0x000fe20007ffe0ff */
[----:B------:R-:W-:Y:S03]  /*6da0*/  BSSY B0, `(.L_x_314) ;  /* 0x0000014000007945 */ /* 0x000fe60003800000 */
[----:B------:R-:W-:-:S13]  /*6db0*/  ISETP.GE.AND P3, PT, R0, R53, PT ;  /* 0x000000350000720c */ /* 0x000fda0003f66270 */
[----:B------:R-:W-:Y:S05]  /*6dc0*/  @P3 BRA `(.L_x_315) ;  /* 0x0000011000003947 */ /* 0x000fea0003800000 */
[----:B--2---:R-:W-:Y:S01]  /*6dd0*/  IADD3 R41, P0, R62, 0x20, RZ ;  /* 0x000000203e297810 */ /* 0x004fe20007f1e0ff */
[----:B------:R-:W-:Y:S01]  /*6de0*/  IMAD.MOV.U32 R42, RZ, RZ, R60 ;  /* 0x000000ffff2a7224 */ /* 0x000fe200078e003c */
[C---:B------:R-:W-:Y:S01]  /*6df0*/  IADD3 R0, R58.reuse, 0x80, RZ ;  /* 0x000000803a007810 */ /* 0x040fe20007ffe0ff */
[----:B------:R-:W-:Y:S01]  /*6e00*/  IMAD.MOV.U32 R43, RZ, RZ, R65 ;  /* 0x000000ffff2b7224 */ /* 0x000fe200078e0041 */
[----:B------:R-:W-:Y:S01]  /*6e10*/  ISETP.GE.AND P2, PT, R58, c[0x0][0x324], PT ;  /* 0x0000c9003a007a0c */ /* 0x000fe20003f46270 */
[----:B------:R-:W-:Y:S01]  /*6e20*/  IMAD.X R40, RZ, RZ, R63, P0 ;  /* 0x000000ffff287224 */ /* 0x000fe200000e063f */
[----:B------:R-:W-:Y:S01]  /*6e30*/  ISETP.GE.AND P0, PT, R0, c[0x0][0x324], PT ;  /* 0x0000c90000007a0c */ /* 0x000fe20003f06270 */
[----:B------:R-:W-:Y:S01]  /*6e40*/  IMAD.WIDE.U32 R42, R41, c[0x0][0x330], R42 ;  /* 0x0000cc00292a7a25 */ /* 0x000fe200078e002a */
[----:B------:R-:W-:-:S03]  /*6e50*/  ISETP.GE.AND P1, PT, R56, c[0x0][0x324], PT ;  /* 0x0000c90038007a0c */ /* 0x000fc60003f26270 */
[----:B------:R-:W-:Y:S01]  /*6e60*/  IMAD R40, R40, c[0x0][0x330], RZ ;  /* 0x0000cc0028287a24 */ /* 0x000fe200078e02ff */
[----:B------:R-:W-:-:S03]  /*6e70*/  LEA R44, P5, R42, c[0x0][0x318], 0x1 ;  /* 0x0000c6002a2c7a11 */ /* 0x000fc600078a08ff */
[----:B------:R-:W-:-:S04]  /*6e80*/  IMAD R40, R41, c[0x0][0x334], R40 ;  /* 0x0000cd0029287a24 */ /* 0x000fc800078e0228 */
[----:B------:R-:W-:-:S05]  /*6e90*/  IMAD.IADD R40, R43, 0x1, R40 ;  /* 0x000000012b287824 */ /* 0x000fca00078e0228 */
[----:B------:R-:W-:-:S05]  /*6ea0*/  LEA.HI.X R45, R42, c[0x0][0x31c], R40, 0x1, P5 ;  /* 0x0000c7002a2d7a11 */ /* 0x000fca00028f0c28 */
[----:B------:R2:W-:Y:S04]  /*6eb0*/  @!P2 STG.E.128 [R44.64], R36 ;  /* 0x000000242c00a986 */ /* 0x0005e8000c101d10 */
[----:B---3--:R2:W-:Y:S04]  /*6ec0*/  @!P1 STG.E.128 [R44.64+0x80], R32 ;  /* 0x000080202c009986 */ /* 0x0085e8000c101d10 */
[----:B----4-:R2:W-:Y:S02]  /*6ed0*/  @!P0 STG.E.128 [R44.64+0x100], R28 ;  /* 0x0001001c2c008986 */ /* 0x0105e4000c101d10 */
.L_x_315:
[----:B------:R-:W-:Y:S05]  /*6ee0*/  BSYNC B0 ;  /* 0x0000000000007941 */ /* 0x000fea0003800000 */
.L_x_314:
[----:B------:R-:W-:Y:S01]  /*6ef0*/  IMAD R3, R3, c[0x0][0x308], RZ ;  /* 0x0000c20003037a24 */ /* 0x000fe200078e02ff */
[----:B------:R-:W-:Y:S01]  /*6f00*/  BSSY B0, `(.L_x_316) ;  /* 0x0000017000007945 */ /* 0x000fe20003800000 */
[----:B--2-4-:R-:W-:-:S04]  /*6f10*/  IMAD.WIDE.U32 R30, R2, c[0x0][0x308], R58 ;  /* 0x0000c200021e7a25 */ /* 0x014fc800078e003a */
        /* <DEDUP_REMOVED lines=16> */
[----:B---3--:R-:W-:-:S04]  /*7020*/  LEA R32, P0, R30, c[0x0][0x2e8], 0x1 ;  /* 0x0000ba001e207a11 */ /* 0x008fc800078008ff */
[----:B------:R-:W-:-:S05]  /*7030*/  LEA.HI.X R33, R30, c[0x0][0x2ec], R2, 0x1, P0 ;  /* 0x0000bb001e217a11 */ /* 0x000fca00000f0c02 */
[----:B-1----:R1:W-:Y:S04]  /*7040*/  @!P4 STG.E.128 [R32.64], R24 ;  /* 0x000000182000c986 */ /* 0x0023e8000c101d10 */
[----:B------:R1:W-:Y:S04]  /*7050*/  @!P2 STG.E.128 [R32.64+0x80], R20 ;  /* 0x000080142000a986 */ /* 0x0003e8000c101d10 */
[----:B------:R1:W-:Y:S02]  /*7060*/  @!P1 STG.E.128 [R32.64+0x100], R16 ;  /* 0x0001001020009986 */ /* 0x0003e4000c101d10 */
.L_x_317:
[----:B------:R-:W-:Y:S05]  /*7070*/  BSYNC B0 ;  /* 0x0000000000007941 */ /* 0x000fea0003800000 */
.L_x_316:
[----:B------:R-:W-:Y:S05]  /*7080*/  @P3 EXIT ;  /* 0x000000000000394d */ /* 0x000fea0003800000 */
[----:B------:R-:W-:Y:S01]  /*7090*/  IADD3 R0, P0, R62, 0x20, RZ ;  /* 0x000000203e007810 */ /* 0x000fe20007f1e0ff */
[----:B-1----:R-:W-:Y:S01]  /*70a0*/  IMAD.MOV.U32 R16, RZ, RZ, R238 ;  /* 0x000000ffff107224 */ /* 0x002fe200078e00ee */
[C---:B------:R-:W-:Y:S01]  /*70b0*/  ISETP.GE.AND P1, PT, R58.reuse, c[0x0][0x2f4], PT ;  /* 0x0000bd003a007a0c */ /* 0x040fe20003f26270 */
[----:B------:R-:W-:Y:S01]  /*70c0*/  IMAD.MOV.U32 R17, RZ, RZ, R29 ;  /* 0x000000ffff117224 */ /* 0x000fe200078e001d */
        /* <DEDUP_REMOVED lines=15> */
.L_x_310:
[----:B------:R-:W-:Y:S01]  /*71c0*/  ISETP.NE.U32.AND P0, PT, RZ, c[0x0][0x360], PT ;  /* 0x0000d800ff007a0c */ /* 0x000fe20003f05070 */
[----:B-1----:R-:W-:Y:S01]  /*71d0*/  IMAD.MOV.U32 R7, RZ, RZ, 0x4 ;  /* 0x00000004ff077424 */ /* 0x002fe200078e00ff */
[----:B------:R-:W-:-:S02]  /*71e0*/  ISETP.NE.U32.AND P1, PT, RZ, c[0x0][0x358], PT ;  /* 0x0000d600ff007a0c */ /* 0x000fc40003f25070 */
[----:B------:R-:W-:Y:S01]  /*71f0*/  ISETP.NE.AND.EX P0, PT, RZ, c[0x0][0x364], PT, P0 ;  /* 0x0000d900ff007a0c */ /* 0x000fe20003f05300 */
[----:B------:R-:W-:Y:S01]  /*7200*/  IMAD.WIDE R4, R238, R7, c[0x0][0x358] ;  /* 0x0000d600ee047625 */ /* 0x000fe200078e0207 */
[----:B------:R-:W-:-:S03]  /*7210*/  ISETP.NE.AND.EX P1, PT, RZ, c[0x0][0x35c], PT, P1 ;  /* 0x0000d700ff007a0c */ /* 0x000fc60003f25310 */
[----:B------:R-:W-:-:S08]  /*7220*/  IMAD.MOV.U32 R6, RZ, RZ, c[0x0][0x2f0] ;  /* 0x0000bc00ff067624 */ /* 0x000fd000078e00ff */
[----:B------:R-:W-:Y:S02]  /*7230*/  @P0 IMAD.WIDE R8, R238, R7, c[0x0][0x360] ;  /* 0x0000d800ee080625 */ /* 0x000fe400078e0207 */
[----:B------:R-:W2:Y:S04]  /*7240*/  @P1 LDG.E R3, [R4.64] ;  /* 0x0000001004031981 */ /* 0x000ea8000c1e1900 */
[----:B------:R1:W5:Y:S01]  /*7250*/  @P0 LDG.E R6, [R8.64] ;  /* 0x0000001008060981 */ /* 0x000362000c1e1900 */
[----:B------:R-:W-:Y:S02]  /*7260*/  CS2R R10, SRZ ;  /* 0x00000000000a7805 */ /* 0x000fe4000001ff00 */
[--C-:B--2---:R-:W-:Y:S01]  /*7270*/  @P1 SHF.R.S32.HI R11, RZ, 0x1f, R3.reuse ;  /* 0x0000001fff0b1819 */ /* 0x104fe20000011403 */
[----:B------:R-:W-:Y:S01]  /*7280*/  @P1 IMAD.MOV.U32 R10, RZ, RZ, R3 ;  /* 0x000000ffff0a1224 */ /* 0x000fe200078e0003 */
[----:B------:R-:W-:Y:S05]  /*7290*/  @P0 BRA `(.L_x_318) ;  /* 0x0000004000000947 */ /* 0x000fea0003800000 */
[----:B-1----:R-:W-:Y:S05]  /*72a0*/  @!P1 BRA `(.L_x_318) ;  /* 0x0000003000009947 */ /* 0x002fea0003800000 */
[----:B-----5:R-:W2:Y:S04]  /*72b0*/  LDG.E R6, [R4.64] ;  /* 0x0000001004067981 */ /* 0x020ea8000c1e1900 */
[----:B------:R-:W2:Y:S02]  /*72c0*/  LDG.E R3, [R4.64+0x4] ;  /* 0x0000041004037981 */ /* 0x000ea4000c1e1900 */
[----:B--2---:R-:W-:-:S02]  /*72d0*/  IADD3 R6, -R6, R3, RZ ;  /* 0x0000000306067210 */ /* 0x004fc40007ffe1ff */
.L_x_318:
[----:B-1---5:R-:W1:Y:S01]  /*72e0*/  S2R R0, SR_CTAID.Y ;  /* 0x0000000000007919 */ /* 0x022e620000002600 */
[----:B------:R-:W-:Y:S01]  /*72f0*/  SHF.R.S32.HI R2, RZ, 0x1f, R233 ;  /* 0x0000001fff027819 */ /* 0x000fe200000114e9 */
[----:B------:R-:W-:Y:S01]  /*7300*/  BSSY B0, `(.L_x_319) ;  /* 0x000002a000007945 */ /* 0x000fe20003800000 */
[----:B------:R-:W-:-:S02]  /*7310*/  IADD3 R6, R6, -UR14, RZ ;  /* 0x8000000e06067c10 */ /* 0x000fc4000fffe0ff */
[----:B------:R-:W-:Y:S02]  /*7320*/  LEA.HI R3, R2, R233, RZ, 0x3 ;  /* 0x000000e902037211 */ /* 0x000fe400078f18ff */
[----:B------:R-:W-:Y:S02]  /*7330*/  SHF.R.S32.HI R4, RZ, 0x1f, R238 ;  /* 0x0000001fff047819 */ /* 0x000fe400000114ee */
[----:B------:R-:W-:Y:S02]  /*7340*/  LOP3.LUT R8, R3, 0x1ffffff8, RZ, 0xc0, !PT ;  /* 0x1ffffff803087812 */ /* 0x000fe400078ec0ff */
[----:B------:R-:W-:Y:S02]  /*7350*/  SHF.R.S32.HI R3, RZ, 0x3, R3 ;  /* 0x00000003ff037819 */ /* 0x000fe40000011403 */
[----:B------:R-:W-:Y:S01]  /*7360*/  SEL R4, R4, RZ, !P1 ;  /* 0x000000ff04047207 */ /* 0x000fe20004800000 */
[----:B------:R-:W-:Y:S01]  /*7370*/  IMAD.IADD R8, R233, 0x1, -R8 ;  /* 0x00000001e9087824 */ /* 0x000fe200078e0a08 */
[----:B------:R-:W-:-:S02]  /*7380*/  ISETP.GE.AND P4, PT, R3, R6, PT ;  /* 0x000000060300720c */ /* 0x000fc40003f86270 */
[C---:B------:R-:W-:Y:S01]  /*7390*/  IADD3 R10, P0, R3.reuse, R10, RZ ;  /* 0x0000000a030a7210 */ /* 0x040fe20007f1e0ff */
[----:B------:R-:W-:Y:S01]  /*73a0*/  IMAD.SHL.U32 R8, R8, 0x8, RZ ;  /* 0x0000000808087824 */ /* 0x000fe200078e00ff */
[----:B------:R-:W-:Y:S01]  /*73b0*/  SEL R238, R238, RZ, !P1 ;  /* 0x000000ffeeee7207 */ /* 0x000fe20004800000 */
[----:B------:R-:W-:Y:S01]  /*73c0*/  IMAD R17, R4, c[0x0][0x310], RZ ;  /* 0x0000c40004117a24 */ /* 0x000fe200078e02ff */
[----:B------:R-:W-:Y:S02]  /*73d0*/  LEA.HI.X.SX32 R11, R3, R11, 0x1, P0 ;  /* 0x0000000b030b7211 */ /* 0x000fe400000f0eff */
[----:B------:R-:W-:Y:S01]  /*73e0*/  SHF.R.S32.HI R9, RZ, 0x1f, R8 ;  /* 0x0000001fff097819 */ /* 0x000fe20000011408 */
[----:B------:R-:W-:Y:S01]  /*73f0*/  IMAD R17, R238, c[0x0][0x314], R17 ;  /* 0x0000c500ee117a24 */ /* 0x000fe200078e0211 */
[----:B-1----:R-:W-:Y:S02]  /*7400*/  SHF.R.S32.HI R2, RZ, 0x1f, R0 ;  /* 0x0000001fff027819 */ /* 0x002fe40000011400 */
[----:B------:R-:W-:Y:S01]  /*7410*/  IADD3 R7, R8, 0x40, RZ ;  /* 0x0000004008077810 */ /* 0x000fe20007ffe0ff */
[----:B------:R-:W-:-:S04]  /*7420*/  IMAD.WIDE.U32 R14, R0, c[0x0][0x308], R8 ;  /* 0x0000c200000e7a25 */ /* 0x000fc800078e0008 */
[----:B------:R-:W-:-:S04]  /*7430*/  IMAD R5, R2, c[0x0][0x308], RZ ;  /* 0x0000c20002057a24 */ /* 0x000fc800078e02ff */
[----:B------:R-:W-:Y:S01]  /*7440*/  IMAD R12, R0, c[0x0][0x30c], R5 ;  /* 0x0000c300000c7a24 */ /* 0x000fe200078e0205 */
[----:B------:R-:W-:-:S03]  /*7450*/  IADD3 R5, R8, 0x80, RZ ;  /* 0x0000008008057810 */ /* 0x000fc60007ffe0ff */
[----:B------:R-:W-:Y:S02]  /*7460*/  IMAD.IADD R13, R15, 0x1, R12 ;  /* 0x000000010f0d7824 */ /* 0x000fe400078e020c */
[----:B------:R-:W-:Y:S02]  /*7470*/  IMAD.MOV.U32 R12, RZ, RZ, R14 ;  /* 0x000000ffff0c7224 */ /* 0x000fe400078e000e */
[----:B------:R-:W-:Y:S02]  /*7480*/  IMAD.U32 R14, RZ, RZ, UR10 ;  /* 0x0000000aff0e7e24 */ /* 0x000fe4000f8e00ff */
        /* <DEDUP_REMOVED lines=17> */
.L_x_320:
[----:B------:R-:W-:Y:S05]  /*75a0*/  BSYNC B0 ;  /* 0x0000000000007941 */ /* 0x000fea0003800000 */
.L_x_319:
[----:B------:R-:W-:Y:S01]  /*75b0*/  IADD3 R3, R3, 0x20, RZ ;  /* 0x0000002003037810 */ /* 0x000fe20007ffe0ff */
[----:B------:R-:W-:Y:S03]  /*75c0*/  BSSY B0, `(.L_x_321) ;  /* 0x0000013000007945 */ /* 0x000fe60003800000 */
[----:B------:R-:W-:-:S13]  /*75d0*/  ISETP.GE.AND P3, PT, R3, R6, PT ;  /* 0x000000060300720c */ /* 0x000fda0003f66270 */
[----:B------:R-:W-:Y:S05]  /*75e0*/  @P3 BRA `(.L_x_322) ;  /* 0x0000010000003947 */ /* 0x000fea0003800000 */
[----:B------:R-:W-:Y:S01]  /*75f0*/  IADD3 R6, P0, R14, 0x20, RZ ;  /* 0x000000200e067810 */ /* 0x000fe20007f1e0ff */
[----:B------:R-:W-:Y:S01]  /*7600*/  IMAD.MOV.U32 R10, RZ, RZ, R12 ;  /* 0x000000ffff0a7224 */ /* 0x000fe200078e000c */
[----:B------:R-:W-:Y:S02]  /*7610*/  MOV R11, R17 ;  /* 0x00000011000b7202 */ /* 0x000fe40000000f00 */
        /* <DEDUP_REMOVED lines=10> */
[----:B------:R2:W-:Y:S04]  /*76c0*/  @!P2 STG.E.128 [R12.64], RZ ;  /* 0x000000ff0c00a986 */ /* 0x0005e8000c101d10 */
[----:B------:R2:W-:Y:S04]  /*76d0*/  @!P1 STG.E.128 [R12.64+0x80], RZ ;  /* 0x000080ff0c009986 */ /* 0x0005e8000c101d10 */
[----:B------:R2:W-:Y:S02]  /*76e0*/  @!P0 STG.E.128 [R12.64+0x100], RZ ;  /* 0x000100ff0c008986 */ /* 0x0005e4000c101d10 */
.L_x_322:
[----:B------:R-:W-:Y:S05]  /*76f0*/  BSYNC B0 ;  /* 0x0000000000007941 */ /* 0x000fea0003800000 */
.L_x_321:
[----:B------:R-:W-:Y:S01]  /*7700*/  IMAD R3, R2, c[0x0][0x338], RZ ;  /* 0x0000ce0002037a24 */ /* 0x000fe200078e02ff */
[----:B------:R-:W-:Y:S01]  /*7710*/  BSSY B0, `(.L_x_323) ;  /* 0x0000016000007945 */ /* 0x000fe20003800000 */
[----:B------:R-:W-:-:S04]  /*7720*/  IMAD.WIDE.U32 R10, R0, c[0x0][0x338], R8 ;  /* 0x0000ce00000a7a25 */ /* 0x000fc800078e0008 */
[----:B------:R-:W-:Y:S02]  /*7730*/  IMAD R3, R0, c[0x0][0x33c], R3 ;  /* 0x0000cf0000037a24 */ /* 0x000fe400078e0203 */
[----:B--2---:R-:W-:-:S03]  /*7740*/  IMAD R13, R4, c[0x0][0x340], RZ ;  /* 0x0000d000040d7a24 */ /* 0x004fc600078e02ff */
        /* <DEDUP_REMOVED lines=18> */
.L_x_324:
[----:B------:R-:W-:Y:S05]  /*7870*/  BSYNC B0 ;  /* 0x0000000000007941 */ /* 0x000fea0003800000 */
.L_x_323:
[----:B------:R-:W-:Y:S05]  /*7880*/  @P3 EXIT ;  /* 0x000000000000394d */ /* 0x000fea0003800000 */
[----:B------:R-:W-:Y:S01]  /*7890*/  IADD3 R0, P0, R14, 0x20, RZ ;  /* 0x000000200e007810 */ /* 0x000fe20007f1e0ff */
[----:B------:R-:W-:Y:S01]  /*78a0*/  IMAD.MOV.U32 R10, RZ, RZ, R238 ;  /* 0x000000ffff0a7224 */ /* 0x000fe200078e00ee */
[----:B------:R-:W-:-:S03]  /*78b0*/  ISETP.GE.AND P1, PT, R8, c[0x0][0x324], PT ;  /* 0x0000c90008007a0c */ /* 0x000fc60003f26270 */
[----:B------:R-:W-:Y:S01]  /*78c0*/  IMAD.X R14, RZ, RZ, R15, P0 ;  /* 0x000000ffff0e7224 */ /* 0x000fe200000e060f */
[----:B------:R-:W-:Y:S01]  /*78d0*/  ISETP.GE.AND P0, PT, R7, c[0x0][0x324], PT ;  /* 0x0000c90007007a0c */ /* 0x000fe20003f06270 */
[----:B------:R-:W-:-:S04]  /*78e0*/  IMAD.WIDE.U32 R10, R0, c[0x0][0x330], R10 ;  /* 0x0000cc00000a7a25 */ /* 0x000fc800078e000a */
[----:B--2---:R-:W-:Y:S01]  /*78f0*/  IMAD R3, R14, c[0x0][0x330], RZ ;  /* 0x0000cc000e037a24 */ /* 0x004fe200078e02ff */
        /* <DEDUP_REMOVED lines=10> */
.L_x_325:
        /* <DEDUP_REMOVED lines=14> */
.L_x_1386:


//--------------------- .text._ZN7cutlass13device_kernelIN5flash19enable_sm80_to_sm89INS1_16FlashAttnBwdSm80INS1_25CollectiveMainloopBwdSm80ILi1ELi1EN4cute5tupleIJNS5_1CILi64EEES8_NS7_ILi192EEEEEENS_6half_tEfNS_4arch4Sm80ELb0ELb1ELb1ELb1ELb1ELb0ELb0ELb0ELi2ELi2ELi2ELi2ELb1EEENS1_21CollectiveEpilogueBwdISA_SB_SD_Li256ELb1ELb0ELi4EEENS1_19SingleTileSchedulerILb1ELb0ELb0ELi64EEEEEEEEEvNT_6ParamsE --------------------------
	.section	.text._ZN7cutlass13device_kernelIN5flash19enable_sm80_to_sm89INS1_16FlashAttnBwdSm80INS1_25CollectiveMainloopBwdSm80ILi1ELi1EN4cute5tupleIJNS5_1CILi64EEES8_NS7_ILi192EEEEEENS_6half_tEfNS_4arch4Sm80ELb0ELb1ELb1ELb1ELb1ELb0ELb0ELb0ELi2ELi2ELi2ELi2ELb1EEENS1_21CollectiveEpilogueBwdISA_SB_SD_Li256ELb1ELb0ELi4EEENS1_19SingleTileSchedulerILb1ELb0ELb0ELi64EEEEEEEEEvNT_6ParamsE,"ax",@progbits
	.sectioninfo	@"SHI_REGISTERS=255"
	.align	128
.text._ZN7cutlass13device_kernelIN5flash19enable_sm80_to_sm89INS1_16FlashAttnBwdSm80INS1_25CollectiveMainloopBwdSm80ILi1ELi1EN4cute5tupleIJNS5_1CILi64EEES8_NS7_ILi192EEEEEENS_6half_tEfNS_4arch4Sm80ELb0ELb1ELb1ELb1ELb1ELb0ELb0ELb0ELi2ELi2ELi2ELi2ELb1EEENS1_21CollectiveEpilogueBwdISA_SB_SD_Li256ELb1ELb0ELi4EEENS1_19SingleTileSchedulerILb1ELb0ELb0ELi64EEEEEEEEEvNT_6ParamsE:
        .type           _ZN7cutlass13device_kernelIN5flash19enable_sm80_to_sm89INS1_16FlashAttnBwdSm80INS1_25CollectiveMainloopBwdSm80ILi1ELi1EN4cute5tupleIJNS5_1CILi64EEES8_NS7_ILi192EEEEEENS_6half_tEfNS_4arch4Sm80ELb0ELb1ELb1ELb1ELb1ELb0ELb0ELb0ELi2ELi2ELi2ELi2ELb1EEENS1_21CollectiveEpilogueBwdISA_SB_SD_Li256ELb1ELb0ELi4EEENS1_19SingleTileSchedulerILb1ELb0ELb0ELi64EEEEEEEEEvNT_6ParamsE,@function
        .size           _ZN7cutlass13device_kernelIN5flash19enable_sm80_to_sm89INS1_16FlashAttnBwdSm80INS1_25CollectiveMainloopBwdSm80ILi1ELi1EN4cute5tupleIJNS5_1CILi64EEES8_NS7_ILi192EEEEEENS_6half_tEfNS_4arch4Sm80ELb0ELb1ELb1ELb1ELb1ELb0ELb0ELb0ELi2ELi2ELi2ELi2ELb1EEENS1_21CollectiveEpilogueBwdISA_SB_SD_Li256ELb1ELb0ELi4EEENS1_19SingleTileSchedulerILb1ELb0ELb0ELi64EEEEEEEEEvNT_6ParamsE,(.L_x_1387 - _ZN7cutlass13device_kernelIN5flash19enable_sm80_to_sm89INS1_16FlashAttnBwdSm80INS1_25CollectiveMainloopBwdSm80ILi1ELi1EN4cute5tupleIJNS5_1CILi64EEES8_NS7_ILi192EEEEEENS_6half_tEfNS_4arch4Sm80ELb0ELb1ELb1ELb1ELb1ELb0ELb0ELb0ELi2ELi2ELi2ELi2ELb1EEENS1_21CollectiveEpilogueBwdISA_SB_SD_Li256ELb1ELb0ELi4EEENS1_19SingleTileSchedulerILb1ELb0ELb0ELi64EEEEEEEEEvNT_6ParamsE)
        .other          _ZN7cutlass13device_kernelIN5flash19enable_sm80_to_sm89INS1_16FlashAttnBwdSm80INS1_25CollectiveMainloopBwdSm80ILi1ELi1EN4cute5tupleIJNS5_1CILi64EEES8_NS7_ILi192EEEEEENS_6half_tEfNS_4arch4Sm80ELb0ELb1ELb1ELb1ELb1ELb0ELb0ELb0ELi2ELi2ELi2ELi2ELb1EEENS1_21CollectiveEpilogueBwdISA_SB_SD_Li256ELb1ELb0ELi4EEENS1_19SingleTileSchedulerILb1ELb0ELb0ELi64EEEEEEEEEvNT_6ParamsE,@"STO_CUDA_ENTRY STV_DEFAULT"
_ZN7cutlass13device_kernelIN5flash19enable_sm80_to_sm89INS1_16FlashAttnBwdSm80INS1_25CollectiveMainloopBwdSm80ILi1ELi1EN4cute5tupleIJNS5_1CILi64EEES8_NS7_ILi192EEEEEENS_6half_tEfNS_4arch4Sm80ELb0ELb1ELb1ELb1ELb1ELb0ELb0ELb0ELi2ELi2ELi2ELi2ELb1EEENS1_21CollectiveEpilogueBwdISA_SB_SD_Li256ELb1ELb0ELi4EEENS1_19SingleTileSchedulerILb1ELb0ELb0ELi64EEEEEEEEEvNT_6ParamsE:
        /* <DEDUP_REMOVED lines=18> */
.L_x_327:
        /* <DEDUP_REMOVED lines=8> */
.L_x_329:
[----:B------:R-:W-:Y:S02]  /*01a0*/  MOV R0, c[0x0][0x3a4] ;  /* 0x0000e90000007a02 */ /* 0x000fe40000000f00 */
.L_x_328:
[----:B------:R-:W-:-:S06]  /*01b0*/  USHF.L.U32 UR14, UR10, 0x6, URZ ;  /* 0x000000060a0e7899 */ /* 0x000fcc000800063f */
[----:B-----5:R-:W-:-:S04]  /*01c0*/  ISETP.LE.AND P0, PT, R0, UR14, PT ;  /* 0x0000000e00007c0c */ /* 0x020fc8000bf03270 */
[----:B------:R-:W-:Y:S01]  /*01d0*/  SEL R238, R238, 0xffffffff, !P0 ;  /* 0xffffffffeeee7807 */ /* 0x000fe20004000000 */
[----:B------:R-:W-:Y:S05]  /*01e0*/  BRA `(.L_x_330) ;  /* 0x0000011000007947 */ /* 0x000fea0003800000 */
.L_x_326:
[----:B--2-4-:R-:W-:-:S04]  /*01f0*/  ISETP.NE.U32.AND P0, PT, RZ, c[0x0][0x3c0], PT ;  /* 0x0000f000ff007a0c */ /* 0x014fc80003f05070 */
[----:B------:R-:W-:-:S13]  /*0200*/  ISETP.NE.AND.EX P0, PT, RZ, c[0x0][0x3c4], PT, P0 ;  /* 0x0000f100ff007a0c */ /* 0x000fda0003f05300 */
[----:B------:R-:W-:Y:S05]  /*0210*/  @!P0 BRA `(.L_x_331) ;  /* 0x0000002000008947 */ /* 0x000fea0003800000 */
[----:B------:R1:W5:Y:S01]  /*0220*/  LDG.E R0, [R4.64] ;  /* 0x0000001004007981 */ /* 0x000362000c1e1900 */
[----:B------:R-:W-:Y:S05]  /*0230*/  BRA `(.L_x_332) ;  /* 0x0000009000007947 */ /* 0x000fea0003800000 */
.L_x_331:
        /* <DEDUP_REMOVED lines=8> */
.L_x_333:
[----:B------:R-:W-:Y:S02]  /*02c0*/  MOV R0, c[0x0][0x3a4] ;  /* 0x0000e90000007a02 */ /* 0x000fe40000000f00 */
.L_x_332:
[----:B------:R-:W-:-:S06]  /*02d0*/  USHF.L.U32 UR14, UR10, 0x6, URZ ;  /* 0x000000060a0e7899 */ /* 0x000fcc000800063f */
[----:B-----5:R-:W-:-:S04]  /*02e0*/  ISETP.LE.AND P0, PT, R0, UR14, PT ;  /* 0x0000000e00007c0c */ /* 0x020fc8000bf03270 */
[----:B------:R-:W-:-:S04]  /*02f0*/  SEL R238, R238, 0xffffffff, !P0 ;  /* 0xffffffffeeee7807 */ /* 0x000fc80004000000 */
.L_x_330:
        /* <DEDUP_REMOVED lines=32> */
.L_x_334:
[----:B------:R-:W-:-:S04]  /*0500*/  ISETP.NE.U32.AND P0, PT, RZ, c[0x0][0x2e0], PT ;  /* 0x0000b800ff007a0c */ /* 0x000fc80003f05070 */
[----:B------:R-:W-:-:S13]  /*0510*/  ISETP.NE.AND.EX P0, PT, RZ, c[0x0][0x2e4], PT, P0 ;  /* 0x0000b900ff007a0c */ /* 0x000fda0003f05300 */
[----:B------:R-:W-:Y:S05]  /*0520*/  @!P0 BRA `(.L_x_335) ;  /* 0x0000004000008947 */ /* 0x000fea0003800000 */
[----:B-1----:R-:W-:-:S05]  /*0530*/  IMAD.WIDE R6, R238, R7, c[0x0][0x2e0] ;  /* 0x0000b800ee067625 */ /* 0x002fca00078e0207 */
[----:B------:R-:W3:Y:S02]  /*0540*/  LDG.E R5, [R6.64] ;  /* 0x0000001006057981 */ /* 0x000ee4000c1e1900 */
[----:B---3--:R1:W3:Y:S02]  /*0550*/  R2UR UR7, R5 ;  /* 0x00000000050773c2 */ /* 0x0082e400000e0000 */
[----:B-1-3--:R-:W-:Y:S05]  /*0560*/  BRA `(.L_x_336) ;  /* 0x0000006000007947 */ /* 0x00afea0003800000 */
.L_x_335:
[----:B------:R-:W-:Y:S05]  /*0570*/  @!P4 BRA `(.L_x_336) ;  /* 0x000000500000c947 */ /* 0x000fea0003800000 */
[----:B------:R-:W3:Y:S04]  /*0580*/  LDG.E R5, [R8.64] ;  /* 0x0000001008057981 */ /* 0x000ee8000c1e1900 */
[----:B-1----:R-:W4:Y:S01]  /*0590*/  LDG.E R6, [R8.64+0x4] ;  /* 0x0000041008067981 */ /* 0x002f22000c1e1900 */
[----:B---3--:R-:W1:Y:S08]  /*05a0*/  R2UR UR7, R5 ;  /* 0x00000000050773c2 */ /* 0x008e7000000e0000 */
[----:B----4-:R-:W1:Y:S02]  /*05b0*/  R2UR UR4, R6 ;  /* 0x00000000060473c2 */ /* 0x010e6400000e0000 */
[----:B-1----:R-:W-:-:S06]  /*05c0*/  UIADD3 UR7, -UR7, UR4, URZ ;  /* 0x0000000407077290 */ /* 0x002fcc000fffe13f */
.L_x_336:
        /* <DEDUP_REMOVED lines=15> */
.L_x_337:
        /* <DEDUP_REMOVED lines=521> */
.L_x_357:
        /* <DEDUP_REMOVED lines=141> */
.L_x_341:
[----:B------:R-:W-:Y:S04]  /*3020*/  MOV R4, c[0x0][0x2a8] ;  /* 0x0000aa0000047a02 */ /* 0x000fe80000000f00 */
[----:B------:R-:W-:Y:S11]  /*3030*/  ISETP.NE.AND P0, PT, R4, 0x1, PT ;  /* 0x000000010400780c */ /* 0x000ff60003f05270 */
[----:B------:R-:W-:Y:S02]  /*3040*/  @!UPT UIADD3 URZ, URZ, URZ, URZ ;  /* 0x0000003f3f3ff290 */ /* 0x000fe4000fffe03f */
[----:B------:R-:W-:Y:S05]  /*3050*/  @P0 IMAD.HI.U32 R4, R5, c[0x0][0x2ac], RZ ;  /* 0x0000ab0005040a27 */ /* 0x000fea00078e00ff */
[----:B------:R-:W-:Y:S02]  /*3060*/  @P0 SHF.R.U32.HI R5, RZ, c[0x0][0x2b0], R4 ;  /* 0x0000ac00ff050a19 */ /* 0x000fe40000011604 */
.L_x_342:
[----:B------:R-:W-:Y:S05]  /*3070*/  BSYNC B0 ;  /* 0x0000000000007941 */ /* 0x000fea0003800000 */
.L_x_340:
[----:B------:R-:W-:Y:S04]  /*3080*/  IMAD.MOV.U32 R4, RZ, RZ, c[0x0][0x2a8] ;  /* 0x0000aa00ff047624 */ /* 0x000fe800078e00ff */
[----:B------:R-:W-:Y:S04]  /*3090*/  IMAD R4, R5, R4, -UR14 ;  /* 0x8000000e05047e24 */ /* 0x000fe8000f8e0204 */
[----:B------:R-:W-:Y:S05]  /*30a0*/  IMAD.IADD R4, R4, 0x1, -R247 ;  /* 0x0000000104047824 */ /* 0x000fea00078e0af7 */
[----:B------:R-:W-:Y:S02]  /*30b0*/  IADD3 R5, R4, c[0x0][0x2a8], RZ ;  /* 0x0000aa0004057a10 */ /* 0x000fe40007ffe0ff */
[----:B------:R-:W-:Y:S02]  /*30c0*/  IMNMX R217, R217, R4, !PT ;  /* 0x00000004d9d97217 */ /* 0x000fe40007800200 */
[----:B------:R-:W-:Y:S02]  /*30d0*/  IMNMX R216, R216, R5, PT ;  /* 0x00000005d8d87217 */ /* 0x000fe40003800200 */
.L_x_339:
        /* <DEDUP_REMOVED lines=18> */
.L_x_345:
[----:B------:R-:W-:Y:S04]  /*3200*/  MOV R4, c[0x0][0x2a8] ;  /* 0x0000aa0000047a02 */ /* 0x000fe80000000f00 */
[----:B------:R-:W-:Y:S11]  /*3210*/  ISETP.NE.AND P0, PT, R4, 0x1, PT ;  /* 0x000000010400780c */ /* 0x000ff60003f05270 */
[----:B------:R-:W-:Y:S02]  /*3220*/  @!UPT UIADD3 URZ, URZ, URZ, URZ ;  /* 0x0000003f3f3ff290 */ /* 0x000fe4000fffe03f */
[----:B------:R-:W-:Y:S05]  /*3230*/  @P0 IMAD.HI.U32 R4, R5, c[0x0][0x2ac], RZ ;  /* 0x0000ab0005040a27 */ /* 0x000fea00078e00ff */
[----:B------:R-:W-:Y:S02]  /*3240*/  @P0 SHF.R.U32.HI R5, RZ, c[0x0][0x2b0], R4 ;  /* 0x0000ac00ff050a19 */ /* 0x000fe40000011604 */
.L_x_346:
[----:B------:R-:W-:Y:S05]  /*3250*/  BSYNC B0 ;  /* 0x0000000000007941 */ /* 0x000fea0003800000 */
.L_x_344:
[----:B------:R-:W-:Y:S04]  /*3260*/  IMAD.MOV.U32 R4, RZ, RZ, c[0x0][0x2a8] ;  /* 0x0000aa00ff047624 */ /* 0x000fe800078e00ff */
[----:B------:R-:W-:Y:S04]  /*3270*/  IMAD R4, R5, R4, -UR14 ;  /* 0x8000000e05047e24 */ /* 0x000fe8000f8e0204 */
[----:B------:R-:W-:Y:S05]  /*3280*/  IMAD.IADD R4, R4, 0x1, -R247 ;  /* 0x0000000104047824 */ /* 0x000fea00078e0af7 */
[----:B------:R-:W-:Y:S02]  /*3290*/  IADD3 R5, R4, c[0x0][0x2a8], RZ ;  /* 0x0000aa0004057a10 */ /* 0x000fe40007ffe0ff */
[----:B------:R-:W-:Y:S02]  /*32a0*/  IMNMX R141, R141, R4, !PT ;  /* 0x000000048d8d7217 */ /* 0x000fe40007800200 */
[----:B------:R-:W-:Y:S02]  /*32b0*/  IMNMX R140, R140, R5, PT ;  /* 0x000000058c8c7217 */ /* 0x000fe40003800200 */
.L_x_343:
        /* <DEDUP_REMOVED lines=18> */
.L_x_349:
[----:B------:R-:W-:Y:S04]  /*33e0*/  MOV R4, c[0x0][0x2a8] ;  /* 0x0000aa0000047a02 */ /* 0x000fe80000000f00 */
[----:B------:R-:W-:Y:S11]  /*33f0*/  ISETP.NE.AND P0, PT, R4, 0x1, PT ;  /* 0x000000010400780c */ /* 0x000ff60003f05270 */
[----:B------:R-:W-:Y:S02]  /*3400*/  @!UPT UIADD3 URZ, URZ, URZ, URZ ;  /* 0x0000003f3f3ff290 */ /* 0x000fe4000fffe03f */
[----:B------:R-:W-:Y:S05]  /*3410*/  @P0 IMAD.HI.U32 R4, R5, c[0x0][0x2ac], RZ ;  /* 0x0000ab0005040a27 */ /* 0x000fea00078e00ff */
[----:B------:R-:W-:Y:S02]  /*3420*/  @P0 SHF.R.U32.HI R5, RZ, c[0x0][0x2b0], R4 ;  /* 0x0000ac00ff050a19 */ /* 0x000fe40000011604 */
.L_x_350:
[----:B------:R-:W-:Y:S05]  /*3430*/  BSYNC B0 ;  /* 0x0000000000007941 */ /* 0x000fea0003800000 */
.L_x_348:
[----:B------:R-:W-:Y:S04]  /*3440*/  IMAD.MOV.U32 R4, RZ, RZ, c[0x0][0x2a8] ;  /* 0x0000aa00ff047624 */ /* 0x000fe800078e00ff */
[----:B------:R-:W-:Y:S04]  /*3450*/  IMAD R4, R5, R4, -UR14 ;  /* 0x8000000e05047e24 */ /* 0x000fe8000f8e0204 */
[----:B------:R-:W-:Y:S05]  /*3460*/  IMAD.IADD R5, R4, 0x1, -R247 ;  /* 0x0000000104057824 */ /* 0x000fea00078e0af7 */
[----:B------:R-:W-:Y:S02]  /*3470*/  IADD3 R4, R5, c[0x0][0x2a8], RZ ;  /* 0x0000aa0005047a10 */ /* 0x000fe40007ffe0ff */
[----:B------:R-:W-:Y:S02]  /*3480*/  IMNMX R138, R138, R5, !PT ;  /* 0x000000058a8a7217 */ /* 0x000fe40007800200 */
[----:B------:R-:W-:Y:S02]  /*3490*/  IMNMX R139, R139, R4, PT ;  /* 0x000000048b8b7217 */ /* 0x000fe40003800200 */
.L_x_347:
        /* <DEDUP_REMOVED lines=18> */
.L_x_353:
[----:B------:R-:W-:Y:S04]  /*35c0*/  MOV R4, c[0x0][0x2a8] ;  /* 0x0000aa0000047a02 */ /* 0x000fe80000000f00 */
[----:B------:R-:W-:Y:S11]  /*35d0*/  ISETP.NE.AND P0, PT, R4, 0x1, PT ;  /* 0x000000010400780c */ /* 0x000ff60003f05270 */
[----:B------:R-:W-:Y:S02]  /*35e0*/  @!UPT UIADD3 URZ, URZ, URZ, URZ ;  /* 0x0000003f3f3ff290 */ /* 0x000fe4000fffe03f */
[----:B------:R-:W-:Y:S05]  /*35f0*/  @P0 IMAD.HI.U32 R4, R5, c[0x0][0x2ac], RZ ;  /* 0x0000ab0005040a27 */ /* 0x000fea00078e00ff */
[----:B------:R-:W-:Y:S02]  /*3600*/  @P0 SHF.R.U32.HI R5, RZ, c[0x0][0x2b0], R4 ;  /* 0x0000ac00ff050a19 */ /* 0x000fe40000011604 */
.L_x_354:
[----:B------:R-:W-:Y:S05]  /*3610*/  BSYNC B0 ;  /* 0x0000000000007941 */ /* 0x000fea0003800000 */
.L_x_352:
[----:B------:R-:W-:Y:S04]  /*3620*/  IMAD.MOV.U32 R4, RZ, RZ, c[0x0][0x2a8] ;  /* 0x0000aa00ff047624 */ /* 0x000fe800078e00ff */
[----:B------:R-:W-:Y:S04]  /*3630*/  IMAD R4, R5, R4, -UR14 ;  /* 0x8000000e05047e24 */ /* 0x000fe8000f8e0204 */
[----:B------:R-:W-:Y:S05]  /*3640*/  IMAD.IADD R5, R4, 0x1, -R247 ;  /* 0x0000000104057824 */ /* 0x000fea00078e0af7 */
[----:B------:R-:W-:Y:S02]  /*3650*/  IADD3 R4, R5, c[0x0][0x2a8], RZ ;  /* 0x0000aa0005047a10 */ /* 0x000fe40007ffe0ff */
[----:B------:R-:W-:Y:S02]  /*3660*/  IMNMX R136, R136, R5, !PT ;  /* 0x0000000588887217 */ /* 0x000fe40007800200 */
[----:B------:R-:W-:Y:S02]  /*3670*/  IMNMX R137, R137, R4, PT ;  /* 0x0000000489897217 */ /* 0x000fe40003800200 */
.L_x_351:
        /* <DEDUP_REMOVED lines=387> */
.L_x_355:
        /* <DEDUP_REMOVED lines=118> */
.L_x_356:
        /* <DEDUP_REMOVED lines=167> */
.L_x_338:
        /* <DEDUP_REMOVED lines=145> */
.L_x_359:
        /* <DEDUP_REMOVED lines=63> */
.L_x_361:
[----:B------:R-:W-:Y:S05]  /*6d80*/  BSYNC B0 ;  /* 0x0000000000007941 */ /* 0x000fea0003800000 */
.L_x_360:
        /* <DEDUP_REMOVED lines=21> */
.L_x_363:
[----:B------:R-:W-:Y:S05]  /*6ee0*/  BSYNC B0 ;  /* 0x0000000000007941 */ /* 0x000fea0003800000 */
.L_x_362:
        /* <DEDUP_REMOVED lines=24> */
.L_x_365:
[----:B------:R-:W-:Y:S05]  /*7070*/  BSYNC B0 ;  /* 0x0000000000007941 */ /* 0x000fea0003800000 */
.L_x_364:
        /* <DEDUP_REMOVED lines=20> */
.L_x_358:
        /* <DEDUP_REMOVED lines=18> */
.L_x_366:
        /* <DEDUP_REMOVED lines=44> */
.L_x_368:
[----:B------:R-:W-:Y:S05]  /*75a0*/  BSYNC B0 ;  /* 0x0000000000007941 */ /* 0x000fea0003800000 */
.L_x_367:
        /* <DEDUP_REMOVED lines=20> */
.L_x_370:
[----:B------:R-:W-:Y:S05]  /*76f0*/  BSYNC B0 ;  /* 0x0000000000007941 */ /* 0x000fea0003800000 */
.L_x_369:
        /* <DEDUP_REMOVED lines=23> */
.L_x_372:
[----:B------:R-:W-:Y:S05]  /*7870*/  BSYNC B0 ;  /* 0x0000000000007941 */ /* 0x000fea0003800000 */
.L_x_371:
        /* <DEDUP_REMOVED lines=18> */
.L_x_373:
        /* <DEDUP_REMOVED lines=14> */
.L_x_1387:


//--------------------- .text._ZN7cutlass13device_kernelIN5flash19enable_sm80_to_sm89INS1_16FlashAttnBwdSm80INS1_25CollectiveMainloopBwdSm80ILi1ELi1EN4cute5tupleIJNS5_1CILi64EEES8_NS7_ILi192EEEEEENS_6half_tEfNS_4arch4Sm80ELb0ELb1ELb1ELb1ELb0ELb0ELb0ELb0ELi2ELi2ELi2ELi2ELb1EEENS1_24CollectiveEpilogueBwdGQAISA_fSD_Li256ELb1ELb0EEENS1_19SingleTileSchedulerILb1ELb0ELb0ELi64EEEEEEEEEvNT_6ParamsE --------------------------
	.section	.text._ZN7cutlass13device_kernelIN5flash19enable_sm80_to_sm89INS1_16FlashAttnBwdSm80INS1_25CollectiveMainloopBwdSm80ILi1ELi1EN4cute5tupleIJNS5_1CILi64EEES8_NS7_ILi192EEEEEENS_6half_tEfNS_4arch4Sm80ELb0ELb1ELb1ELb1ELb0ELb0ELb0ELb0ELi2ELi2ELi2ELi2ELb1EEENS1_24CollectiveEpilogueBwdGQAISA_fSD_Li256ELb1ELb0EEENS1_19SingleTileSchedulerILb1ELb0ELb0ELi64EEEEEEEEEvNT_6ParamsE,"ax",@progbits
	.sectioninfo	@"SHI_REGISTERS=255"
	.align	128
.text._ZN7cutlass13device_kernelIN5flash19enable_sm80_to_sm89INS1_16FlashAttnBwdSm80INS1_25CollectiveMainloopBwdSm80ILi1ELi1EN4cute5tupleIJNS5_1CILi64EEES8_NS7_ILi192EEEEEENS_6half_tEfNS_4arch4Sm80ELb0ELb1ELb1ELb1ELb0ELb0ELb0ELb0ELi2ELi2ELi2ELi2ELb1EEENS1_24CollectiveEpilogueBwdGQAISA_fSD_Li256ELb1ELb0EEENS1_19SingleTileSchedulerILb1ELb0ELb0ELi64EEEEEEEEEvNT_6ParamsE:
        .type           _ZN7cutlass13device_kernelIN5flash19enable_sm80_to_sm89INS1_16FlashAttnBwdSm80INS1_25CollectiveMainloopBwdSm80ILi1ELi1EN4cute5tupleIJNS5_1CILi64EEES8_NS7_ILi192EEEEEENS_6half_tEfNS_4arch4Sm80ELb0ELb1ELb1ELb1ELb0ELb0ELb0ELb0ELi2ELi2ELi2ELi2ELb1EEENS1_24CollectiveEpilogueBwdGQAISA_fSD_Li256ELb1ELb0EEENS1_19SingleTileSchedulerILb1ELb0ELb0ELi64EEEEEEEEEvNT_6ParamsE,@function
        .size           _ZN7cutlass13device_kernelIN5flash19enable_sm80_to_sm89INS1_16FlashAttnBwdSm80INS1_25CollectiveMainloopBwdSm80ILi1ELi1EN4cute5tupleIJNS5_1CILi64EEES8_NS7_ILi192EEEEEENS_6half_tEfNS_4arch4Sm80ELb0ELb1ELb1ELb1ELb0ELb0ELb0ELb0ELi2ELi2ELi2ELi2ELb1EEENS1_24CollectiveEpilogueBwdGQAISA_fSD_Li256ELb1ELb0EEENS1_19SingleTileSchedulerILb1ELb0ELb0ELi64EEEEEEEEEvNT_6ParamsE,(.L_x_1388 - _ZN7cutlass13device_kernelIN5flash19enable_sm80_to_sm89INS1_16FlashAttnBwdSm80INS1_25CollectiveMainloopBwdSm80ILi1ELi1EN4cute5tupleIJNS5_1CILi64EEES8_NS7_ILi192EEEEEENS_6half_tEfNS_4arch4Sm80ELb0ELb1ELb1ELb1ELb0ELb0ELb0ELb0ELi2ELi2ELi2ELi2ELb1EEENS1_24CollectiveEpilogueBwdGQAISA_fSD_Li256ELb1ELb0EEENS1_19SingleTileSchedulerILb1ELb0ELb0ELi64EEEEEEEEEvNT_6ParamsE)
        .other          _ZN7cutlass13device_kernelIN5flash19enable_sm80_to_sm89INS1_16FlashAttnBwdSm80INS1_25CollectiveMainloopBwdSm80ILi1ELi1EN4cute5tupleIJNS5_1CILi64EEES8_NS7_ILi192EEEEEENS_6half_tEfNS_4arch4Sm80ELb0ELb1ELb1ELb1ELb0ELb0ELb0ELb0ELi2ELi2ELi2ELi2ELb1EEENS1_24CollectiveEpilogueBwdGQAISA_fSD_Li256ELb1ELb0EEENS1_19SingleTileSchedulerILb1ELb0ELb0ELi64EEEEEEEEEvNT_6ParamsE,@"STO_CUDA_ENTRY STV_DEFAULT"
_ZN7cutlass13device_kernelIN5flash19enable_sm80_to_sm89INS1_16FlashAttnBwdSm80INS1_25CollectiveMainloopBwdSm80ILi1ELi1EN4cute5tupleIJNS5_1CILi64EEES8_NS7_ILi192EEEEEENS_6half_tEfNS_4arch4Sm80ELb0ELb1ELb1ELb1ELb0ELb0ELb0ELb0ELi2ELi2ELi2ELi2ELb1EEENS1_24CollectiveEpilogueBwdGQAISA_fSD_Li256ELb1ELb0EEENS1_19SingleTileSchedulerILb1ELb0ELb0ELi64EEEEEEEEEvNT_6ParamsE:
        /* <DEDUP_REMOVED lines=18> */
.L_x_375:
        /* <DEDUP_REMOVED lines=8> */
.L_x_377:
[----:B------:R-:W-:Y:S02]  /*01a0*/  MOV R0, c[0x0][0x3ac] ;  /* 0x0000eb0000007a02 */ /* 0x000fe40000000f00 */
.L_x_376:
[----:B------:R-:W-:-:S06]  /*01b0*/  USHF.L.U32 UR14, UR10, 0x6, URZ ;  /* 0x000000060a0e7899 */ /* 0x000fcc000800063f */
[----:B-----5:R-:W-:-:S04]  /*01c0*/  ISETP.LE.AND P0, PT, R0, UR14, PT ;  /* 0x0000000e00007c0c */ /* 0x020fc8000bf03270 */
[----:B------:R-:W-:Y:S01]  /*01d0*/  SEL R238, R238, 0xffffffff, !P0 ;  /* 0xffffffffeeee7807 */ /* 0x000fe20004000000 */
[----:B------:R-:W-:Y:S05]  /*01e0*/  BRA `(.L_x_378) ;  /* 0x0000011000007947 */ /* 0x000fea0003800000 */
.L_x_374:
[----:B--2-4-:R-:W-:-:S04]  /*01f0*/  ISETP.NE.U32.AND P0, PT, RZ, c[0x0][0x3c8], PT ;  /* 0x0000f200ff007a0c */ /* 0x014fc80003f05070 */
[----:B------:R-:W-:-:S13]  /*0200*/  ISETP.NE.AND.EX P0, PT, RZ, c[0x0][0x3cc], PT, P0 ;  /* 0x0000f300ff007a0c */ /* 0x000fda0003f05300 */
[----:B------:R-:W-:Y:S05]  /*0210*/  @!P0 BRA `(.L_x_379) ;  /* 0x0000002000008947 */ /* 0x000fea0003800000 */
[----:B------:R1:W5:Y:S01]  /*0220*/  LDG.E R0, [R4.64] ;  /* 0x0000001004007981 */ /* 0x000362000c1e1900 */
[----:B------:R-:W-:Y:S05]  /*0230*/  BRA `(.L_x_380) ;  /* 0x0000009000007947 */ /* 0x000fea0003800000 */
.L_x_379:
        /* <DEDUP_REMOVED lines=8> */
.L_x_381:
[----:B------:R-:W-:Y:S02]  /*02c0*/  MOV R0, c[0x0][0x3ac] ;  /* 0x0000eb0000007a02 */ /* 0x000fe40000000f00 */
.L_x_380:
[----:B------:R-:W-:-:S06]  /*02d0*/  USHF.L.U32 UR14, UR10, 0x6, URZ ;  /* 0x000000060a0e7899 */ /* 0x000fcc000800063f */
[----:B-----5:R-:W-:-:S04]  /*02e0*/  ISETP.LE.AND P0, PT, R0, UR14, PT ;  /* 0x0000000e00007c0c */ /* 0x020fc8000bf03270 */
[----:B------:R-:W-:-:S04]  /*02f0*/  SEL R238, R238, 0xffffffff, !P0 ;  /* 0xffffffffeeee7807 */ /* 0x000fc80004000000 */
.L_x_378:
        /* <DEDUP_REMOVED lines=10> */
[CC--:B------:R-:W-:Y:S02]  /*03a0*/  @P0 IMAD.WIDE R6, R238.reuse, R9.reuse, c[0x0][0x2d8] ;  /* 0x0000b600ee060625 */ /* 0x0c0fe400078e0209 */
[----:B------:R-:W3:Y:S02]  /*03b0*/  @P1 LDG.E R13, [R16.64] ;  /* 0x00000010100d1981 */ /* 0x000ee4000c1e1900 */
[----:B------:R-:W-:Y:S02]  /*03c0*/  IMAD.WIDE R14, R238, R9, c[0x0][0x2d0] ;  /* 0x0000b400ee0e7625 */ /* 0x000fe400078e0209 */
[----:B------:R1:W4:Y:S04]  /*03d0*/  @P0 LDG.E R8, [R6.64] ;  /* 0x0000001006080981 */ /* 0x000328000c1e1900 */
[----:B------:R-:W5:Y:S01]  /*03e0*/  @P4 LDG.E R11, [R14.64] ;  /* 0x000000100e0b4981 */ /* 0x000f62000c1e1900 */
[----:B------:R-:W-:-:S02]  /*03f0*/  ULDC UR13, c[0x0][0x168] ;  /* 0x00005a00000d7ab9 */ /* 0x000fc40000000800 */
[----:B------:R-:W-:Y:S01]  /*0400*/  ULDC UR7, c[0x0][0x198] ;  /* 0x0000660000077ab9 */ /* 0x000fe20000000800 */
[----:B------:R-:W-:Y:S01]  /*0410*/  IMAD.MOV.U32 R0, RZ, RZ, RZ ;  /* 0x000000ffff007224 */ /* 0x000fe200078e00ff */
[----:B-1----:R-:W-:Y:S01]  /*0420*/  CS2R R6, SRZ ;  /* 0x0000000000067805 */ /* 0x002fe2000001ff00 */
[----:B--2---:R-:W-:-:S05]  /*0430*/  @P1 IMAD R5, R238, 0x40, R5 ;  /* 0x00000040ee051824 */ /* 0x004fca00078e0205 */
[----:B------:R-:W-:Y:S01]  /*0440*/  @P1 SHF.R.S32.HI R2, RZ, 0x1f, R5 ;  /* 0x0000001fff021819 */ /* 0x000fe20000011405 */
[----:B----4-:R1:W2:Y:S03]  /*0450*/  @P0 R2UR UR13, R8 ;  /* 0x00000000080d03c2 */ /* 0x0102a600000e0000 */
[----:B------:R-:W-:Y:S02]  /*0460*/  @P1 LEA.HI R2, R2, R5, RZ, 0x6 ;  /* 0x0000000502021211 */ /* 0x000fe400078f30ff */
[----:B------:R-:W-:Y:S01]  /*0470*/  CS2R R4, SRZ ;  /* 0x0000000000047805 */ /* 0x000fe2000001ff00 */
[----:B-----5:R-:W-:Y:S01]  /*0480*/  @P4 SHF.R.S32.HI R7, RZ, 0x1f, R11 ;  /* 0x0000001fff074819 */ /* 0x020fe2000001140b */
[--C-:B---3--:R-:W-:Y:S01]  /*0490*/  @P1 IMAD.MOV.U32 R4, RZ, RZ, R13.reuse ;  /* 0x000000ffff041224 */ /* 0x108fe200078e000d */
[----:B------:R-:W-:Y:S01]  /*04a0*/  @P1 SHF.R.S32.HI R5, RZ, 0x1f, R13 ;  /* 0x0000001fff051819 */ /* 0x000fe2000001140d */
[----:B------:R-:W-:Y:S01]  /*04b0*/  @P4 IMAD.MOV.U32 R6, RZ, RZ, R11 ;  /* 0x000000ffff064224 */ /* 0x000fe200078e000b */
[----:B------:R-:W-:Y:S01]  /*04c0*/  @P1 LOP3.LUT R0, R2, 0xffffffc0, RZ, 0xc0, !PT ;  /* 0xffffffc002001812 */ /* 0x000fe200078ec0ff */
[----:B------:R-:W-:Y:S05]  /*04d0*/  @P0 BRA `(.L_x_382) ;  /* 0x0000006000000947 */ /* 0x000fea0003800000 */
[----:B------:R-:W-:Y:S05]  /*04e0*/  @!P1 BRA `(.L_x_382) ;  /* 0x0000005000009947 */ /* 0x000fea0003800000 */
[----:B-1----:R-:W3:Y:S04]  /*04f0*/  LDG.E R8, [R16.64] ;  /* 0x0000001010087981 */ /* 0x002ee8000c1e1900 */
[----:B------:R-:W4:Y:S01]  /*0500*/  LDG.E R2, [R16.64+0x4] ;  /* 0x0000041010027981 */ /* 0x000f22000c1e1900 */
[----:B--23--:R-:W1:Y:S08]  /*0510*/  R2UR UR13, R8 ;  /* 0x00000000080d73c2 */ /* 0x00ce7000000e0000 */
[----:B----4-:R-:W1:Y:S02]  /*0520*/  R2UR UR4, R2 ;  /* 0x00000000020473c2 */ /* 0x010e6400000e0000 */
[----:B-1----:R-:W-:-:S06]  /*0530*/  UIADD3 UR13, -UR13, UR4, URZ ;  /* 0x000000040d0d7290 */ /* 0x002fcc000fffe13f */
.L_x_382:
[----:B------:R-:W-:-:S04]  /*0540*/  ISETP.NE.U32.AND P0, PT, RZ, c[0x0][0x2e0], PT ;  /* 0x0000b800ff007a0c */ /* 0x000fc80003f05070 */
[----:B------:R-:W-:-:S13]  /*0550*/  ISETP.NE.AND.EX P0, PT, RZ, c[0x0][0x2e4], PT, P0 ;  /* 0x0000b900ff007a0c */ /* 0x000fda0003f05300 */
[----:B------:R-:W-:Y:S05]  /*0560*/  @!P0 BRA `(.L_x_383) ;  /* 0x0000004000008947 */ /* 0x000fea0003800000 */
[----:B-1----:R-:W-:-:S05]  /*0570*/  IMAD.WIDE R8, R238, R9, c[0x0][0x2e0] ;  /* 0x0000b800ee087625 */ /* 0x002fca00078e0209 */
[----:B------:R-:W3:Y:S02]  /*0580*/  LDG.E R2, [R8.64] ;  /* 0x0000001008027981 */ /* 0x000ee4000c1e1900 */
[----:B---3--:R1:W3:Y:S02]  /*0590*/  R2UR UR7, R2 ;  /* 0x00000000020773c2 */ /* 0x0082e400000e0000 */
[----:B-1-3--:R-:W-:Y:S05]  /*05a0*/  BRA `(.L_x_384) ;  /* 0x0000006000007947 */ /* 0x00afea0003800000 */
.L_x_383:
[----:B------:R-:W-:Y:S05]  /*05b0*/  @!P4 BRA `(.L_x_384) ;  /* 0x000000500000c947 */ /* 0x000fea0003800000 */
[----:B------:R-:W3:Y:S04]  /*05c0*/  LDG.E R2, [R14.64] ;  /* 0x000000100e027981 */ /* 0x000ee8000c1e1900 */
[----:B-1----:R-:W4:Y:S01]  /*05d0*/  LDG.E R8, [R14.64+0x4] ;  /* 0x000004100e087981 */ /* 0x002f22000c1e1900 */
[----:B---3--:R-:W1:Y:S08]  /*05e0*/  R2UR UR7, R2 ;  /* 0x00000000020773c2 */ /* 0x008e7000000e0000 */
[----:B----4-:R-:W1:Y:S02]  /*05f0*/  R2UR UR4, R8 ;  /* 0x00000000080473c2 */ /* 0x010e6400000e0000 */
[----:B-1----:R-:W-:-:S06]  /*0600*/  UIADD3 UR7, -UR7, UR4, URZ ;  /* 0x0000000407077290 */ /* 0x002fcc000fffe13f */
.L_x_384:
        /* <DEDUP_REMOVED lines=15> */
.L_x_385:
        /* <DEDUP_REMOVED lines=61> */
[----:B------:R-:W-:Y:S01]  /*0ad0*/  SHF.R.S32.HI R11, RZ, 0x1f, R0 ;  /* 0x0000001fff0b7819 */ /* 0x000fe20000011400 */
[----:B------:R-:W-:Y:S01]  /*0ae0*/  IMAD R10, R0, 0xc0, RZ ;  /* 0x000000c0000a7824 */ /* 0x000fe200078e02ff */
[--C-:B------:R-:W-:Y:S01]  /*0af0*/  SHF.R.S32.HI R9, RZ, 0x1f, R233.reuse ;  /* 0x0000001fff097819 */ /* 0x100fe200000114e9 */
[----:B------:R-:W-:Y:S01]  /*0b00*/  IMAD.SHL.U32 R12, R233, 0x4, RZ ;  /* 0x00000004e90c7824 */ /* 0x000fe200078e00ff */
[----:B------:R-:W-:Y:S01]  /*0b10*/  ISETP.NE.AND P3, PT, R2, 0x1, PT ;  /* 0x000000010200780c */ /* 0x000fe20003f65270 */
[----:B------:R-:W-:Y:S01]  /*0b20*/  IMAD.U32 R34, RZ, RZ, UR10 ;  /* 0x0000000aff227e24 */ /* 0x000fe2000f8e00ff */
[----:B------:R-:W-:Y:S01]  /*0b30*/  SHF.R.S32.HI R2, RZ, 0x1f, R233 ;  /* 0x0000001fff027819 */ /* 0x000fe200000114e9 */
[----:B------:R-:W-:Y:S01]  /*0b40*/  UIADD3 UR11, -UR14, UR7, URZ ;  /* 0x000000070e0b7290 */ /* 0x000fe2000fffe13f */
[----:B------:R-:W-:Y:S01]  /*0b50*/  IADD3 R28, P2, R12, R0, RZ ;  /* 0x000000000c1c7210 */ /* 0x000fe20007f5e0ff */
[----:B------:R-:W-:Y:S01]  /*0b60*/  USHF.R.S32.HI UR8, URZ, 0x1f, UR6 ;  /* 0x0000001f3f087899 */ /* 0x000fe20008011406 */
[-C--:B-1----:R-:W-:Y:S01]  /*0b70*/  LEA.HI R8, R2, R233.reuse, RZ, 0x3 ;  /* 0x000000e902087211 */ /* 0x082fe200078f18ff */
[----:B------:R-:W-:Y:S01]  /*0b80*/  ULDC.64 UR4, c[0x0][0x178] ;  /* 0x00005e0000047ab9 */ /* 0x000fe20000000a00 */
[----:B------:R-:W-:Y:S01]  /*0b90*/  IADD3 R26, P0, R10, R233, RZ ;  /* 0x000000e90a1a7210 */ /* 0x000fe20007f1e0ff */
        /* <DEDUP_REMOVED lines=9> */
[C---:B------:R-:W-:Y:S01]  /*0c30*/  IADD3 R25, P2, R237.reuse, R4, RZ ;  /* 0x00000004ed197210 */ /* 0x040fe20007f5e0ff */
[----:B------:R-:W-:Y:S01]  /*0c40*/  UIADD3 UR4, UR19, UR4, URZ ;  /* 0x0000000413047290 */ /* 0x000fe2000fffe03f */
[----:B------:R-:W-:Y:S01]  /*0c50*/  IADD3 R20, P0, R237, R6, RZ ;  /* 0x00000006ed147210 */ /* 0x000fe20007f1e0ff */
[----:B------:R-:W-:Y:S01]  /*0c60*/  USHF.L.U32 UR15, UR6, 0x6, URZ ;  /* 0x00000006060f7899 */ /* 0x000fe2000800063f */
[----:B------:R-:W-:Y:S01]  /*0c70*/  LOP3.LUT R4, R8, 0xfffffff8, RZ, 0xc0, !PT ;  /* 0xfffffff808047812 */ /* 0x000fe200078ec0ff */
[C---:B------:R-:W-:Y:S01]  /*0c80*/  IMAD.X R5, R9.reuse, 0x1, R5, P2 ;  /* 0x0000000109057824 */ /* 0x040fe200010e0605 */
[CC--:B------:R-:W-:Y:S01]  /*0c90*/  LEA.HI R17, R2.reuse, R233.reuse, RZ, 0x4 ;  /* 0x000000e902117211 */ /* 0x0c0fe200078f20ff */
[----:B------:R-:W-:Y:S01]  /*0ca0*/  IMAD.X R21, R9, 0x1, R7, P0 ;  /* 0x0000000109157824 */ /* 0x000fe200000e0607 */
[-C--:B------:R-:W-:Y:S01]  /*0cb0*/  LEA.HI R10, R2, R233.reuse, RZ, 0x5 ;  /* 0x000000e9020a7211 */ /* 0x080fe200078f28ff */
[----:B------:R-:W-:Y:S01]  /*0cc0*/  IMAD.IADD R9, R233, 0x1, -R4 ;  /* 0x00000001e9097824 */ /* 0x000fe200078e0a04 */
[----:B------:R-:W-:Y:S01]  /*0cd0*/  @P3 SHF.R.U32.HI R11, RZ, c[0x0][0x250], R0 ;  /* 0x00009400ff0b3a19 */ /* 0x000fe20000011600 */
[----:B------:R-:W-:Y:S01]  /*0ce0*/  IMAD.WIDE R34, R34, 0x40, R20 ;  /* 0x0000004022227825 */ /* 0x000fe200078e0214 */
[----:B------:R-:W-:Y:S01]  /*0cf0*/  SHF.R.S32.HI R13, RZ, 0x4, R17 ;  /* 0x00000004ff0d7819 */ /* 0x000fe20000011411 */
[----:B------:R-:W-:Y:S01]  /*0d00*/  UMOV UR9, 0x6 ;  /* 0x0000000600097882 */ /* 0x000fe20000000000 */
[----:B------:R-:W-:Y:S01]  /*0d10*/  LEA.HI R0, R2, R233, RZ, 0x2 ;  /* 0x000000e902007211 */ /* 0x000fe200078f10ff */
[----:B------:R-:W-:Y:S01]  /*0d20*/  IMAD.SHL.U32 R30, R9, 0x8, RZ ;  /* 0x00000008091e7824 */ /* 0x000fe200078e00ff */
[----:B------:R-:W-:Y:S01]  /*0d30*/  SHF.R.S32.HI R15, RZ, 0x5, R10 ;  /* 0x00000005ff0f7819 */ /* 0x000fe2000001140a */
[----:B------:R-:W-:Y:S01]  /*0d40*/  IMAD R40, R5, c[0x0][0x178], RZ ;  /* 0x00005e0005287a24 */ /* 0x000fe200078e02ff */
[----:B------:R-:W-:Y:S01]  /*0d50*/  LEA.HI R4, R17, R13, RZ, 0x1 ;  /* 0x0000000d11047211 */ /* 0x000fe200078f08ff */
[----:B------:R-:W-:Y:S01]  /*0d60*/  IMAD.WIDE.U32 R26, R3, c[0x0][0x238], R26 ;  /* 0x00008e00031a7a25 */ /* 0x000fe200078e001a */
[----:B------:R-:W-:Y:S01]  /*0d70*/  SHF.R.S32.HI R32, RZ, 0x1f, R11 ;  /* 0x0000001fff207819 */ /* 0x000fe2000001140b */
[----:B------:R-:W-:Y:S01]  /*0d80*/  CS2R R114, SRZ ;  /* 0x0000000000727805 */ /* 0x000fe2000001ff00 */
[----:B------:R-:W-:Y:S01]  /*0d90*/  SHF.R.S32.HI R7, RZ, 0x2, R0 ;  /* 0x00000002ff077819 */ /* 0x000fe20000011400 */
[----:B------:R-:W-:Y:S01]  /*0da0*/  IMAD R40, R25, c[0x0][0x17c], R40 ;  /* 0x00005f0019287a24 */ /* 0x000fe200078e0228 */
[----:B------:R-:W-:Y:S01]  /*0db0*/  SHF.R.S32.HI R6, RZ, 0x1f, R0 ;  /* 0x0000001fff067819 */ /* 0x000fe20000011400 */
[----:B------:R-:W-:Y:S01]  /*0dc0*/  IMAD R38, R32, c[0x0][0x1e0], RZ ;  /* 0x0000780020267a24 */ /* 0x000fe200078e02ff */
[----:B------:R-:W-:Y:S01]  /*0dd0*/  LEA.HI R12, R10, R15, RZ, 0x1 ;  /* 0x0000000f0a0c7211 */ /* 0x000fe200078f08ff */
[----:B------:R-:W-:Y:S01]  /*0de0*/  IMAD R32, R32, c[0x0][0x1b0], RZ ;  /* 0x00006c0020207a24 */ /* 0x000fe200078e02ff */
[----:B------:R-:W-:Y:S01]  /*0df0*/  LOP3.LUT R4, R4, 0xfffffffe, RZ, 0xc0, !PT ;  /* 0xfffffffe04047812 */ /* 0x000fe200078ec0ff */
[C---:B------:R-:W-:Y:S01]  /*0e00*/  IMAD R38, R11.reuse, c[0x0][0x1e4], R38 ;  /* 0x000079000b267a24 */ /* 0x040fe200078e0226 */
[----:B------:R-:W-:Y:S01]  /*0e10*/  SHF.R.S32.HI R31, RZ, 0x1f, R30 ;  /* 0x0000001fff1f7819 */ /* 0x000fe2000001141e */
[----:B------:R-:W-:Y:S01]  /*0e20*/  IMAD R32, R11, c[0x0][0x1b4], R32 ;  /* 0x00006d000b207a24 */ /* 0x000fe200078e0220 */
[----:B------:R-:W-:Y:S01]  /*0e30*/  LEA.HI R6, R6, R7, RZ, 0x3 ;  /* 0x0000000706067211 */ /* 0x000fe200078f18ff */
[----:B------:R-:W-:Y:S01]  /*0e40*/  IMAD.IADD R4, R13, 0x1, -R4 ;  /* 0x000000010d047824 */ /* 0x000fe200078e0a04 */
[----:B------:R-:W-:Y:S01]  /*0e50*/  LOP3.LUT R12, R12, 0xfffffffe, RZ, 0xc0, !PT ;  /* 0xfffffffe0c0c7812 */ /* 0x000fe200078ec0ff */
[----:B------:R-:W-:Y:S01]  /*0e60*/  IMAD.WIDE.U32 R18, R11, c[0x0][0x1e0], R30 ;  /* 0x000078000b127a25 */ /* 0x000fe200078e001e */
[----:B------:R-:W-:Y:S01]  /*0e70*/  LOP3.LUT R6, R6, 0xfffffff8, RZ, 0xc0, !PT ;  /* 0xfffffff806067812 */ /* 0x000fe200078ec0ff */
[----:B------:R-:W-:Y:S01]  /*0e80*/  CS2R R112, SRZ ;  /* 0x0000000000707805 */ /* 0x000fe2000001ff00 */
[----:B------:R-:W-:Y:S01]  /*0e90*/  SHF.R.S32.HI R13, RZ, 0x1f, R238 ;  /* 0x0000001fff0d7819 */ /* 0x000fe200000114ee */
[----:B------:R-:W-:Y:S01]  /*0ea0*/  IMAD.IADD R12, R15, 0x1, -R12 ;  /* 0x000000010f0c7824 */ /* 0x000fe200078e0a0c */
[----:B------:R-:W-:Y:S01]  /*0eb0*/  SEL R36, R238, RZ, !P4 ;  /* 0x000000ffee247207 */ /* 0x000fe20006000000 */
[----:B------:R-:W-:Y:S01]  /*0ec0*/  IMAD.WIDE.U32 R14, R11, c[0x0][0x1b0], R30 ;  /* 0x00006c000b0e7a25 */ /* 0x000fe200078e001e */
[----:B------:R-:W-:Y:S01]  /*0ed0*/  SEL R11, R13, RZ, !P4 ;  /* 0x000000ff0d0b7207 */ /* 0x000fe20006000000 */
[----:B------:R-:W-:Y:S01]  /*0ee0*/  CS2R R110, SRZ ;  /* 0x00000000006e7805 */ /* 0x000fe2000001ff00 */
[----:B------:R-:W-:Y:S01]  /*0ef0*/  LOP3.LUT R0, R0, 0x3ffffffc, RZ, 0xc0, !PT ;  /* 0x3ffffffc00007812 */ /* 0x000fe200078ec0ff */
[----:B------:R-:W-:Y:S01]  /*0f00*/  IMAD.IADD R39, R19, 0x1, R38 ;  /* 0x0000000113277824 */ /* 0x000fe200078e0226 */
[----:B------:R-:W-:Y:S01]  /*0f10*/  IADD3 R19, -R237, UR11, RZ ;  /* 0x0000000bed137c10 */ /* 0x000fe2000fffe1ff */
[----:B------:R-:W-:Y:S01]  /*0f20*/  IMAD.MOV.U32 R38, RZ, RZ, R18 ;  /* 0x000000ffff267224 */ /* 0x000fe200078e0012 */
[----:B------:R-:W-:Y:S01]  /*0f30*/  LEA.HI R18, R2, R233, RZ, 0x6 ;  /* 0x000000e902127211 */ /* 0x000fe200078f30ff */
[----:B------:R-:W-:Y:S01]  /*0f40*/  IMAD.IADD R6, R7, 0x1, -R6 ;  /* 0x0000000107067824 */ /* 0x000fe200078e0a06 */
[----:B------:R-:W-:Y:S01]  /*0f50*/  ISETP.GE.AND P4, PT, R30, c[0x0][0x1cc], PT ;  /* 0x000073001e007a0c */ /* 0x000fe20003f86270 */
[----:B------:R-:W-:Y:S01]  /*0f60*/  IMAD.SHL.U32 R7, R237, 0x40, RZ ;  /* 0x00000040ed077824 */ /* 0x000fe200078e00ff */
[----:B------:R-:W-:Y:S01]  /*0f70*/  SHF.R.S32.HI R18, RZ, 0x6, R18 ;  /* 0x00000006ff127819 */ /* 0x000fe20000011412 */
[----:B------:R-:W-:Y:S01]  /*0f80*/  IMAD.IADD R33, R15, 0x1, R32 ;  /* 0x000000010f217824 */ /* 0x000fe200078e0220 */
[----:B------:R-:W-:Y:S01]  /*0f90*/  LOP3.LUT P0, RZ, R6, 0x4, RZ, 0xc0, !PT ;  /* 0x0000000406ff7812 */ /* 0x000fe2000780c0ff */
[----:B------:R-:W-:Y:S01]  /*0fa0*/  IMAD R15, R11, c[0x0][0x1e8], RZ ;  /* 0x00007a000b0f7a24 */ /* 0x000fe200078e02ff */
[----:B------:R-:W-:Y:S01]  /*0fb0*/  LOP3.LUT R7, R7, 0x1c0, RZ, 0xc0, !PT ;  /* 0x000001c007077812 */ /* 0x000fe200078ec0ff */
[----:B------:R-:W-:Y:S01]  /*0fc0*/  IMAD R11, R11, c[0x0][0x1b8], RZ ;  /* 0x00006e000b0b7a24 */ /* 0x000fe200078e02ff */
[----:B------:R-:W-:Y:S01]  /*0fd0*/  ISETP.LT.OR P5, PT, R19, 0x1, P4 ;  /* 0x000000011300780c */ /* 0x000fe200027a1670 */
[----:B------:R-:W-:Y:S01]  /*0fe0*/  IMAD.MOV.U32 R32, RZ, RZ, R14 ;  /* 0x000000ffff207224 */ /* 0x000fe200078e000e */
[----:B------:R-:W-:Y:S01]  /*0ff0*/  LOP3.LUT R235, R7, 0x38, R30, 0xf8, !PT ;  /* 0x0000003807eb7812 */ /* 0x000fe200078ef81e */
[C---:B------:R-:W-:Y:S01]  /*1000*/  IMAD R22, R36.reuse, c[0x0][0x1ec], R15 ;  /* 0x00007b0024167a24 */ /* 0x040fe200078e020f */
[----:B------:R-:W-:Y:S01]  /*1010*/  SHF.R.U32.HI R2, RZ, 0x3, R7 ;  /* 0x00000003ff027819 */ /* 0x000fe20000011607 */
[----:B------:R-:W-:Y:S01]  /*1020*/  IMAD R14, R36, c[0x0][0x1bc], R11 ;  /* 0x00006f00240e7a24 */ /* 0x000fe200078e020b */
[----:B------:R-:W-:Y:S01]  /*1030*/  IADD3 R16, R30, 0x40, RZ ;  /* 0x000000401e107810 */ /* 0x000fe20007ffe0ff */
[----:B------:R-:W-:Y:S01]  /*1040*/  IMAD.SHL.U32 R21, R18, 0x200, RZ ;  /* 0x0000020012157824 */ /* 0x000fe200078e00ff */
[----:B------:R-:W-:Y:S01]  /*1050*/  ISETP.LT.OR P4, PT, R19, 0x21, P4 ;  /* 0x000000211300780c */ /* 0x000fe20002781670 */
[C---:B------:R-:W-:Y:S01]  /*1060*/  IMAD.WIDE.U32 R38, R36.reuse, c[0x0][0x1e8], R38 ;  /* 0x00007a0024267a25 */ /* 0x040fe200078e0026 */
[----:B------:R-:W-:Y:S01]  /*1070*/  SEL R13, R13, RZ, !P1 ;  /* 0x000000ff0d0d7207 */ /* 0x000fe20004800000 */
[----:B------:R-:W-:Y:S01]  /*1080*/  CS2R R108, SRZ ;  /* 0x00000000006c7805 */ /* 0x000fe2000001ff00 */
[----:B------:R-:W-:Y:S01]  /*1090*/  LOP3.LUT R235, R21, R235, R2, 0xf6, !PT ;  /* 0x000000eb15eb7212 */ /* 0x000fe200078ef602 */
[----:B------:R-:W-:Y:S01]  /*10a0*/  IMAD.WIDE.U32 R36, R36, c[0x0][0x1b8], R32 ;  /* 0x00006e0024247a25 */ /* 0x000fe200078e0020 */
[----:B------:R-:W-:Y:S01]  /*10b0*/  LOP3.LUT R10, R10, 0xffffffe0, RZ, 0xc0, !PT ;  /* 0xffffffe00a0a7812 */ /* 0x000fe200078ec0ff */
[----:B------:R-:W-:Y:S01]  /*10c0*/  CS2R R106, SRZ ;  /* 0x00000000006a7805 */ /* 0x000fe2000001ff00 */
[----:B------:R-:W-:Y:S01]  /*10d0*/  CS2R R104, SRZ ;  /* 0x0000000000687805 */ /* 0x000fe2000001ff00 */
[----:B------:R-:W-:Y:S01]  /*10e0*/  IMAD R32, R5, c[0x0][0x208], RZ ;  /* 0x0000820005207a24 */ /* 0x000fe200078e02ff */
[----:B------:R-:W-:Y:S01]  /*10f0*/  CS2R R102, SRZ ;  /* 0x0000000000667805 */ /* 0x000fe2000001ff00 */
[----:B------:R-:W-:Y:S01]  /*1100*/  IMAD.IADD R23, R39, 0x1, R22 ;  /* 0x0000000127177824 */ /* 0x000fe200078e0216 */
[----:B------:R-:W-:Y:S01]  /*1110*/  CS2R R100, SRZ ;  /* 0x0000000000647805 */ /* 0x000fe2000001ff00 */
[----:B------:R-:W-:Y:S01]  /*1120*/  IMAD.SHL.U32 R6, R6, 0x40, RZ ;  /* 0x0000004006067824 */ /* 0x000fe200078e00ff */
[----:B------:R-:W-:Y:S01]  /*1130*/  CS2R R98, SRZ ;  /* 0x0000000000627805 */ /* 0x000fe2000001ff00 */
[----:B------:R-:W-:Y:S01]  /*1140*/  IMAD.IADD R5, R233, 0x1, -R0 ;  /* 0x00000001e9057824 */ /* 0x000fe200078e0a00 */
[----:B------:R-:W-:Y:S01]  /*1150*/  CS2R R96, SRZ ;  /* 0x0000000000607805 */ /* 0x000fe2000001ff00 */
[----:B------:R-:W-:Y:S01]  /*1160*/  IMAD.IADD R15, R37, 0x1, R14 ;  /* 0x00000001250f7824 */ /* 0x000fe200078e020e */
[----:B------:R-:W-:Y:S01]  /*1170*/  LOP3.LUT R6, R6, 0x1c0, RZ, 0xc0, !PT ;  /* 0x000001c006067812 */ /* 0x000fe200078ec0ff */
[----:B------:R-:W-:Y:S01]  /*1180*/  IMAD.MOV.U32 R22, RZ, RZ, R38 ;  /* 0x000000ffff167224 */ /* 0x000fe200078e0026 */
[----:B------:R-:W-:Y:S01]  /*1190*/  CS2R R94, SRZ ;  /* 0x00000000005e7805 */ /* 0x000fe2000001ff00 */
[C---:B------:R-:W-:Y:S01]  /*11a0*/  IMAD R0, R35.reuse, c[0x0][0x1d8], RZ ;  /* 0x0000760023007a24 */ /* 0x040fe200078e02ff */
[----:B------:R-:W-:Y:S01]  /*11b0*/  SHF.R.U32.HI R236, RZ, 0x3, R6 ;  /* 0x00000003ffec7819 */ /* 0x000fe20000011606 */
[----:B------:R-:W-:Y:S01]  /*11c0*/  IMAD.MOV.U32 R14, RZ, RZ, R36 ;  /* 0x000000ffff0e7224 */ /* 0x000fe200078e0024 */
[----:B------:R-:W-:Y:S01]  /*11d0*/  CS2R R92, SRZ ;  /* 0x00000000005c7805 */ /* 0x000fe2000001ff00 */
[----:B------:R-:W-:Y:S01]  /*11e0*/  IMAD R2, R35, c[0x0][0x1a8], RZ ;  /* 0x00006a0023027a24 */ /* 0x000fe200078e02ff */
[----:B------:R-:W-:Y:S01]  /*11f0*/  CS2R R90, SRZ ;  /* 0x00000000005a7805 */ /* 0x000fe2000001ff00 */
[----:B------:R-:W-:Y:S01]  /*1200*/  IMAD.SHL.U32 R7, R18, 0x8, RZ ;  /* 0x0000000812077824 */ /* 0x000fe200078e00ff */
[----:B------:R-:W-:Y:S01]  /*1210*/  CS2R R88, SRZ ;  /* 0x0000000000587805 */ /* 0x000fe2000001ff00 */
[C---:B------:R-:W-:Y:S01]  /*1220*/  IMAD R0, R34.reuse, c[0x0][0x1dc], R0 ;  /* 0x0000770022007a24 */ /* 0x040fe200078e0200 */
[----:B------:R-:W-:Y:S01]  /*1230*/  CS2R R86, SRZ ;  /* 0x0000000000567805 */ /* 0x000fe2000001ff00 */
[C---:B------:R-:W-:Y:S01]  /*1240*/  IMAD.WIDE.U32 R22, R34.reuse, c[0x0][0x1d8], R22 ;  /* 0x0000760022167a25 */ /* 0x040fe200078e0016 */
[----:B------:R-:W-:Y:S01]  /*1250*/  LOP3.LUT R7, R7, 0x18, RZ, 0xc0, !PT ;  /* 0x0000001807077812 */ /* 0x000fe200078ec0ff */
[----:B------:R-:W-:Y:S01]  /*1260*/  CS2R R84, SRZ ;  /* 0x0000000000547805 */ /* 0x000fe2000001ff00 */
[----:B------:R-:W-:Y:S01]  /*1270*/  CS2R R82, SRZ ;  /* 0x0000000000527805 */ /* 0x000fe2000001ff00 */
[----:B------:R-:W-:Y:S01]  /*1280*/  IMAD R2, R34, c[0x0][0x1ac], R2 ;  /* 0x00006b0022027a24 */ /* 0x000fe200078e0202 */
[----:B------:R-:W-:Y:S01]  /*1290*/  LEA R38, P3, R22, c[0x0][0x1c0], 0x1 ;  /* 0x0000700016267a11 */ /* 0x000fe200078608ff */
[----:B------:R-:W-:Y:S01]  /*12a0*/  IMAD.WIDE.U32 R14, R34, c[0x0][0x1a8], R14 ;  /* 0x00006a00220e7a25 */ /* 0x000fe200078e000e */
[----:B------:R-:W-:Y:S01]  /*12b0*/  LOP3.LUT R236, R236, R6, R7, 0x1e, !PT ;  /* 0x00000006ecec7212 */ /* 0x000fe200078e1e07 */
[----:B------:R-:W-:Y:S01]  /*12c0*/  CS2R R80, SRZ ;  /* 0x0000000000507805 */ /* 0x000fe2000001ff00 */
[----:B------:R-:W-:Y:S01]  /*12d0*/  CS2R R78, SRZ ;  /* 0x00000000004e7805 */ /* 0x000fe2000001ff00 */
[----:B------:R-:W-:Y:S01]  /*12e0*/  IMAD.IADD R0, R23, 0x1, R0 ;  /* 0x0000000117007824 */ /* 0x000fe200078e0200 */
[----:B------:R-:W-:Y:S01]  /*12f0*/  LEA R34, P2, R14, c[0x0][0x190], 0x1 ;  /* 0x000064000e227a11 */ /* 0x000fe200078408ff */
[----:B------:R-:W-:Y:S01]  /*1300*/  IMAD.SHL.U32 R230, R12, 0x400, RZ ;  /* 0x000004000ce67824 */ /* 0x000fe200078e00ff */
[----:B------:R-:W-:Y:S01]  /*1310*/  CS2R R76, SRZ ;  /* 0x00000000004c7805 */ /* 0x000fe2000001ff00 */
[----:B------:R-:W-:Y:S01]  /*1320*/  IMAD.IADD R2, R15, 0x1, R2 ;  /* 0x000000010f027824 */ /* 0x000fe200078e0202 */
[----:B------:R-:W-:Y:S01]  /*1330*/  LEA.HI.X R39, R22, c[0x0][0x1c4], R0, 0x1, P3 ;  /* 0x0000710016277a11 */ /* 0x000fe200018f0c00 */
[----:B------:R-:W-:Y:S01]  /*1340*/  IMAD.MOV.U32 R15, RZ, RZ, c[0x0][0x1d8] ;  /* 0x00007600ff0f7624 */ /* 0x000fe200078e00ff */
[----:B------:R-:W-:Y:S01]  /*1350*/  SHF.R.S32.HI R22, RZ, 0x1f, R3 ;  /* 0x0000001fff167819 */ /* 0x000fe20000011403 */
[----:B------:R-:W-:Y:S01]  /*1360*/  IMAD.WIDE.U32 R42, R25, c[0x0][0x178], R30 ;  /* 0x00005e00192a7a25 */ /* 0x000fe200078e001e */
[----:B------:R-:W-:Y:S01]  /*1370*/  LEA.HI.X R35, R14, c[0x0][0x194], R2, 0x1, P2 ;  /* 0x000065000e237a11 */ /* 0x000fe200010f0c02 */
[----:B------:R-:W-:Y:S01]  /*1380*/  CS2R R74, SRZ ;  /* 0x00000000004a7805 */ /* 0x000fe2000001ff00 */
[----:B------:R-:W-:Y:S01]  /*1390*/  LEA R36, P3, R15, R38, 0x6 ;  /* 0x000000260f247211 */ /* 0x000fe200078630ff */
[C---:B------:R-:W-:Y:S01]  /*13a0*/  IMAD R32, R25.reuse, c[0x0][0x20c], R32 ;  /* 0x0000830019207a24 */ /* 0x040fe200078e0220 */
[----:B------:R-:W-:Y:S01]  /*13b0*/  CS2R R72, SRZ ;  /* 0x0000000000487805 */ /* 0x000fe2000001ff00 */
[----:B------:R-:W-:Y:S01]  /*13c0*/  IMAD.WIDE.U32 R24, R25, c[0x0][0x208], R30 ;  /* 0x0000820019187a25 */ /* 0x000fe200078e001e */
[----:B------:R-:W-:Y:S01]  /*13d0*/  CS2R R70, SRZ ;  /* 0x0000000000467805 */ /* 0x000fe2000001ff00 */
[----:B------:R-:W-:Y:S01]  /*13e0*/  CS2R R68, SRZ ;  /* 0x0000000000447805 */ /* 0x000fe2000001ff00 */
[----:B------:R-:W-:Y:S01]  /*13f0*/  CS2R R66, SRZ ;  /* 0x0000000000427805 */ /* 0x000fe2000001ff00 */
[----:B------:R-:W-:Y:S01]  /*1400*/  IMAD R5, R5, 0x2, R230 ;  /* 0x0000000205057824 */ /* 0x000fe200078e02e6 */
[----:B------:R-:W-:Y:S01]  /*1410*/  CS2R R64, SRZ ;  /* 0x0000000000407805 */ /* 0x000fe2000001ff00 */
[----:B------:R-:W-:Y:S01]  /*1420*/  IMAD.MOV.U32 R0, RZ, RZ, c[0x0][0x1dc] ;  /* 0x00007700ff007624 */ /* 0x000fe200078e00ff */
[----:B------:R-:W-:Y:S01]  /*1430*/  CS2R R62, SRZ ;  /* 0x00000000003e7805 */ /* 0x000fe2000001ff00 */
[----:B------:R-:W-:Y:S01]  /*1440*/  IMAD.MOV.U32 R11, RZ, RZ, c[0x0][0x1a8] ;  /* 0x00006a00ff0b7624 */ /* 0x000fe200078e00ff */
[----:B------:R-:W-:Y:S01]  /*1450*/  CS2R R60, SRZ ;  /* 0x00000000003c7805 */ /* 0x000fe2000001ff00 */
[----:B------:R-:W-:Y:S01]  /*1460*/  IMAD.IADD R33, R25, 0x1, R32 ;  /* 0x0000000119217824 */ /* 0x000fe200078e0220 */
[----:B------:R-:W-:Y:S01]  /*1470*/  LEA.HI.X R37, R15, R39, R0, 0x6, P3 ;  /* 0x000000270f257211 */ /* 0x000fe200018f3400 */
[----:B------:R-:W-:Y:S01]  /*1480*/  IMAD.IADD R236, R5, 0x1, R236 ;  /* 0x0000000105ec7824 */ /* 0x000fe200078e02ec */
[----:B------:R-:W-:Y:S01]  /*1490*/  IADD3 R15, R30, 0x80, RZ ;  /* 0x000000801e0f7810 */ /* 0x000fe20007ffe0ff */
[----:B------:R-:W-:Y:S01]  /*14a0*/  IMAD.MOV.U32 R32, RZ, RZ, R24 ;  /* 0x000000ffff207224 */ /* 0x000fe200078e0018 */
[----:B------:R-:W-:Y:S01]  /*14b0*/  LEA R24, P2, R11, R34, 0x6 ;  /* 0x000000220b187211 */ /* 0x000fe200078430ff */
[----:B------:R-:W-:Y:S01]  /*14c0*/  IMAD.MOV.U32 R5, RZ, RZ, c[0x0][0x1ac] ;  /* 0x00006b00ff057624 */ /* 0x000fe200078e00ff */
[----:B------:R-:W-:Y:S01]  /*14d0*/  ISETP.GE.AND P3, PT, R16, c[0x0][0x1cc], PT ;  /* 0x0000730010007a0c */ /* 0x000fe20003f66270 */
[----:B------:R-:W-:Y:S01]  /*14e0*/  IMAD.SHL.U32 R235, R235, 0x2, RZ ;  /* 0x00000002ebeb7824 */ /* 0x000fe200078e00ff */
[----:B------:R-:W-:Y:S01]  /*14f0*/  CS2R R58, SRZ ;  /* 0x00000000003a7805 */ /* 0x000fe2000001ff00 */
[----:B------:R-:W-:Y:S01]  /*1500*/  IMAD.IADD R41, R43, 0x1, R40 ;  /* 0x000000012b297824 */ /* 0x000fe200078e0228 */
[----:B------:R-:W-:Y:S01]  /*1510*/  LEA.HI.X R25, R11, R35, R5, 0x6, P2 ;  /* 0x000000230b197211 */ /* 0x000fe200010f3405 */
[----:B------:R-:W-:Y:S01]  /*1520*/  IMAD.MOV.U32 R40, RZ, RZ, R42 ;  /* 0x000000ffff287224 */ /* 0x000fe200078e002a */
[----:B------:R-:W-:Y:S01]  /*1530*/  ISETP.GE.AND P2, PT, R15, c[0x0][0x1cc], PT ;  /* 0x000073000f007a0c */ /* 0x000fe20003f46270 */
[----:B------:R-:W-:Y:S01]  /*1540*/  @!PT LDS RZ, [RZ] ;  /* 0x00000000fffff984 */ /* 0x000fe20000000800 */
[----:B------:R-:W-:Y:S01]  /*1550*/  @!PT LDS RZ, [RZ] ;  /* 0x00000000fffff984 */ /* 0x000fe20000000800 */
[----:B------:R-:W-:Y:S01]  /*1560*/  @!PT LDS RZ, [RZ] ;  /* 0x00000000fffff984 */ /* 0x000fe20000000800 */
[----:B------:R1:W-:Y:S01]  /*1570*/  LDGSTS.E.BYPASS.LTC128B.128 [R235+0x6080], [R38.64], !P5 ;  /* 0x0608000026eb7fae */ /* 0x0003e2000e901d50 */
[C---:B------:R-:W-:Y:S01]  /*1580*/  ISETP.LT.OR P6, PT, R19.reuse, 0x1, P3 ;  /* 0x000000011300780c */ /* 0x040fe20001fc1670 */
[----:B------:R-:W-:Y:S01]  /*1590*/  IMAD R2, R22, c[0x0][0x180], RZ ;  /* 0x0000600016027a24 */ /* 0x000fe200078e02ff */
[----:B------:R-:W-:Y:S01]  /*15a0*/  ISETP.LT.OR P5, PT, R19, 0x1, P2 ;  /* 0x000000011300780c */ /* 0x000fe200017a1670 */
[----:B------:R-:W-:Y:S01]  /*15b0*/  IMAD.WIDE.U32 R244, R3, c[0x0][0x180], R40 ;  /* 0x0000600003f47a25 */ /* 0x000fe200078e0028 */
[C---:B------:R-:W-:Y:S01]  /*15c0*/  ISETP.LT.OR P3, PT, R19.reuse, 0x21, P3 ;  /* 0x000000211300780c */ /* 0x040fe20001f61670 */
[----:B------:R-:W-:Y:S01]  /*15d0*/  CS2R R56, SRZ ;  /* 0x0000000000387805 */ /* 0x000fe2000001ff00 */
[----:B------:R-:W-:Y:S01]  /*15e0*/  ISETP.LT.OR P2, PT, R19, 0x21, P2 ;  /* 0x000000211300780c */ /* 0x000fe20001741670 */
[----:B------:R-:W-:Y:S01]  /*15f0*/  IMAD R0, R3, c[0x0][0x184], R2 ;  /* 0x0000610003007a24 */ /* 0x000fe200078e0202 */
[----:B------:R-:W-:Y:S01]  /*1600*/  SEL R11, R238, RZ, !P1 ;  /* 0x000000ffee0b7207 */ /* 0x000fe20004800000 */
[----:B------:R-:W-:Y:S01]  /*1610*/  IMAD.SHL.U32 R236, R236, 0x2, RZ ;  /* 0x00000002ecec7824 */ /* 0x000fe200078e00ff */
[----:B------:R-:W-:Y:S01]  /*1620*/  ISETP.GE.AND P1, PT, R30, c[0x0][0x19c], PT ;  /* 0x000067001e007a0c */ /* 0x000fe20003f26270 */
[----:B------:R-:W-:Y:S01]  /*1630*/  IMAD.IADD R245, R245, 0x1, R0 ;  /* 0x00000001f5f57824 */ /* 0x000fe200078e0200 */
[----:B------:R-:W-:Y:S01]  /*1640*/  CS2R R54, SRZ ;  /* 0x0000000000367805 */ /* 0x000fe2000001ff00 */
[----:B------:R1:W-:Y:S01]  /*1650*/  LDGSTS.E.BYPASS.LTC128B.128 [R235+0x8080], [R38.64+0x80], !P6 ;  /* 0x0808008026eb7fae */ /* 0x0003e2000f101d50 */
[C---:B------:R-:W-:Y:S01]  /*1660*/  IADD3 R0, R236.reuse, 0x12280, RZ ;  /* 0x00012280ec007810 */ /* 0x040fe20007ffe0ff */
[----:B------:R-:W-:Y:S01]  /*1670*/  IMAD.WIDE.U32 R244, R11, c[0x0][0x188], R244 ;  /* 0x000062000bf47a25 */ /* 0x000fe200078e00f4 */
[----:B------:R-:W-:Y:S01]  /*1680*/  IADD3 R234, R236, 0x122c0, RZ ;  /* 0x000122c0ecea7810 */ /* 0x000fe20007ffe0ff */
[----:B------:R1:W-:Y:S01]  /*1690*/  LDGSTS.E.BYPASS.LTC128B.128 [R235+0xa080], [R38.64+0x100], !P5 ;  /* 0x0a08010026eb7fae */ /* 0x0003e2000e901d50 */
[----:B------:R-:W-:Y:S01]  /*16a0*/  ISETP.GE.AND P5, PT, R16, c[0x0][0x19c], PT ;  /* 0x0000670010007a0c */ /* 0x000fe20003fa6270 */
[----:B------:R-:W-:Y:S01]  /*16b0*/  IMAD.U32 R23, RZ, RZ, UR4 ;  /* 0x00000004ff177e24 */ /* 0x000fe2000f8e00ff */
[----:B------:R-:W-:Y:S01]  /*16c0*/  @P0 IADD3 R234, R0, -0x40, RZ ;  /* 0xffffffc000ea0810 */ /* 0x000fe20007ffe0ff */
[----:B------:R2:W-:Y:S01]  /*16d0*/  LDGSTS.E.BYPASS.LTC128B.128 [R235+0x7080], [R36.64], !P4 ;  /* 0x0708000024eb7fae */ /* 0x0005e2000e101d50 */
[----:B------:R-:W-:Y:S01]  /*16e0*/  ISETP.GE.AND P4, PT, R15, c[0x0][0x19c], PT ;  /* 0x000067000f007a0c */ /* 0x000fe20003f86270 */
[----:B------:R-:W-:Y:S01]  /*16f0*/  IMAD R0, R13, c[0x0][0x188], RZ ;  /* 0x000062000d007a24 */ /* 0x000fe200078e02ff */
[C---:B------:R-:W-:Y:S01]  /*1700*/  ISETP.LT.OR P0, PT, R19.reuse, 0x1, P5 ;  /* 0x000000011300780c */ /* 0x040fe20002f01670 */
[----:B------:R2:W-:Y:S01]  /*1710*/  LDGSTS.E.BYPASS.LTC128B.128 [R235+0x9080], [R36.64+0x80], !P3 ;  /* 0x0908008024eb7fae */ /* 0x0005e2000d901d50 */
[----:B------:R-:W-:Y:S01]  /*1720*/  ISETP.LT.OR P6, PT, R19, 0x1, P4 ;  /* 0x000000011300780c */ /* 0x000fe200027c1670 */
[----:B------:R-:W-:Y:S01]  /*1730*/  IMAD R5, R11, c[0x0][0x18c], R0 ;  /* 0x000063000b057a24 */ /* 0x000fe200078e0200 */
[C---:B------:R-:W-:Y:S01]  /*1740*/  ISETP.LT.OR P5, PT, R19.reuse, 0x21, P5 ;  /* 0x000000211300780c */ /* 0x040fe20002fa1670 */
[----:B------:R2:W-:Y:S01]  /*1750*/  LDGSTS.E.BYPASS.LTC128B.128 [R235+0xb080], [R36.64+0x100], !P2 ;  /* 0x0b08010024eb7fae */ /* 0x0005e2000d101d50 */
[----:B------:R-:W-:Y:S01]  /*1760*/  ISETP.LT.OR P2, PT, R19, 0x1, P1 ;  /* 0x000000011300780c */ /* 0x000fe20000f41670 */
[----:B------:R-:W-:Y:S01]  /*1770*/  IMAD.IADD R232, R245, 0x1, R5 ;  /* 0x00000001f5e87824 */ /* 0x000fe200078e0205 */
[C---:B------:R-:W-:Y:S01]  /*1780*/  ISETP.LT.OR P1, PT, R19.reuse, 0x21, P1 ;  /* 0x000000211300780c */ /* 0x040fe20000f21670 */
[----:B------:R-:W0:Y:S01]  /*1790*/  LDGDEPBAR ;  /* 0x00000000000079af */ /* 0x000e220000000000 */
[----:B------:R-:W-:Y:S01]  /*17a0*/  ISETP.LT.OR P4, PT, R19, 0x21, P4 ;  /* 0x000000211300780c */ /* 0x000fe20002781670 */
[----:B------:R-:W-:Y:S01]  /*17b0*/  IMAD R240, R22, c[0x0][0x210], RZ ;  /* 0x0000840016f07a24 */ /* 0x000fe200078e02ff */
[----:B------:R-:W-:Y:S01]  /*17c0*/  LOP3.LUT P3, RZ, R9, 0x4, RZ, 0xc0, !PT ;  /* 0x0000000409ff7812 */ /* 0x000fe2000786c0ff */
[C---:B------:R-:W-:Y:S01]  /*17d0*/  IMAD.WIDE.U32 R32, R3.reuse, c[0x0][0x210], R32 ;  /* 0x0000840003207a25 */ /* 0x040fe200078e0020 */
[----:B------:R-:W-:Y:S01]  /*17e0*/  ULDC.64 UR4, c[0x0][0x208] ;  /* 0x0000820000047ab9 */ /* 0x000fe20000000a00 */
[----:B------:R-:W-:Y:S01]  /*17f0*/  CS2R R52, SRZ ;  /* 0x0000000000347805 */ /* 0x000fe2000001ff00 */
[----:B------:R-:W-:Y:S01]  /*1800*/  USHF.L.U64.HI UR9, UR4, UR9, UR5 ;  /* 0x0000000904097299 */ /* 0x000fe20008010205 */
[----:B------:R-:W-:Y:S01]  /*1810*/  IMAD R240, R3, c[0x0][0x214], R240 ;  /* 0x0000850003f07a24 */ /* 0x000fe200078e02f0 */
[----:B------:R-:W-:Y:S01]  /*1820*/  CS2R R50, SRZ ;  /* 0x0000000000327805 */ /* 0x000fe2000001ff00 */
[----:B------:R3:W-:Y:S01]  /*1830*/  LDGSTS.E.BYPASS.LTC128B.128 [R235+0x80], [R34.64], !P2 ;  /* 0x0008000022eb7fae */ /* 0x0007e2000d101d50 */
[----:B------:R-:W-:Y:S01]  /*1840*/  IMAD R20, R4, 0x800, R21 ;  /* 0x0000080004147824 */ /* 0x000fe200078e0215 */
[----:B------:R-:W-:Y:S01]  /*1850*/  UIMAD UR9, UR9, UR6, URZ ;  /* 0x00000006090972a4 */ /* 0x000fe2000f8e023f */
        /* <DEDUP_REMOVED lines=12> */
[----:B------:R-:W-:Y:S01]  /*1920*/  IMAD.MOV.U32 R21, RZ, RZ, c[0x0][0x178] ;  /* 0x00005e00ff157624 */ /* 0x000fe200078e00ff */
[----:B------:R4:W-:Y:S01]  /*1930*/  LDGSTS.E.BYPASS.LTC128B.128 [R235+0x3080], [R24.64+0x80], !P5 ;  /* 0x0308008018eb7fae */ /* 0x0009e2000e901d50 */
[----:B------:R-:W-:Y:S01]  /*1940*/  LOP3.LUT R231, R9, 0x8, R8, 0xf8, !PT ;  /* 0x0000000809e77812 */ /* 0x000fe200078ef808 */
[----:B------:R-:W-:Y:S01]  /*1950*/  IMAD.WIDE.U32 R240, R11, c[0x0][0x218], R240 ;  /* 0x000086000bf07a25 */ /* 0x000fe200078e00f0 */
[C---:B------:R-:W-:Y:S01]  /*1960*/  LEA R5, P2, R36.reuse, R244, 0x6 ;  /* 0x000000f424057211 */ /* 0x040fe200078430ff */
[----:B------:R4:W-:Y:S01]  /*1970*/  LDGSTS.E.BYPASS.LTC128B.128 [R235+0x5080], [R24.64+0x100], !P4 ;  /* 0x0508010018eb7fae */ /* 0x0009e2000e101d50 */
[----:B------:R-:W-:Y:S01]  /*1980*/  SHF.R.U32.HI R6, RZ, 0x3, R9 ;  /* 0x00000003ff067819 */ /* 0x000fe20000011609 */
[----:B------:R-:W-:Y:S01]  /*1990*/  IMAD.MOV.U32 R19, RZ, RZ, c[0x0][0x17c] ;  /* 0x00005f00ff137624 */ /* 0x000fe200078e00ff */
[----:B------:R-:W-:Y:S01]  /*19a0*/  LEA.HI.X R2, R36, R232, R23, 0x6, P2 ;  /* 0x000000e824027211 */ /* 0x000fe200010f3417 */
[----:B------:R-:W0:Y:S01]  /*19b0*/  LDGDEPBAR ;  /* 0x00000000000079af */ /* 0x000e220000000000 */
[----:B------:R-:W-:Y:S01]  /*19c0*/  ISETP.GE.AND P2, PT, R30, c[0x0][0x16c], PT ;  /* 0x00005b001e007a0c */ /* 0x000fe20003f46270 */
[----:B------:R-:W-:Y:S01]  /*19d0*/  USHF.L.U32 UR18, UR4, 0x6, URZ ;  /* 0x0000000604127899 */ /* 0x000fe2000800063f */
[----:B------:R-:W-:Y:S01]  /*19e0*/  SEL R14, RZ, 0x2, P1 ;  /* 0x00000002ff0e7807 */ /* 0x000fe20000800000 */
[----:B------:R-:W-:Y:S01]  /*19f0*/  IMAD.MOV.U32 R44, RZ, RZ, R240 ;  /* 0x000000ffff2c7224 */ /* 0x000fe200078e00f0 */
[----:B------:R-:W-:Y:S01]  /*1a00*/  SEL R249, RZ, 0x1, P2 ;  /* 0x00000001fff97807 */ /* 0x000fe20001000000 */
[----:B------:R-:W-:Y:S01]  /*1a10*/  UIMAD UR9, UR8, UR18, UR9 ;  /* 0x00000012080972a4 */ /* 0x000fe2000f8e0209 */
[C---:B-1----:R-:W-:Y:S01]  /*1a20*/  LEA R38, P2, R5.reuse, c[0x0][0x160], 0x1 ;  /* 0x0000580005267a11 */ /* 0x042fe200078408ff */
[----:B------:R-:W-:Y:S01]  /*1a30*/  IMAD.U32 R37, RZ, RZ, UR19 ;  /* 0x00000013ff257e24 */ /* 0x000fe2000f8e00ff */
[----:B------:R-:W-:Y:S01]  /*1a40*/  SEL R0, RZ, 0x4, P6 ;  /* 0x00000004ff007807 */ /* 0x000fe20003000000 */
[----:B------:R-:W-:Y:S01]  /*1a50*/  UMOV UR8, 0x5 ;  /* 0x0000000500087882 */ /* 0x000fe20000000000 */
[----:B------:R-:W-:Y:S01]  /*1a60*/  LEA.HI.X R39, R5, c[0x0][0x164], R2, 0x1, P2 ;  /* 0x0000590005277a11 */ /* 0x000fe200010f0c02 */
[----:B------:R-:W-:Y:S01]  /*1a70*/  IMAD R2, R13, c[0x0][0x218], RZ ;  /* 0x000086000d027a24 */ /* 0x000fe200078e02ff */
[----:B------:R-:W-:Y:S01]  /*1a80*/  LOP3.LUT R231, R231, R6, RZ, 0x3c, !PT ;  /* 0x00000006e7e77212 */ /* 0x000fe200078e3cff */
[----:B------:R-:W-:Y:S01]  /*1a90*/  IMAD.WIDE.U32 R36, R3, c[0x0][0x270], R28 ;  /* 0x00009c0003247a25 */ /* 0x000fe200078e001c */
[----:B------:R-:W-:Y:S01]  /*1aa0*/  LEA R32, P2, R21, R38, 0x6 ;  /* 0x0000002615207211 */ /* 0x000fe200078430ff */
[----:B------:R-:W-:Y:S01]  /*1ab0*/  USHF.L.U64.HI UR8, UR4, UR8, UR5 ;  /* 0x0000000804087299 */ /* 0x000fe20008010205 */
[----:B------:R-:W-:Y:S01]  /*1ac0*/  IADD3 R0, R0, R14, R249 ;  /* 0x0000000e00007210 */ /* 0x000fe20007ffe0f9 */
[----:B------:R-:W-:Y:S01]  /*1ad0*/  IMAD R5, R11, c[0x0][0x21c], R2 ;  /* 0x000087000b057a24 */ /* 0x000fe200078e0202 */
[----:B------:R-:W-:Y:S01]  /*1ae0*/  LEA.HI.X R33, R21, R39, R19, 0x6, P2 ;  /* 0x0000002715217211 */ /* 0x000fe200010f3413 */
[----:B------:R-:W-:Y:S01]  /*1af0*/  IMAD R2, R22, c[0x0][0x270], RZ ;  /* 0x00009c0016027a24 */ /* 0x000fe200078e02ff */
[C---:B------:R-:W-:Y:S01]  /*1b00*/  LOP3.LUT P5, RZ, R0.reuse, 0x1, RZ, 0xc0, !PT ;  /* 0x0000000100ff7812 */ /* 0x040fe200078ac0ff */
[----:B------:R-:W-:Y:S01]  /*1b10*/  IMAD.IADD R45, R241, 0x1, R5 ;  /* 0x00000001f12d7824 */ /* 0x000fe200078e0205 */
[----:B------:R-:W-:Y:S01]  /*1b20*/  LOP3.LUT P4, RZ, R0, 0x2, RZ, 0xc0, !PT ;  /* 0x0000000200ff7812 */ /* 0x000fe2000788c0ff */
[----:B------:R-:W-:-:S04]  /*1b30*/  DEPBAR.LE SB0, 0x1 ;  /* 0x000080400000791a */ /* 0x000fc80000000000 */
[----:B------:R-:W-:Y:S01]  /*1b40*/  IMAD.MOV.U32 R5, RZ, RZ, 0x20 ;  /* 0x00000020ff057424 */ /* 0x000fe200078e00ff */
[----:B------:R-:W-:Y:S01]  /*1b50*/  LOP3.LUT P2, RZ, R0, 0x4, RZ, 0xc0, !PT ;  /* 0x0000000400ff7812 */ /* 0x000fe2000784c0ff */
[----:B------:R-:W-:Y:S01]  /*1b60*/  IMAD.IADD R231, R20, 0x1, R231 ;  /* 0x0000000114e77824 */ /* 0x000fe200078e02e7 */
[----:B------:R1:W-:Y:S01]  /*1b70*/  STL.64 [R1], R44 ;  /* 0x0000002c01007387 */ /* 0x0003e20000100a00 */
[----:B------:R-:W-:Y:S01]  /*1b80*/  IMAD.MOV.U32 R0, RZ, RZ, 0x40 ;  /* 0x00000040ff007424 */ /* 0x000fe200078e00ff */
[----:B------:R-:W-:Y:S01]  /*1b90*/  UIADD3 UR5, UR7, 0x1, -UR14 ;  /* 0x0000000107057890 */ /* 0x000fe2000fffe80e */
[----:B------:R-:W-:Y:S01]  /*1ba0*/  IMAD R23, R3, c[0x0][0x274], R2 ;  /* 0x00009d0003177a24 */ /* 0x000fe200078e0202 */
[----:B------:R-:W-:Y:S01]  /*1bb0*/  SEL R2, R5, 0xffffffe0, !P0 ;  /* 0xffffffe005027807 */ /* 0x000fe20004000000 */
[----:B------:R-:W-:Y:S01]  /*1bc0*/  IMAD.SHL.U32 R231, R231, 0x2, RZ ;  /* 0x00000002e7e77824 */ /* 0x000fe200078e00ff */
[----:B------:R-:W-:Y:S01]  /*1bd0*/  BAR.SYNC.DEFER_BLOCKING 0x0 ;  /* 0x0000000000007b1d */ /* 0x000fe20000010000 */
[----:B------:R-:W-:Y:S01]  /*1be0*/  SEL R0, R0, 0xffffffc0, !P3 ;  /* 0xffffffc000007807 */ /* 0x000fe20005800000 */
[----:B------:R-:W-:Y:S01]  /*1bf0*/  IMAD.U32 R14, RZ, RZ, UR15 ;  /* 0x0000000fff0e7e24 */ /* 0x000fe2000f8e00ff */
[----:B------:R-:W-:Y:S01]  /*1c00*/  CS2R R46, SRZ ;  /* 0x00000000002e7805 */ /* 0x000fe2000001ff00 */
[C---:B------:R-:W-:Y:S01]  /*1c10*/  IMAD.IADD R227, R231.reuse, 0x1, R2 ;  /* 0x00000001e7e37824 */ /* 0x040fe200078e0202 */
[----:B------:R-:W-:Y:S01]  /*1c20*/  CS2R R42, SRZ ;  /* 0x00000000002a7805 */ /* 0x000fe2000001ff00 */
[----:B------:R-:W-:Y:S01]  /*1c30*/  IMAD.IADD R226, R231, 0x1, R0 ;  /* 0x00000001e7e27824 */ /* 0x000fe200078e0200 */
[----:B------:R-:W-:Y:S01]  /*1c40*/  IADD3 R19, -R237, UR13, -R14 ;  /* 0x0000000ded137c10 */ /* 0x000fe2000fffe90e */
[----:B------:R-:W-:Y:S01]  /*1c50*/  IMAD.IADD R225, R0, 0x1, R227 ;  /* 0x0000000100e17824 */ /* 0x000fe200078e02e3 */
[----:B------:R-:W-:Y:S01]  /*1c60*/  IADD3 R14, -R14, UR13, -R237 ;  /* 0x0000000d0e0e7c10 */ /* 0x000fe2000fffe9ed */
[----:B------:R-:W-:Y:S01]  /*1c70*/  IMAD.U32 R20, RZ, RZ, UR18 ;  /* 0x00000012ff147e24 */ /* 0x000fe2000f8e00ff */
[----:B------:R-:W-:Y:S01]  /*1c80*/  ISETP.LT.OR P3, PT, R19, 0x1, !P5 ;  /* 0x000000011300780c */ /* 0x000fe20006f61670 */
[----:B------:R-:W-:Y:S01]  /*1c90*/  IMAD.IADD R37, R37, 0x1, R23 ;  /* 0x0000000125257824 */ /* 0x000fe200078e0217 */
[C---:B------:R-:W-:Y:S01]  /*1ca0*/  ISETP.LT.OR P0, PT, R19.reuse, 0x1, !P4 ;  /* 0x000000011300780c */ /* 0x040fe20006701670 */
[----:B------:R-:W-:Y:S01]  /*1cb0*/  IMAD.WIDE.U32 R20, R20, UR6, R44 ;  /* 0x0000000614147c25 */ /* 0x000fe2000f8e002c */
[C---:B------:R-:W-:Y:S01]  /*1cc0*/  ISETP.LT.OR P5, PT, R19.reuse, 0x21, !P5 ;  /* 0x000000211300780c */ /* 0x040fe20006fa1670 */
[----:B------:R-:W-:Y:S01]  /*1cd0*/  UIADD3 UR7, UR7, -UR13, URZ ;  /* 0x8000000d07077290 */ /* 0x000fe2000fffe03f */
[----:B------:R-:W-:Y:S01]  /*1ce0*/  ISETP.LT.OR P4, PT, R19, 0x21, !P4 ;  /* 0x000000211300780c */ /* 0x000fe20006781670 */
[----:B------:R-:W-:Y:S01]  /*1cf0*/  IMAD R246, R13, c[0x0][0x278], RZ ;  /* 0x00009e000df67a24 */ /* 0x000fe200078e02ff */
[----:B------:R-:W-:Y:S01]  /*1d00*/  IADD3 R2, R21, UR9, RZ ;  /* 0x0000000915027c10 */ /* 0x000fe2000fffe0ff */
[----:B------:R-:W-:Y:S01]  /*1d10*/  USHF.L.U32 UR9, UR4, 0x5, URZ ;  /* 0x0000000504097899 */ /* 0x000fe2000800063f */
[C---:B------:R-:W-:Y:S01]  /*1d20*/  IMAD.WIDE.U32 R40, R11.reuse, c[0x0][0x278], R36 ;  /* 0x00009e000b287a25 */ /* 0x040fe200078e0024 */
[----:B------:R-:W-:Y:S01]  /*1d30*/  USHF.R.S32.HI UR4, URZ, 0x1f, UR15 ;  /* 0x0000001f3f047899 */ /* 0x000fe2000801140f */
[----:B------:R-:W-:Y:S01]  /*1d40*/  SHF.R.S32.HI R23, RZ, 0x1f, R18 ;  /* 0x0000001fff177819 */ /* 0x000fe20000011412 */
[----:B------:R-:W2:Y:S01]  /*1d50*/  LDSM.16.M88.4 R148, [R231+0x6080] ;  /* 0x00608000e794783b */ /* 0x000ea20000000200 */
[----:B------:R-:W-:Y:S01]  /*1d60*/  IMAD R246, R11, c[0x0][0x27c], R246 ;  /* 0x00009f000bf67a24 */ /* 0x000fe200078e02f6 */
[----:B-1----:R-:W-:Y:S01]  /*1d70*/  CS2R R44, SRZ ;  /* 0x00000000002c7805 */ /* 0x002fe2000001ff00 */
[----:B------:R-:W-:Y:S01]  /*1d80*/  IMAD.U32 R21, RZ, RZ, UR9 ;  /* 0x00000009ff157e24 */ /* 0x000fe2000f8e00ff */
[----:B------:R-:W1:Y:S01]  /*1d90*/  LDSM.16.M88.4 R152, [R227+0x6080] ;  /* 0x00608000e398783b */ /* 0x000e620000000200 */
[C---:B----4-:R-:W-:Y:S01]  /*1da0*/  IMAD R24, R22.reuse, c[0x0][0x288], RZ ;  /* 0x0000a20016187a24 */ /* 0x050fe200078e02ff */
[----:B------:R-:W-:Y:S01]  /*1db0*/  LEA.HI R23, R23, R18, RZ, 0x2 ;  /* 0x0000001217177211 */ /* 0x000fe200078f10ff */
[----:B------:R-:W-:Y:S01]  /*1dc0*/  IMAD R22, R22, c[0x0][0x238], RZ ;  /* 0x00008e0016167a24 */ /* 0x000fe200078e02ff */
[----:B------:R-:W4:Y:S01]  /*1dd0*/  LDSM.16.M88.4 R156, [R226+0x6080] ;  /* 0x00608000e29c783b */ /* 0x000f220000000200 */
[----:B------:R-:W-:Y:S01]  /*1de0*/  IMAD.IADD R246, R41, 0x1, R246 ;  /* 0x0000000129f67824 */ /* 0x000fe200078e02f6 */
[----:B------:R-:W-:Y:S01]  /*1df0*/  LOP3.LUT R23, R23, 0x1ffffffc, RZ, 0xc0, !PT ;  /* 0x1ffffffc17177812 */ /* 0x000fe200078ec0ff */
[C---:B------:R-:W-:Y:S01]  /*1e00*/  IMAD R24, R3.reuse, c[0x0][0x28c], R24 ;  /* 0x0000a30003187a24 */ /* 0x040fe200078e0218 */
[----:B------:R-:W1:Y:S01]  /*1e10*/  LDSM.16.M88.4 R164, [R231+0x8080] ;  /* 0x00808000e7a4783b */ /* 0x000e620000000200 */
[C---:B------:R-:W-:Y:S01]  /*1e20*/  IMAD R22, R3.reuse, c[0x0][0x23c], R22 ;  /* 0x00008f0003167a24 */ /* 0x040fe200078e0216 */
[----:B------:R-:W-:Y:S01]  /*1e30*/  UISETP.GT.AND UP1, UPT, UR10, -0x1, UPT ;  /* 0xffffffff0a00788c */ /* 0x000fe2000bf24270 */
[----:B------:R-:W-:Y:S01]  /*1e40*/  IMAD.WIDE.U32 R28, R3, c[0x0][0x288], R28 ;  /* 0x0000a200031c7a25 */ /* 0x000fe200078e001c */
[----:B------:R-:W1:Y:S03]  /*1e50*/  LDSM.16.M88.4 R168, [R227+0x8080] ;  /* 0x00808000e3a8783b */ /* 0x000e660000000200 */
[----:B------:R-:W-:Y:S01]  /*1e60*/  IMAD.IADD R27, R27, 0x1, R22 ;  /* 0x000000011b1b7824 */ /* 0x000fe200078e0216 */
[----:B------:R-:W1:Y:S01]  /*1e70*/  LDSM.16.M88.4 R172, [R226+0x8080] ;  /* 0x00808000e2ac783b */ /* 0x000e620000000200 */
[----:B------:R-:W-:Y:S01]  /*1e80*/  LOP3.LUT R22, R17, 0xfffffff0, RZ, 0xc0, !PT ;  /* 0xfffffff011167812 */ /* 0x000fe200078ec0ff */
[----:B------:R-:W-:-:S02]  /*1e90*/  IMAD.IADD R247, R18, 0x1, -R23 ;  /* 0x0000000112f77824 */ /* 0x000fc400078e0a17 */
[----:B------:R-:W1:Y:S01]  /*1ea0*/  LDSM.16.M88.4 R180, [R231+0xa080] ;  /* 0x00a08000e7b4783b */ /* 0x000e620000000200 */
[C---:B------:R-:W-:Y:S02]  /*1eb0*/  IMAD R18, R13.reuse, c[0x0][0x290], RZ ;  /* 0x0000a4000d127a24 */ /* 0x040fe400078e02ff */
[----:B------:R-:W-:Y:S01]  /*1ec0*/  IMAD R242, R13, c[0x0][0x240], RZ ;  /* 0x000090000df27a24 */ /* 0x000fe200078e02ff */
[----:B------:R-:W1:Y:S01]  /*1ed0*/  LDSM.16.M88.4 R184, [R227+0xa080] ;  /* 0x00a08000e3b8783b */ /* 0x000e620000000200 */
[----:B------:R-:W-:Y:S02]  /*1ee0*/  IMAD.IADD R13, R233, 0x1, -R22 ;  /* 0x00000001e90d7824 */ /* 0x000fe400078e0a16 */
[----:B------:R-:W-:Y:S01]  /*1ef0*/  IMAD R243, R11, c[0x0][0x294], R18 ;  /* 0x0000a5000bf37a24 */ /* 0x000fe200078e0212 */
[----:B------:R-:W1:Y:S01]  /*1f00*/  LDSM.16.M88.4 R188, [R226+0xa080] ;  /* 0x00a08000e2bc783b */ /* 0x000e620000000200 */
[----:B------:R-:W-:Y:S01]  /*1f10*/  IMAD.SHL.U32 R12, R12, 0x10, RZ ;  /* 0x000000100c0c7824 */ /* 0x000fe200078e00ff */
[----:B------:R-:W-:Y:S01]  /*1f20*/  SHF.R.S32.HI R18, RZ, 0x1f, R13 ;  /* 0x0000001fff127819 */ /* 0x000fe2000001140d */
[----:B------:R-:W-:Y:S01]  /*1f30*/  IMAD.IADD R10, R233, 0x1, -R10 ;  /* 0x00000001e90a7824 */ /* 0x000fe200078e0a0a */
[----:B------:R-:W1:Y:S01]  /*1f40*/  LDSM.16.M88.4 R160, [R225+0x6080] ;  /* 0x00608000e1a0783b */ /* 0x000e620000000200 */
[C---:B------:R-:W-:Y:S01]  /*1f50*/  IMAD R242, R11.reuse, c[0x0][0x244], R242 ;  /* 0x000091000bf27a24 */ /* 0x040fe200078e02f2 */
[----:B------:R-:W-:Y:S01]  /*1f60*/  LEA.HI R18, R18, R13, RZ, 0x3 ;  /* 0x0000000d12127211 */ /* 0x000fe200078f18ff */
[----:B------:R-:W-:Y:S01]  /*1f70*/  IMAD.WIDE.U32 R116, R11, c[0x0][0x240], R26 ;  /* 0x000090000b747a25 */ /* 0x000fe200078e001a */
[----:B------:R-:W1:Y:S01]  /*1f80*/  LDSM.16.M88.4 R176, [R225+0x8080] ;  /* 0x00808000e1b0783b */ /* 0x000e620000000200 */
[----:B------:R-:W-:Y:S01]  /*1f90*/  LOP3.LUT R9, R9, 0x10, R12, 0xf8, !PT ;  /* 0x0000001009097812 */ /* 0x000fe200078ef80c */
[----:B------:R-:W-:Y:S01]  /*1fa0*/  CS2R R26, SRZ ;  /* 0x00000000001a7805 */ /* 0x000fe2000001ff00 */
[----:B------:R-:W-:Y:S01]  /*1fb0*/  LOP3.LUT R22, R18, 0xfffffff8, RZ, 0xc0, !PT ;  /* 0xfffffff812167812 */ /* 0x000fe200078ec0ff */
[----:B------:R-:W1:Y:S01]  /*1fc0*/  LDSM.16.M88.4 R192, [R225+0xa080] ;  /* 0x00a08000e1c0783b */ /* 0x000e620000000200 */
[----:B------:R-:W-:Y:S01]  /*1fd0*/  LOP3.LUT R9, R9, 0x8, R8, 0xf8, !PT ;  /* 0x0000000809097812 */ /* 0x000fe200078ef808 */
[----:B------:R-:W-:-:S02]  /*1fe0*/  IMAD.U32 R252, RZ, RZ, UR5 ;  /* 0x00000005fffc7e24 */ /* 0x000fc4000f8e00ff */
[----:B------:R-:W-:Y:S01]  /*1ff0*/  BAR.SYNC.DEFER_BLOCKING 0x0 ;  /* 0x0000000000007b1d */ /* 0x000fe20000010000 */
[----:B------:R-:W-:Y:S01]  /*2000*/  IMAD.IADD R13, R13, 0x1, -R22 ;  /* 0x000000010d0d7824 */ /* 0x000fe200078e0a16 */
[----:B------:R-:W-:Y:S01]  /*2010*/  LOP3.LUT R9, R9, R6, RZ, 0x3c, !PT ;  /* 0x0000000609097212 */ /* 0x000fe200078e3cff */
[----:B------:R-:W-:Y:S01]  /*2020*/  CS2R R22, SRZ ;  /* 0x0000000000167805 */ /* 0x000fe2000001ff00 */
[----:B------:R-:W-:Y:S02]  /*2030*/  IMAD.IADD R242, R117, 0x1, R242 ;  /* 0x0000000175f27824 */ /* 0x000fe400078e02f2 */
[----:B------:R-:W-:Y:S01]  /*2040*/  IMAD.SHL.U32 R6, R13, 0x40, RZ ;  /* 0x000000400d067824 */ /* 0x000fe200078e00ff */
[----:B------:R5:W-:Y:S01]  /*2050*/  STL.64 [R1+0x18], R40 ;  /* 0x0000182801007387 */ /* 0x000be20000100a00 */
[----:B------:R-:W-:Y:S02]  /*2060*/  IMAD R229, R4, 0x200, R9 ;  /* 0x0000020004e57824 */ /* 0x000fe400078e0209 */
[----:B------:R-:W-:-:S02]  /*2070*/  IMAD.SHL.U32 R9, R18, 0x40, RZ ;  /* 0x0000004012097824 */ /* 0x000fc400078e00ff */
[C---:B------:R-:W-:Y:S02]  /*2080*/  IMAD R0, R229.reuse, 0x2, R0 ;  /* 0x00000002e5007824 */ /* 0x040fe400078e0200 */
[----:B------:R-:W-:Y:S01]  /*2090*/  IMAD.SHL.U32 R229, R229, 0x2, RZ ;  /* 0x00000002e5e57824 */ /* 0x000fe200078e00ff */
[----:B------:R-:W-:Y:S01]  /*20a0*/  LOP3.LUT R9, R9, 0xfffffe00, RZ, 0xc0, !PT ;  /* 0xfffffe0009097812 */ /* 0x000fe200078ec0ff */
[----:B------:R-:W-:Y:S01]  /*20b0*/  @!PT LDS RZ, [RZ] ;  /* 0x00000000fffff984 */ /* 0x000fe20000000800 */
[----:B------:R-:W-:Y:S01]  /*20c0*/  @!PT LDS RZ, [RZ] ;  /* 0x00000000fffff984 */ /* 0x000fe20000000800 */
[----:B------:R-:W-:Y:S01]  /*20d0*/  @!PT LDS RZ, [RZ] ;  /* 0x00000000fffff984 */ /* 0x000fe20000000800 */
[----:B------:R1:W-:Y:S01]  /*20e0*/  LDGSTS.E.BYPASS.LTC128B.128 [R235+0x6080], [R38.64], !P3 ;  /* 0x0608000026eb7fae */ /* 0x0003e2000d901d50 */
[C---:B------:R-:W-:Y:S02]  /*20f0*/  ISETP.LT.OR P3, PT, R19.reuse, 0x1, !P2 ;  /* 0x000000011300780c */ /* 0x040fe40005761670 */
[----:B------:R-:W-:Y:S01]  /*2100*/  ISETP.LT.OR P2, PT, R19, 0x21, !P2 ;  /* 0x000000211300780c */ /* 0x000fe20005741670 */
[----:B------:R1:W-:Y:S01]  /*2110*/  LDGSTS.E.BYPASS.LTC128B.128 [R235+0x8080], [R38.64+0x80], !P0 ;  /* 0x0808008026eb7fae */ /* 0x0003e2000c101d50 */
[----:B---3--:R-:W-:Y:S01]  /*2120*/  LEA R34, P0, R20, c[0x0][0x1f0], 0x1 ;  /* 0x00007c0014227a11 */ /* 0x008fe200078008ff */
[----:B------:R-:W-:-:S03]  /*2130*/  IMAD.U32 R19, RZ, RZ, UR9 ;  /* 0x00000009ff137e24 */ /* 0x000fc6000f8e00ff */
[----:B------:R-:W-:Y:S01]  /*2140*/  LEA.HI.X R35, R20, c[0x0][0x1f4], R2, 0x1, P0 ;  /* 0x00007d0014237a11 */ /* 0x000fe200000f0c02 */
[----:B------:R-:W-:Y:S01]  /*2150*/  IMAD.U32 R2, RZ, RZ, UR8 ;  /* 0x00000008ff027e24 */ /* 0x000fe2000f8e00ff */
[----:B------:R-:W-:-:S03]  /*2160*/  LEA R20, P0, R21, R34, 0x1 ;  /* 0x0000002215147211 */ /* 0x000fc600078008ff */
[----:B------:R1:W-:Y:S01]  /*2170*/  LDGSTS.E.BYPASS.LTC128B.128 [R235+0xa080], [R38.64+0x100], !P3 ;  /* 0x0a08010026eb7fae */ /* 0x0003e2000d901d50 */
[----:B------:R-:W-:Y:S02]  /*2180*/  ISETP.GT.AND P3, PT, R233, 0xf, PT ;  /* 0x0000000fe900780c */ /* 0x000fe40003f64270 */
[----:B------:R-:W-:Y:S01]  /*2190*/  LEA.HI.X R21, R19, R35, R2, 0x1, P0 ;  /* 0x0000002313157211 */ /* 0x000fe200000f0c02 */
[----:B------:R3:W-:Y:S01]  /*21a0*/  LDGSTS.E.BYPASS.LTC128B.128 [R235+0x7080], [R32.64], !P5 ;  /* 0x0708000020eb7fae */ /* 0x0007e2000e901d50 */
[C---:B------:R-:W-:Y:S01]  /*21b0*/  ISETP.GE.AND P5, PT, R30.reuse, c[0x0][0x1fc], PT ;  /* 0x00007f001e007a0c */ /* 0x040fe20003fa6270 */
[----:B------:R-:W-:Y:S02]  /*21c0*/  IMAD.MOV.U32 R19, RZ, RZ, c[0x0][0x2a8] ;  /* 0x0000aa00ff137624 */ /* 0x000fe400078e00ff */
[----:B------:R3:W-:Y:S01]  /*21d0*/  LDGSTS.E.BYPASS.LTC128B.128 [R235+0x9080], [R32.64+0x80], !P4 ;  /* 0x0908008020eb7fae */ /* 0x0007e2000e101d50 */
[----:B------:R-:W-:Y:S02]  /*21e0*/  ISETP.GE.AND P4, PT, R30, c[0x0][0x1fc], PT ;  /* 0x00007f001e007a0c */ /* 0x000fe40003f86270 */
[----:B------:R-:W-:Y:S01]  /*21f0*/  CS2R R30, SRZ ;  /* 0x00000000001e7805 */ /* 0x000fe2000001ff00 */
[----:B------:R3:W-:Y:S01]  /*2200*/  LDGSTS.E.BYPASS.LTC128B.128 [R235+0xb080], [R32.64+0x100], !P2 ;  /* 0x0b08010020eb7fae */ /* 0x0007e2000d101d50 */
[----:B------:R-:W-:Y:S01]  /*2210*/  ISETP.GE.AND P2, PT, R16, c[0x0][0x1fc], PT ;  /* 0x00007f0010007a0c */ /* 0x000fe20003f46270 */
[----:B------:R-:W-:Y:S01]  /*2220*/  @!P3 IMAD.SHL.U32 R25, R233, 0x10, RZ ;  /* 0x00000010e919b824 */ /* 0x000fe200078e00ff */
[----:B------:R-:W-:-:S02]  /*2230*/  @!P3 IADD3 R2, P0, R40, UR15, RZ ;  /* 0x0000000f2802bc10 */ /* 0x000fc4000ff1e0ff */
[----:B-----5:R-:W-:Y:S02]  /*2240*/  CS2R R40, SRZ ;  /* 0x0000000000287805 */ /* 0x020fe4000001ff00 */
[----:B------:R-:W-:Y:S02]  /*2250*/  @!P3 IADD3.X R3, R246, UR4, RZ, P0, !PT ;  /* 0x00000004f603bc10 */ /* 0x000fe400087fe4ff */
[----:B------:R-:W-:-:S04]  /*2260*/  @!P3 LEA R36, P0, R2, c[0x0][0x258], 0x2 ;  /* 0x000096000224ba11 */ /* 0x000fc800078010ff */
[----:B------:R-:W-:Y:S02]  /*2270*/  @!P3 LEA.HI.X R37, R2, c[0x0][0x25c], R3, 0x2, P0 ;  /* 0x000097000225ba11 */ /* 0x000fe400000f1403 */
[----:B------:R-:W-:Y:S02]  /*2280*/  ISETP.LT.OR P0, PT, R14, 0x1, P4 ;  /* 0x000000010e00780c */ /* 0x000fe40002701670 */
[----:B------:R-:W-:Y:S01]  /*2290*/  SEL R3, RZ, 0xffffffff, P1 ;  /* 0xffffffffff037807 */ /* 0x000fe20000800000 */
[----:B------:R5:W-:Y:S01]  /*22a0*/  @!P3 LDGSTS.E.BYPASS.LTC128B.128 [R25+0x12080], [R36.64] ;  /* 0x120800002419bfae */ /* 0x000be2000b901d50 */
[----:B------:R-:W-:Y:S02]  /*22b0*/  ISETP.GE.AND P1, PT, R16, c[0x0][0x1fc], PT ;  /* 0x00007f0010007a0c */ /* 0x000fe40003f26270 */
[----:B------:R-:W-:Y:S01]  /*22c0*/  SEL R2, RZ, 0x1, P5 ;  /* 0x00000001ff027807 */ /* 0x000fe20002800000 */
[----:B------:R-:W0:Y:S01]  /*22d0*/  LDGDEPBAR ;  /* 0x00000000000079af */ /* 0x000e220000000000 */
[----:B------:R-:W-:Y:S01]  /*22e0*/  SEL R16, RZ, 0xffffffff, P1 ;  /* 0xffffffffff107807 */ /* 0x000fe20000800000 */
[----:B------:R-:W-:Y:S01]  /*22f0*/  IMAD.SHL.U32 R8, R3, 0x2, RZ ;  /* 0x0000000203087824 */ /* 0x000fe200078e00ff */
[----:B------:R-:W-:-:S02]  /*2300*/  ISETP.GE.AND P1, PT, R15, c[0x0][0x1fc], PT ;  /* 0x00007f000f007a0c */ /* 0x000fc40003f26270 */
[C---:B------:R-:W-:Y:S01]  /*2310*/  ISETP.LT.OR P5, PT, R14.reuse, 0x1, P2 ;  /* 0x000000010e00780c */ /* 0x040fe200017a1670 */
[----:B------:R2:W-:Y:S01]  /*2320*/  LDGSTS.E.BYPASS.LTC128B.128 [R235+0xc080], [R34.64], !P0 ;  /* 0x0c08000022eb7fae */ /* 0x0005e2000c101d50 */
[----:B------:R-:W-:Y:S01]  /*2330*/  ISETP.LT.OR P0, PT, R14, 0x1, P1 ;  /* 0x000000010e00780c */ /* 0x000fe20000f01670 */
[----:B------:R-:W-:Y:S01]  /*2340*/  IMAD.SHL.U32 R3, R16, 0x2, RZ ;  /* 0x0000000210037824 */ /* 0x000fe200078e00ff */
[C---:B------:R-:W-:Y:S01]  /*2350*/  ISETP.LT.OR P4, PT, R14.reuse, 0x21, P4 ;  /* 0x000000210e00780c */ /* 0x040fe20002781670 */
[----:B---3--:R-:W-:Y:S01]  /*2360*/  CS2R R32, SRZ ;  /* 0x0000000000207805 */ /* 0x008fe2000001ff00 */
[C---:B------:R-:W-:Y:S02]  /*2370*/  ISETP.LT.OR P2, PT, R14.reuse, 0x21, P2 ;  /* 0x000000210e00780c */ /* 0x040fe40001741670 */
[----:B------:R-:W-:Y:S02]  /*2380*/  ISETP.LT.OR P1, PT, R14, 0x21, P1 ;  /* 0x000000210e00780c */ /* 0x000fe40000f21670 */
[----:B------:R-:W-:-:S02]  /*2390*/  LOP3.LUT R2, R3, 0x2, R2, 0xe2, !PT ;  /* 0x0000000203027812 */ /* 0x000fc400078ee202 */
[----:B------:R-:W-:Y:S01]  /*23a0*/  LOP3.LUT R249, R8, 0x2, R249, 0xe2, !PT ;  /* 0x0000000208f97812 */ /* 0x000fe200078ee2f9 */
[----:B------:R2:W-:Y:S01]  /*23b0*/  LDGSTS.E.BYPASS.LTC128B.128 [R235+0xe080], [R34.64+0x80], !P5 ;  /* 0x0e08008022eb7fae */ /* 0x0005e2000e901d50 */
[----:B------:R-:W-:-:S03]  /*23c0*/  ISETP.GE.AND P5, PT, R19, 0x1, PT ;  /* 0x000000011300780c */ /* 0x000fc60003fa6270 */
[----:B------:R2:W-:Y:S01]  /*23d0*/  LDGSTS.E.BYPASS.LTC128B.128 [R235+0x10080], [R34.64+0x100], !P0 ;  /* 0x1008010022eb7fae */ /* 0x0005e2000c101d50 */
[----:B------:R-:W-:Y:S01]  /*23e0*/  ISETP.GE.AND P0, PT, R15, c[0x0][0x1fc], PT ;  /* 0x00007f000f007a0c */ /* 0x000fe20003f06270 */
[----:B-----5:R-:W-:Y:S01]  /*23f0*/  IMAD.IADD R25, R29, 0x1, R24 ;  /* 0x000000011d197824 */ /* 0x020fe200078e0218 */
[----:B------:R-:W-:Y:S01]  /*2400*/  SHF.R.S32.HI R15, RZ, 0x1f, R10 ;  /* 0x0000001fff0f7819 */ /* 0x000fe2000001140a */
[----:B------:R-:W-:Y:S01]  /*2410*/  IMAD.MOV.U32 R24, RZ, RZ, R28 ;  /* 0x000000ffff187224 */ /* 0x000fe200078e001c */
[----:B------:R3:W-:Y:S01]  /*2420*/  LDGSTS.E.BYPASS.LTC128B.128 [R235+0xd080], [R20.64], !P4 ;  /* 0x0d08000014eb7fae */ /* 0x0007e2000e101d50 */
[----:B------:R-:W-:Y:S01]  /*2430*/  LOP3.LUT P4, RZ, R13, 0x4, RZ, 0xc0, !PT ;  /* 0x000000040dff7812 */ /* 0x000fe2000788c0ff */
[----:B------:R-:W-:Y:S01]  /*2440*/  CS2R R36, SRZ ;  /* 0x0000000000247805 */ /* 0x000fe2000001ff00 */
[----:B------:R-:W-:Y:S01]  /*2450*/  LEA.HI R250, R15, R10, RZ, 0x2 ;  /* 0x0000000a0ffa7211 */ /* 0x000fe200078f10ff */
[----:B-1----:R-:W-:Y:S01]  /*2460*/  IMAD.WIDE.U32 R38, R11, c[0x0][0x290], R24 ;  /* 0x0000a4000b267a25 */ /* 0x002fe200078e0018 */
[----:B------:R3:W-:Y:S01]  /*2470*/  LDGSTS.E.BYPASS.LTC128B.128 [R235+0xf080], [R20.64+0x80], !P2 ;  /* 0x0f08008014eb7fae */ /* 0x0007e2000d101d50 */
[----:B------:R-:W-:Y:S01]  /*2480*/  LOP3.LUT P2, RZ, R13, 0x2, RZ, 0xc0, !PT ;  /* 0x000000020dff7812 */ /* 0x000fe2000784c0ff */
[----:B------:R-:W-:Y:S01]  /*2490*/  CS2R R28, SRZ ;  /* 0x00000000001c7805 */ /* 0x000fe2000001ff00 */
[----:B------:R-:W-:Y:S01]  /*24a0*/  LOP3.LUT R11, R250, 0x7ffffffc, RZ, 0xc0, !PT ;  /* 0x7ffffffcfa0b7812 */ /* 0x000fe200078ec0ff */
[----:B------:R3:W-:Y:S01]  /*24b0*/  LDGSTS.E.BYPASS.LTC128B.128 [R235+0x11080], [R20.64+0x100], !P1 ;  /* 0x1108010014eb7fae */ /* 0x0007e2000c901d50 */
[----:B------:R-:W-:Y:S01]  /*24c0*/  ISETP.GE.AND P1, PT, R233, 0x10, PT ;  /* 0x00000010e900780c */ /* 0x000fe20003f26270 */
[----:B------:R-:W-:Y:S01]  /*24d0*/  IMAD.SHL.U32 R13, R4, 0x8, RZ ;  /* 0x00000008040d7824 */ /* 0x000fe200078e00ff */
[----:B------:R-:W-:Y:S01]  /*24e0*/  LEA.HI.SX32 R250, R250, R12, 0x1e ;  /* 0x0000000cfafa7211 */ /* 0x000fe200078ff2ff */
[----:B------:R-:W-:Y:S01]  /*24f0*/  IMAD.SHL.U32 R12, R4, 0x20, RZ ;  /* 0x00000020040c7824 */ /* 0x000fe200078e00ff */
[----:B------:R-:W-:Y:S01]  /*2500*/  SEL R3, RZ, 0x4, P0 ;  /* 0x00000004ff037807 */ /* 0x000fe20000000000 */
[----:B------:R-:W-:Y:S01]  /*2510*/  IMAD.IADD R10, R10, 0x1, -R11 ;  /* 0x000000010a0a7824 */ /* 0x000fe200078e0a0b */
[----:B------:R-:W-:Y:S01]  /*2520*/  LOP3.LUT R4, R6, 0x1c0, RZ, 0xc0, !PT ;  /* 0x000001c006047812 */ /* 0x000fe200078ec0ff */
[----:B------:R-:W-:Y:S01]  /*2530*/  IMAD.IADD R243, R39, 0x1, R243 ;  /* 0x0000000127f37824 */ /* 0x000fe200078e02f3 */
[----:B------:R-:W-:Y:S01]  /*2540*/  IADD3 R6, P0, R38, UR15, RZ ;  /* 0x0000000f26067c10 */ /* 0x000fe2000ff1e0ff */
[----:B------:R-:W-:Y:S01]  /*2550*/  IMAD R247, R247, 0x4, R10 ;  /* 0x00000004f7f77824 */ /* 0x000fe200078e020a */
[----:B------:R-:W-:Y:S01]  /*2560*/  LOP3.LUT R7, R7, 0x20, R12, 0xf8, !PT ;  /* 0x0000002007077812 */ /* 0x000fe200078ef80c */
[----:B------:R1:W-:Y:S01]  /*2570*/  STL.64 [R1+0x10], R38 ;  /* 0x0000102601007387 */ /* 0x0003e20000100a00 */
[----:B------:R-:W-:Y:S01]  /*2580*/  LOP3.LUT R13, R4, 0x8, R13, 0xf8, !PT ;  /* 0x00000008040d7812 */ /* 0x000fe200078ef80d */
[----:B------:R-:W-:Y:S01]  /*2590*/  IMAD.SHL.U32 R247, R247, 0x2, RZ ;  /* 0x00000002f7f77824 */ /* 0x000fe200078e00ff */
[--C-:B------:R-:W-:Y:S01]  /*25a0*/  SHF.R.U32.HI R10, RZ, 0x3, R4.reuse ;  /* 0x00000003ff0a7819 */ /* 0x100fe20000011604 */
[----:B------:R4:W-:Y:S01]  /*25b0*/  STL.64 [R1+0x8], R116 ;  /* 0x0000087401007387 */ /* 0x0009e20000100a00 */
[----:B------:R-:W-:Y:S01]  /*25c0*/  IADD3.X R11, R243, UR4, RZ, P0, !PT ;  /* 0x00000004f30b7c10 */ /* 0x000fe200087fe4ff */
[----:B------:R-:W-:Y:S01]  /*25d0*/  ULDC UR4, c[0x0][0x2a0] ;  /* 0x0000a80000047ab9 */ /* 0x000fe20000000800 */
[----:B------:R-:W-:Y:S01]  /*25e0*/  LEA R12, P0, R6, c[0x0][0x280], 0x2 ;  /* 0x0000a000060c7a11 */ /* 0x000fe200078010ff */
[----:B------:R-:W-:Y:S01]  /*25f0*/  ULOP3.LUT UR4, URZ, UR4, URZ, 0x33, !UPT ;  /* 0x000000043f047292 */ /* 0x000fe2000f8e333f */
[----:B------:R-:W-:Y:S01]  /*2600*/  LOP3.LUT R8, R13, R10, RZ, 0x3c, !PT ;  /* 0x0000000a0d087212 */ /* 0x000fe200078e3cff */
[----:B--2---:R-:W-:Y:S01]  /*2610*/  CS2R R34, SRZ ;  /* 0x0000000000227805 */ /* 0x004fe2000001ff00 */
[----:B------:R-:W-:Y:S01]  /*2620*/  LOP3.LUT R228, R10, R7, R4, 0x1e, !PT ;  /* 0x000000070ae47212 */ /* 0x000fe200078e1e04 */
[----:B------:R-:W-:Y:S01]  /*2630*/  @!P1 IMAD.SHL.U32 R7, R233, 0x10, RZ ;  /* 0x00000010e9079824 */ /* 0x000fe200078e00ff */
[----:B------:R-:W-:Y:S01]  /*2640*/  LEA.HI.X R13, R6, c[0x0][0x284], R11, 0x2, P0 ;  /* 0x0000a100060d7a11 */ /* 0x000fe200000f140b */
[----:B------:R-:W-:Y:S01]  /*2650*/  CS2R R24, SRZ ;  /* 0x0000000000187805 */ /* 0x000fe2000001ff00 */
[----:B------:R-:W-:Y:S01]  /*2660*/  LOP3.LUT R248, R2, R3, RZ, 0xfc, !PT ;  /* 0x0000000302f87212 */ /* 0x000fe200078efcff */
[----:B------:R-:W-:Y:S01]  /*2670*/  IMAD.MOV.U32 R3, RZ, RZ, 0x10 ;  /* 0x00000010ff037424 */ /* 0x000fe200078e00ff */
[-C--:B------:R-:W-:Y:S01]  /*2680*/  IADD3 R230, R8, R9.reuse, R230 ;  /* 0x0000000908e67210 */ /* 0x080fe20007ffe0e6 */
[----:B------:R2:W-:Y:S01]  /*2690*/  @!P1 LDGSTS.E.BYPASS.LTC128B.128 [R7+0x12180], [R12.64] ;  /* 0x121800000c079fae */ /* 0x0005e2000b901d50 */
[----:B------:R-:W-:Y:S01]  /*26a0*/  LOP3.LUT R228, R228, R9, RZ, 0xfc, !PT ;  /* 0x00000009e4e47212 */ /* 0x000fe200078efcff */
[----:B---3--:R-:W-:Y:S01]  /*26b0*/  CS2R R20, SRZ ;  /* 0x0000000000147805 */ /* 0x008fe2000001ff00 */
[----:B------:R-:W-:Y:S01]  /*26c0*/  SEL R3, R3, 0xfffffff0, !P2 ;  /* 0xfffffff003037807 */ /* 0x000fe20005000000 */
[----:B------:R-:W0:Y:S01]  /*26d0*/  LDGDEPBAR ;  /* 0x00000000000079af */ /* 0x000e220000000000 */
[----:B------:R-:W-:Y:S01]  /*26e0*/  IMAD.SHL.U32 R230, R230, 0x2, RZ ;  /* 0x00000002e6e67824 */ /* 0x000fe200078e00ff */
[----:B------:R-:W-:Y:S01]  /*26f0*/  SEL R5, R5, 0xffffffe0, !P4 ;  /* 0xffffffe005057807 */ /* 0x000fe20006000000 */
[----:B------:R-:W-:Y:S01]  /*2700*/  IMAD.SHL.U32 R228, R228, 0x2, RZ ;  /* 0x00000002e4e47824 */ /* 0x000fe200078e00ff */
[----:B------:R-:W-:Y:S01]  /*2710*/  IADD3 R252, R252, -UR13, -R247 ;  /* 0x8000000dfcfc7c10 */ /* 0x000fe2000fffe8f7 */
[--C-:B------:R-:W-:Y:S01]  /*2720*/  IMAD R224, R3, 0x2, R230.reuse ;  /* 0x0000000203e07824 */ /* 0x100fe200078e02e6 */
[----:B-1----:R-:W-:Y:S01]  /*2730*/  CS2R R38, SRZ ;  /* 0x0000000000267805 */ /* 0x002fe2000001ff00 */
[----:B------:R-:W-:Y:S01]  /*2740*/  IADD3 R239, -R247, UR11, RZ ;  /* 0x0000000bf7ef7c10 */ /* 0x000fe2000fffe1ff */
[C---:B------:R-:W-:Y:S01]  /*2750*/  IMAD R3, R5.reuse, 0x2, R230 ;  /* 0x0000000205037824 */ /* 0x040fe200078e02e6 */
[C---:B------:R-:W-:Y:S01]  /*2760*/  IADD3 R251, R252.reuse, c[0x0][0x2a4], RZ ;  /* 0x0000a900fcfb7a10 */ /* 0x040fe20007ffe0ff */
[----:B------:R-:W-:Y:S01]  /*2770*/  IMAD R2, R5, 0x2, R224 ;  /* 0x0000000205027824 */ /* 0x000fe200078e02e0 */
[----:B----4-:R-:W-:-:S02]  /*2780*/  IADD3 R252, R252, UR4, RZ ;  /* 0x00000004fcfc7c10 */ /* 0x010fc4000fffe0ff */
.L_x_405:
        /* <DEDUP_REMOVED lines=8> */
[----:B------:R-:W1:Y:S06]  /*2810*/  LDSM.16.M88.4 R120, [R231+0x80] ;  /* 0x00008000e778783b */ /* 0x000e6c0000000200 */
[----:B------:R-:W3:Y:S06]  /*2820*/  LDSM.16.M88.4 R124, [R230+0x7080] ;  /* 0x00708000e67c783b */ /* 0x000eec0000000200 */
[----:B------:R-:W-:Y:S06]  /*2830*/  LDSM.16.M88.4 R128, [R224+0x6080] ;  /* 0x00608000e080783b */ /* 0x000fec0000000200 */
[----:B------:R-:W4:Y:S06]  /*2840*/  LDSM.16.M88.4 R132, [R227+0x80] ;  /* 0x00008000e384783b */ /* 0x000f2c0000000200 */
[----:B------:R-:W5:Y:S06]  /*2850*/  LDSM.16.M88.4 R136, [R224+0x7080] ;  /* 0x00708000e088783b */ /* 0x000f6c0000000200 */
[----:B------:R-:W-:Y:S06]  /*2860*/  LDSM.16.M88.4 R140, [R3+0x6080] ;  /* 0x00608000038c783b */ /* 0x000fec0000000200 */
[----:B------:R-:W2:Y:S02]  /*2870*/  LDSM.16.M88.4 R144, [R226+0x80] ;  /* 0x00008000e290783b */ /* 0x000ea40000000200 */
        /* <DEDUP_REMOVED lines=126> */
.L_x_389:
[----:B------:R-:W-:Y:S04]  /*3060*/  MOV R4, c[0x0][0x2a8] ;  /* 0x0000aa0000047a02 */ /* 0x000fe80000000f00 */
[----:B------:R-:W-:Y:S11]  /*3070*/  ISETP.NE.AND P0, PT, R4, 0x1, PT ;  /* 0x000000010400780c */ /* 0x000ff60003f05270 */
[----:B------:R-:W-:Y:S02]  /*3080*/  @!UPT UIADD3 URZ, URZ, URZ, URZ ;  /* 0x0000003f3f3ff290 */ /* 0x000fe4000fffe03f */
[----:B------:R-:W-:Y:S05]  /*3090*/  @P0 IMAD.HI.U32 R4, R5, c[0x0][0x2ac], RZ ;  /* 0x0000ab0005040a27 */ /* 0x000fea00078e00ff */
[----:B------:R-:W-:Y:S02]  /*30a0*/  @P0 SHF.R.U32.HI R5, RZ, c[0x0][0x2b0], R4 ;  /* 0x0000ac00ff050a19 */ /* 0x000fe40000011604 */
.L_x_390:
[----:B------:R-:W-:Y:S05]  /*30b0*/  BSYNC B0 ;  /* 0x0000000000007941 */ /* 0x000fea0003800000 */
.L_x_388:
[----:B------:R-:W-:Y:S04]  /*30c0*/  IMAD.MOV.U32 R4, RZ, RZ, c[0x0][0x2a8] ;  /* 0x0000aa00ff047624 */ /* 0x000fe800078e00ff */
[----:B------:R-:W-:Y:S04]  /*30d0*/  IMAD R4, R5, R4, -UR14 ;  /* 0x8000000e05047e24 */ /* 0x000fe8000f8e0204 */
[----:B------:R-:W-:Y:S05]  /*30e0*/  IMAD.IADD R4, R4, 0x1, -R247 ;  /* 0x0000000104047824 */ /* 0x000fea00078e0af7 */
[----:B------:R-:W-:Y:S02]  /*30f0*/  IADD3 R5, R4, c[0x0][0x2a8], RZ ;  /* 0x0000aa0004057a10 */ /* 0x000fe40007ffe0ff */
[----:B------:R-:W-:Y:S02]  /*3100*/  IMNMX R217, R217, R4, !PT ;  /* 0x00000004d9d97217 */ /* 0x000fe40007800200 */
[----:B------:R-:W-:Y:S02]  /*3110*/  IMNMX R216, R216, R5, PT ;  /* 0x00000005d8d87217 */ /* 0x000fe40003800200 */
.L_x_387:
        /* <DEDUP_REMOVED lines=18> */
.L_x_393:
[----:B------:R-:W-:Y:S04]  /*3240*/  MOV R4, c[0x0][0x2a8] ;  /* 0x0000aa0000047a02 */ /* 0x000fe80000000f00 */
[----:B------:R-:W-:Y:S11]  /*3250*/  ISETP.NE.AND P0, PT, R4, 0x1, PT ;  /* 0x000000010400780c */ /* 0x000ff60003f05270 */
[----:B------:R-:W-:Y:S02]  /*3260*/  @!UPT UIADD3 URZ, URZ, URZ, URZ ;  /* 0x0000003f3f3ff290 */ /* 0x000fe4000fffe03f */
[----:B------:R-:W-:Y:S05]  /*3270*/  @P0 IMAD.HI.U32 R4, R5, c[0x0][0x2ac], RZ ;  /* 0x0000ab0005040a27 */ /* 0x000fea00078e00ff */
[----:B------:R-:W-:Y:S02]  /*3280*/  @P0 SHF.R.U32.HI R5, RZ, c[0x0][0x2b0], R4 ;  /* 0x0000ac00ff050a19 */ /* 0x000fe40000011604 */
.L_x_394:
[----:B------:R-:W-:Y:S05]  /*3290*/  BSYNC B0 ;  /* 0x0000000000007941 */ /* 0x000fea0003800000 */
.L_x_392:
[----:B------:R-:W-:Y:S04]  /*32a0*/  IMAD.MOV.U32 R4, RZ, RZ, c[0x0][0x2a8] ;  /* 0x0000aa00ff047624 */ /* 0x000fe800078e00ff */
[----:B------:R-:W-:Y:S04]  /*32b0*/  IMAD R4, R5, R4, -UR14 ;  /* 0x8000000e05047e24 */ /* 0x000fe8000f8e0204 */
[----:B------:R-:W-:Y:S05]  /*32c0*/  IMAD.IADD R4, R4, 0x1, -R247 ;  /* 0x0000000104047824 */ /* 0x000fea00078e0af7 */
[----:B------:R-:W-:Y:S02]  /*32d0*/  IADD3 R5, R4, c[0x0][0x2a8], RZ ;  /* 0x0000aa0004057a10 */ /* 0x000fe40007ffe0ff */
[----:B------:R-:W-:Y:S02]  /*32e0*/  IMNMX R141, R141, R4, !PT ;  /* 0x000000048d8d7217 */ /* 0x000fe40007800200 */
[----:B------:R-:W-:Y:S02]  /*32f0*/  IMNMX R140, R140, R5, PT ;  /* 0x000000058c8c7217 */ /* 0x000fe40003800200 */
.L_x_391:
        /* <DEDUP_REMOVED lines=18> */
.L_x_397:
[----:B------:R-:W-:Y:S04]  /*3420*/  MOV R4, c[0x0][0x2a8] ;  /* 0x0000aa0000047a02 */ /* 0x000fe80000000f00 */
[----:B------:R-:W-:Y:S11]  /*3430*/  ISETP.NE.AND P0, PT, R4, 0x1, PT ;  /* 0x000000010400780c */ /* 0x000ff60003f05270 */
[----:B------:R-:W-:Y:S02]  /*3440*/  @!UPT UIADD3 URZ, URZ, URZ, URZ ;  /* 0x0000003f3f3ff290 */ /* 0x000fe4000fffe03f */
[----:B------:R-:W-:Y:S05]  /*3450*/  @P0 IMAD.HI.U32 R4, R5, c[0x0][0x2ac], RZ ;  /* 0x0000ab0005040a27 */ /* 0x000fea00078e00ff */
[----:B------:R-:W-:Y:S02]  /*3460*/  @P0 SHF.R.U32.HI R5, RZ, c[0x0][0x2b0], R4 ;  /* 0x0000ac00ff050a19 */ /* 0x000fe40000011604 */
.L_x_398:
[----:B------:R-:W-:Y:S05]  /*3470*/  BSYNC B0 ;  /* 0x0000000000007941 */ /* 0x000fea0003800000 */
.L_x_396:
[----:B------:R-:W-:Y:S04]  /*3480*/  IMAD.MOV.U32 R4, RZ, RZ, c[0x0][0x2a8] ;  /* 0x0000aa00ff047624 */ /* 0x000fe800078e00ff */
[----:B------:R-:W-:Y:S04]  /*3490*/  IMAD R4, R5, R4, -UR14 ;  /* 0x8000000e05047e24 */ /* 0x000fe8000f8e0204 */
[----:B------:R-:W-:Y:S05]  /*34a0*/  IMAD.IADD R5, R4, 0x1, -R247 ;  /* 0x0000000104057824 */ /* 0x000fea00078e0af7 */
[----:B------:R-:W-:Y:S02]  /*34b0*/  IADD3 R4, R5, c[0x0][0x2a8], RZ ;  /* 0x0000aa0005047a10 */ /* 0x000fe40007ffe0ff */
[----:B------:R-:W-:Y:S02]  /*34c0*/  IMNMX R138, R138, R5, !PT ;  /* 0x000000058a8a7217 */ /* 0x000fe40007800200 */
[----:B------:R-:W-:Y:S02]  /*34d0*/  IMNMX R139, R139, R4, PT ;  /* 0x000000048b8b7217 */ /* 0x000fe40003800200 */
.L_x_395:
        /* <DEDUP_REMOVED lines=18> */
.L_x_401:
[----:B------:R-:W-:Y:S04]  /*3600*/  MOV R4, c[0x0][0x2a8] ;  /* 0x0000aa0000047a02 */ /* 0x000fe80000000f00 */
[----:B------:R-:W-:Y:S11]  /*3610*/  ISETP.NE.AND P0, PT, R4, 0x1, PT ;  /* 0x000000010400780c */ /* 0x000ff60003f05270 */
[----:B------:R-:W-:Y:S02]  /*3620*/  @!UPT UIADD3 URZ, URZ, URZ, URZ ;  /* 0x0000003f3f3ff290 */ /* 0x000fe4000fffe03f */
[----:B------:R-:W-:Y:S05]  /*3630*/  @P0 IMAD.HI.U32 R4, R5, c[0x0][0x2ac], RZ ;  /* 0x0000ab0005040a27 */ /* 0x000fea00078e00ff */
[----:B------:R-:W-:Y:S02]  /*3640*/  @P0 SHF.R.U32.HI R5, RZ, c[0x0][0x2b0], R4 ;  /* 0x0000ac00ff050a19 */ /* 0x000fe40000011604 */
.L_x_402:
[----:B------:R-:W-:Y:S05]  /*3650*/  BSYNC B0 ;  /* 0x0000000000007941 */ /* 0x000fea0003800000 */
.L_x_400:
[----:B------:R-:W-:Y:S04]  /*3660*/  IMAD.MOV.U32 R4, RZ, RZ, c[0x0][0x2a8] ;  /* 0x0000aa00ff047624 */ /* 0x000fe800078e00ff */
[----:B------:R-:W-:Y:S04]  /*3670*/  IMAD R4, R5, R4, -UR14 ;  /* 0x8000000e05047e24 */ /* 0x000fe8000f8e0204 */
[----:B------:R-:W-:Y:S05]  /*3680*/  IMAD.IADD R5, R4, 0x1, -R247 ;  /* 0x0000000104057824 */ /* 0x000fea00078e0af7 */
[----:B------:R-:W-:Y:S02]  /*3690*/  IADD3 R4, R5, c[0x0][0x2a8], RZ ;  /* 0x0000aa0005047a10 */ /* 0x000fe40007ffe0ff */
[----:B------:R-:W-:Y:S02]  /*36a0*/  IMNMX R136, R136, R5, !PT ;  /* 0x0000000588887217 */ /* 0x000fe40007800200 */
[----:B------:R-:W-:Y:S02]  /*36b0*/  IMNMX R137, R137, R4, PT ;  /* 0x0000000489897217 */ /* 0x000fe40003800200 */
.L_x_399:
        /* <DEDUP_REMOVED lines=387> */
.L_x_403:
        /* <DEDUP_REMOVED lines=118> */
.L_x_404:
        /* <DEDUP_REMOVED lines=167> */
.L_x_386:
[----:B------:R-:W-:Y:S05]  /*60c0*/  @P2 EXIT ;  /* 0x000000000000294d */ /* 0x000fea0003800000 */
[----:B------:R-:W-:-:S04]  /*60d0*/  ISETP.NE.U32.AND P2, PT, RZ, c[0x0][0x360], PT ;  /* 0x0000d800ff007a0c */ /* 0x000fc80003f45070 */
[----:B------:R-:W-:-:S13]  /*60e0*/  ISETP.NE.AND.EX P2, PT, RZ, c[0x0][0x364], PT, P2 ;  /* 0x0000d900ff007a0c */ /* 0x000fda0003f45320 */
[----:B------:R-:W-:-:S04]  /*60f0*/  @P2 IMAD.MOV.U32 R3, RZ, RZ, 0x4 ;  /* 0x00000004ff032424 */ /* 0x000fc800078e00ff */
[----:B-1----:R-:W-:-:S05]  /*6100*/  @P2 IMAD.WIDE R8, R238, R3, c[0x0][0x360] ;  /* 0x0000d800ee082625 */ /* 0x002fca00078e0203 */
[----:B------:R-:W2:Y:S01]  /*6110*/  @P2 LDG.E R3, [R8.64] ;  /* 0x0000001008032981 */ /* 0x000ea2000c1e1900 */
[----:B------:R-:W-:Y:S01]  /*6120*/  MOV R0, c[0x0][0x338] ;  /* 0x0000ce0000007a02 */ /* 0x000fe20000000f00 */
[----:B------:R-:W-:Y:S02]  /*6130*/  UIMAD UR5, UR10, 0x3000, URZ ;  /* 0x000030000a0578a4 */ /* 0x000fe4000f8e023f */
[----:B------:R-:W1:Y:S04]  /*6140*/  S2R R4, SR_CTAID.Y ;  /* 0x0000000000047919 */ /* 0x000e680000002600 */
[----:B------:R-:W-:Y:S01]  /*6150*/  BAR.SYNC.DEFER_BLOCKING 0x1, 0x100 ;  /* 0x0044000000007b1d */ /* 0x000fe20000010000 */
[----:B------:R-:W-:Y:S01]  /*6160*/  ISETP.NE.AND P0, PT, R0, 0x1, PT ;  /* 0x000000010000780c */ /* 0x000fe20003f05270 */
[----:B------:R-:W-:-:S12]  /*6170*/  USHF.R.S32.HI UR4, URZ, 0x1f, UR5 ;  /* 0x0000001f3f047899 */ /* 0x000fd80008011405 */
[----:B-1----:R-:W-:-:S05]  /*6180*/  @P0 IMAD.HI.U32 R0, R4, c[0x0][0x33c], RZ ;  /* 0x0000cf0004000a27 */ /* 0x002fca00078e00ff */
[----:B------:R-:W-:Y:S02]  /*6190*/  @P0 SHF.R.U32.HI R4, RZ, c[0x0][0x340], R0 ;  /* 0x0000d000ff040a19 */ /* 0x000fe40000011600 */
[----:B------:R-:W-:Y:S02]  /*61a0*/  SHF.R.S32.HI R0, RZ, 0x1f, R233 ;  /* 0x0000001fff007819 */ /* 0x000fe400000114e9 */
[----:B------:R-:W-:Y:S01]  /*61b0*/  SHF.R.S32.HI R5, RZ, 0x1f, R4 ;  /* 0x0000001fff057819 */ /* 0x000fe20000011404 */
[----:B--2---:R-:W-:-:S05]  /*61c0*/  @P2 IMAD R3, R238, 0x40, R3 ;  /* 0x00000040ee032824 */ /* 0x004fca00078e0203 */
[----:B------:R-:W-:-:S04]  /*61d0*/  @P2 SHF.R.S32.HI R2, RZ, 0x1f, R3 ;  /* 0x0000001fff022819 */ /* 0x000fc80000011403 */
[----:B------:R-:W-:Y:S01]  /*61e0*/  @P2 LEA.HI R2, R2, R3, RZ, 0x6 ;  /* 0x0000000302022211 */ /* 0x000fe200078f30ff */
[C---:B------:R-:W-:Y:S02]  /*61f0*/  IMAD R3, R5.reuse, c[0x0][0x328], RZ ;  /* 0x0000ca0005037a24 */ /* 0x040fe400078e02ff */
[----:B------:R-:W-:Y:S01]  /*6200*/  IMAD R5, R5, c[0x0][0x300], RZ ;  /* 0x0000c00005057a24 */ /* 0x000fe200078e02ff */
[----:B------:R-:W-:Y:S01]  /*6210*/  @P2 SHF.R.S32.HI R6, RZ, 0x6, R2 ;  /* 0x00000006ff062819 */ /* 0x000fe20000011402 */
[C---:B------:R-:W-:Y:S02]  /*6220*/  IMAD R3, R4.reuse, c[0x0][0x32c], R3 ;  /* 0x0000cb0004037a24 */ /* 0x040fe400078e0203 */
[----:B------:R-:W-:Y:S02]  /*6230*/  IMAD R2, R4, c[0x0][0x304], R5 ;  /* 0x0000c10004027a24 */ /* 0x000fe400078e0205 */
[----:B------:R-:W-:-:S05]  /*6240*/  @P2 IMAD R6, R6, 0x3000, RZ ;  /* 0x0000300006062824 */ /* 0x000fca00078e02ff */
[----:B------:R-:W-:Y:S02]  /*6250*/  @P2 SHF.R.S32.HI R7, RZ, 0x1f, R6 ;  /* 0x0000001fff072819 */ /* 0x000fe40000011406 */
[----:B------:R-:W-:-:S06]  /*6260*/  @!P2 CS2R R6, SRZ ;  /* 0x000000000006a805 */ /* 0x000fcc000001ff00 */
[----:B------:R-:W-:-:S04]  /*6270*/  IADD3 R8, P1, P0, R6, UR5, R233 ;  /* 0x0000000506087c10 */ /* 0x000fc8000f83e0e9 */
[----:B------:R-:W-:Y:S02]  /*6280*/  IADD3.X R9, R7, UR4, R0, P1, P0 ;  /* 0x0000000407097c10 */ /* 0x000fe40008fe0400 */
[----:B------:R-:W-:-:S03]  /*6290*/  SHF.R.S32.HI R0, RZ, 0x1f, R238 ;  /* 0x0000001fff007819 */ /* 0x000fc600000114ee */
[----:B------:R-:W-:Y:S01]  /*62a0*/  IMAD.WIDE.U32 R6, R4, c[0x0][0x328], R8 ;  /* 0x0000ca0004067a25 */ /* 0x000fe200078e0008 */
[----:B------:R-:W-:-:S03]  /*62b0*/  SEL R0, R0, RZ, !P2 ;  /* 0x000000ff00007207 */ /* 0x000fc60005000000 */
[----:B------:R-:W-:-:S04]  /*62c0*/  IMAD.WIDE.U32 R4, R4, c[0x0][0x300], R8 ;  /* 0x0000c00004047a25 */ /* 0x000fc800078e0008 */
[----:B------:R-:W-:Y:S01]  /*62d0*/  IMAD.IADD R7, R7, 0x1, R3 ;  /* 0x0000000107077824 */ /* 0x000fe200078e0203 */
[----:B------:R-:W-:Y:S01]  /*62e0*/  IADD3 R5, R5, R2, RZ ;  /* 0x0000000205057210 */ /* 0x000fe20007ffe0ff */
[----:B------:R-:W-:Y:S01]  /*62f0*/  IMAD R2, R0, c[0x0][0x330], RZ ;  /* 0x0000cc0000027a24 */ /* 0x000fe200078e02ff */
[----:B------:R-:W-:Y:S01]  /*6300*/  SEL R3, R238, RZ, !P2 ;  /* 0x000000ffee037207 */ /* 0x000fe20005000000 */
[----:B------:R-:W-:-:S04]  /*6310*/  IMAD R0, R0, c[0x0][0x308], RZ ;  /* 0x0000c20000007a24 */ /* 0x000fc800078e02ff */
[C---:B------:R-:W-:Y:S02]  /*6320*/  IMAD R2, R3.reuse, c[0x0][0x334], R2 ;  /* 0x0000cd0003027a24 */ /* 0x040fe400078e0202 */
[----:B------:R-:W-:-:S04]  /*6330*/  IMAD.WIDE.U32 R6, R3, c[0x0][0x330], R6 ;  /* 0x0000cc0003067a25 */ /* 0x000fc800078e0006 */
[C---:B------:R-:W-:Y:S01]  /*6340*/  IMAD R0, R3.reuse, c[0x0][0x30c], R0 ;  /* 0x0000c30003007a24 */ /* 0x040fe200078e0200 */
        /* <DEDUP_REMOVED lines=104> */
.L_x_406:
        /* <DEDUP_REMOVED lines=11> */
.L_x_1388:


//--------------------- .text._ZN7cutlass13device_kernelIN5flash19enable_sm80_to_sm89INS1_16FlashAttnBwdSm80INS1_25CollectiveMainloopBwdSm80ILi1ELi1EN4cute5tupleIJNS5_1CILi64EEES8_NS7_ILi192EEEEEENS_6half_tEfNS_4arch4Sm80ELb0ELb1ELb1ELb1ELb1ELb0ELb0ELb0ELi2ELi2ELi2ELi2ELb1EEENS1_24CollectiveEpilogueBwdGQAISA_fSD_Li256ELb1ELb1EEENS1_19SingleTileSchedulerILb1ELb0ELb0ELi64EEEEEEEEEvNT_6ParamsE --------------------------
	.section	.text._ZN7cutlass13device_kernelIN5flash19enable_sm80_to_sm89INS1_16FlashAttnBwdSm80INS1_25CollectiveMainloopBwdSm80ILi1ELi1EN4cute5tupleIJNS5_1CILi64EEES8_NS7_ILi192EEEEEENS_6half_tEfNS_4arch4Sm80ELb0ELb1ELb1ELb1ELb1ELb0ELb0ELb0ELi2ELi2ELi2ELi2ELb1EEENS1_24CollectiveEpilogueBwdGQAISA_fSD_Li256ELb1ELb1EEENS1_19SingleTileSchedulerILb1ELb0ELb0ELi64EEEEEEEEEvNT_6ParamsE,"ax",@progbits
	.sectioninfo	@"SHI_REGISTERS=255"
	.align	128
.text._ZN7cutlass13device_kernelIN5flash19enable_sm80_to_sm89INS1_16FlashAttnBwdSm80INS1_25CollectiveMainloopBwdSm80ILi1ELi1EN4cute5tupleIJNS5_1CILi64EEES8_NS7_ILi192EEEEEENS_6half_tEfNS_4arch4Sm80ELb0ELb1ELb1ELb1ELb1ELb0ELb0ELb0ELi2ELi2ELi2ELi2ELb1EEENS1_24CollectiveEpilogueBwdGQAISA_fSD_Li256ELb1ELb1EEENS1_19SingleTileSchedulerILb1ELb0ELb0ELi64EEEEEEEEEvNT_6ParamsE:
        .type           _ZN7cutlass13device_kernelIN5flash19enable_sm80_to_sm89INS1_16FlashAttnBwdSm80INS1_25CollectiveMainloopBwdSm80ILi1ELi1EN4cute5tupleIJNS5_1CILi64EEES8_NS7_ILi192EEEEEENS_6half_tEfNS_4arch4Sm80ELb0ELb1ELb1ELb1ELb1ELb0ELb0ELb0ELi2ELi2ELi2ELi2ELb1EEENS1_24CollectiveEpilogueBwdGQAISA_fSD_Li256ELb1ELb1EEENS1_19SingleTileSchedulerILb1ELb0ELb0ELi64EEEEEEEEEvNT_6ParamsE,@function
        .size           _ZN7cutlass13device_kernelIN5flash19enable_sm80_to_sm89INS1_16FlashAttnBwdSm80INS1_25CollectiveMainloopBwdSm80ILi1ELi1EN4cute5tupleIJNS5_1CILi64EEES8_NS7_ILi192EEEEEENS_6half_tEfNS_4arch4Sm80ELb0ELb1ELb1ELb1ELb1ELb0ELb0ELb0ELi2ELi2ELi2ELi2ELb1EEENS1_24CollectiveEpilogueBwdGQAISA_fSD_Li256ELb1ELb1EEENS1_19SingleTileSchedulerILb1ELb0ELb0ELi64EEEEEEEEEvNT_6ParamsE,(.L_x_1389 - _ZN7cutlass13device_kernelIN5flash19enable_sm80_to_sm89INS1_16FlashAttnBwdSm80INS1_25CollectiveMainloopBwdSm80ILi1ELi1EN4cute5tupleIJNS5_1CILi64EEES8_NS7_ILi192EEEEEENS_6half_tEfNS_4arch4Sm80ELb0ELb1ELb1ELb1ELb1ELb0ELb0ELb0ELi2ELi2ELi2ELi2ELb1EEENS1_24CollectiveEpilogueBwdGQAISA_fSD_Li256ELb1ELb1EEENS1_19SingleTileSchedulerILb1ELb0ELb0ELi64EEEEEEEEEvNT_6ParamsE)
        .other          _ZN7cutlass13device_kernelIN5flash19enable_sm80_to_sm89INS1_16FlashAttnBwdSm80INS1_25CollectiveMainloopBwdSm80ILi1ELi1EN4cute5tupleIJNS5_1CILi64EEES8_NS7_ILi192EEEEEENS_6half_tEfNS_4arch4Sm80ELb0ELb1ELb1ELb1ELb1ELb0ELb0ELb0ELi2ELi2ELi2ELi2ELb1EEENS1_24CollectiveEpilogueBwdGQAISA_fSD_Li256ELb1ELb1EEENS1_19SingleTileSchedulerILb1ELb0ELb0ELi64EEEEEEEEEvNT_6ParamsE,@"STO_CUDA_ENTRY STV_DEFAULT"
_ZN7cutlass13device_kernelIN5flash19enable_sm80_to_sm89INS1_16FlashAttnBwdSm80INS1_25CollectiveMainloopBwdSm80ILi1ELi1EN4cute5tupleIJNS5_1CILi64EEES8_NS7_ILi192EEEEEENS_6half_tEfNS_4arch4Sm80ELb0ELb1ELb1ELb1ELb1ELb0ELb0ELb0ELi2ELi2ELi2ELi2ELb1EEENS1_24CollectiveEpilogueBwdGQAISA_fSD_Li256ELb1ELb1EEENS1_19SingleTileSchedulerILb1ELb0ELb0ELi64EEEEEEEEEvNT_6ParamsE:
        /* <DEDUP_REMOVED lines=18> */
.L_x_408:
        /* <DEDUP_REMOVED lines=8> */
.L_x_410:
[----:B------:R-:W-:Y:S02]  /*01a0*/  MOV R0, c[0x0][0x3ac] ;  /* 0x0000eb0000007a02 */ /* 0x000fe40000000f00 */
.L_x_409:
[----:B------:R-:W-:-:S06]  /*01b0*/  USHF.L.U32 UR14, UR10, 0x6, URZ ;  /* 0x000000060a0e7899 */ /* 0x000fcc000800063f */
[----:B-----5:R-:W-:-:S04]  /*01c0*/  ISETP.LE.AND P0, PT, R0, UR14, PT ;  /* 0x0000000e00007c0c */ /* 0x020fc8000bf03270 */
[----:B------:R-:W-:Y:S01]  /*01d0*/  SEL R238, R238, 0xffffffff, !P0 ;  /* 0xffffffffeeee7807 */ /* 0x000fe20004000000 */
[----:B------:R-:W-:Y:S05]  /*01e0*/  BRA `(.L_x_411) ;  /* 0x0000011000007947 */ /* 0x000fea0003800000 */
.L_x_407:
[----:B--2-4-:R-:W-:-:S04]  /*01f0*/  ISETP.NE.U32.AND P0, PT, RZ, c[0x0][0x3c8], PT ;  /* 0x0000f200ff007a0c */ /* 0x014fc80003f05070 */
[----:B------:R-:W-:-:S13]  /*0200*/  ISETP.NE.AND.EX P0, PT, RZ, c[0x0][0x3cc], PT, P0 ;  /* 0x0000f300ff007a0c */ /* 0x000fda0003f05300 */
[----:B------:R-:W-:Y:S05]  /*0210*/  @!P0 BRA `(.L_x_412) ;  /* 0x0000002000008947 */ /* 0x000fea0003800000 */
[----:B------:R1:W5:Y:S01]  /*0220*/  LDG.E R0, [R4.64] ;  /* 0x0000001004007981 */ /* 0x000362000c1e1900 */
[----:B------:R-:W-:Y:S05]  /*0230*/  BRA `(.L_x_413) ;  /* 0x0000009000007947 */ /* 0x000fea0003800000 */
.L_x_412:
        /* <DEDUP_REMOVED lines=8> */
.L_x_414:
[----:B------:R-:W-:Y:S02]  /*02c0*/  MOV R0, c[0x0][0x3ac] ;  /* 0x0000eb0000007a02 */ /* 0x000fe40000000f00 */
.L_x_413:
[----:B------:R-:W-:-:S06]  /*02d0*/  USHF.L.U32 UR14, UR10, 0x6, URZ ;  /* 0x000000060a0e7899 */ /* 0x000fcc000800063f */
[----:B-----5:R-:W-:-:S04]  /*02e0*/  ISETP.LE.AND P0, PT, R0, UR14, PT ;  /* 0x0000000e00007c0c */ /* 0x020fc8000bf03270 */
[----:B------:R-:W-:-:S04]  /*02f0*/  SEL R238, R238, 0xffffffff, !P0 ;  /* 0xffffffffeeee7807 */ /* 0x000fc80004000000 */
.L_x_411:
        /* <DEDUP_REMOVED lines=36> */
.L_x_415:
[----:B------:R-:W-:-:S04]  /*0540*/  ISETP.NE.U32.AND P0, PT, RZ, c[0x0][0x2e0], PT ;  /* 0x0000b800ff007a0c */ /* 0x000fc80003f05070 */
[----:B------:R-:W-:-:S13]  /*0550*/  ISETP.NE.AND.EX P0, PT, RZ, c[0x0][0x2e4], PT, P0 ;  /* 0x0000b900ff007a0c */ /* 0x000fda0003f05300 */
[----:B------:R-:W-:Y:S05]  /*0560*/  @!P0 BRA `(.L_x_416) ;  /* 0x0000004000008947 */ /* 0x000fea0003800000 */
[----:B-1----:R-:W-:-:S05]  /*0570*/  IMAD.WIDE R8, R238, R9, c[0x0][0x2e0] ;  /* 0x0000b800ee087625 */ /* 0x002fca00078e0209 */
[----:B------:R-:W3:Y:S02]  /*0580*/  LDG.E R2, [R8.64] ;  /* 0x0000001008027981 */ /* 0x000ee4000c1e1900 */
[----:B---3--:R1:W3:Y:S02]  /*0590*/  R2UR UR7, R2 ;  /* 0x00000000020773c2 */ /* 0x0082e400000e0000 */
[----:B-1-3--:R-:W-:Y:S05]  /*05a0*/  BRA `(.L_x_417) ;  /* 0x0000006000007947 */ /* 0x00afea0003800000 */
.L_x_416:
[----:B------:R-:W-:Y:S05]  /*05b0*/  @!P4 BRA `(.L_x_417) ;  /* 0x000000500000c947 */ /* 0x000fea0003800000 */
[----:B------:R-:W3:Y:S04]  /*05c0*/  LDG.E R2, [R14.64] ;  /* 0x000000100e027981 */ /* 0x000ee8000c1e1900 */
[----:B-1----:R-:W4:Y:S01]  /*05d0*/  LDG.E R8, [R14.64+0x4] ;  /* 0x000004100e087981 */ /* 0x002f22000c1e1900 */
[----:B---3--:R-:W1:Y:S08]  /*05e0*/  R2UR UR7, R2 ;  /* 0x00000000020773c2 */ /* 0x008e7000000e0000 */
[----:B----4-:R-:W1:Y:S02]  /*05f0*/  R2UR UR4, R8 ;  /* 0x00000000080473c2 */ /* 0x010e6400000e0000 */
[----:B-1----:R-:W-:-:S06]  /*0600*/  UIADD3 UR7, -UR7, UR4, URZ ;  /* 0x0000000407077290 */ /* 0x002fcc000fffe13f */
.L_x_417:
        /* <DEDUP_REMOVED lines=15> */
.L_x_418:
        /* <DEDUP_REMOVED lines=521> */
.L_x_438:
        /* <DEDUP_REMOVED lines=141> */
.L_x_422:
[----:B------:R-:W-:Y:S04]  /*3060*/  MOV R4, c[0x0][0x2a8] ;  /* 0x0000aa0000047a02 */ /* 0x000fe80000000f00 */
[----:B------:R-:W-:Y:S11]  /*3070*/  ISETP.NE.AND P0, PT, R4, 0x1, PT ;  /* 0x000000010400780c */ /* 0x000ff60003f05270 */
[----:B------:R-:W-:Y:S02]  /*3080*/  @!UPT UIADD3 URZ, URZ, URZ, URZ ;  /* 0x0000003f3f3ff290 */ /* 0x000fe4000fffe03f */
[----:B------:R-:W-:Y:S05]  /*3090*/  @P0 IMAD.HI.U32 R4, R5, c[0x0][0x2ac], RZ ;  /* 0x0000ab0005040a27 */ /* 0x000fea00078e00ff */
[----:B------:R-:W-:Y:S02]  /*30a0*/  @P0 SHF.R.U32.HI R5, RZ, c[0x0][0x2b0], R4 ;  /* 0x0000ac00ff050a19 */ /* 0x000fe40000011604 */
.L_x_423:
[----:B------:R-:W-:Y:S05]  /*30b0*/  BSYNC B0 ;  /* 0x0000000000007941 */ /* 0x000fea0003800000 */
.L_x_421:
[----:B------:R-:W-:Y:S04]  /*30c0*/  IMAD.MOV.U32 R4, RZ, RZ, c[0x0][0x2a8] ;  /* 0x0000aa00ff047624 */ /* 0x000fe800078e00ff */
[----:B------:R-:W-:Y:S04]  /*30d0*/  IMAD R4, R5, R4, -UR14 ;  /* 0x8000000e05047e24 */ /* 0x000fe8000f8e0204 */
[----:B------:R-:W-:Y:S05]  /*30e0*/  IMAD.IADD R4, R4, 0x1, -R247 ;  /* 0x0000000104047824 */ /* 0x000fea00078e0af7 */
[----:B------:R-:W-:Y:S02]  /*30f0*/  IADD3 R5, R4, c[0x0][0x2a8], RZ ;  /* 0x0000aa0004057a10 */ /* 0x000fe40007ffe0ff */
[----:B------:R-:W-:Y:S02]  /*3100*/  IMNMX R217, R217, R4, !PT ;  /* 0x00000004d9d97217 */ /* 0x000fe40007800200 */
[----:B------:R-:W-:Y:S02]  /*3110*/  IMNMX R216, R216, R5, PT ;  /* 0x00000005d8d87217 */ /* 0x000fe40003800200 */
.L_x_420:
        /* <DEDUP_REMOVED lines=18> */
.L_x_426:
[----:B------:R-:W-:Y:S04]  /*3240*/  MOV R4, c[0x0][0x2a8] ;  /* 0x0000aa0000047a02 */ /* 0x000fe80000000f00 */
[----:B------:R-:W-:Y:S11]  /*3250*/  ISETP.NE.AND P0, PT, R4, 0x1, PT ;  /* 0x000000010400780c */ /* 0x000ff60003f05270 */
[----:B------:R-:W-:Y:S02]  /*3260*/  @!UPT UIADD3 URZ, URZ, URZ, URZ ;  /* 0x0000003f3f3ff290 */ /* 0x000fe4000fffe03f */
[----:B------:R-:W-:Y:S05]  /*3270*/  @P0 IMAD.HI.U32 R4, R5, c[0x0][0x2ac], RZ ;  /* 0x0000ab0005040a27 */ /* 0x000fea00078e00ff */
[----:B------:R-:W-:Y:S02]  /*3280*/  @P0 SHF.R.U32.HI R5, RZ, c[0x0][0x2b0], R4 ;  /* 0x0000ac00ff050a19 */ /* 0x000fe40000011604 */
.L_x_427:
[----:B------:R-:W-:Y:S05]  /*3290*/  BSYNC B0 ;  /* 0x0000000000007941 */ /* 0x000fea0003800000 */
.L_x_425:
[----:B------:R-:W-:Y:S04]  /*32a0*/  IMAD.MOV.U32 R4, RZ, RZ, c[0x0][0x2a8] ;  /* 0x0000aa00ff047624 */ /* 0x000fe800078e00ff */
[----:B------:R-:W-:Y:S04]  /*32b0*/  IMAD R4, R5, R4, -UR14 ;  /* 0x8000000e05047e24 */ /* 0x000fe8000f8e0204 */
[----:B------:R-:W-:Y:S05]  /*32c0*/  IMAD.IADD R4, R4, 0x1, -R247 ;  /* 0x0000000104047824 */ /* 0x000fea00078e0af7 */
[----:B------:R-:W-:Y:S02]  /*32d0*/  IADD3 R5, R4, c[0x0][0x2a8], RZ ;  /* 0x0000aa0004057a10 */ /* 0x000fe40007ffe0ff */
[----:B------:R-:W-:Y:S02]  /*32e0*/  IMNMX R141, R141, R4, !PT ;  /* 0x000000048d8d7217 */ /* 0x000fe40007800200 */
[----:B------:R-:W-:Y:S02]  /*32f0*/  IMNMX R140, R140, R5, PT ;  /* 0x000000058c8c7217 */ /* 0x000fe40003800200 */
.L_x_424:
        /* <DEDUP_REMOVED lines=18> */
.L_x_430:
[----:B------:R-:W-:Y:S04]  /*3420*/  MOV R4, c[0x0][0x2a8] ;  /* 0x0000aa0000047a02 */ /* 0x000fe80000000f00 */
[----:B------:R-:W-:Y:S11]  /*3430*/  ISETP.NE.AND P0, PT, R4, 0x1, PT ;  /* 0x000000010400780c */ /* 0x000ff60003f05270 */
[----:B------:R-:W-:Y:S02]  /*3440*/  @!UPT UIADD3 URZ, URZ, URZ, URZ ;  /* 0x0000003f3f3ff290 */ /* 0x000fe4000fffe03f */
[----:B------:R-:W-:Y:S05]  /*3450*/  @P0 IMAD.HI.U32 R4, R5, c[0x0][0x2ac], RZ ;  /* 0x0000ab0005040a27 */ /* 0x000fea00078e00ff */
[----:B------:R-:W-:Y:S02]  /*3460*/  @P0 SHF.R.U32.HI R5, RZ, c[0x0][0x2b0], R4 ;  /* 0x0000ac00ff050a19 */ /* 0x000fe40000011604 */
.L_x_431:
[----:B------:R-:W-:Y:S05]  /*3470*/  BSYNC B0 ;  /* 0x0000000000007941 */ /* 0x000fea0003800000 */
.L_x_429:
[----:B------:R-:W-:Y:S04]  /*3480*/  IMAD.MOV.U32 R4, RZ, RZ, c[0x0][0x2a8] ;  /* 0x0000aa00ff047624 */ /* 0x000fe800078e00ff */
[----:B------:R-:W-:Y:S04]  /*3490*/  IMAD R4, R5, R4, -UR14 ;  /* 0x8000000e05047e24 */ /* 0x000fe8000f8e0204 */
[----:B------:R-:W-:Y:S05]  /*34a0*/  IMAD.IADD R5, R4, 0x1, -R247 ;  /* 0x0000000104057824 */ /* 0x000fea00078e0af7 */
[----:B------:R-:W-:Y:S02]  /*34b0*/  IADD3 R4, R5, c[0x0][0x2a8], RZ ;  /* 0x0000aa0005047a10 */ /* 0x000fe40007ffe0ff */
[----:B------:R-:W-:Y:S02]  /*34c0*/  IMNMX R138, R138, R5, !PT ;  /* 0x000000058a8a7217 */ /* 0x000fe40007800200 */
[----:B------:R-:W-:Y:S02]  /*34d0*/  IMNMX R139, R139, R4, PT ;  /* 0x000000048b8b7217 */ /* 0x000fe40003800200 */
.L_x_428:
        /* <DEDUP_REMOVED lines=18> */
.L_x_434:
[----:B------:R-:W-:Y:S04]  /*3600*/  MOV R4, c[0x0][0x2a8] ;  /* 0x0000aa0000047a02 */ /* 0x000fe80000000f00 */
[----:B------:R-:W-:Y:S11]  /*3610*/  ISETP.NE.AND P0, PT, R4, 0x1, PT ;  /* 0x000000010400780c */ /* 0x000ff60003f05270 */
[----:B------:R-:W-:Y:S02]  /*3620*/  @!UPT UIADD3 URZ, URZ, URZ, URZ ;  /* 0x0000003f3f3ff290 */ /* 0x000fe4000fffe03f */
[----:B------:R-:W-:Y:S05]  /*3630*/  @P0 IMAD.HI.U32 R4, R5, c[0x0][0x2ac], RZ ;  /* 0x0000ab0005040a27 */ /* 0x000fea00078e00ff */
[----:B------:R-:W-:Y:S02]  /*3640*/  @P0 SHF.R.U32.HI R5, RZ, c[0x0][0x2b0], R4 ;  /* 0x0000ac00ff050a19 */ /* 0x000fe40000011604 */
.L_x_435:
[----:B------:R-:W-:Y:S05]  /*3650*/  BSYNC B0 ;  /* 0x0000000000007941 */ /* 0x000fea0003800000 */
.L_x_433:
[----:B------:R-:W-:Y:S04]  /*3660*/  IMAD.MOV.U32 R4, RZ, RZ, c[0x0][0x2a8] ;  /* 0x0000aa00ff047624 */ /* 0x000fe800078e00ff */
[----:B------:R-:W-:Y:S04]  /*3670*/  IMAD R4, R5, R4, -UR14 ;  /* 0x8000000e05047e24 */ /* 0x000fe8000f8e0204 */
[----:B------:R-:W-:Y:S05]  /*3680*/  IMAD.IADD R5, R4, 0x1, -R247 ;  /* 0x0000000104057824 */ /* 0x000fea00078e0af7 */
[----:B------:R-:W-:Y:S02]  /*3690*/  IADD3 R4, R5, c[0x0][0x2a8], RZ ;  /* 0x0000aa0005047a10 */ /* 0x000fe40007ffe0ff */
[----:B------:R-:W-:Y:S02]  /*36a0*/  IMNMX R136, R136, R5, !PT ;  /* 0x0000000588887217 */ /* 0x000fe40007800200 */
[----:B------:R-:W-:Y:S02]  /*36b0*/  IMNMX R137, R137, R4, PT ;  /* 0x0000000489897217 */ /* 0x000fe40003800200 */
.L_x_432:
        /* <DEDUP_REMOVED lines=387> */
.L_x_436:
        /* <DEDUP_REMOVED lines=118> */
.L_x_437:
        /* <DEDUP_REMOVED lines=167> */
.L_x_419:
[----:B------:R-:W-:Y:S05]  /*60c0*/  @P2 EXIT ;  /* 0x000000000000294d */ /* 0x000fea0003800000 */
[----:B------:R-:W-:-:S04]  /*60d0*/  ISETP.NE.U32.AND P1, PT, RZ, c[0x0][0x360], PT ;  /* 0x0000d800ff007a0c */ /* 0x000fc80003f25070 */
[----:B------:R-:W-:-:S13]  /*60e0*/  ISETP.NE.AND.EX P1, PT, RZ, c[0x0][0x364], PT, P1 ;  /* 0x0000d900ff007a0c */ /* 0x000fda0003f25310 */
[----:B------:R-:W-:-:S04]  /*60f0*/  @P1 IMAD.MOV.U32 R3, RZ, RZ, 0x4 ;  /* 0x00000004ff031424 */ /* 0x000fc800078e00ff */
[----:B-1----:R-:W-:-:S05]  /*6100*/  @P1 IMAD.WIDE R4, R238, R3, c[0x0][0x360] ;  /* 0x0000d800ee041625 */ /* 0x002fca00078e0203 */
[----:B------:R1:W2:Y:S01]  /*6110*/  @P1 LDG.E R7, [R4.64] ;  /* 0x0000001004071981 */ /* 0x0002a2000c1e1900 */
[----:B------:R-:W-:Y:S01]  /*6120*/  IMAD.MOV.U32 R0, RZ, RZ, c[0x0][0x338] ;  /* 0x0000ce00ff007624 */ /* 0x000fe200078e00ff */
[----:B------:R-:W-:Y:S01]  /*6130*/  ULDC UR5, c[0x0][0x358] ;  /* 0x0000d60000057ab9 */ /* 0x000fe20000000800 */
[----:B------:R-:W-:Y:S01]  /*6140*/  IMAD R3, R238, c[0x0][0x2f4], RZ ;  /* 0x0000bd00ee037a24 */ /* 0x000fe200078e02ff */
[----:B------:R-:W3:Y:S01]  /*6150*/  S2R R2, SR_CTAID.Y ;  /* 0x0000000000027919 */ /* 0x000ee20000002600 */
[----:B------:R-:W-:-:S03]  /*6160*/  UIMAD UR5, UR10, UR5, URZ ;  /* 0x000000050a0572a4 */ /* 0x000fc6000f8e023f */
[----:B------:R-:W-:Y:S01]  /*6170*/  BAR.SYNC.DEFER_BLOCKING 0x1, 0x100 ;  /* 0x0044000000007b1d */ /* 0x000fe20000010000 */
[----:B------:R-:W-:-:S05]  /*6180*/  ISETP.NE.AND P0, PT, R0, 0x1, PT ;  /* 0x000000010000780c */ /* 0x000fca0003f05270 */
[----:B------:R-:W-:Y:S01]  /*6190*/  ULDC UR4, c[0x0][0x2f4] ;  /* 0x0000bd0000047ab9 */ /* 0x000fe20000000800 */
[----:B------:R-:W-:Y:S01]  /*61a0*/  BSSY B0, `(.L_x_439) ;  /* 0x0000022000007945 */ /* 0x000fe20003800000 */
[----:B------:R-:W-:-:S04]  /*61b0*/  UIMAD UR5, UR5, UR4, URZ ;  /* 0x00000004050572a4 */ /* 0x000fc8000f8e023f */
[----:B------:R-:W-:Y:S01]  /*61c0*/  USHF.R.S32.HI UR4, URZ, 0x1f, UR5 ;  /* 0x0000001f3f047899 */ /* 0x000fe20008011405 */
[----:B-1----:R-:W-:Y:S01]  /*61d0*/  SHF.R.S32.HI R4, RZ, 0x1f, R3 ;  /* 0x0000001fff047819 */ /* 0x002fe20000011403 */
[----:B---3--:R-:W-:-:S04]  /*61e0*/  @P0 IMAD.HI.U32 R0, R2, c[0x0][0x33c], RZ ;  /* 0x0000cf0002000a27 */ /* 0x008fc800078e00ff */
[----:B------:R-:W-:Y:S01]  /*61f0*/  IMAD.MOV.U32 R8, RZ, RZ, R2 ;  /* 0x000000ffff087224 */ /* 0x000fe200078e0002 */
[----:B------:R-:W-:Y:S02]  /*6200*/  @P0 SHF.R.U32.HI R8, RZ, c[0x0][0x340], R0 ;  /* 0x0000d000ff080a19 */ /* 0x000fe40000011600 */
[----:B------:R-:W-:Y:S02]  /*6210*/  SHF.R.S32.HI R0, RZ, 0x1f, R238 ;  /* 0x0000001fff007819 */ /* 0x000fe400000114ee */
[--C-:B------:R-:W-:Y:S02]  /*6220*/  IADD3 R3, P2, P0, R3, UR5, R8.reuse ;  /* 0x0000000503037c10 */ /* 0x100fe4000f85e008 */
[----:B------:R-:W-:Y:S02]  /*6230*/  SHF.R.S32.HI R5, RZ, 0x1f, R8 ;  /* 0x0000001fff057819 */ /* 0x000fe40000011408 */
[----:B------:R-:W-:Y:S02]  /*6240*/  SEL R0, R0, RZ, !P1 ;  /* 0x000000ff00007207 */ /* 0x000fe40004800000 */
[----:B------:R-:W-:-:S02]  /*6250*/  IADD3.X R4, R4, UR4, R5, P2, P0 ;  /* 0x0000000404047c10 */ /* 0x000fc400097e0405 */
[----:B------:R-:W-:Y:S02]  /*6260*/  ISETP.NE.AND P2, PT, R233, RZ, PT ;  /* 0x000000ffe900720c */ /* 0x000fe40003f45270 */
[C---:B------:R-:W-:Y:S01]  /*6270*/  SHF.L.U64.HI R4, R3.reuse, 0x2, R4 ;  /* 0x0000000203047819 */ /* 0x040fe20000010204 */
[----:B------:R-:W-:-:S05]  /*6280*/  IMAD.SHL.U32 R3, R3, 0x4, RZ ;  /* 0x0000000403037824 */ /* 0x000fca00078e00ff */
[----:B------:R-:W-:-:S04]  /*6290*/  IADD3 R10, P0, R3, c[0x0][0x350], RZ ;  /* 0x0000d400030a7a10 */ /* 0x000fc80007f1e0ff */
[----:B------:R-:W-:Y:S01]  /*62a0*/  IADD3.X R11, R4, c[0x0][0x354], RZ, P0, !PT ;  /* 0x0000d500040b7a10 */ /* 0x000fe200007fe4ff */
[C---:B--2---:R-:W-:Y:S01]  /*62b0*/  @P1 IMAD R7, R238.reuse, 0x40, R7 ;  /* 0x00000040ee071824 */ /* 0x044fe200078e0207 */
[----:B------:R-:W-:-:S04]  /*62c0*/  SEL R238, R238, RZ, !P1 ;  /* 0x000000ffeeee7207 */ /* 0x000fc80004800000 */
[----:B------:R-:W-:-:S04]  /*62d0*/  @P1 SHF.R.S32.HI R6, RZ, 0x1f, R7 ;  /* 0x0000001fff061819 */ /* 0x000fc80000011407 */
[----:B------:R-:W-:Y:S01]  /*62e0*/  @P1 LEA.HI R6, R6, R7, RZ, 0x6 ;  /* 0x0000000706061211 */ /* 0x000fe200078f30ff */
[----:B------:R-:W-:-:S03]  /*62f0*/  IMAD.MOV R7, RZ, RZ, -R8 ;  /* 0x000000ffff077224 */ /* 0x000fc600078e0a08 */
[----:B------:R-:W-:Y:S01]  /*6300*/  @P1 SHF.R.S32.HI R6, RZ, 0x6, R6 ;  /* 0x00000006ff061819 */ /* 0x000fe20000011406 */
[----:B------:R-:W-:-:S04]  /*6310*/  IMAD R7, R7, c[0x0][0x338], R2 ;  /* 0x0000ce0007077a24 */ /* 0x000fc800078e0202 */
[----:B------:R-:W-:-:S04]  /*6320*/  @P1 IMAD R6, R6, 0x3000, RZ ;  /* 0x0000300006061824 */ /* 0x000fc800078e02ff */
[--C-:B------:R-:W-:Y:S01]  /*6330*/  @P1 IMAD.MOV.U32 R12, RZ, RZ, R6.reuse ;  /* 0x000000ffff0c1224 */ /* 0x100fe200078e0006 */
[----:B------:R-:W-:Y:S01]  /*6340*/  @P1 SHF.R.S32.HI R13, RZ, 0x1f, R6 ;  /* 0x0000001fff0d1819 */ /* 0x000fe20000011406 */
[----:B------:R-:W-:Y:S01]  /*6350*/  @!P1 CS2R R12, SRZ ;  /* 0x00000000000c9805 */ /* 0x000fe2000001ff00 */
[----:B------:R-:W-:Y:S05]  /*6360*/  @P2 BRA `(.L_x_440) ;  /* 0x0000005000002947 */ /* 0x000fea0003800000 */
.L_x_441:
[----:B------:R-:W2:Y:S01]  /*6370*/  LDG.E.STRONG.GPU R2, [R10.64] ;  /* 0x000000100a027981 */ /* 0x000ea2000c1ef900 */
[----:B------:R-:W-:Y:S01]  /*6380*/  YIELD ;  /* 0x0000000000007946 */ /* 0x000fe20003800000 */
[----:B--2---:R-:W-:Y:S01]  /*6390*/  ISETP.NE.AND P0, PT, R2, R7, PT ;  /* 0x000000070200720c */ /* 0x004fe20003f05270 */
[----:B------:R-:W-:-:S12]  /*63a0*/  CCTL.IVALL ;  /* 0x00000000ff00798f */ /* 0x000fd80002000000 */
[----:B------:R-:W-:Y:S05]  /*63b0*/  @P0 BRA `(.L_x_441) ;  /* 0xffffffb000000947 */ /* 0x000fea000383ffff */
.L_x_440:
[----:B------:R-:W-:Y:S05]  /*63c0*/  BSYNC B0 ;  /* 0x0000000000007941 */ /* 0x000fea0003800000 */
.L_x_439:
[----:B------:R-:W-:Y:S01]  /*63d0*/  MOV R2, 0xffffffff ;  /* 0xffffffff00027802 */ /* 0x000fe20000000f00 */
[----:B------:R-:W-:Y:S05]  /*63e0*/  BRA.CONV ~URZ, `(.L_x_442) ;  /* 0x000000237f007947 */ /* 0x000fea000b800000 */
[----:B------:R-:W-:Y:S02]  /*63f0*/  MOV R6, 0x6410 ;  /* 0x0000641000067802 */ /* 0x000fe40000000f00 */
[----:B------:R-:W-:Y:S05]  /*6400*/  CALL.REL.NOINC `($__internal_3_$__cuda_sm70_warpsync) ;  /* 0x00000a9000007944 */ /* 0x000fea0003c00000 */
.L_x_442:
        /* <DEDUP_REMOVED lines=9> */
[----:B------:R-:W-:-:S04]  /*64a0*/  IMAD.WIDE.U32 R16, R8, c[0x0][0x328], R12 ;  /* 0x0000ca0008107a25 */ /* 0x000fc800078e000c */
[----:B------:R-:W-:Y:S01]  /*64b0*/  IMAD R9, R238, c[0x0][0x334], R9 ;  /* 0x0000cd00ee097a24 */ /* 0x000fe200078e0209 */
[----:B------:R-:W-:-:S05]  /*64c0*/  IADD3 R17, R17, R15, RZ ;  /* 0x0000000f11117210 */ /* 0x000fca0007ffe0ff */
        /* <DEDUP_REMOVED lines=54> */
[----:B-1----:R-:W-:Y:S05]  /*6830*/  CALL.REL.NOINC `($__internal_3_$__cuda_sm70_warpsync) ;  /* 0x0000066000007944 */ /* 0x002fea0003c00000 */
.L_x_443:
        /* <DEDUP_REMOVED lines=12> */
.L_x_445:
[----:B------:R-:W-:Y:S05]  /*6900*/  BSYNC B0 ;  /* 0x0000000000007941 */ /* 0x000fea0003800000 */
.L_x_444:
[----:B--2---:R-:W-:Y:S01]  /*6910*/  IADD3 R10, P0, R3, c[0x0][0x348], RZ ;  /* 0x0000d200030a7a10 */ /* 0x004fe20007f1e0ff */
[----:B------:R-:W-:Y:S03]  /*6920*/  BSSY B0, `(.L_x_446) ;  /* 0x0000008000007945 */ /* 0x000fe60003800000 */
[----:B------:R-:W-:Y:S01]  /*6930*/  IADD3.X R11, R4, c[0x0][0x34c], RZ, P0, !PT ;  /* 0x0000d300040b7a10 */ /* 0x000fe200007fe4ff */
[----:B------:R-:W-:Y:S05]  /*6940*/  @P2 BRA `(.L_x_447) ;  /* 0x0000005000002947 */ /* 0x000fea0003800000 */
.L_x_448:
[----:B------:R-:W2:Y:S01]  /*6950*/  LDG.E.STRONG.GPU R4, [R10.64] ;  /* 0x000000100a047981 */ /* 0x000ea2000c1ef900 */
[----:B------:R-:W-:Y:S01]  /*6960*/  YIELD ;  /* 0x0000000000007946 */ /* 0x000fe20003800000 */
[----:B--2---:R-:W-:Y:S01]  /*6970*/  ISETP.NE.AND P0, PT, R4, R7, PT ;  /* 0x000000070400720c */ /* 0x004fe20003f05270 */
[----:B------:R-:W-:-:S12]  /*6980*/  CCTL.IVALL ;  /* 0x00000000ff00798f */ /* 0x000fd80002000000 */
[----:B------:R-:W-:Y:S05]  /*6990*/  @P0 BRA `(.L_x_448) ;  /* 0xffffffb000000947 */ /* 0x000fea000383ffff */
.L_x_447:
[----:B------:R-:W-:Y:S05]  /*69a0*/  BSYNC B0 ;  /* 0x0000000000007941 */ /* 0x000fea0003800000 */
.L_x_446:
[----:B------:R-:W-:Y:S05]  /*69b0*/  BRA.CONV ~URZ, `(.L_x_449) ;  /* 0x000000237f007947 */ /* 0x000fea000b800000 */
[----:B------:R-:W-:Y:S02]  /*69c0*/  MOV R6, 0x69e0 ;  /* 0x000069e000067802 */ /* 0x000fe40000000f00 */
[----:B-1----:R-:W-:Y:S05]  /*69d0*/  CALL.REL.NOINC `($__internal_3_$__cuda_sm70_warpsync) ;  /* 0x000004c000007944 */ /* 0x002fea0003c00000 */
.L_x_449:
[----:B------:R-:W-:Y:S01]  /*69e0*/  MOV R6, R12 ;  /* 0x0000000c00067202 */ /* 0x000fe20000000f00 */
[----:B------:R-:W-:Y:S01]  /*69f0*/  IMAD R5, R5, c[0x0][0x300], RZ ;  /* 0x0000c00005057a24 */ /* 0x000fe200078e02ff */
[----:B------:R-:W-:Y:S01]  /*6a00*/  MOV R7, R13 ;  /* 0x0000000d00077202 */ /* 0x000fe20000000f00 */
[----:B------:R-:W-:Y:S01]  /*6a10*/  IMAD R3, R0, c[0x0][0x308], RZ ;  /* 0x0000c20000037a24 */ /* 0x000fe200078e02ff */
[----:B------:R-:W-:-:S06]  /*6a20*/  NOP ;  /* 0x0000000000007918 */ /* 0x000fcc0000000000 */
[----:B------:R-:W-:-:S04]  /*6a30*/  IMAD.WIDE.U32 R6, R8, c[0x0][0x300], R6 ;  /* 0x0000c00008067a25 */ /* 0x000fc800078e0006 */
[----:B------:R-:W-:Y:S02]  /*6a40*/  IMAD R5, R8, c[0x0][0x304], R5 ;  /* 0x0000c10008057a24 */ /* 0x000fe400078e0205 */
[----:B------:R-:W-:-:S03]  /*6a50*/  IMAD R3, R238, c[0x0][0x30c], R3 ;  /* 0x0000c300ee037a24 */ /* 0x000fc600078e0203 */
        /* <DEDUP_REMOVED lines=55> */
[----:B-12---:R-:W-:Y:S05]  /*6dd0*/  CALL.REL.NOINC `($__internal_3_$__cuda_sm70_warpsync) ;  /* 0x000000c000007944 */ /* 0x006fea0003c00000 */
.L_x_450:
        /* <DEDUP_REMOVED lines=12> */
        .weak           $__internal_3_$__cuda_sm70_warpsync
        .type           $__internal_3_$__cuda_sm70_warpsync,@function
        .size           $__internal_3_$__cuda_sm70_warpsync,(.L_x_1389 - $__internal_3_$__cuda_sm70_warpsync)
$__internal_3_$__cuda_sm70_warpsync:
[----:B------:R-:W-:Y:S01]  /*6ea0*/  MOV R14, R6 ;  /* 0x00000006000e7202 */ /* 0x000fe20000000f00 */
[----:B------:R-:W-:Y:S04]  /*6eb0*/  WARPSYNC R2 ;  /* 0x0000000200007348 */ /* 0x000fe80003800000 */
[----:B------:R-:W-:-:S04]  /*6ec0*/  MOV R15, 0x0 ;  /* 0x00000000000f7802 */ /* 0x000fc80000000f00 */
[----:B------:R-:W-:Y:S05]  /*6ed0*/  RET.REL.NODEC R14 `(_ZN7cutlass13device_kernelIN5flash19enable_sm80_to_sm89INS1_16FlashAttnBwdSm80INS1_25CollectiveMainloopBwdSm80ILi1ELi1EN4cute5tupleIJNS5_1CILi64EEES8_NS7_ILi192EEEEEENS_6half_tEfNS_4arch4Sm80ELb0ELb1ELb1ELb1ELb1ELb0ELb0ELb0ELi2ELi2ELi2ELi2ELb1EEENS1_24CollectiveEpilogueBwdGQAISA_fSD_Li256ELb1ELb1EEENS1_19SingleTileSchedulerILb1ELb0ELb0ELi64EEEEEEEEEvNT_6ParamsE) ;  /* 0xffff91200e007950 */ /* 0x000fea0003c3ffff */
.L_x_451:
        /* <DEDUP_REMOVED lines=10> */
.L_x_1389:


//--------------------- .text._ZN7cutlass13device_kernelIN5flash19enable_sm80_to_sm89INS1_16FlashAttnBwdSm80INS1_25CollectiveMainloopBwdSm80ILi1ELi1EN4cute5tupleIJNS5_1CILi64EEES8_NS7_ILi192EEEEEENS_6half_tEfNS_4arch4Sm80ELb1ELb0ELb1ELb0ELb0ELb0ELb0ELb0ELi2ELi2ELi2ELi2ELb1EEENS1_21CollectiveEpilogueBwdISA_SB_SD_Li256ELb0ELb0ELi4EEENS1_25SingleTileBwdLPTSchedulerILb0ELi64ELb0EEEEEEEEEvNT_6ParamsE --------------------------
	.section	.text._ZN7cutlass13device_kernelIN5flash19enable_sm80_to_sm89INS1_16FlashAttnBwdSm80INS1_25CollectiveMainloopBwdSm80ILi1ELi1EN4cute5tupleIJNS5_1CILi64EEES8_NS7_ILi192EEEEEENS_6half_tEfNS_4arch4Sm80ELb1ELb0ELb1ELb0ELb0ELb0ELb0ELb0ELi2ELi2ELi2ELi2ELb1EEENS1_21CollectiveEpilogueBwdISA_SB_SD_Li256ELb0ELb0ELi4EEENS1_25SingleTileBwdLPTSchedulerILb0ELi64ELb0EEEEEEEEEvNT_6ParamsE,"ax",@progbits
	.sectioninfo	@"SHI_REGISTERS=255"
	.align	128
.text._ZN7cutlass13device_kernelIN5flash19enable_sm80_to_sm89INS1_16FlashAttnBwdSm80INS1_25CollectiveMainloopBwdSm80ILi1ELi1EN4cute5tupleIJNS5_1CILi64EEES8_NS7_ILi192EEEEEENS_6half_tEfNS_4arch4Sm80ELb1ELb0ELb1ELb0ELb0ELb0ELb0ELb0ELi2ELi2ELi2ELi2ELb1EEENS1_21CollectiveEpilogueBwdISA_SB_SD_Li256ELb0ELb0ELi4EEENS1_25SingleTileBwdLPTSchedulerILb0ELi64ELb0EEEEEEEEEvNT_6ParamsE:
        .type           _ZN7cutlass13device_kernelIN5flash19enable_sm80_to_sm89INS1_16FlashAttnBwdSm80INS1_25CollectiveMainloopBwdSm80ILi1ELi1EN4cute5tupleIJNS5_1CILi64EEES8_NS7_ILi192EEEEEENS_6half_tEfNS_4arch4Sm80ELb1ELb0ELb1ELb0ELb0ELb0ELb0ELb0ELi2ELi2ELi2ELi2ELb1EEENS1_21CollectiveEpilogueBwdISA_SB_SD_Li256ELb0ELb0ELi4EEENS1_25SingleTileBwdLPTSchedulerILb0ELi64ELb0EEEEEEEEEvNT_6ParamsE,@function
        .size           _ZN7cutlass13device_kernelIN5flash19enable_sm80_to_sm89INS1_16FlashAttnBwdSm80INS1_25CollectiveMainloopBwdSm80ILi1ELi1EN4cute5tupleIJNS5_1CILi64EEES8_NS7_ILi192EEEEEENS_6half_tEfNS_4arch4Sm80ELb1ELb0ELb1ELb0ELb0ELb0ELb0ELb0ELi2ELi2ELi2ELi2ELb1EEENS1_21CollectiveEpilogueBwdISA_SB_SD_Li256ELb0ELb0ELi4EEENS1_25SingleTileBwdLPTSchedulerILb0ELi64ELb0EEEEEEEEEvNT_6ParamsE,(.L_x_1391 - _ZN7cutlass13device_kernelIN5flash19enable_sm80_to_sm89INS1_16FlashAttnBwdSm80INS1_25CollectiveMainloopBwdSm80ILi1ELi1EN4cute5tupleIJNS5_1CILi64EEES8_NS7_ILi192EEEEEENS_6half_tEfNS_4arch4Sm80ELb1ELb0ELb1ELb0ELb0ELb0ELb0ELb0ELi2ELi2ELi2ELi2ELb1EEENS1_21CollectiveEpilogueBwdISA_SB_SD_Li256ELb0ELb0ELi4EEENS1_25SingleTileBwdLPTSchedulerILb0ELi64ELb0EEEEEEEEEvNT_6ParamsE)
        .other          _ZN7cutlass13device_kernelIN5flash19enable_sm80_to_sm89INS1_16FlashAttnBwdSm80INS1_25CollectiveMainloopBwdSm80ILi1ELi1EN4cute5tupleIJNS5_1CILi64EEES8_NS7_ILi192EEEEEENS_6half_tEfNS_4arch4Sm80ELb1ELb0ELb1ELb0ELb0ELb0ELb0ELb0ELi2ELi2ELi2ELi2ELb1EEENS1_21CollectiveEpilogueBwdISA_SB_SD_Li256ELb0ELb0ELi4EEENS1_25SingleTileBwdLPTSchedulerILb0ELi64ELb0EEEEEEEEEvNT_6ParamsE,@"STO_CUDA_ENTRY STV_DEFAULT"
_ZN7cutlass13device_kernelIN5flash19enable_sm80_to_sm89INS1_16FlashAttnBwdSm80INS1_25CollectiveMainloopBwdSm80ILi1ELi1EN4cute5tupleIJNS5_1CILi64EEES8_NS7_ILi192EEEEEENS_6half_tEfNS_4arch4Sm80ELb1ELb0ELb1ELb0ELb0ELb0ELb0ELb0ELi2ELi2ELi2ELi2ELb1EEENS1_21CollectiveEpilogueBwdISA_SB_SD_Li256ELb0ELb0ELi4EEENS1_25SingleTileBwdLPTSchedulerILb0ELi64ELb0EEEEEEEEEvNT_6ParamsE:
[----:B------:R-:W-:Y:S02]  /*0000*/  MOV R1, c[0x0][0x28] ;  /* 0x00000a0000017a02 */ /* 0x000fe40000000f00 */
[----:B------:R-:W1:Y:S01]  /*0010*/  S2R R234, SR_TID.X ;  /* 0x0000000000ea7919 */ /* 0x000e620000002100 */
[----:B------:R-:W2:Y:S01]  /*0020*/  S2UR UR4, SR_CTAID.X ;  /* 0x00000000000479c3 */ /* 0x000ea20000002500 */
[----:B------:R-:W-:Y:S02]  /*0030*/  IADD3 R1, R1, -0x8, RZ ;  /* 0xfffffff801017810 */ /* 0x000fe40007ffe0ff */
[----:B-1----:R-:W-:-:S06]  /*0040*/  SHF.R.U32.HI R0, RZ, 0x5, R234 ;  /* 0x00000005ff007819 */ /* 0x002fcc00000116ea */
[----:B------:R-:W1:Y:S02]  /*0050*/  SHFL.IDX PT, R0, R0, RZ, 0x1f ;  /* 0x00001fff00007589 */ /* 0x000e6400000e0000 */
[----:B-1----:R-:W-:-:S13]  /*0060*/  ISETP.NE.AND P0, PT, R0, RZ, PT ;  /* 0x000000ff0000720c */ /* 0x002fda0003f05270 */
[----:B--2---:R-:W-:Y:S05]  /*0070*/  @!P0 BRA `(.L_x_452) ;  /* 0x0000026000008947 */ /* 0x004fea0003800000 */
[----:B------:R-:W-:Y:S02]  /*0080*/  ULDC.64 UR6, c[0x0][0x3b8] ;  /* 0x0000ee0000067ab9 */ /* 0x000fe40000000a00 */
[----:B------:R-:W-:Y:S02]  /*0090*/  UISETP.NE.AND UP0, UPT, UR6, 0x1, UPT ;  /* 0x000000010600788c */ /* 0x000fe4000bf05270 */
[----:B------:R-:W-:Y:S02]  /*00a0*/  UIMAD.WIDE.U32 UR10, UR4, UR7, URZ ;  /* 0x00000007040a72a5 */ /* 0x000fe4000f8e003f */
[----:B------:R-:W-:Y:S02]  /*00b0*/  ULDC UR5, c[0x0][0x3c0] ;  /* 0x0000f00000057ab9 */ /* 0x000fe40000000800 */
[----:B------:R-:W-:-:S05]  /*00c0*/  UMOV UR8, UR4 ;  /* 0x0000000400087c82 */ /* 0x000fca0008000000 */
[----:B------:R-:W-:-:S03]  /*00d0*/  @UP0 USHF.R.U32.HI UR8, URZ, UR5, UR11 ;  /* 0x000000053f080299 */ /* 0x000fc6000801160b */
[----:B------:R-:W-:Y:S02]  /*00e0*/  ULDC UR5, c[0x0][0x3d0] ;  /* 0x0000f40000057ab9 */ /* 0x000fe40000000800 */
[----:B------:R-:W-:Y:S02]  /*00f0*/  UISETP.GE.AND UP0, UPT, UR8, UR5, UPT ;  /* 0x000000050800728c */ /* 0x000fe4000bf06270 */
[----:B------:R-:W-:-:S04]  /*0100*/  UIADD3 UR5, -UR8, URZ, URZ ;  /* 0x0000003f08057290 */ /* 0x000fc8000fffe13f */
[----:B------:R-:W-:Y:S01]  /*0110*/  PLOP3.LUT P0, PT, PT, PT, UP0, 0x80, 0x0 ;  /* 0x000000000000781c */ /* 0x000fe20003f0f008 */
[----:B------:R-:W-:-:S12]  /*0120*/  UIMAD UR6, UR5, UR6, UR4 ;  /* 0x00000006050672a4 */ /* 0x000fd8000f8e0204 */
[----:B------:R-:W-:Y:S05]  /*0130*/  @!P0 BRA `(.L_x_453) ;  /* 0x0000008000008947 */ /* 0x000fea0003800000 */
[----:B------:R-:W-:Y:S02]  /*0140*/  ULDC UR7, c[0x0][0x3c4] ;  /* 0x0000f10000077ab9 */ /* 0x000fe40000000800 */
[----:B------:R-:W-:Y:S02]  /*0150*/  UISETP.NE.AND UP0, UPT, UR7, 0x1, UPT ;  /* 0x000000010700788c */ /* 0x000fe4000bf05270 */
[----:B------:R-:W-:Y:S02]  /*0160*/  ULDC.64 UR4, c[0x0][0x3c8] ;  /* 0x0000f20000047ab9 */ /* 0x000fe40000000a00 */
[----:B------:R-:W-:Y:S02]  /*0170*/  UIMAD.WIDE.U32 UR10, UR6, UR4, URZ ;  /* 0x00000004060a72a5 */ /* 0x000fe4000f8e003f */
[----:B------:R-:W-:-:S05]  /*0180*/  UMOV UR15, UR6 ;  /* 0x00000006000f7c82 */ /* 0x000fca0008000000 */
[----:B------:R-:W-:-:S04]  /*0190*/  @UP0 USHF.R.U32.HI UR15, URZ, UR5, UR11 ;  /* 0x000000053f0f0299 */ /* 0x000fc8000801160b */
[----:B------:R-:W-:Y:S01]  /*01a0*/  UIMAD UR7, UR15, UR7, URZ ;  /* 0x000000070f0772a4 */ /* 0x000fe2000f8e023f */
[----:B------:R-:W-:Y:S05]  /*01b0*/  BRA `(.L_x_454) ;  /* 0x0000007000007947 */ /* 0x000fea0003800000 */
.L_x_453:
[----:B------:R-:W-:Y:S02]  /*01c0*/  ULDC UR7, c[0x0][0x3ac] ;  /* 0x0000eb0000077ab9 */ /* 0x000fe40000000800 */
[----:B------:R-:W-:Y:S02]  /*01d0*/  UISETP.NE.AND UP0, UPT, UR7, 0x1, UPT ;  /* 0x000000010700788c */ /* 0x000fe4000bf05270 */
[----:B------:R-:W-:Y:S02]  /*01e0*/  ULDC.64 UR4, c[0x0][0x3b0] ;  /* 0x0000ec0000047ab9 */ /* 0x000fe40000000a00 */
[----:B------:R-:W-:Y:S02]  /*01f0*/  UIMAD.WIDE.U32 UR10, UR6, UR4, URZ ;  /* 0x00000004060a72a5 */ /* 0x000fe4000f8e003f */
[----:B------:R-:W-:-:S05]  /*0200*/  UMOV UR15, UR6 ;  /* 0x00000006000f7c82 */ /* 0x000fca0008000000 */
[----:B------:R-:W-:-:S04]  /*0210*/  @UP0 USHF.R.U32.HI UR15, URZ, UR5, UR11 ;  /* 0x000000053f0f0299 */ /* 0x000fc8000801160b */
[----:B------:R-:W-:-:S04]  /*0220*/  UIMAD UR7, UR15, UR7, URZ ;  /* 0x000000070f0772a4 */ /* 0x000fc8000f8e023f */
.L_x_454:
[----:B------:R-:W-:Y:S02]  /*0230*/  UIADD3 UR9, UR6, -UR7, URZ ;  /* 0x8000000706097290 */ /* 0x000fe4000fffe03f */
[----:B------:R-:W-:Y:S02]  /*0240*/  ULDC.64 UR4, c[0x0][0x3a8] ;  /* 0x0000ea0000047ab9 */ /* 0x000fe40000000a00 */
[----:B------:R-:W-:Y:S02]  /*0250*/  ULDC.64 UR6, c[0x0][0x3a0] ;  /* 0x0000e80000067ab9 */ /* 0x000fe40000000a00 */
[----:B------:R-:W-:Y:S02]  /*0260*/  UISETP.NE.AND UP0, UPT, UR6, 0x1, UPT ;  /* 0x000000010600788c */ /* 0x000fe4000bf05270 */
[----:B------:R-:W-:-:S04]  /*0270*/  UIMAD UR5, UR8, UR5, UR9 ;  /* 0x00000005080572a4 */ /* 0x000fc8000f8e0209 */
[----:B------:R-:W-:-:S03]  /*0280*/  UIMAD.WIDE.U32 UR8, UR5, UR7, URZ ;  /* 0x00000007050872a5 */ /* 0x000fc6000f8e003f */
[----:B------:R-:W-:Y:S02]  /*0290*/  UMOV UR14, UR5 ;  /* 0x00000005000e7c82 */ /* 0x000fe40008000000 */
[----:B------:R-:W-:-:S04]  /*02a0*/  @UP0 USHF.R.U32.HI UR14, URZ, UR4, UR9 ;  /* 0x000000043f0e0299 */ /* 0x000fc80008011609 */
[----:B------:R-:W-:-:S04]  /*02b0*/  UIADD3 UR13, -UR14, URZ, URZ ;  /* 0x0000003f0e0d7290 */ /* 0x000fc8000fffe13f */
[----:B------:R-:W-:Y:S01]  /*02c0*/  UIMAD UR13, UR13, UR6, UR5 ;  /* 0x000000060d0d72a4 */ /* 0x000fe2000f8e0205 */
[----:B------:R-:W-:Y:S05]  /*02d0*/  BRA `(.L_x_455) ;  /* 0x0000025000007947 */ /* 0x000fea0003800000 */
.L_x_452:
        /* <DEDUP_REMOVED lines=20> */
.L_x_456:
[----:B------:R-:W-:Y:S02]  /*0420*/  ULDC UR7, c[0x0][0x3ac] ;  /* 0x0000eb0000077ab9 */ /* 0x000fe40000000800 */
[----:B------:R-:W-:Y:S02]  /*0430*/  UISETP.NE.AND UP0, UPT, UR7, 0x1, UPT ;  /* 0x000000010700788c */ /* 0x000fe4000bf05270 */
[----:B------:R-:W-:Y:S02]  /*0440*/  ULDC.64 UR4, c[0x0][0x3b0] ;  /* 0x0000ec0000047ab9 */ /* 0x000fe40000000a00 */
[----:B------:R-:W-:Y:S02]  /*0450*/  UIMAD.WIDE.U32 UR10, UR6, UR4, URZ ;  /* 0x00000004060a72a5 */ /* 0x000fe4000f8e003f */
[----:B------:R-:W-:-:S05]  /*0460*/  UMOV UR15, UR6 ;  /* 0x00000006000f7c82 */ /* 0x000fca0008000000 */
[----:B------:R-:W-:-:S04]  /*0470*/  @UP0 USHF.R.U32.HI UR15, URZ, UR5, UR11 ;  /* 0x000000053f0f0299 */ /* 0x000fc8000801160b */
[----:B------:R-:W-:-:S04]  /*0480*/  UIMAD UR7, UR15, UR7, URZ ;  /* 0x000000070f0772a4 */ /* 0x000fc8000f8e023f */
.L_x_457:
        /* <DEDUP_REMOVED lines=9> */
[----:B------:R-:W-:Y:S02]  /*0520*/  UIMAD UR13, UR13, UR6, UR5 ;  /* 0x000000060d0d72a4 */ /* 0x000fe4000f8e0205 */
.L_x_455:
[----:B------:R-:W-:-:S13]  /*0530*/  ISETP.LE.AND P0, PT, RZ, UR14, PT ;  /* 0x0000000eff007c0c */ /* 0x000fda000bf03270 */
[----:B------:R-:W-:Y:S05]  /*0540*/  @!P0 EXIT ;  /* 0x000000000000894d */ /* 0x000fea0003800000 */
[----:B------:R-:W-:Y:S01]  /*0550*/  USHF.L.U32 UR10, UR15, 0x6, URZ ;  /* 0x000000060f0a7899 */ /* 0x000fe2000800063f */
        /* <DEDUP_REMOVED lines=13> */
[----:B------:R-:W-:Y:S01]  /*0630*/  UIADD3 UR6, UR6, 0x3f, URZ ;  /* 0x0000003f06067890 */ /* 0x000fe2000fffe03f */
[----:B------:R-:W-:Y:S01]  /*0640*/  IMAD.MOV.U32 R120, RZ, RZ, RZ ;  /* 0x000000ffff787224 */ /* 0x000fe200078e00ff */
[----:B------:R-:W-:Y:S01]  /*0650*/  USHF.R.S32.HI UR4, URZ, 0x1f, UR5 ;  /* 0x0000001f3f047899 */ /* 0x000fe20008011405 */
[----:B------:R-:W-:Y:S01]  /*0660*/  MOV R11, RZ ;  /* 0x000000ff000b7202 */ /* 0x000fe20000000f00 */
[----:B------:R-:W-:Y:S01]  /*0670*/  ULDC.64 UR16, c[0x0][0x118] ;  /* 0x0000460000107ab9 */ /* 0x000fe20000000a00 */
[----:B------:R-:W-:Y:S01]  /*0680*/  IMAD.MOV.U32 R118, RZ, RZ, RZ ;  /* 0x000000ffff767224 */ /* 0x000fe200078e00ff */
[----:B------:R-:W-:Y:S01]  /*0690*/  ULEA.HI UR11, UR4, UR5, URZ, 0x6 ;  /* 0x00000005040b7291 */ /* 0x000fe2000f8f303f */
[----:B------:R-:W-:Y:S01]  /*06a0*/  CS2R R12, SRZ ;  /* 0x00000000000c7805 */ /* 0x000fe2000001ff00 */
[----:B------:R-:W-:Y:S01]  /*06b0*/  USHF.R.S32.HI UR4, URZ, 0x1f, UR6 ;  /* 0x0000001f3f047899 */ /* 0x000fe20008011406 */
[----:B------:R-:W-:Y:S01]  /*06c0*/  MOV R116, RZ ;  /* 0x000000ff00747202 */ /* 0x000fe20000000f00 */
[----:B------:R-:W-:Y:S01]  /*06d0*/  USHF.R.S32.HI UR11, URZ, 0x6, UR11 ;  /* 0x000000063f0b7899 */ /* 0x000fe2000801140b */
[----:B------:R-:W-:Y:S01]  /*06e0*/  IMAD.MOV.U32 R110, RZ, RZ, RZ ;  /* 0x000000ffff6e7224 */ /* 0x000fe200078e00ff */
[----:B------:R-:W-:Y:S01]  /*06f0*/  ULEA.HI UR4, UR4, UR6, URZ, 0x6 ;  /* 0x0000000604047291 */ /* 0x000fe2000f8f303f */
[----:B------:R-:W-:Y:S01]  /*0700*/  MOV R15, RZ ;  /* 0x000000ff000f7202 */ /* 0x000fe20000000f00 */
[----:B------:R-:W-:Y:S01]  /*0710*/  UISETP.LT.AND UP0, UPT, URZ, UR11, UPT ;  /* 0x0000000b3f00728c */ /* 0x000fe2000bf01270 */
[----:B------:R-:W-:Y:S01]  /*0720*/  IMAD.MOV.U32 R108, RZ, RZ, RZ ;  /* 0x000000ffff6c7224 */ /* 0x000fe200078e00ff */
[----:B------:R-:W-:Y:S01]  /*0730*/  USHF.R.S32.HI UR12, URZ, 0x6, UR4 ;  /* 0x000000063f0c7899 */ /* 0x000fe20008011404 */
[----:B------:R-:W-:Y:S01]  /*0740*/  CS2R R16, SRZ ;  /* 0x0000000000107805 */ /* 0x000fe2000001ff00 */
[----:B------:R-:W-:Y:S01]  /*0750*/  USEL UR11, URZ, UR11, !UP0 ;  /* 0x0000000b3f0b7287 */ /* 0x000fe2000c000000 */
[----:B------:R-:W-:Y:S01]  /*0760*/  MOV R114, RZ ;  /* 0x000000ff00727202 */ /* 0x000fe20000000f00 */
[----:B------:R-:W-:Y:S01]  /*0770*/  IMAD.MOV.U32 R112, RZ, RZ, RZ ;  /* 0x000000ffff707224 */ /* 0x000fe200078e00ff */
[----:B------:R-:W-:Y:S01]  /*0780*/  CS2R R18, SRZ ;  /* 0x0000000000127805 */ /* 0x000fe2000001ff00 */
[----:B------:R-:W-:Y:S01]  /*0790*/  UISETP.GT.AND UP0, UPT, UR12, UR11, UPT ;  /* 0x0000000b0c00728c */ /* 0x000fe2000bf04270 */
[----:B------:R-:W-:Y:S01]  /*07a0*/  MOV R106, RZ ;  /* 0x000000ff006a7202 */ /* 0x000fe20000000f00 */
[----:B------:R-:W-:Y:S01]  /*07b0*/  IMAD.MOV.U32 R104, RZ, RZ, RZ ;  /* 0x000000ffff687224 */ /* 0x000fe200078e00ff */
[----:B------:R-:W-:Y:S01]  /*07c0*/  CS2R R20, SRZ ;  /* 0x0000000000147805 */ /* 0x000fe2000001ff00 */
[----:B------:R-:W-:Y:S01]  /*07d0*/  MOV R102, RZ ;  /* 0x000000ff00667202 */ /* 0x000fe20000000f00 */
[----:B------:R-:W-:Y:S01]  /*07e0*/  IMAD.MOV.U32 R100, RZ, RZ, RZ ;  /* 0x000000ffff647224 */ /* 0x000fe200078e00ff */
[----:B------:R-:W-:Y:S01]  /*07f0*/  PLOP3.LUT P0, PT, PT, PT, UP0, 0x80, 0x0 ;  /* 0x000000000000781c */ /* 0x000fe20003f0f008 */
        /* <DEDUP_REMOVED lines=37> */
[----:B------:R-:W-:Y:S01]  /*0a50*/  IMAD.SHL.U32 R2, R234, 0x4, RZ ;  /* 0x00000004ea027824 */ /* 0x000fe200078e00ff */
[----:B------:R-:W-:Y:S01]  /*0a60*/  SHF.R.S32.HI R14, RZ, 0x1f, R234 ;  /* 0x0000001fff0e7819 */ /* 0x000fe200000114ea */
[----:B------:R-:W-:Y:S01]  /*0a70*/  ULDC.64 UR4, c[0x0][0x248] ;  /* 0x0000920000047ab9 */ /* 0x000fe20000000a00 */
[----:B------:R-:W-:Y:S01]  /*0a80*/  IMAD.U32 R0, RZ, RZ, UR13 ;  /* 0x0000000dff007e24 */ /* 0x000fe2000f8e00ff */
[----:B------:R-:W-:Y:S01]  /*0a90*/  USHF.R.S32.HI UR18, URZ, 0x1f, UR13 ;  /* 0x0000001f3f127899 */ /* 0x000fe2000801140d */
[----:B------:R-:W-:Y:S01]  /*0aa0*/  SHF.R.S32.HI R3, RZ, 0x1f, R2 ;  /* 0x0000001fff037819 */ /* 0x000fe20000011402 */
[----:B------:R-:W-:Y:S01]  /*0ab0*/  UISETP.NE.AND UP0, UPT, UR4, 0x1, UPT ;  /* 0x000000010400788c */ /* 0x000fe2000bf05270 */
[-C--:B------:R-:W-:Y:S01]  /*0ac0*/  LEA.HI R27, R14, R234.reuse, RZ, 0x3 ;  /* 0x000000ea0e1b7211 */ /* 0x080fe200078f18ff */
[----:B------:R-:W-:Y:S01]  /*0ad0*/  UIMAD.WIDE.U32 UR8, UR13, UR5, URZ ;  /* 0x000000050d0872a5 */ /* 0x000fe2000f8e003f */
[----:B------:R-:W-:Y:S01]  /*0ae0*/  SHF.R.S32.HI R235, RZ, 0x1f, R234 ;  /* 0x0000001fffeb7819 */ /* 0x000fe200000114ea */
[----:B------:R-:W-:Y:S01]  /*0af0*/  IMAD.WIDE.U32 R22, R0, c[0x0][0x288], R2 ;  /* 0x0000a20000167a25 */ /* 0x000fe200078e0002 */
[----:B------:R-:W-:Y:S01]  /*0b00*/  ULDC.64 UR4, c[0x0][0x238] ;  /* 0x00008e0000047ab9 */ /* 0x000fe20000000a00 */
[----:B------:R-:W-:Y:S01]  /*0b10*/  LOP3.LUT R0, R27, 0xfffffff8, RZ, 0xc0, !PT ;  /* 0xfffffff81b007812 */ /* 0x000fe200078ec0ff */
[----:B------:R-:W-:Y:S01]  /*0b20*/  UIMAD UR4, UR18, UR4, URZ ;  /* 0x00000004120472a4 */ /* 0x000fe2000f8e023f */
[----:B------:R-:W-:Y:S01]  /*0b30*/  IMAD.U32 R4, RZ, RZ, UR13 ;  /* 0x0000000dff047e24 */ /* 0x000fe2000f8e00ff */
[CC--:B------:R-:W-:Y:S01]  /*0b40*/  LEA.HI R31, R14.reuse, R234.reuse, RZ, 0x2 ;  /* 0x000000ea0e1f7211 */ /* 0x0c0fe200078f10ff */
[----:B------:R-:W-:Y:S01]  /*0b50*/  IMAD.U32 R6, RZ, RZ, UR13 ;  /* 0x0000000dff067e24 */ /* 0x000fe2000f8e00ff */
[-C--:B------:R-:W-:Y:S01]  /*0b60*/  LEA.HI R25, R14, R234.reuse, RZ, 0x4 ;  /* 0x000000ea0e197211 */ /* 0x080fe200078f20ff */
[----:B------:R-:W-:Y:S01]  /*0b70*/  UIMAD UR5, UR13, UR5, UR4 ;  /* 0x000000050d0572a4 */ /* 0x000fe2000f8e0204 */
[----:B------:R-:W-:Y:S01]  /*0b80*/  IMAD.WIDE.U32 R4, R4, c[0x0][0x238], R234 ;  /* 0x00008e0004047a25 */ /* 0x000fe200078e00ea */
[----:B------:R-:W-:Y:S01]  /*0b90*/  UMOV UR7, UR13 ;  /* 0x0000000d00077c82 */ /* 0x000fe20008000000 */
[----:B------:R-:W-:Y:S01]  /*0ba0*/  SHF.R.S32.HI R7, RZ, 0x4, R25 ;  /* 0x00000004ff077819 */ /* 0x000fe20000011419 */
[----:B------:R-:W-:Y:S01]  /*0bb0*/  ULDC UR4, c[0x0][0x250] ;  /* 0x0000940000047ab9 */ /* 0x000fe20000000800 */
[----:B------:R-:W-:Y:S01]  /*0bc0*/  IMAD.WIDE.U32 R20, R6, c[0x0][0x270], R2 ;  /* 0x00009c0006147a25 */ /* 0x000fe200078e0002 */
[--C-:B------:R-:W-:Y:S01]  /*0bd0*/  SHF.R.S32.HI R6, RZ, 0x2, R31.reuse ;  /* 0x00000002ff067819 */ /* 0x100fe2000001141f */
[----:B------:R-:W-:Y:S01]  /*0be0*/  @UP0 USHF.R.U32.HI UR7, URZ, UR4, UR9 ;  /* 0x000000043f070299 */ /* 0x000fe20008011609 */
[----:B------:R-:W-:Y:S01]  /*0bf0*/  LEA.HI R26, R14, R234, RZ, 0x5 ;  /* 0x000000ea0e1a7211 */ /* 0x000fe200078f28ff */
[----:B------:R-:W-:Y:S01]  /*0c00*/  IMAD.IADD R15, R234, 0x1, -R0 ;  /* 0x00000001ea0f7824 */ /* 0x000fe200078e0a00 */
[----:B------:R-:W-:Y:S01]  /*0c10*/  SHF.R.S32.HI R0, RZ, 0x1f, R31 ;  /* 0x0000001fff007819 */ /* 0x000fe2000001141f */
[----:B------:R-:W-:Y:S01]  /*0c20*/  IMAD.MOV.U32 R18, RZ, RZ, R4 ;  /* 0x000000ffff127224 */ /* 0x000fe200078e0004 */
[----:B------:R-:W-:Y:S01]  /*0c30*/  LEA.HI R4, R25, R7, RZ, 0x1 ;  /* 0x0000000719047211 */ /* 0x000fe200078f08ff */
[----:B------:R-:W-:Y:S01]  /*0c40*/  USHF.R.S32.HI UR6, URZ, 0x1f, UR7 ;  /* 0x0000001f3f067899 */ /* 0x000fe20008011407 */
[----:B------:R-:W-:Y:S01]  /*0c50*/  LEA.HI R0, R0, R6, RZ, 0x3 ;  /* 0x0000000600007211 */ /* 0x000fe200078f18ff */
[----:B------:R-:W-:Y:S01]  /*0c60*/  IMAD.SHL.U32 R12, R15, 0x8, RZ ;  /* 0x000000080f0c7824 */ /* 0x000fe200078e00ff */
[----:B------:R-:W-:Y:S01]  /*0c70*/  IADD3 R19, R5, UR5, RZ ;  /* 0x0000000505137c10 */ /* 0x000fe2000fffe0ff */
[----:B------:R-:W-:Y:S01]  /*0c80*/  ULDC.64 UR4, c[0x0][0x1e0] ;  /* 0x0000780000047ab9 */ /* 0x000fe20000000a00 */
[----:B------:R-:W-:Y:S01]  /*0c90*/  SHF.R.S32.HI R236, RZ, 0x3, R27 ;  /* 0x00000003ffec7819 */ /* 0x000fe2000001141b */
[----:B------:R-:W-:Y:S01]  /*0ca0*/  UIMAD UR4, UR6, UR4, URZ ;  /* 0x00000004060472a4 */ /* 0x000fe2000f8e023f */
[----:B------:R-:W-:Y:S01]  /*0cb0*/  LOP3.LUT R4, R4, 0xfffffffe, RZ, 0xc0, !PT ;  /* 0xfffffffe04047812 */ /* 0x000fe200078ec0ff */
[----:B------:R-:W-:Y:S01]  /*0cc0*/  IMAD.U32 R2, RZ, RZ, UR15 ;  /* 0x0000000fff027e24 */ /* 0x000fe2000f8e00ff */
[----:B------:R-:W-:Y:S01]  /*0cd0*/  LOP3.LUT R0, R0, 0xfffffff8, RZ, 0xc0, !PT ;  /* 0xfffffff800007812 */ /* 0x000fe200078ec0ff */
[----:B------:R-:W-:Y:S01]  /*0ce0*/  IMAD.U32 R9, RZ, RZ, UR7 ;  /* 0x00000007ff097e24 */ /* 0x000fe2000f8e00ff */
[----:B------:R-:W-:Y:S01]  /*0cf0*/  SHF.R.S32.HI R8, RZ, 0x5, R26 ;  /* 0x00000005ff087819 */ /* 0x000fe2000001141a */
[----:B------:R-:W-:Y:S01]  /*0d00*/  IMAD.IADD R17, R7, 0x1, -R4 ;  /* 0x0000000107117824 */ /* 0x000fe200078e0a04 */
[----:B------:R-:W-:Y:S01]  /*0d10*/  SHF.R.S32.HI R237, RZ, 0x1f, R236 ;  /* 0x0000001fffed7819 */ /* 0x000fe200000114ec */
[----:B------:R-:W-:Y:S01]  /*0d20*/  IMAD.IADD R32, R6, 0x1, -R0 ;  /* 0x0000000106207824 */ /* 0x000fe200078e0a00 */
[----:B------:R-:W-:Y:S01]  /*0d30*/  SHF.R.S32.HI R13, RZ, 0x1f, R12 ;  /* 0x0000001fff0d7819 */ /* 0x000fe2000001140c */
[----:B------:R-:W-:Y:S01]  /*0d40*/  IMAD.SHL.U32 R4, R236, 0x40, RZ ;  /* 0x00000040ec047824 */ /* 0x000fe200078e00ff */
[----:B------:R-:W-:Y:S01]  /*0d50*/  LEA.HI R5, R26, R8, RZ, 0x1 ;  /* 0x000000081a057211 */ /* 0x000fe200078f08ff */
[----:B------:R-:W-:Y:S01]  /*0d60*/  UIMAD UR8, UR7, UR5, UR4 ;  /* 0x00000005070872a4 */ /* 0x000fe2000f8e0204 */
[----:B------:R-:W-:Y:S01]  /*0d70*/  LEA.HI R0, R14, R234, RZ, 0x6 ;  /* 0x000000ea0e007211 */ /* 0x000fe200078f30ff */
[----:B------:R-:W-:Y:S01]  /*0d80*/  IMAD.WIDE R10, R2, 0x40, R236 ;  /* 0x00000040020a7825 */ /* 0x000fe200078e02ec */
[----:B------:R-:W-:Y:S01]  /*0d90*/  ULDC.64 UR4, c[0x0][0x1b0] ;  /* 0x00006c0000047ab9 */ /* 0x000fe20000000a00 */
[----:B------:R-:W-:Y:S01]  /*0da0*/  LOP3.LUT R5, R5, 0xfffffffe, RZ, 0xc0, !PT ;  /* 0xfffffffe05057812 */ /* 0x000fe200078ec0ff */
[----:B------:R-:W-:Y:S01]  /*0db0*/  UIMAD UR6, UR6, UR4, URZ ;  /* 0x00000004060672a4 */ /* 0x000fe2000f8e023f */
[----:B------:R-:W-:Y:S01]  /*0dc0*/  IMAD.WIDE.U32 R2, R9, c[0x0][0x1e0], R12 ;  /* 0x0000780009027a25 */ /* 0x000fe200078e000c */
[----:B------:R-:W-:Y:S01]  /*0dd0*/  SHF.R.S32.HI R29, RZ, 0x6, R0 ;  /* 0x00000006ff1d7819 */ /* 0x000fe20000011400 */
[----:B------:R-:W-:Y:S01]  /*0de0*/  USHF.R.S32.HI UR9, URZ, 0x1f, UR14 ;  /* 0x0000001f3f097899 */ /* 0x000fe2000801140e */
[----:B------:R-:W-:Y:S01]  /*0df0*/  LOP3.LUT R0, R4, 0x1c0, RZ, 0xc0, !PT ;  /* 0x000001c004007812 */ /* 0x000fe200078ec0ff */
[----:B------:R-:W-:Y:S01]  /*0e00*/  IMAD.IADD R220, R8, 0x1, -R5 ;  /* 0x0000000108dc7824 */ /* 0x000fe200078e0a05 */
[----:B------:R-:W-:Y:S01]  /*0e10*/  IADD3 R3, R3, UR8, RZ ;  /* 0x0000000803037c10 */ /* 0x000fe2000fffe0ff */
[----:B------:R-:W-:Y:S01]  /*0e20*/  UIMAD UR6, UR7, UR5, UR6 ;  /* 0x00000005070672a4 */ /* 0x000fe2000f8e0206 */
[----:B------:R-:W-:Y:S01]  /*0e30*/  IMAD.U32 R6, RZ, RZ, UR14 ;  /* 0x0000000eff067e24 */ /* 0x000fe2000f8e00ff */
[----:B------:R-:W-:Y:S01]  /*0e40*/  LOP3.LUT R8, R0, 0x38, R12, 0xf8, !PT ;  /* 0x0000003800087812 */ /* 0x000fe200078ef80c */
[----:B------:R-:W-:Y:S01]  /*0e50*/  IMAD.SHL.U32 R14, R29, 0x200, RZ ;  /* 0x000002001d0e7824 */ /* 0x000fe200078e00ff */
[----:B------:R-:W-:Y:S01]  /*0e60*/  SHF.R.U32.HI R0, RZ, 0x3, R0 ;  /* 0x00000003ff007819 */ /* 0x000fe20000011600 */
[----:B------:R-:W-:Y:S01]  /*0e70*/  IMAD.WIDE.U32 R4, R9, c[0x0][0x1b0], R12 ;  /* 0x00006c0009047a25 */ /* 0x000fe200078e000c */
[----:B------:R-:W-:Y:S01]  /*0e80*/  ULDC.64 UR4, c[0x0][0x1e8] ;  /* 0x00007a0000047ab9 */ /* 0x000fe20000000a00 */
[----:B------:R-:W-:Y:S01]  /*0e90*/  IADD3 R28, R12, 0x40, RZ ;  /* 0x000000400c1c7810 */ /* 0x000fe20007ffe0ff */
[----:B------:R-:W-:Y:S01]  /*0ea0*/  UIMAD UR4, UR9, UR4, URZ ;  /* 0x00000004090472a4 */ /* 0x000fe2000f8e023f */
[----:B------:R-:W-:Y:S01]  /*0eb0*/  IMAD.WIDE.U32 R6, R6, c[0x0][0x1e8], R2 ;  /* 0x00007a0006067a25 */ /* 0x000fe200078e0002 */
[----:B------:R-:W-:Y:S01]  /*0ec0*/  IADD3 R3, R5, UR6, RZ ;  /* 0x0000000605037c10 */ /* 0x000fe2000fffe0ff */
[----:B------:R-:W-:Y:S01]  /*0ed0*/  ULDC UR8, c[0x0][0x198] ;  /* 0x0000660000087ab9 */ /* 0x000fe20000000800 */
[----:B------:R-:W-:Y:S01]  /*0ee0*/  LOP3.LUT R228, R14, R8, R0, 0xf6, !PT ;  /* 0x000000080ee47212 */ /* 0x000fe200078ef600 */
[----:B------:R-:W-:Y:S01]  /*0ef0*/  IMAD.U32 R8, RZ, RZ, UR14 ;  /* 0x0000000eff087e24 */ /* 0x000fe2000f8e00ff */
[----:B------:R-:W-:Y:S01]  /*0f00*/  UIMAD UR7, UR14, UR5, UR4 ;  /* 0x000000050e0772a4 */ /* 0x000fe2000f8e0204 */
[----:B------:R-:W-:Y:S01]  /*0f10*/  IMAD.MOV.U32 R2, RZ, RZ, R4 ;  /* 0x000000ffff027224 */ /* 0x000fe200078e0004 */
[----:B------:R-:W-:Y:S01]  /*0f20*/  UIADD3 UR8, -UR10, UR8, URZ ;  /* 0x000000080a087290 */ /* 0x000fe2000fffe13f */
[----:B------:R-:W-:Y:S01]  /*0f30*/  IMAD.MOV.U32 R4, RZ, RZ, R6 ;  /* 0x000000ffff047224 */ /* 0x000fe200078e0006 */
[----:B------:R-:W-:Y:S01]  /*0f40*/  IADD3 R30, R12, 0x80, RZ ;  /* 0x000000800c1e7810 */ /* 0x000fe20007ffe0ff */
[----:B------:R-:W-:Y:S01]  /*0f50*/  IMAD.WIDE.U32 R8, R8, c[0x0][0x1b8], R2 ;  /* 0x00006e0008087a25 */ /* 0x000fe200078e0002 */
[----:B------:R-:W-:Y:S01]  /*0f60*/  IADD3 R5, R7, UR7, RZ ;  /* 0x0000000707057c10 */ /* 0x000fe2000fffe0ff */
[----:B------:R-:W-:Y:S01]  /*0f70*/  ULDC.64 UR4, c[0x0][0x1b8] ;  /* 0x00006e0000047ab9 */ /* 0x000fe20000000a00 */
[----:B------:R-:W-:Y:S01]  /*0f80*/  ISETP.GE.AND P3, PT, R12, c[0x0][0x1cc], PT ;  /* 0x000073000c007a0c */ /* 0x000fe20003f66270 */
[----:B------:R-:W-:Y:S01]  /*0f90*/  IMAD R2, R237, c[0x0][0x178], RZ ;  /* 0x00005e00ed027a24 */ /* 0x000fe200078e02ff */
[----:B------:R-:W-:Y:S01]  /*0fa0*/  ISETP.GE.AND P2, PT, R28, c[0x0][0x1cc], PT ;  /* 0x000073001c007a0c */ /* 0x000fe20003f46270 */
[----:B------:R-:W-:Y:S01]  /*0fb0*/  IMAD R0, R11, c[0x0][0x1d8], RZ ;  /* 0x000076000b007a24 */ /* 0x000fe200078e02ff */
[----:B------:R-:W-:Y:S01]  /*0fc0*/  ISETP.GE.AND P1, PT, R30, c[0x0][0x1cc], PT ;  /* 0x000073001e007a0c */ /* 0x000fe20003f26270 */
[C---:B------:R-:W-:Y:S01]  /*0fd0*/  IMAD R2, R236.reuse, c[0x0][0x17c], R2 ;  /* 0x00005f00ec027a24 */ /* 0x040fe200078e0202 */
[----:B------:R-:W-:Y:S01]  /*0fe0*/  UIMAD UR4, UR9, UR4, URZ ;  /* 0x00000004090472a4 */ /* 0x000fe2000f8e023f */
[----:B------:R-:W-:Y:S01]  /*0ff0*/  IMAD.WIDE.U32 R6, R236, c[0x0][0x178], R12 ;  /* 0x00005e00ec067a25 */ /* 0x000fe200078e000c */
[----:B------:R-:W-:Y:S01]  /*1000*/  USHF.R.S32.HI UR19, URZ, 0x1f, UR11 ;  /* 0x0000001f3f137899 */ /* 0x000fe2000801140b */
[----:B------:R-:W-:Y:S01]  /*1010*/  CS2R R130, SRZ ;  /* 0x0000000000827805 */ /* 0x000fe2000001ff00 */
[----:B------:R-:W-:Y:S01]  /*1020*/  UIMAD UR5, UR14, UR5, UR4 ;  /* 0x000000050e0572a4 */ /* 0x000fe2000f8e0204 */
[C---:B------:R-:W-:Y:S01]  /*1030*/  IMAD R3, R10.reuse, c[0x0][0x1dc], R0 ;  /* 0x000077000a037a24 */ /* 0x040fe200078e0200 */
[----:B------:R-:W-:Y:S01]  /*1040*/  CS2R R128, SRZ ;  /* 0x0000000000807805 */ /* 0x000fe2000001ff00 */
[----:B------:R-:W-:Y:S01]  /*1050*/  IMAD.U32 R0, RZ, RZ, UR13 ;  /* 0x0000000dff007e24 */ /* 0x000fe2000f8e00ff */
[----:B------:R-:W-:Y:S01]  /*1060*/  CS2R R126, SRZ ;  /* 0x00000000007e7805 */ /* 0x000fe2000001ff00 */
[----:B------:R-:W-:Y:S01]  /*1070*/  IMAD.IADD R7, R7, 0x1, R2 ;  /* 0x0000000107077824 */ /* 0x000fe200078e0202 */
[----:B------:R-:W-:Y:S01]  /*1080*/  IADD3 R9, R9, UR5, RZ ;  /* 0x0000000509097c10 */ /* 0x000fe2000fffe0ff */
[----:B------:R-:W-:Y:S01]  /*1090*/  IMAD.WIDE.U32 R4, R10, c[0x0][0x1d8], R4 ;  /* 0x000076000a047a25 */ /* 0x000fe200078e0004 */
[----:B------:R-:W-:Y:S01]  /*10a0*/  ULDC.64 UR4, c[0x0][0x180] ;  /* 0x0000600000047ab9 */ /* 0x000fe20000000a00 */
[----:B------:R-:W-:Y:S01]  /*10b0*/  CS2R R124, SRZ ;  /* 0x00000000007c7805 */ /* 0x000fe2000001ff00 */
[----:B------:R-:W-:Y:S01]  /*10c0*/  UIMAD UR4, UR18, UR4, URZ ;  /* 0x00000004120472a4 */ /* 0x000fe2000f8e023f */
[----:B------:R-:W-:Y:S01]  /*10d0*/  IMAD.WIDE.U32 R6, R0, c[0x0][0x180], R6 ;  /* 0x0000600000067a25 */ /* 0x000fe200078e0006 */
[----:B------:R-:W-:Y:S01]  /*10e0*/  IADD3 R0, -R236, UR8, RZ ;  /* 0x00000008ec007c10 */ /* 0x000fe2000fffe1ff */
[----:B------:R-:W-:Y:S01]  /*10f0*/  CS2R R122, SRZ ;  /* 0x00000000007a7805 */ /* 0x000fe2000001ff00 */
[----:B------:R-:W-:Y:S01]  /*1100*/  LEA R2, P0, R4, c[0x0][0x1c0], 0x1 ;  /* 0x0000700004027a11 */ /* 0x000fe200078008ff */
[----:B------:R-:W-:Y:S01]  /*1110*/  IMAD.IADD R3, R5, 0x1, R3 ;  /* 0x0000000105037824 */ /* 0x000fe200078e0203 */
[C---:B------:R-:W-:Y:S01]  /*1120*/  ISETP.LT.OR P6, PT, R0.reuse, 0x1, P3 ;  /* 0x000000010000780c */ /* 0x040fe20001fc1670 */
[----:B------:R-:W-:Y:S01]  /*1130*/  IMAD.MOV.U32 R16, RZ, RZ, c[0x0][0x1d8] ;  /* 0x00007600ff107624 */ /* 0x000fe200078e00ff */
[C---:B------:R-:W-:Y:S01]  /*1140*/  ISETP.LT.OR P5, PT, R0.reuse, 0x1, P2 ;  /* 0x000000010000780c */ /* 0x040fe200017a1670 */
[----:B------:R-:W-:Y:S01]  /*1150*/  IMAD.MOV.U32 R24, RZ, RZ, c[0x0][0x1dc] ;  /* 0x00007700ff187624 */ /* 0x000fe200078e00ff */
[C---:B------:R-:W-:Y:S01]  /*1160*/  ISETP.LT.OR P4, PT, R0.reuse, 0x1, P1 ;  /* 0x000000010000780c */ /* 0x040fe20000f81670 */
[----:B------:R-:W-:Y:S01]  /*1170*/  IMAD R5, R11, c[0x0][0x1a8], RZ ;  /* 0x00006a000b057a24 */ /* 0x000fe200078e02ff */
[----:B------:R-:W-:Y:S01]  /*1180*/  ISETP.LT.OR P3, PT, R0, 0x21, P3 ;  /* 0x000000210000780c */ /* 0x000fe20001f61670 */
[----:B------:R-:W-:Y:S01]  /*1190*/  IMAD.SHL.U32 R228, R228, 0x2, RZ ;  /* 0x00000002e4e47824 */ /* 0x000fe200078e00ff */
[----:B------:R-:W-:Y:S01]  /*11a0*/  ISETP.LT.OR P2, PT, R0, 0x21, P2 ;  /* 0x000000210000780c */ /* 0x000fe20001741670 */
[----:B------:R-:W-:Y:S01]  /*11b0*/  IMAD R11, R10, c[0x0][0x1ac], R5 ;  /* 0x00006b000a0b7a24 */ /* 0x000fe200078e0205 */
[----:B------:R-:W-:Y:S01]  /*11c0*/  LEA.HI.X R3, R4, c[0x0][0x1c4], R3, 0x1, P0 ;  /* 0x0000710004037a11 */ /* 0x000fe200000f0c03 */
[----:B------:R-:W-:Y:S01]  /*11d0*/  IMAD.WIDE.U32 R8, R10, c[0x0][0x1a8], R8 ;  /* 0x00006a000a087a25 */ /* 0x000fe200078e0008 */
[----:B------:R-:W-:Y:S01]  /*11e0*/  LEA R4, P0, R16, R2, 0x6 ;  /* 0x0000000210047211 */ /* 0x000fe200078030ff */
[----:B------:R-:W-:Y:S01]  /*11f0*/  UIMAD UR4, UR13, UR5, UR4 ;  /* 0x000000050d0472a4 */ /* 0x000fe2000f8e0204 */
[----:B------:R-:W-:Y:S01]  /*1200*/  ISETP.LT.OR P1, PT, R0, 0x21, P1 ;  /* 0x000000210000780c */ /* 0x000fe20000f21670 */
[----:B------:R-:W-:Y:S01]  /*1210*/  @!PT LDS RZ, [RZ] ;  /* 0x00000000fffff984 */ /* 0x000fe20000000800 */
[----:B------:R-:W-:Y:S01]  /*1220*/  @!PT LDS RZ, [RZ] ;  /* 0x00000000fffff984 */ /* 0x000fe20000000800 */
[----:B------:R-:W-:Y:S01]  /*1230*/  @!PT LDS RZ, [RZ] ;  /* 0x00000000fffff984 */ /* 0x000fe20000000800 */
[----:B------:R1:W-:Y:S01]  /*1240*/  LDGSTS.E.BYPASS.LTC128B.128 [R228+0x6080], [R2.64], !P6 ;  /* 0x0608000002e47fae */ /* 0x0003e2000f101d50 */
[----:B------:R-:W-:Y:S01]  /*1250*/  LEA.HI.X R5, R16, R3, R24, 0x6, P0 ;  /* 0x0000000310057211 */ /* 0x000fe200000f3418 */
[----:B------:R-:W-:Y:S01]  /*1260*/  IMAD.MOV.U32 R33, RZ, RZ, 0x20 ;  /* 0x00000020ff217424 */ /* 0x000fe200078e00ff */
[----:B------:R-:W-:Y:S01]  /*1270*/  ISETP.GE.AND P6, PT, R28, c[0x0][0x19c], PT ;  /* 0x000067001c007a0c */ /* 0x000fe20003fc6270 */
[----:B------:R1:W-:Y:S01]  /*1280*/  LDGSTS.E.BYPASS.LTC128B.128 [R228+0x8080], [R2.64+0x80], !P5 ;  /* 0x0808008002e47fae */ /* 0x0003e2000e901d50 */
[----:B------:R-:W-:Y:S01]  /*1290*/  ISETP.GE.AND P5, PT, R12, c[0x0][0x19c], PT ;  /* 0x000067000c007a0c */ /* 0x000fe20003fa6270 */
[----:B------:R-:W-:Y:S01]  /*12a0*/  IMAD.MOV.U32 R34, RZ, RZ, 0x40 ;  /* 0x00000040ff227424 */ /* 0x000fe200078e00ff */
[----:B------:R-:W-:Y:S01]  /*12b0*/  CS2R R120, SRZ ;  /* 0x0000000000787805 */ /* 0x000fe2000001ff00 */
[----:B------:R1:W-:Y:S01]  /*12c0*/  LDGSTS.E.BYPASS.LTC128B.128 [R228+0xa080], [R2.64+0x100], !P4 ;  /* 0x0a08010002e47fae */ /* 0x0003e2000e101d50 */
[C---:B------:R-:W-:Y:S01]  /*12d0*/  ISETP.LT.OR P4, PT, R0.reuse, 0x1, P5 ;  /* 0x000000010000780c */ /* 0x040fe20002f81670 */
[----:B------:R-:W-:Y:S01]  /*12e0*/  CS2R R118, SRZ ;  /* 0x0000000000767805 */ /* 0x000fe2000001ff00 */
[C---:B------:R-:W-:Y:S01]  /*12f0*/  ISETP.LT.OR P5, PT, R0.reuse, 0x21, P5 ;  /* 0x000000210000780c */ /* 0x040fe20002fa1670 */
[----:B------:R2:W-:Y:S01]  /*1300*/  LDGSTS.E.BYPASS.LTC128B.128 [R228+0x7080], [R4.64], !P3 ;  /* 0x0708000004e47fae */ /* 0x0005e2000d901d50 */
[C---:B------:R-:W-:Y:S01]  /*1310*/  ISETP.LT.OR P3, PT, R0.reuse, 0x1, P6 ;  /* 0x000000010000780c */ /* 0x040fe20003761670 */
[----:B------:R-:W-:Y:S01]  /*1320*/  CS2R R116, SRZ ;  /* 0x0000000000747805 */ /* 0x000fe2000001ff00 */
[----:B------:R-:W-:Y:S01]  /*1330*/  ISETP.LT.OR P6, PT, R0, 0x21, P6 ;  /* 0x000000210000780c */ /* 0x000fe200037c1670 */
[----:B------:R2:W-:Y:S01]  /*1340*/  LDGSTS.E.BYPASS.LTC128B.128 [R228+0x9080], [R4.64+0x80], !P2 ;  /* 0x0908008004e47fae */ /* 0x0005e2000d101d50 */
[----:B------:R-:W-:Y:S01]  /*1350*/  ISETP.GE.AND P2, PT, R30, c[0x0][0x19c], PT ;  /* 0x000067001e007a0c */ /* 0x000fe20003f46270 */
[----:B------:R-:W-:Y:S01]  /*1360*/  CS2R R114, SRZ ;  /* 0x0000000000727805 */ /* 0x000fe2000001ff00 */
[----:B------:R-:W-:Y:S01]  /*1370*/  CS2R R112, SRZ ;  /* 0x0000000000707805 */ /* 0x000fe2000001ff00 */
[----:B------:R2:W-:Y:S01]  /*1380*/  LDGSTS.E.BYPASS.LTC128B.128 [R228+0xb080], [R4.64+0x100], !P1 ;  /* 0x0b08010004e47fae */ /* 0x0005e2000c901d50 */
[C---:B------:R-:W-:Y:S01]  /*1390*/  ISETP.LT.OR P1, PT, R0.reuse, 0x1, P2 ;  /* 0x000000010000780c */ /* 0x040fe20001721670 */
[----:B------:R-:W-:Y:S01]  /*13a0*/  CS2R R110, SRZ ;  /* 0x00000000006e7805 */ /* 0x000fe2000001ff00 */
[----:B------:R-:W-:Y:S01]  /*13b0*/  ISETP.LT.OR P2, PT, R0, 0x21, P2 ;  /* 0x000000210000780c */ /* 0x000fe20001741670 */
[----:B------:R-:W0:Y:S01]  /*13c0*/  LDGDEPBAR ;  /* 0x00000000000079af */ /* 0x000e220000000000 */
[----:B------:R-:W-:Y:S01]  /*13d0*/  IMAD.U32 R0, RZ, RZ, UR14 ;  /* 0x0000000eff007e24 */ /* 0x000fe2000f8e00ff */
        /* <DEDUP_REMOVED lines=9> */
[----:B-1----:R-:W-:Y:S01]  /*1470*/  IMAD.IADD R3, R9, 0x1, R11 ;  /* 0x0000000109037824 */ /* 0x002fe200078e020b */
[C---:B------:R-:W-:Y:S01]  /*1480*/  LEA R2, P0, R8.reuse, c[0x0][0x190], 0x1 ;  /* 0x0000640008027a11 */ /* 0x040fe200078008ff */
[----:B------:R-:W-:Y:S01]  /*1490*/  CS2R R90, SRZ ;  /* 0x00000000005a7805 */ /* 0x000fe2000001ff00 */
[----:B------:R-:W-:Y:S01]  /*14a0*/  CS2R R88, SRZ ;  /* 0x0000000000587805 */ /* 0x000fe2000001ff00 */
[----:B------:R-:W-:Y:S01]  /*14b0*/  CS2R R86, SRZ ;  /* 0x0000000000567805 */ /* 0x000fe2000001ff00 */
[----:B------:R-:W-:Y:S01]  /*14c0*/  LEA.HI.X R3, R8, c[0x0][0x194], R3, 0x1, P0 ;  /* 0x0000650008037a11 */ /* 0x000fe200000f0c03 */
[----:B------:R-:W-:Y:S01]  /*14d0*/  CS2R R84, SRZ ;  /* 0x0000000000547805 */ /* 0x000fe2000001ff00 */
[----:B------:R-:W-:Y:S01]  /*14e0*/  CS2R R82, SRZ ;  /* 0x0000000000527805 */ /* 0x000fe2000001ff00 */
[----:B------:R-:W-:Y:S01]  /*14f0*/  CS2R R80, SRZ ;  /* 0x0000000000507805 */ /* 0x000fe2000001ff00 */
[----:B------:R-:W-:Y:S01]  /*1500*/  CS2R R78, SRZ ;  /* 0x00000000004e7805 */ /* 0x000fe2000001ff00 */
[----:B------:R1:W-:Y:S01]  /*1510*/  LDGSTS.E.BYPASS.LTC128B.128 [R228+0x80], [R2.64], !P4 ;  /* 0x0008000002e47fae */ /* 0x0003e2000e101d50 */
[----:B------:R-:W-:Y:S01]  /*1520*/  ISETP.GE.AND P4, PT, R28, c[0x0][0x16c], PT ;  /* 0x00005b001c007a0c */ /* 0x000fe20003f86270 */
[----:B--2---:R-:W-:Y:S01]  /*1530*/  IMAD.MOV.U32 R4, RZ, RZ, R6 ;  /* 0x000000ffff047224 */ /* 0x004fe200078e0006 */
[----:B------:R-:W-:Y:S01]  /*1540*/  IADD3 R5, R7, UR4, RZ ;  /* 0x0000000407057c10 */ /* 0x000fe2000fffe0ff */
[----:B------:R-:W-:Y:S01]  /*1550*/  IMAD.MOV.U32 R6, RZ, RZ, c[0x0][0x1a8] ;  /* 0x00006a00ff067624 */ /* 0x000fe200078e00ff */
[----:B------:R-:W-:Y:S01]  /*1560*/  ULDC.64 UR4, c[0x0][0x178] ;  /* 0x00005e0000047ab9 */ /* 0x000fe20000000a00 */
[----:B------:R-:W-:Y:S01]  /*1570*/  IMAD.MOV.U32 R7, RZ, RZ, c[0x0][0x1ac] ;  /* 0x00006b00ff077624 */ /* 0x000fe200078e00ff */
[----:B------:R-:W-:Y:S01]  /*1580*/  UIMAD UR6, UR19, UR4, URZ ;  /* 0x00000004130672a4 */ /* 0x000fe2000f8e023f */
[----:B------:R1:W-:Y:S01]  /*1590*/  LDGSTS.E.BYPASS.LTC128B.128 [R228+0x2080], [R2.64+0x80], !P3 ;  /* 0x0208008002e47fae */ /* 0x0003e2000d901d50 */
[----:B------:R-:W-:Y:S01]  /*15a0*/  LEA R8, P0, R6, R2, 0x6 ;  /* 0x0000000206087211 */ /* 0x000fe200078030ff */
[----:B------:R-:W-:Y:S01]  /*15b0*/  UIMAD.WIDE.U32 UR20, UR11, UR4, URZ ;  /* 0x000000040b1472a5 */ /* 0x000fe2000f8e003f */
[----:B------:R-:W-:Y:S01]  /*15c0*/  IMAD.WIDE.U32 R242, R0, c[0x0][0x188], R4 ;  /* 0x0000620000f27a25 */ /* 0x000fe200078e0004 */
[----:B------:R1:W-:Y:S01]  /*15d0*/  LDGSTS.E.BYPASS.LTC128B.128 [R228+0x4080], [R2.64+0x100], !P1 ;  /* 0x0408010002e47fae */ /* 0x0003e2000c901d50 */
[----:B------:R-:W-:Y:S01]  /*15e0*/  LEA.HI.X R9, R6, R3, R7, 0x6, P0 ;  /* 0x0000000306097211 */ /* 0x000fe200000f3407 */
[----:B------:R-:W-:Y:S01]  /*15f0*/  UIMAD UR6, UR11, UR5, UR6 ;  /* 0x000000050b0672a4 */ /* 0x000fe2000f8e0206 */
[----:B------:R-:W-:Y:S01]  /*1600*/  IMAD R0, R237, c[0x0][0x208], RZ ;  /* 0x00008200ed007a24 */ /* 0x000fe200078e02ff */
[----:B------:R-:W-:Y:S01]  /*1610*/  ISETP.GE.AND P0, PT, R12, c[0x0][0x16c], PT ;  /* 0x00005b000c007a0c */ /* 0x000fe20003f06270 */
[----:B------:R-:W-:Y:S01]  /*1620*/  ULDC.64 UR4, c[0x0][0x188] ;  /* 0x0000620000047ab9 */ /* 0x000fe20000000a00 */
[----:B------:R2:W-:Y:S01]  /*1630*/  LDGSTS.E.BYPASS.LTC128B.128 [R228+0x1080], [R8.64], !P5 ;  /* 0x0108000008e47fae */ /* 0x0005e2000e901d50 */
[----:B------:R-:W-:Y:S01]  /*1640*/  UIMAD UR4, UR9, UR4, URZ ;  /* 0x00000004090472a4 */ /* 0x000fe2000f8e023f */
[----:B------:R-:W-:Y:S01]  /*1650*/  IMAD.U32 R5, RZ, RZ, UR21 ;  /* 0x00000015ff057e24 */ /* 0x000fe2000f8e00ff */
[----:B------:R-:W-:Y:S01]  /*1660*/  UIADD3 UR6, UR21, UR6, URZ ;  /* 0x0000000615067290 */ /* 0x000fe2000fffe03f */
[----:B------:R2:W-:Y:S01]  /*1670*/  LDGSTS.E.BYPASS.LTC128B.128 [R228+0x3080], [R8.64+0x80], !P6 ;  /* 0x0308008008e47fae */ /* 0x0005e2000f101d50 */
[----:B------:R-:W-:Y:S01]  /*1680*/  IMAD R5, R236, c[0x0][0x20c], R0 ;  /* 0x00008300ec057a24 */ /* 0x000fe200078e0200 */
[----:B------:R-:W-:Y:S01]  /*1690*/  UIMAD UR4, UR14, UR5, UR4 ;  /* 0x000000050e0472a4 */ /* 0x000fe2000f8e0204 */
[----:B------:R-:W-:Y:S01]  /*16a0*/  IMAD.U32 R4, RZ, RZ, UR20 ;  /* 0x00000014ff047e24 */ /* 0x000fe2000f8e00ff */
[----:B------:R2:W-:Y:S01]  /*16b0*/  LDGSTS.E.BYPASS.LTC128B.128 [R228+0x5080], [R8.64+0x100], !P2 ;  /* 0x0508010008e47fae */ /* 0x0005e2000d101d50 */
[----:B------:R-:W-:Y:S01]  /*16c0*/  ISETP.GE.AND P5, PT, R30, c[0x0][0x16c], PT ;  /* 0x00005b001e007a0c */ /* 0x000fe20003fa6270 */
[----:B------:R-:W-:Y:S01]  /*16d0*/  IMAD.U32 R11, RZ, RZ, UR6 ;  /* 0x00000006ff0b7e24 */ /* 0x000fe2000f8e00ff */
[----:B------:R-:W-:Y:S01]  /*16e0*/  SEL R24, RZ, 0x1, P0 ;  /* 0x00000001ff187807 */ /* 0x000fe20000000000 */
[----:B------:R-:W0:Y:S01]  /*16f0*/  LDGDEPBAR ;  /* 0x00000000000079af */ /* 0x000e220000000000 */
[----:B------:R-:W-:Y:S01]  /*1700*/  IMAD.WIDE.U32 R6, R236, c[0x0][0x208], R12 ;  /* 0x00008200ec067a25 */ /* 0x000fe200078e000c */
[----:B------:R-:W-:Y:S01]  /*1710*/  SEL R13, RZ, 0x2, P4 ;  /* 0x00000002ff0d7807 */ /* 0x000fe20002000000 */
[----:B------:R-:W-:Y:S01]  /*1720*/  ULDC.64 UR6, c[0x0][0x270] ;  /* 0x00009c0000067ab9 */ /* 0x000fe20000000a00 */
[----:B------:R-:W-:Y:S01]  /*1730*/  SEL R10, RZ, 0x4, P5 ;  /* 0x00000004ff0a7807 */ /* 0x000fe20002800000 */
[----:B------:R-:W-:Y:S01]  /*1740*/  IMAD.IADD R5, R7, 0x1, R5 ;  /* 0x0000000107057824 */ /* 0x000fe200078e0205 */
[----:B------:R-:W-:Y:S01]  /*1750*/  IADD3 R244, R243, UR4, RZ ;  /* 0x00000004f3f47c10 */ /* 0x000fe2000fffe0ff */
[----:B------:R-:W-:Y:S01]  /*1760*/  ULDC.64 UR4, c[0x0][0x210] ;  /* 0x0000840000047ab9 */ /* 0x000fe20000000a00 */
[C---:B------:R-:W-:Y:S01]  /*1770*/  LOP3.LUT P1, RZ, R15.reuse, 0x2, RZ, 0xc0, !PT ;  /* 0x000000020fff7812 */ /* 0x040fe2000782c0ff */
[----:B-1----:R-:W-:Y:S01]  /*1780*/  IMAD.SHL.U32 R2, R15, 0x40, RZ ;  /* 0x000000400f027824 */ /* 0x002fe200078e00ff */
[----:B------:R-:W-:Y:S01]  /*1790*/  UIMAD UR4, UR18, UR4, URZ ;  /* 0x00000004120472a4 */ /* 0x000fe2000f8e023f */
[----:B------:R-:W-:Y:S01]  /*17a0*/  IMAD R3, R17, 0x800, R14 ;  /* 0x0000080011037824 */ /* 0x000fe200078e020e */
[----:B------:R-:W-:Y:S01]  /*17b0*/  LOP3.LUT P3, RZ, R15, 0x4, RZ, 0xc0, !PT ;  /* 0x000000040fff7812 */ /* 0x000fe2000786c0ff */
[----:B------:R-:W-:Y:S01]  /*17c0*/  UIMAD UR6, UR18, UR6, URZ ;  /* 0x00000006120672a4 */ /* 0x000fe2000f8e023f */
[----:B------:R-:W-:Y:S01]  /*17d0*/  LOP3.LUT R16, R2, 0x1c0, RZ, 0xc0, !PT ;  /* 0x000001c002107812 */ /* 0x000fe200078ec0ff */
[----:B------:R-:W-:Y:S01]  /*17e0*/  UIMAD UR20, UR13, UR5, UR4 ;  /* 0x000000050d1472a4 */ /* 0x000fe2000f8e0204 */
[----:B------:R-:W-:Y:S01]  /*17f0*/  SEL R222, R34, 0xffffffc0, !P3 ;  /* 0xffffffc022de7807 */ /* 0x000fe20005800000 */
[----:B------:R-:W-:Y:S01]  /*1800*/  UIMAD UR22, UR13, UR7, UR6 ;  /* 0x000000070d1672a4 */ /* 0x000fe2000f8e0206 */
[----:B------:R-:W-:Y:S01]  /*1810*/  LOP3.LUT R0, R16, 0x8, R27, 0xf8, !PT ;  /* 0x0000000810007812 */ /* 0x000fe200078ef81b */
[----:B------:R-:W-:Y:S01]  /*1820*/  ULDC.64 UR4, c[0x0][0x218] ;  /* 0x0000860000047ab9 */ /* 0x000fe20000000a00 */
[----:B------:R-:W-:Y:S01]  /*1830*/  SHF.R.U32.HI R223, RZ, 0x3, R16 ;  /* 0x00000003ffdf7819 */ /* 0x000fe20000011610 */
[----:B------:R-:W-:Y:S01]  /*1840*/  ULDC.64 UR6, c[0x0][0x208] ;  /* 0x0000820000067ab9 */ /* 0x000fe20000000a00 */
[----:B------:R-:W-:Y:S01]  /*1850*/  SEL R238, RZ, 0xffffffff, P4 ;  /* 0xffffffffffee7807 */ /* 0x000fe20002000000 */
[----:B------:R-:W-:Y:S01]  /*1860*/  UIMAD UR19, UR19, UR6, URZ ;  /* 0x00000006131372a4 */ /* 0x000fe2000f8e023f */
[----:B------:R-:W-:Y:S01]  /*1870*/  LOP3.LUT R2, R0, R223, RZ, 0x3c, !PT ;  /* 0x000000df00027212 */ /* 0x000fe200078e3cff */
[----:B------:R-:W-:-:S04]  /*1880*/  DEPBAR.LE SB0, 0x1 ;  /* 0x000080400000791a */ /* 0x000fc80000000000 */
[----:B------:R-:W-:Y:S01]  /*1890*/  LEA R0, P0, R4, R242, 0x6 ;  /* 0x000000f204007211 */ /* 0x000fe200078030ff */
[----:B------:R-:W-:Y:S01]  /*18a0*/  IMAD.IADD R2, R3, 0x1, R2 ;  /* 0x0000000103027824 */ /* 0x000fe200078e0202 */
[----:B------:R-:W-:Y:S01]  /*18b0*/  IADD3 R3, R10, R13, R24 ;  /* 0x0000000d0a037210 */ /* 0x000fe20007ffe018 */
[----:B------:R-:W-:Y:S01]  /*18c0*/  UIMAD.WIDE.U32 UR24, UR11, UR6, URZ ;  /* 0x000000060b1872a5 */ /* 0x000fe2000f8e003f */
[----:B------:R-:W-:Y:S01]  /*18d0*/  LEA.HI.X R7, R4, R244, R11, 0x6, P0 ;  /* 0x000000f404077211 */ /* 0x000fe200000f340b */
[----:B------:R-:W-:Y:S01]  /*18e0*/  IMAD.MOV.U32 R4, RZ, RZ, R6 ;  /* 0x000000ffff047224 */ /* 0x000fe200078e0006 */
[----:B------:R-:W-:Y:S01]  /*18f0*/  LEA R10, P0, R0, c[0x0][0x160], 0x1 ;  /* 0x00005800000a7a11 */ /* 0x000fe200078008ff */
[----:B------:R-:W-:Y:S01]  /*1900*/  IMAD.SHL.U32 R224, R2, 0x2, RZ ;  /* 0x0000000202e07824 */ /* 0x000fe200078e00ff */
[----:B------:R-:W-:Y:S01]  /*1910*/  BAR.SYNC.DEFER_BLOCKING 0x0 ;  /* 0x0000000000007b1d */ /* 0x000fe20000010000 */
[C---:B------:R-:W-:Y:S01]  /*1920*/  LOP3.LUT P6, RZ, R3.reuse, 0x1, RZ, 0xc0, !PT ;  /* 0x0000000103ff7812 */ /* 0x040fe200078cc0ff */
[----:B------:R-:W-:Y:S01]  /*1930*/  IMAD.MOV.U32 R6, RZ, RZ, c[0x0][0x178] ;  /* 0x00005e00ff067624 */ /* 0x000fe200078e00ff */
[----:B------:R-:W-:Y:S01]  /*1940*/  LEA.HI.X R11, R0, c[0x0][0x164], R7, 0x1, P0 ;  /* 0x00005900000b7a11 */ /* 0x000fe200000f0c07 */
[----:B------:R-:W-:Y:S01]  /*1950*/  IMAD.U32 R0, RZ, RZ, UR13 ;  /* 0x0000000dff007e24 */ /* 0x000fe2000f8e00ff */
[----:B------:R-:W-:Y:S01]  /*1960*/  LOP3.LUT P2, RZ, R3, 0x4, RZ, 0xc0, !PT ;  /* 0x0000000403ff7812 */ /* 0x000fe2000784c0ff */
[----:B------:R-:W-:Y:S01]  /*1970*/  IMAD.IADD R227, R224, 0x1, R222 ;  /* 0x00000001e0e37824 */ /* 0x000fe200078e02de */
[----:B------:R-:W-:Y:S01]  /*1980*/  LEA R14, P0, R6, R10, 0x6 ;  /* 0x0000000a060e7211 */ /* 0x000fe200078030ff */
[----:B------:R-:W-:Y:S01]  /*1990*/  IMAD.WIDE.U32 R4, R0, c[0x0][0x210], R4 ;  /* 0x0000840000047a25 */ /* 0x000fe200078e0004 */
[----:B------:R-:W-:Y:S01]  /*19a0*/  UIMAD UR19, UR11, UR7, UR19 ;  /* 0x000000070b1372a4 */ /* 0x000fe2000f8e0213 */
[----:B------:R-:W-:Y:S01]  /*19b0*/  CS2R R76, SRZ ;  /* 0x00000000004c7805 */ /* 0x000fe2000001ff00 */
[----:B------:R-:W-:Y:S01]  /*19c0*/  UIMAD UR4, UR9, UR4, URZ ;  /* 0x00000004090472a4 */ /* 0x000fe2000f8e023f */
[----:B------:R-:W-:Y:S01]  /*19d0*/  IMAD.U32 R0, RZ, RZ, UR14 ;  /* 0x0000000eff007e24 */ /* 0x000fe2000f8e00ff */
[----:B------:R-:W-:Y:S01]  /*19e0*/  IADD3 R5, R5, UR20, RZ ;  /* 0x0000001405057c10 */ /* 0x000fe2000fffe0ff */
[----:B------:R-:W-:Y:S01]  /*19f0*/  USHF.L.U32 UR20, UR11, 0x6, URZ ;  /* 0x000000060b147899 */ /* 0x000fe2000800063f */
[----:B------:R-:W-:Y:S01]  /*1a00*/  IMAD.MOV.U32 R7, RZ, RZ, c[0x0][0x17c] ;  /* 0x00005f00ff077624 */ /* 0x000fe200078e00ff */
[----:B------:R-:W-:Y:S01]  /*1a10*/  UIADD3 UR19, UR25, UR19, URZ ;  /* 0x0000001319137290 */ /* 0x000fe2000fffe03f */
[----:B------:R-:W-:Y:S01]  /*1a20*/  IMAD.MOV.U32 R2, RZ, RZ, R20 ;  /* 0x000000ffff027224 */ /* 0x000fe200078e0014 */
[----:B------:R-:W-:Y:S01]  /*1a30*/  UIMAD UR21, UR14, UR5, UR4 ;  /* 0x000000050e1572a4 */ /* 0x000fe2000f8e0204 */
[----:B------:R-:W-:Y:S01]  /*1a40*/  IMAD.WIDE.U32 R240, R0, c[0x0][0x218], R4 ;  /* 0x0000860000f07a25 */ /* 0x000fe200078e0004 */
[----:B------:R-:W-:Y:S01]  /*1a50*/  SEL R0, R33, 0xffffffe0, !P1 ;  /* 0xffffffe021007807 */ /* 0x000fe20004800000 */
[----:B------:R-:W-:Y:S01]  /*1a60*/  ULDC.64 UR4, c[0x0][0x278] ;  /* 0x00009e0000047ab9 */ /* 0x000fe20000000a00 */
[----:B------:R-:W-:Y:S01]  /*1a70*/  LEA.HI.X R15, R6, R11, R7, 0x6, P0 ;  /* 0x0000000b060f7211 */ /* 0x000fe200000f3407 */
[----:B------:R-:W-:Y:S01]  /*1a80*/  IMAD.U32 R13, RZ, RZ, UR20 ;  /* 0x00000014ff0d7e24 */ /* 0x000fe2000f8e00ff */
[----:B------:R1:W3:Y:S01]  /*1a90*/  LDSM.16.M88.4 R148, [R224+0x6080] ;  /* 0x00608000e094783b */ /* 0x0002e20000000200 */
[----:B------:R-:W-:Y:S01]  /*1aa0*/  IMAD.IADD R225, R224, 0x1, R0 ;  /* 0x00000001e0e17824 */ /* 0x000fe200078e0200 */
[----:B------:R-:W-:Y:S01]  /*1ab0*/  LOP3.LUT P0, RZ, R3, 0x2, RZ, 0xc0, !PT ;  /* 0x0000000203ff7812 */ /* 0x000fe2000780c0ff */
[----:B------:R-:W-:Y:S01]  /*1ac0*/  IMAD.U32 R6, RZ, RZ, UR24 ;  /* 0x00000018ff067e24 */ /* 0x000fe2000f8e00ff */
[----:B------:R1:W4:Y:S01]  /*1ad0*/  LDSM.16.M88.4 R160, [R227+0x6080] ;  /* 0x00608000e3a0783b */ /* 0x0003220000000200 */
[----:B------:R-:W-:Y:S01]  /*1ae0*/  IMAD.IADD R226, R222, 0x1, R225 ;  /* 0x00000001dee27824 */ /* 0x000fe200078e02e1 */
[----:B------:R-:W-:Y:S01]  /*1af0*/  IADD3 R4, -R236, c[0x0][0x168], -R13 ;  /* 0x00005a00ec047a10 */ /* 0x000fe20007ffe90d */
[----:B------:R-:W-:Y:S01]  /*1b00*/  IMAD.U32 R7, RZ, RZ, UR25 ;  /* 0x00000019ff077e24 */ /* 0x000fe2000f8e00ff */
[----:B------:R1:W1:Y:S01]  /*1b10*/  LDSM.16.M88.4 R152, [R225+0x6080] ;  /* 0x00608000e198783b */ /* 0x0002620000000200 */
[----:B------:R-:W-:Y:S01]  /*1b20*/  IADD3 R3, R21, UR22, RZ ;  /* 0x0000001615037c10 */ /* 0x000fe2000fffe0ff */
[----:B------:R-:W-:Y:S01]  /*1b30*/  IMAD.U32 R7, RZ, RZ, UR19 ;  /* 0x00000013ff077e24 */ /* 0x000fe2000f8e00ff */
[C---:B------:R-:W-:Y:S01]  /*1b40*/  ISETP.LT.OR P3, PT, R4.reuse, 0x1, !P6 ;  /* 0x000000010400780c */ /* 0x040fe20007761670 */
[----:B------:R1:W1:Y:S01]  /*1b50*/  LDSM.16.M88.4 R168, [R224+0x8080] ;  /* 0x00808000e0a8783b */ /* 0x0002620000000200 */
[C---:B------:R-:W-:Y:S01]  /*1b60*/  ISETP.LT.OR P1, PT, R4.reuse, 0x1, !P0 ;  /* 0x000000010400780c */ /* 0x040fe20004721670 */
[----:B------:R-:W-:Y:S01]  /*1b70*/  IMAD.U32 R5, RZ, RZ, UR14 ;  /* 0x0000000eff057e24 */ /* 0x000fe2000f8e00ff */
[----:B------:R-:W-:Y:S01]  /*1b80*/  IADD3 R239, R241, UR21, RZ ;  /* 0x00000015f1ef7c10 */ /* 0x000fe2000fffe0ff */
[----:B------:R1:W1:Y:S01]  /*1b90*/  LDSM.16.M88.4 R172, [R225+0x8080] ;  /* 0x00808000e1ac783b */ /* 0x0002620000000200 */
[C---:B------:R-:W-:Y:S01]  /*1ba0*/  ISETP.LT.OR P6, PT, R4.reuse, 0x21, !P6 ;  /* 0x000000210400780c */ /* 0x040fe200077c1670 */
[----:B------:R-:W-:Y:S01]  /*1bb0*/  UIMAD UR4, UR9, UR4, URZ ;  /* 0x00000004090472a4 */ /* 0x000fe2000f8e023f */
[----:B------:R-:W-:Y:S01]  /*1bc0*/  IMAD.WIDE.U32 R248, R5, c[0x0][0x278], R2 ;  /* 0x00009e0005f87a25 */ /* 0x000fe200078e0002 */
[----:B------:R1:W1:Y:S01]  /*1bd0*/  LDSM.16.M88.4 R176, [R227+0x8080] ;  /* 0x00808000e3b0783b */ /* 0x0002620000000200 */
[----:B------:R-:W-:Y:S01]  /*1be0*/  ISETP.LT.OR P0, PT, R4, 0x21, !P0 ;  /* 0x000000210400780c */ /* 0x000fe20004701670 */
[----:B------:R-:W-:Y:S01]  /*1bf0*/  UIMAD UR19, UR14, UR5, UR4 ;  /* 0x000000050e1372a4 */ /* 0x000fe2000f8e0204 */
[----:B------:R-:W-:Y:S01]  /*1c00*/  IMAD.U32 R5, RZ, RZ, UR6 ;  /* 0x00000006ff057e24 */ /* 0x000fe2000f8e00ff */
[----:B------:R1:W1:Y:S01]  /*1c10*/  LDSM.16.M88.4 R184, [R224+0xa080] ;  /* 0x00a08000e0b8783b */ /* 0x0002620000000200 */
[----:B------:R-:W-:Y:S01]  /*1c20*/  ULDC.64 UR4, c[0x0][0x288] ;  /* 0x0000a20000047ab9 */ /* 0x000fe20000000a00 */
[----:B--2---:R-:W-:Y:S01]  /*1c30*/  IMAD.U32 R9, RZ, RZ, UR14 ;  /* 0x0000000eff097e24 */ /* 0x004fe2000f8e00ff */
[----:B------:R-:W-:Y:S01]  /*1c40*/  UIMAD UR4, UR18, UR4, URZ ;  /* 0x00000004120472a4 */ /* 0x000fe2000f8e023f */
[----:B------:R2:W1:Y:S01]  /*1c50*/  LDSM.16.M88.4 R188, [R225+0xa080] ;  /* 0x00a08000e1bc783b */ /* 0x0004620000000200 */
[----:B------:R-:W-:Y:S01]  /*1c60*/  USHF.R.S32.HI UR18, URZ, 0x1f, UR20 ;  /* 0x0000001f3f127899 */ /* 0x000fe20008011414 */
[----:B------:R-:W-:Y:S01]  /*1c70*/  IADD3 R251, R249, UR19, RZ ;  /* 0x00000013f9fb7c10 */ /* 0x000fe2000fffe0ff */
[----:B------:R-:W-:Y:S01]  /*1c80*/  IMAD.WIDE.U32 R132, R9, c[0x0][0x240], R18 ;  /* 0x0000900009847a25 */ /* 0x000fe200078e0012 */
[----:B------:R2:W1:Y:S01]  /*1c90*/  LDSM.16.M88.4 R192, [R227+0xa080] ;  /* 0x00a08000e3c0783b */ /* 0x0004620000000200 */
[----:B------:R-:W-:Y:S01]  /*1ca0*/  UIMAD UR5, UR13, UR5, UR4 ;  /* 0x000000050d0572a4 */ /* 0x000fe2000f8e0204 */
[----:B------:R-:W-:Y:S01]  /*1cb0*/  CS2R R74, SRZ ;  /* 0x00000000004a7805 */ /* 0x000fe2000001ff00 */
[----:B------:R-:W-:Y:S01]  /*1cc0*/  IMAD.SHL.U32 R238, R238, 0x2, RZ ;  /* 0x00000002eeee7824 */ /* 0x000fe200078e00ff */
[----:B------:R2:W1:Y:S01]  /*1cd0*/  LDSM.16.M88.4 R164, [R226+0x6080] ;  /* 0x00608000e2a4783b */ /* 0x0004620000000200 */
[----:B------:R-:W-:Y:S01]  /*1ce0*/  CS2R R72, SRZ ;  /* 0x0000000000487805 */ /* 0x000fe2000001ff00 */
[----:B------:R-:W-:Y:S01]  /*1cf0*/  CS2R R70, SRZ ;  /* 0x0000000000467805 */ /* 0x000fe2000001ff00 */
[----:B------:R-:W-:Y:S01]  /*1d00*/  CS2R R68, SRZ ;  /* 0x0000000000447805 */ /* 0x000fe2000001ff00 */
[----:B------:R2:W1:Y:S01]  /*1d10*/  LDSM.16.M88.4 R180, [R226+0x8080] ;  /* 0x00808000e2b4783b */ /* 0x0004620000000200 */
[----:B------:R-:W-:Y:S01]  /*1d20*/  LOP3.LUT R238, R238, 0x2, R24, 0xe2, !PT ;  /* 0x00000002eeee7812 */ /* 0x000fe200078ee218 */
[----:B------:R-:W-:Y:S01]  /*1d30*/  CS2R R66, SRZ ;  /* 0x0000000000427805 */ /* 0x000fe2000001ff00 */
[----:B------:R-:W-:Y:S01]  /*1d40*/  CS2R R64, SRZ ;  /* 0x0000000000407805 */ /* 0x000fe2000001ff00 */
[----:B------:R2:W1:Y:S01]  /*1d50*/  LDSM.16.M88.4 R196, [R226+0xa080] ;  /* 0x00a08000e2c4783b */ /* 0x0004620000000200 */
[----:B------:R-:W-:Y:S01]  /*1d60*/  CS2R R62, SRZ ;  /* 0x00000000003e7805 */ /* 0x000fe2000001ff00 */
[----:B------:R-:W-:Y:S01]  /*1d70*/  CS2R R60, SRZ ;  /* 0x00000000003c7805 */ /* 0x000fe2000001ff00 */
[----:B------:R-:W-:Y:S01]  /*1d80*/  CS2R R58, SRZ ;  /* 0x00000000003a7805 */ /* 0x000fe2000001ff00 */
[----:B------:R-:W-:Y:S01]  /*1d90*/  BAR.SYNC.DEFER_BLOCKING 0x0 ;  /* 0x0000000000007b1d */ /* 0x000fe20000010000 */
[----:B------:R-:W-:Y:S01]  /*1da0*/  CS2R R56, SRZ ;  /* 0x0000000000387805 */ /* 0x000fe2000001ff00 */
[----:B------:R-:W-:Y:S01]  /*1db0*/  CS2R R54, SRZ ;  /* 0x0000000000367805 */ /* 0x000fe2000001ff00 */
[----:B------:R-:W-:Y:S01]  /*1dc0*/  CS2R R52, SRZ ;  /* 0x0000000000347805 */ /* 0x000fe2000001ff00 */
[----:B------:R-:W-:Y:S01]  /*1dd0*/  CS2R R50, SRZ ;  /* 0x0000000000327805 */ /* 0x000fe2000001ff00 */
[----:B------:R-:W-:Y:S01]  /*1de0*/  CS2R R48, SRZ ;  /* 0x0000000000307805 */ /* 0x000fe2000001ff00 */
[----:B------:R2:W-:Y:S01]  /*1df0*/  STL.64 [R1], R132 ;  /* 0x0000008401007387 */ /* 0x0005e20000100a00 */
[----:B------:R-:W-:Y:S01]  /*1e00*/  CS2R R46, SRZ ;  /* 0x00000000002e7805 */ /* 0x000fe2000001ff00 */
[----:B------:R-:W-:Y:S01]  /*1e10*/  CS2R R44, SRZ ;  /* 0x00000000002c7805 */ /* 0x000fe2000001ff00 */
[----:B------:R-:W-:Y:S01]  /*1e20*/  CS2R R42, SRZ ;  /* 0x00000000002a7805 */ /* 0x000fe2000001ff00 */
[----:B------:R-:W-:Y:S01]  /*1e30*/  CS2R R40, SRZ ;  /* 0x0000000000287805 */ /* 0x000fe2000001ff00 */
[----:B------:R-:W-:Y:S01]  /*1e40*/  CS2R R38, SRZ ;  /* 0x0000000000267805 */ /* 0x000fe2000001ff00 */
[----:B------:R-:W-:Y:S01]  /*1e50*/  CS2R R36, SRZ ;  /* 0x0000000000247805 */ /* 0x000fe2000001ff00 */
[----:B------:R-:W-:Y:S01]  /*1e60*/  @!PT LDS RZ, [RZ] ;  /* 0x00000000fffff984 */ /* 0x000fe20000000800 */
[----:B------:R-:W-:Y:S01]  /*1e70*/  @!PT LDS RZ, [RZ] ;  /* 0x00000000fffff984 */ /* 0x000fe20000000800 */
[----:B------:R-:W-:Y:S01]  /*1e80*/  @!PT LDS RZ, [RZ] ;  /* 0x00000000fffff984 */ /* 0x000fe20000000800 */
[----:B------:R5:W-:Y:S01]  /*1e90*/  LDGSTS.E.BYPASS.LTC128B.128 [R228+0x6080], [R10.64], !P3 ;  /* 0x060800000ae47fae */ /* 0x000be2000d901d50 */
[----:B------:R-:W-:-:S02]  /*1ea0*/  ISETP.LT.OR P3, PT, R4, 0x1, !P2 ;  /* 0x000000010400780c */ /* 0x000fc40005761670 */
[----:B------:R-:W-:Y:S01]  /*1eb0*/  ISETP.LT.OR P2, PT, R4, 0x21, !P2 ;  /* 0x000000210400780c */ /* 0x000fe20005741670 */
[----:B------:R5:W-:Y:S01]  /*1ec0*/  LDGSTS.E.BYPASS.LTC128B.128 [R228+0x8080], [R10.64+0x80], !P1 ;  /* 0x080800800ae47fae */ /* 0x000be2000c901d50 */
[----:B------:R-:W-:Y:S01]  /*1ed0*/  LEA R0, P1, R6, R240, 0x6 ;  /* 0x000000f006007211 */ /* 0x000fe200078230ff */
[----:B------:R-:W-:-:S03]  /*1ee0*/  IMAD.MOV.U32 R4, RZ, RZ, R22 ;  /* 0x000000ffff047224 */ /* 0x000fc600078e0016 */
[----:B------:R-:W-:Y:S02]  /*1ef0*/  LEA.HI.X R6, R6, R239, R7, 0x6, P1 ;  /* 0x000000ef06067211 */ /* 0x000fe400008f3407 */
[----:B------:R-:W-:-:S03]  /*1f00*/  LEA R2, P1, R0, c[0x0][0x1f0], 0x1 ;  /* 0x00007c0000027a11 */ /* 0x000fc600078208ff */
[----:B------:R5:W-:Y:S01]  /*1f10*/  LDGSTS.E.BYPASS.LTC128B.128 [R228+0xa080], [R10.64+0x100], !P3 ;  /* 0x0a0801000ae47fae */ /* 0x000be2000d901d50 */
[----:B------:R-:W-:Y:S02]  /*1f20*/  ISETP.GT.AND P3, PT, R234, 0xf, PT ;  /* 0x0000000fea00780c */ /* 0x000fe40003f64270 */
[----:B------:R-:W-:Y:S01]  /*1f30*/  LEA.HI.X R3, R0, c[0x0][0x1f4], R6, 0x1, P1 ;  /* 0x00007d0000037a11 */ /* 0x000fe200008f0c06 */
[----:B------:R-:W-:Y:S01]  /*1f40*/  IMAD.U32 R0, RZ, RZ, UR7 ;  /* 0x00000007ff007e24 */ /* 0x000fe2000f8e00ff */
[C---:B------:R-:W-:Y:S01]  /*1f50*/  LEA R6, P1, R5.reuse, R2, 0x6 ;  /* 0x0000000205067211 */ /* 0x040fe200078230ff */
[----:B------:R1:W-:Y:S01]  /*1f60*/  LDGSTS.E.BYPASS.LTC128B.128 [R228+0x7080], [R14.64], !P6 ;  /* 0x070800000ee47fae */ /* 0x0003e2000f101d50 */
[----:B------:R-:W-:Y:S02]  /*1f70*/  USHF.L.U64.HI UR7, UR6, 0x5, UR7 ;  /* 0x0000000506077899 */ /* 0x000fe40008010207 */
[----:B------:R-:W-:Y:S01]  /*1f80*/  LEA.HI.X R7, R5, R3, R0, 0x6, P1 ;  /* 0x0000000305077211 */ /* 0x000fe200008f3400 */
[----:B------:R1:W-:Y:S01]  /*1f90*/  LDGSTS.E.BYPASS.LTC128B.128 [R228+0x9080], [R14.64+0x80], !P0 ;  /* 0x090800800ee47fae */ /* 0x0003e2000c101d50 */
[C---:B------:R-:W-:Y:S01]  /*1fa0*/  ISETP.GE.AND P0, PT, R12.reuse, c[0x0][0x1fc], PT ;  /* 0x00007f000c007a0c */ /* 0x040fe20003f06270 */
[----:B------:R-:W-:Y:S01]  /*1fb0*/  USHF.L.U32 UR6, UR6, 0x5, URZ ;  /* 0x0000000506067899 */ /* 0x000fe2000800063f */
[----:B------:R-:W-:Y:S01]  /*1fc0*/  ISETP.GE.AND P1, PT, R12, c[0x0][0x1fc], PT ;  /* 0x00007f000c007a0c */ /* 0x000fe20003f26270 */
[----:B------:R1:W-:Y:S01]  /*1fd0*/  LDGSTS.E.BYPASS.LTC128B.128 [R228+0xb080], [R14.64+0x100], !P2 ;  /* 0x0b0801000ee47fae */ /* 0x0003e2000d101d50 */
[----:B------:R-:W-:-:S02]  /*1fe0*/  @!P3 IADD3 R0, P6, R248, UR20, RZ ;  /* 0x00000014f800bc10 */ /* 0x000fc4000ffde0ff */
[----:B------:R-:W-:Y:S01]  /*1ff0*/  IADD3 R5, R23, UR5, RZ ;  /* 0x0000000517057c10 */ /* 0x000fe2000fffe0ff */
[----:B------:R-:W-:Y:S01]  /*2000*/  ULDC.64 UR4, c[0x0][0x290] ;  /* 0x0000a40000047ab9 */ /* 0x000fe20000000a00 */
[----:B------:R-:W-:Y:S01]  /*2010*/  SHF.R.S32.HI R12, RZ, 0x1f, R29 ;  /* 0x0000001fff0c7819 */ /* 0x000fe2000001141d */
[----:B------:R-:W-:Y:S01]  /*2020*/  UIMAD UR4, UR9, UR4, URZ ;  /* 0x00000004090472a4 */ /* 0x000fe2000f8e023f */
[----:B------:R-:W-:-:S03]  /*2030*/  ISETP.GE.AND P2, PT, R28, c[0x0][0x1fc], PT ;  /* 0x00007f001c007a0c */ /* 0x000fc60003f46270 */
[----:B------:R-:W-:Y:S01]  /*2040*/  UIMAD UR4, UR14, UR5, UR4 ;  /* 0x000000050e0472a4 */ /* 0x000fe2000f8e0204 */
[----:B-----5:R-:W-:Y:S02]  /*2050*/  @!P3 IADD3.X R10, R251, UR18, RZ, P6, !PT ;  /* 0x00000012fb0abc10 */ /* 0x020fe4000b7fe4ff */
[----:B------:R-:W-:Y:S02]  /*2060*/  @!P3 LEA R8, P6, R0, c[0x0][0x258], 0x2 ;  /* 0x000096000008ba11 */ /* 0x000fe400078c10ff */
[----:B------:R-:W-:Y:S02]  /*2070*/  LOP3.LUT R11, R26, 0xffffffe0, RZ, 0xc0, !PT ;  /* 0xffffffe01a0b7812 */ /* 0x000fe400078ec0ff */
[----:B------:R-:W-:Y:S01]  /*2080*/  @!P3 LEA.HI.X R9, R0, c[0x0][0x25c], R10, 0x2, P6 ;  /* 0x000097000009ba11 */ /* 0x000fe200030f140a */
[----:B------:R-:W-:Y:S01]  /*2090*/  @!P3 IMAD.SHL.U32 R10, R234, 0x10, RZ ;  /* 0x00000010ea0ab824 */ /* 0x000fe200078e00ff */
[----:B------:R-:W-:Y:S02]  /*20a0*/  IADD3 R0, -R13, c[0x0][0x168], -R236 ;  /* 0x00005a000d007a10 */ /* 0x000fe40007ffe9ec */
[----:B------:R-:W-:-:S02]  /*20b0*/  ISETP.GE.AND P6, PT, R28, c[0x0][0x1fc], PT ;  /* 0x00007f001c007a0c */ /* 0x000fc40003fc6270 */
[C---:B------:R-:W-:Y:S01]  /*20c0*/  ISETP.LT.OR P4, PT, R0.reuse, 0x1, P0 ;  /* 0x000000010000780c */ /* 0x040fe20000781670 */
[----:B------:R5:W-:Y:S01]  /*20d0*/  @!P3 LDGSTS.E.BYPASS.LTC128B.128 [R10+0x12080], [R8.64] ;  /* 0x12080000080abfae */ /* 0x000be2000b901d50 */
[----:B-1----:R-:W-:Y:S02]  /*20e0*/  SEL R14, RZ, 0x1, P1 ;  /* 0x00000001ff0e7807 */ /* 0x002fe40000800000 */
[C---:B------:R-:W-:Y:S01]  /*20f0*/  ISETP.LT.OR P1, PT, R0.reuse, 0x1, P6 ;  /* 0x000000010000780c */ /* 0x040fe20003721670 */
[----:B------:R-:W0:Y:S01]  /*2100*/  LDGDEPBAR ;  /* 0x00000000000079af */ /* 0x000e220000000000 */
[C---:B------:R-:W-:Y:S02]  /*2110*/  ISETP.LT.OR P0, PT, R0.reuse, 0x21, P0 ;  /* 0x000000210000780c */ /* 0x040fe40000701670 */
[----:B------:R-:W-:Y:S02]  /*2120*/  ISETP.LT.OR P6, PT, R0, 0x21, P6 ;  /* 0x000000210000780c */ /* 0x000fe400037c1670 */
[----:B------:R-:W-:-:S02]  /*2130*/  SEL R13, RZ, 0xffffffff, P2 ;  /* 0xffffffffff0d7807 */ /* 0x000fc40001000000 */
[C---:B------:R-:W-:Y:S01]  /*2140*/  ISETP.GE.AND P2, PT, R30.reuse, c[0x0][0x1fc], PT ;  /* 0x00007f001e007a0c */ /* 0x040fe20003f46270 */
[----:B------:R1:W-:Y:S01]  /*2150*/  LDGSTS.E.BYPASS.LTC128B.128 [R228+0xc080], [R2.64], !P4 ;  /* 0x0c08000002e47fae */ /* 0x0003e2000e101d50 */
[----:B------:R-:W-:Y:S02]  /*2160*/  ISETP.GE.AND P4, PT, R30, c[0x0][0x1fc], PT ;  /* 0x00007f001e007a0c */ /* 0x000fe40003f86270 */
[----:B------:R-:W-:Y:S01]  /*2170*/  SEL R233, RZ, 0xffffffff, P2 ;  /* 0xffffffffffe97807 */ /* 0x000fe20001000000 */
[----:B------:R1:W-:Y:S01]  /*2180*/  LDGSTS.E.BYPASS.LTC128B.128 [R228+0xe080], [R2.64+0x80], !P1 ;  /* 0x0e08008002e47fae */ /* 0x0003e2000c901d50 */
[C---:B------:R-:W-:Y:S02]  /*2190*/  ISETP.LT.OR P1, PT, R0.reuse, 0x1, P4 ;  /* 0x000000010000780c */ /* 0x040fe40002721670 */
[----:B------:R-:W-:Y:S01]  /*21a0*/  ISETP.LT.OR P4, PT, R0, 0x21, P4 ;  /* 0x000000210000780c */ /* 0x000fe20002781670 */
[----:B------:R-:W-:Y:S01]  /*21b0*/  IMAD.SHL.U32 R233, R233, 0x4, RZ ;  /* 0x00000004e9e97824 */ /* 0x000fe200078e00ff */
[C---:B------:R-:W-:Y:S01]  /*21c0*/  ISETP.GE.AND P2, PT, R234.reuse, 0x10, PT ;  /* 0x00000010ea00780c */ /* 0x040fe20003f46270 */
[----:B-----5:R-:W-:Y:S01]  /*21d0*/  IMAD.IADD R8, R234, 0x1, -R11 ;  /* 0x00000001ea087824 */ /* 0x020fe200078e0a0b */
[----:B------:R-:W-:Y:S01]  /*21e0*/  LOP3.LUT R9, R25, 0xfffffff0, RZ, 0xc0, !PT ;  /* 0xfffffff019097812 */ /* 0x000fe200078ec0ff */
[----:B------:R-:W-:-:S06]  /*21f0*/  IMAD.U32 R10, RZ, RZ, UR14 ;  /* 0x0000000eff0a7e24 */ /* 0x000fcc000f8e00ff */
[----:B------:R1:W-:Y:S01]  /*2200*/  LDGSTS.E.BYPASS.LTC128B.128 [R228+0x10080], [R2.64+0x100], !P1 ;  /* 0x1008010002e47fae */ /* 0x0003e2000c901d50 */
[----:B------:R-:W-:Y:S02]  /*2210*/  LOP3.LUT P1, RZ, R32, 0x4, RZ, 0xc0, !PT ;  /* 0x0000000420ff7812 */ /* 0x000fe4000782c0ff */
[----:B------:R-:W-:Y:S01]  /*2220*/  SHF.R.S32.HI R229, RZ, 0x1f, R8 ;  /* 0x0000001fffe57819 */ /* 0x000fe20000011408 */
[----:B------:R-:W-:Y:S01]  /*2230*/  IMAD.IADD R9, R234, 0x1, -R9 ;  /* 0x00000001ea097824 */ /* 0x000fe200078e0a09 */
[----:B------:R2:W-:Y:S01]  /*2240*/  LDGSTS.E.BYPASS.LTC128B.128 [R228+0xd080], [R6.64], !P0 ;  /* 0x0d08000006e47fae */ /* 0x0005e2000c101d50 */
[----:B------:R-:W-:Y:S01]  /*2250*/  IMAD.WIDE.U32 R246, R10, c[0x0][0x290], R4 ;  /* 0x0000a4000af67a25 */ /* 0x000fe200078e0004 */
[----:B------:R-:W-:Y:S02]  /*2260*/  LEA.HI R229, R229, R8, RZ, 0x2 ;  /* 0x00000008e5e57211 */ /* 0x000fe400078f10ff */
[----:B------:R-:W-:Y:S01]  /*2270*/  SHF.R.S32.HI R5, RZ, 0x1f, R9 ;  /* 0x0000001fff057819 */ /* 0x000fe20000011409 */
[C---:B------:R-:W-:Y:S01]  /*2280*/  IMAD.SHL.U32 R4, R220.reuse, 0x10, RZ ;  /* 0x00000010dc047824 */ /* 0x040fe200078e00ff */
[----:B------:R-:W-:Y:S01]  /*2290*/  LOP3.LUT R10, R229, 0x7ffffffc, RZ, 0xc0, !PT ;  /* 0x7ffffffce50a7812 */ /* 0x000fe200078ec0ff */
[----:B------:R2:W-:Y:S01]  /*22a0*/  LDGSTS.E.BYPASS.LTC128B.128 [R228+0xf080], [R6.64+0x80], !P6 ;  /* 0x0f08008006e47fae */ /* 0x0005e2000f101d50 */
[----:B------:R-:W-:Y:S01]  /*22b0*/  LEA.HI R5, R5, R9, RZ, 0x3 ;  /* 0x0000000905057211 */ /* 0x000fe200078f18ff */
[----:B------:R-:W-:Y:S01]  /*22c0*/  IMAD.SHL.U32 R220, R220, 0x400, RZ ;  /* 0x00000400dcdc7824 */ /* 0x000fe200078e00ff */
[----:B------:R-:W-:Y:S01]  /*22d0*/  LEA.HI.SX32 R229, R229, R4, 0x1e ;  /* 0x00000004e5e57211 */ /* 0x000fe200078ff2ff */
[----:B------:R-:W-:Y:S01]  /*22e0*/  IMAD.IADD R11, R8, 0x1, -R10 ;  /* 0x00000001080b7824 */ /* 0x000fe200078e0a0a */
[C---:B------:R-:W-:Y:S01]  /*22f0*/  LOP3.LUT R8, R5.reuse, 0xfffffff8, RZ, 0xc0, !PT ;  /* 0xfffffff805087812 */ /* 0x040fe200078ec0ff */
[----:B------:R2:W-:Y:S01]  /*2300*/  LDGSTS.E.BYPASS.LTC128B.128 [R228+0x11080], [R6.64+0x100], !P4 ;  /* 0x1108010006e47fae */ /* 0x0005e2000e101d50 */
[----:B------:R-:W-:Y:S01]  /*2310*/  LEA.HI R10, R12, R29, RZ, 0x2 ;  /* 0x0000001d0c0a7211 */ /* 0x000fe200078f10ff */
[----:B------:R-:W-:Y:S01]  /*2320*/  IMAD.SHL.U32 R5, R5, 0x40, RZ ;  /* 0x0000004005057824 */ /* 0x000fe200078e00ff */
[----:B------:R-:W-:Y:S01]  /*2330*/  LOP3.LUT R16, R16, 0x10, R4, 0xf8, !PT ;  /* 0x0000001010107812 */ /* 0x000fe200078ef804 */
[----:B------:R-:W-:Y:S01]  /*2340*/  IMAD.IADD R4, R9, 0x1, -R8 ;  /* 0x0000000109047824 */ /* 0x000fe200078e0a08 */
[----:B------:R-:W-:-:S02]  /*2350*/  LOP3.LUT R8, R10, 0x1ffffffc, RZ, 0xc0, !PT ;  /* 0x1ffffffc0a087812 */ /* 0x000fc400078ec0ff */
[----:B------:R-:W-:Y:S01]  /*2360*/  IADD3 R250, R247, UR4, RZ ;  /* 0x00000004f7fa7c10 */ /* 0x000fe2000fffe0ff */
[----:B------:R-:W-:Y:S01]  /*2370*/  ULDC.64 UR4, c[0x0][0x240] ;  /* 0x0000900000047ab9 */ /* 0x000fe20000000a00 */
[----:B-1----:R-:W-:Y:S01]  /*2380*/  IMAD.SHL.U32 R2, R32, 0x40, RZ ;  /* 0x0000004020027824 */ /* 0x002fe200078e00ff */
[----:B------:R-:W-:Y:S01]  /*2390*/  LOP3.LUT P4, RZ, R4, 0x2, RZ, 0xc0, !PT ;  /* 0x0000000204ff7812 */ /* 0x000fe2000788c0ff */
[C---:B------:R-:W-:Y:S01]  /*23a0*/  IMAD.SHL.U32 R3, R29.reuse, 0x8, RZ ;  /* 0x000000081d037824 */ /* 0x040fe200078e00ff */
[----:B------:R-:W-:Y:S01]  /*23b0*/  UIMAD UR4, UR9, UR4, URZ ;  /* 0x00000004090472a4 */ /* 0x000fe2000f8e023f */
[----:B------:R-:W-:Y:S01]  /*23c0*/  IMAD.IADD R9, R29, 0x1, -R8 ;  /* 0x000000011d097824 */ /* 0x000fe200078e0a08 */
[----:B------:R-:W-:Y:S01]  /*23d0*/  LOP3.LUT R0, R2, 0x1c0, RZ, 0xc0, !PT ;  /* 0x000001c002007812 */ /* 0x000fe200078ec0ff */
[----:B------:R-:W-:Y:S01]  /*23e0*/  IMAD.SHL.U32 R8, R17, 0x20, RZ ;  /* 0x0000002011087824 */ /* 0x000fe200078e00ff */
[----:B------:R-:W-:Y:S01]  /*23f0*/  LOP3.LUT R2, R3, 0x18, RZ, 0xc0, !PT ;  /* 0x0000001803027812 */ /* 0x000fe200078ec0ff */
[----:B------:R-:W-:Y:S01]  /*2400*/  IMAD R245, R9, 0x4, R11 ;  /* 0x0000000409f57824 */ /* 0x000fe200078e020b */
[----:B------:R-:W-:Y:S01]  /*2410*/  SHF.R.U32.HI R3, RZ, 0x3, R0 ;  /* 0x00000003ff037819 */ /* 0x000fe20000011600 */
[----:B------:R-:W-:Y:S01]  /*2420*/  UIMAD UR4, UR14, UR5, UR4 ;  /* 0x000000050e0472a4 */ /* 0x000fe2000f8e0204 */
[----:B------:R-:W-:Y:S01]  /*2430*/  LOP3.LUT R11, R2, 0x20, R8, 0xf8, !PT ;  /* 0x00000020020b7812 */ /* 0x000fe200078ef808 */
[----:B------:R-:W-:Y:S01]  /*2440*/  IMAD.SHL.U32 R245, R245, 0x2, RZ ;  /* 0x00000002f5f57824 */ /* 0x000fe200078e00ff */
[----:B------:R-:W-:Y:S01]  /*2450*/  LOP3.LUT R10, R3, R0, R2, 0x1e, !PT ;  /* 0x00000000030a7212 */ /* 0x000fe200078e1e02 */
[----:B------:R-:W-:Y:S01]  /*2460*/  IMAD.SHL.U32 R3, R13, 0x2, RZ ;  /* 0x000000020d037824 */ /* 0x000fe200078e00ff */
[----:B------:R-:W-:-:S02]  /*2470*/  IADD3 R0, P0, R246, UR20, RZ ;  /* 0x00000014f6007c10 */ /* 0x000fc4000ff1e0ff */
[----:B------:R-:W-:Y:S02]  /*2480*/  LOP3.LUT R9, R16, 0x8, R27, 0xf8, !PT ;  /* 0x0000000810097812 */ /* 0x000fe400078ef81b */
[----:B------:R-:W-:Y:S02]  /*2490*/  IADD3.X R2, R250, UR18, RZ, P0, !PT ;  /* 0x00000012fa027c10 */ /* 0x000fe400087fe4ff */
[C---:B------:R-:W-:Y:S02]  /*24a0*/  LEA R8, P0, R0.reuse, c[0x0][0x280], 0x2 ;  /* 0x0000a00000087a11 */ /* 0x040fe400078010ff */
[----:B------:R-:W-:Y:S02]  /*24b0*/  LOP3.LUT R223, R9, R223, RZ, 0x3c, !PT ;  /* 0x000000df09df7212 */ /* 0x000fe400078e3cff */
[----:B------:R-:W-:Y:S01]  /*24c0*/  LEA.HI.X R9, R0, c[0x0][0x284], R2, 0x2, P0 ;  /* 0x0000a10000097a11 */ /* 0x000fe200000f1402 */
[C---:B------:R-:W-:Y:S01]  /*24d0*/  IMAD.SHL.U32 R0, R4.reuse, 0x40, RZ ;  /* 0x0000004004007824 */ /* 0x040fe200078e00ff */
[----:B------:R-:W-:Y:S01]  /*24e0*/  LOP3.LUT P0, RZ, R4, 0x4, RZ, 0xc0, !PT ;  /* 0x0000000404ff7812 */ /* 0x000fe2000780c0ff */
[----:B------:R-:W-:Y:S01]  /*24f0*/  IMAD.SHL.U32 R4, R17, 0x8, RZ ;  /* 0x0000000811047824 */ /* 0x000fe200078e00ff */
[----:B------:R-:W-:Y:S01]  /*2500*/  LOP3.LUT R12, R3, 0x2, R14, 0xe2, !PT ;  /* 0x00000002030c7812 */ /* 0x000fe200078ee20e */
[----:B------:R-:W-:Y:S01]  /*2510*/  IMAD R223, R17, 0x200, R223 ;  /* 0x0000020011df7824 */ /* 0x000fe200078e02df */
[----:B------:R-:W-:-:S02]  /*2520*/  LOP3.LUT R0, R0, 0x1c0, RZ, 0xc0, !PT ;  /* 0x000001c000007812 */ /* 0x000fc400078ec0ff */
[----:B------:R-:W-:Y:S01]  /*2530*/  LOP3.LUT R3, R31, 0x3ffffffc, RZ, 0xc0, !PT ;  /* 0x3ffffffc1f037812 */ /* 0x000fe200078ec0ff */
[C---:B------:R-:W-:Y:S01]  /*2540*/  IMAD R222, R223.reuse, 0x2, R222 ;  /* 0x00000002dfde7824 */ /* 0x040fe200078e02de */
[----:B------:R-:W-:Y:S01]  /*2550*/  LOP3.LUT R4, R0, 0x8, R4, 0xf8, !PT ;  /* 0x0000000800047812 */ /* 0x000fe200078ef804 */
[----:B------:R-:W-:Y:S01]  /*2560*/  IMAD.SHL.U32 R223, R223, 0x2, RZ ;  /* 0x00000002dfdf7824 */ /* 0x000fe200078e00ff */
[----:B------:R-:W-:Y:S01]  /*2570*/  SHF.R.U32.HI R2, RZ, 0x3, R0 ;  /* 0x00000003ff027819 */ /* 0x000fe20000011600 */
[----:B------:R-:W-:Y:S01]  /*2580*/  IMAD.IADD R3, R234, 0x1, -R3 ;  /* 0x00000001ea037824 */ /* 0x000fe200078e0a03 */
[----:B------:R-:W-:Y:S02]  /*2590*/  LOP3.LUT R233, R233, 0x4, R12, 0xe2, !PT ;  /* 0x00000004e9e97812 */ /* 0x000fe400078ee20c */
[----:B------:R-:W-:Y:S01]  /*25a0*/  LOP3.LUT R4, R4, R2, RZ, 0x3c, !PT ;  /* 0x0000000204047212 */ /* 0x000fe200078e3cff */
[----:B------:R-:W-:Y:S01]  /*25b0*/  IMAD R3, R3, 0x2, R220 ;  /* 0x0000000203037824 */ /* 0x000fe200078e02dc */
[----:B------:R-:W-:Y:S01]  /*25c0*/  LOP3.LUT R0, R2, R11, R0, 0x1e, !PT ;  /* 0x0000000b02007212 */ /* 0x000fe200078e1e00 */
[----:B------:R-:W-:Y:S01]  /*25d0*/  @!P2 IMAD.SHL.U32 R2, R234, 0x10, RZ ;  /* 0x00000010ea02a824 */ /* 0x000fe200078e00ff */
[----:B------:R-:W-:Y:S01]  /*25e0*/  IADD3 R252, R133, UR4, RZ ;  /* 0x0000000485fc7c10 */ /* 0x000fe2000fffe0ff */
[----:B------:R-:W-:Y:S01]  /*25f0*/  IMAD.IADD R10, R3, 0x1, R10 ;  /* 0x00000001030a7824 */ /* 0x000fe200078e020a */
[----:B------:R-:W-:-:S02]  /*2600*/  LOP3.LUT R3, R5, 0xfffffe00, RZ, 0xc0, !PT ;  /* 0xfffffe0005037812 */ /* 0x000fc400078ec0ff */
[----:B------:R1:W-:Y:S01]  /*2610*/  @!P2 LDGSTS.E.BYPASS.LTC128B.128 [R2+0x12180], [R8.64] ;  /* 0x121800000802afae */ /* 0x0003e2000b901d50 */
[----:B------:R-:W-:Y:S01]  /*2620*/  IADD3 R232, -R245, UR8, RZ ;  /* 0x00000008f5e87c10 */ /* 0x000fe2000fffe1ff */
[----:B------:R-:W-:Y:S01]  /*2630*/  ULDC UR8, c[0x0][0x198] ;  /* 0x0000660000087ab9 */ /* 0x000fe20000000800 */
[-C--:B------:R-:W-:Y:S01]  /*2640*/  IADD3 R220, R4, R3.reuse, R220 ;  /* 0x0000000304dc7210 */ /* 0x080fe20007ffe0dc */
[----:B------:R-:W0:Y:S01]  /*2650*/  LDGDEPBAR ;  /* 0x00000000000079af */ /* 0x000e220000000000 */
[----:B------:R-:W-:Y:S02]  /*2660*/  LOP3.LUT R0, R0, R3, RZ, 0xfc, !PT ;  /* 0x0000000300007212 */ /* 0x000fe400078efcff */
[----:B------:R-:W-:Y:S01]  /*2670*/  SEL R3, R34, 0xffffffc0, !P0 ;  /* 0xffffffc022037807 */ /* 0x000fe20004000000 */
[----:B------:R-:W-:Y:S01]  /*2680*/  IMAD.SHL.U32 R221, R220, 0x2, RZ ;  /* 0x00000002dcdd7824 */ /* 0x000fe200078e00ff */
[----:B------:R-:W-:Y:S01]  /*2690*/  LEA R230, R10, 0x12280, 0x1 ;  /* 0x000122800ae67811 */ /* 0x000fe200078e08ff */
[----:B------:R-:W-:-:S03]  /*26a0*/  IMAD.SHL.U32 R0, R0, 0x2, RZ ;  /* 0x0000000200007824 */ /* 0x000fc600078e00ff */
[C---:B------:R-:W-:Y:S02]  /*26b0*/  IADD3 R231, R230.reuse, 0x40, RZ ;  /* 0x00000040e6e77810 */ /* 0x040fe40007ffe0ff */
[----:B------:R-:W-:Y:S02]  /*26c0*/  @P1 IADD3 R231, R230, -0x40, RZ ;  /* 0xffffffc0e6e71810 */ /* 0x000fe40007ffe0ff */
[----:B-1----:R-:W-:-:S05]  /*26d0*/  SEL R2, R33, 0xffffffe0, !P4 ;  /* 0xffffffe021027807 */ /* 0x002fca0006000000 */
[C---:B------:R-:W-:Y:S02]  /*26e0*/  IMAD R2, R220.reuse, 0x2, R2 ;  /* 0x00000002dc027824 */ /* 0x040fe400078e0202 */
[----:B------:R-:W-:Y:S02]  /*26f0*/  IMAD R220, R220, 0x2, R3 ;  /* 0x00000002dcdc7824 */ /* 0x000fe400078e0203 */
[----:B--234-:R-:W-:Y:S02]  /*2700*/  IMAD.IADD R3, R3, 0x1, R2 ;  /* 0x0000000103037824 */ /* 0x01cfe400078e0202 */
.L_x_461:
[----:B------:R-:W-:Y:S04]  /*2710*/  DEPBAR.LE SB0, 0x0 ;  /* 0x000080000000791a */ /* 0x000fe80000000000 */
[----:B------:R-:W-:Y:S01]  /*2720*/  BAR.SYNC.DEFER_BLOCKING 0x0 ;  /* 0x0000000000007b1d */ /* 0x000fe20000010000 */
[----:B------:R-:W-:Y:S02]  /*2730*/  ULEA UR4, UR11, 0x1, 0x6 ;  /* 0x000000010b047891 */ /* 0x000fe4000f8e303f */
[----:B------:R-:W-:Y:S02]  /*2740*/  UIADD3 UR9, UR11, 0x1, URZ ;  /* 0x000000010b097890 */ /* 0x000fe4000fffe03f */
[----:B------:R-:W-:Y:S02]  /*2750*/  UIADD3 UR4, UR4, UR8, -UR10 ;  /* 0x0000000804047290 */ /* 0x000fe4000fffe80a */
        /* <DEDUP_REMOVED lines=115> */
[----:B------:R-:W-:Y:S01]  /*2e90*/  MUFU.TANH R209, R8 ;  /* 0x0000000800d17308 */ /* 0x000fe20000002400 */
[-C--:B--2---:R-:W-:Y:S05]  /*2ea0*/  HMMA.16816.F32 R20, R132, R152.reuse, R20 ;  /* 0x000000988414723c */ /* 0x084fea0000001814 */
[----:B------:R-:W-:Y:S02]  /*2eb0*/  FMUL.FTZ R14, R14, c[0x0][0x2b4] ;  /* 0x0000ad000e0e7a20 */ /* 0x000fe40000410000 */
[----:B------:R-:W-:Y:S01]  /*2ec0*/  FMUL.FTZ R15, R15, c[0x0][0x2b4] ;  /* 0x0000ad000f0f7a20 */ /* 0x000fe20000410000 */
[C---:B---3--:R-:W-:Y:S01]  /*2ed0*/  HMMA.16816.F32 R24, R156.reuse, R152, R24 ;  /* 0x000000989c18723c */ /* 0x048fe20000001818 */
[----:B------:R-:W-:Y:S03]  /*2ee0*/  MUFU.TANH R207, R9 ;  /* 0x0000000900cf7308 */ /* 0x000fe60000002400 */
[----:B------:R-:W-:Y:S02]  /*2ef0*/  FMUL.FTZ R17, R17, c[0x0][0x2b4] ;  /* 0x0000ad0011117a20 */ /* 0x000fe40000410000 */
[----:B------:R-:W-:Y:S02]  /*2f00*/  FMUL.FTZ R18, R18, c[0x0][0x2b4] ;  /* 0x0000ad0012127a20 */ /* 0x000fe40000410000 */
[-C--:B------:R-:W-:Y:S01]  /*2f10*/  HMMA.16816.F32 R28, R156, R154.reuse, R28 ;  /* 0x0000009a9c1c723c */ /* 0x080fe2000000181c */
[----:B------:R-:W2:Y:S02]  /*2f20*/  LDSM.16.M88.4 R156, [R3+0xd080] ;  /* 0x00d08000039c783b */ /* 0x000ea40000000200 */
[----:B------:R-:W-:Y:S01]  /*2f30*/  MUFU.TANH R210, R10 ;  /* 0x0000000a00d27308 */ /* 0x000fe20000002400 */
[----:B------:R-:W-:Y:S02]  /*2f40*/  FMUL.FTZ R19, R19, c[0x0][0x2b4] ;  /* 0x0000ad0013137a20 */ /* 0x000fe40000410000 */
[----:B------:R-:W-:Y:S02]  /*2f50*/  FMUL.FTZ R16, R16, c[0x0][0x2b4] ;  /* 0x0000ad0010107a20 */ /* 0x000fe40000410000 */
[----:B------:R-:W-:Y:S01]  /*2f60*/  HMMA.16816.F32 R32, R132, R154, R32 ;  /* 0x0000009a8420723c */ /* 0x000fe20000001820 */
[----:B------:R-:W3:Y:S04]  /*2f70*/  LDSM.16.M88.4 R132, [R221+0xe080] ;  /* 0x00e08000dd84783b */ /* 0x000ee80000000200 */
[----:B------:R4:W-:Y:S03]  /*2f80*/  MUFU.TANH R208, R11 ;  /* 0x0000000b00d07308 */ /* 0x0009e60000002400 */
[-C--:B-----5:R-:W-:Y:S08]  /*2f90*/  HMMA.16816.F32 R20, R136, R160.reuse, R20 ;  /* 0x000000a08814723c */ /* 0x0a0ff00000001814 */
[C---:B-1----:R-:W-:Y:S08]  /*2fa0*/  HMMA.16816.F32 R24, R144.reuse, R160, R24 ;  /* 0x000000a09018723c */ /* 0x042ff00000001818 */
[-C--:B------:R-:W-:Y:S01]  /*2fb0*/  HMMA.16816.F32 R28, R144, R162.reuse, R28 ;  /* 0x000000a2901c723c */ /* 0x080fe2000000181c */
[----:B------:R-:W1:Y:S06]  /*2fc0*/  LDSM.16.M88.4 R144, [R221+0xf080] ;  /* 0x00f08000dd90783b */ /* 0x000e6c0000000200 */
[----:B----4-:R-:W-:Y:S01]  /*2fd0*/  LDSM.16.M88.4 R8, [R2+0x10080] ;  /* 0x010080000208783b */ /* 0x010fe20000000200 */
[----:B------:R-:W-:Y:S05]  /*2fe0*/  HMMA.16816.F32 R32, R136, R162, R32 ;  /* 0x000000a28820723c */ /* 0x000fea0000001820 */
[----:B------:R-:W4:Y:S03]  /*2ff0*/  LDSM.16.M88.4 R136, [R2+0xe080] ;  /* 0x00e080000288783b */ /* 0x000f260000000200 */
        /* <DEDUP_REMOVED lines=9> */
[----:B------:R-:W-:Y:S07]  /*3090*/  LDSM.16.M88.4 R144, [R3+0xe080] ;  /* 0x00e080000390783b */ /* 0x000fee0000000200 */
[----:B------:R-:W-:Y:S01]  /*30a0*/  HMMA.16816.F32 R32, R132, R170, R32 ;  /* 0x000000aa8420723c */ /* 0x000fe20000001820 */
[----:B------:R-:W1:Y:S07]  /*30b0*/  LDSM.16.M88.4 R132, [R220+0xf080] ;  /* 0x00f08000dc84783b */ /* 0x000e6e0000000200 */
[-C--:B----4-:R-:W-:Y:S08]  /*30c0*/  HMMA.16816.F32 R20, R136, R172.reuse, R20 ;  /* 0x000000ac8814723c */ /* 0x090ff00000001814 */
[C---:B--2---:R-:W-:Y:S08]  /*30d0*/  HMMA.16816.F32 R24, R156.reuse, R172, R24 ;  /* 0x000000ac9c18723c */ /* 0x044ff00000001818 */
[-C--:B------:R-:W-:Y:S01]  /*30e0*/  HMMA.16816.F32 R28, R156, R174.reuse, R28 ;  /* 0x000000ae9c1c723c */ /* 0x080fe2000000181c */
[----:B------:R2:W3:Y:S07]  /*30f0*/  MUFU.TANH R159, R7 ;  /* 0x00000007009f7308 */ /* 0x0004ee0000002400 */
[----:B------:R-:W-:Y:S01]  /*3100*/  HMMA.16816.F32 R32, R136, R174, R32 ;  /* 0x000000ae8820723c */ /* 0x000fe20000001820 */
[----:B------:R-:W4:Y:S02]  /*3110*/  LDSM.16.M88.4 R136, [R3+0xf080] ;  /* 0x00f080000388783b */ /* 0x000f240000000200 */
[----:B------:R-:W-:Y:S05]  /*3120*/  MUFU.TANH R157, R12 ;  /* 0x0000000c009d7308 */ /* 0x000fea0000002400 */
[-C--:B-----5:R-:W-:Y:S05]  /*3130*/  HMMA.16816.F32 R20, R140, R176.reuse, R20 ;  /* 0x000000b08c14723c */ /* 0x0a0fea0000001814 */
[----:B------:R-:W-:Y:S03]  /*3140*/  MUFU.TANH R156, R13 ;  /* 0x0000000d009c7308 */ /* 0x000fe60000002400 */
[C---:B-1----:R-:W-:Y:S01]  /*3150*/  HMMA.16816.F32 R24, R132.reuse, R176, R24 ;  /* 0x000000b08418723c */ /* 0x042fe20000001818 */
[----:B--2---:R-:W1:Y:S06]  /*3160*/  LDSM.16.M88.4 R4, [R221+0x10080] ;  /* 0x01008000dd04783b */ /* 0x004e6c0000000200 */
[----:B------:R-:W-:Y:S01]  /*3170*/  MUFU.TANH R158, R14 ;  /* 0x0000000e009e7308 */ /* 0x000fe20000002400 */
[-C--:B------:R-:W-:Y:S01]  /*3180*/  HMMA.16816.F32 R28, R132, R178.reuse, R28 ;  /* 0x000000b2841c723c */ /* 0x080fe2000000181c */
[----:B------:R-:W2:Y:S07]  /*3190*/  LDSM.16.M88.4 R132, [R221+0x11080] ;  /* 0x01108000dd84783b */ /* 0x000eae0000000200 */
[----:B------:R-:W-:Y:S01]  /*31a0*/  HMMA.16816.F32 R32, R140, R178, R32 ;  /* 0x000000b28c20723c */ /* 0x000fe20000001820 */
[----:B------:R-:W-:Y:S06]  /*31b0*/  MUFU.TANH R143, R16 ;  /* 0x00000010008f7308 */ /* 0x000fec0000002400 */
[----:B------:R-:W-:Y:S01]  /*31c0*/  MOV R140, UR4 ;  /* 0x00000004008c7c02 */ /* 0x000fe20008000f00 */
[-C--:B------:R-:W-:Y:S03]  /*31d0*/  HMMA.16816.F32 R20, R144, R180.reuse, R20 ;  /* 0x000000b49014723c */ /* 0x080fe60000001814 */
[----:B------:R-:W5:Y:S02]  /*31e0*/  MUFU.TANH R142, R17 ;  /* 0x00000011008e7308 */ /* 0x000f640000002400 */
[----:B------:R-:W-:Y:S03]  /*31f0*/  IADD3 R140, R229, -c[0x0][0x168], R140 ;  /* 0x80005a00e58c7a10 */ /* 0x000fe60007ffe08c */
[C---:B----4-:R-:W-:Y:S04]  /*3200*/  HMMA.16816.F32 R24, R136.reuse, R180, R24 ;  /* 0x000000b48818723c */ /* 0x050fe80000001818 */
[----:B------:R-:W-:Y:S01]  /*3210*/  IADD3 R140, -R245, R140, RZ ;  /* 0x0000008cf58c7210 */ /* 0x000fe20007ffe1ff */
[----:B------:R-:W-:Y:S03]  /*3220*/  MUFU.TANH R141, R19 ;  /* 0x00000013008d7308 */ /* 0x000fe60000002400 */
[-C--:B------:R-:W-:Y:S01]  /*3230*/  HMMA.16816.F32 R28, R136, R182.reuse, R28 ;  /* 0x000000b6881c723c */ /* 0x080fe2000000181c */
[----:B------:R-:W4:Y:S07]  /*3240*/  LDSM.16.M88.4 R136, [R2+0x11080] ;  /* 0x011080000288783b */ /* 0x000f2e0000000200 */
[----:B------:R-:W-:Y:S01]  /*3250*/  HMMA.16816.F32 R32, R144, R182, R32 ;  /* 0x000000b69020723c */ /* 0x000fe20000001820 */
[----:B------:R3:W-:Y:S07]  /*3260*/  MUFU.TANH R145, R15 ;  /* 0x0000000f00917308 */ /* 0x0007ee0000002400 */
[-C--:B-1----:R-:W-:Y:S03]  /*3270*/  HMMA.16816.F32 R20, R4, R184.reuse, R20 ;  /* 0x000000b80414723c */ /* 0x082fe60000001814 */
[----:B------:R1:W1:Y:S05]  /*3280*/  MUFU.TANH R144, R18 ;  /* 0x0000001200907308 */ /* 0x00026a0000002400 */
[C---:B--2---:R-:W-:Y:S08]  /*3290*/  HMMA.16816.F32 R24, R132.reuse, R184, R24 ;  /* 0x000000b88418723c */ /* 0x044ff00000001818 */
[-C--:B------:R-:W-:Y:S01]  /*32a0*/  HMMA.16816.F32 R28, R132, R186.reuse, R28 ;  /* 0x000000ba841c723c */ /* 0x080fe2000000181c */
[----:B---3--:R-:W-:Y:S06]  /*32b0*/  LDSM.16.M88.4 R12, [R220+0x11080] ;  /* 0x01108000dc0c783b */ /* 0x008fec0000000200 */
[----:B------:R-:W-:Y:S01]  /*32c0*/  IMNMX R134, R232, R140, PT ;  /* 0x0000008ce8867217 */ /* 0x000fe20003800200 */
[----:B------:R-:W-:Y:S01]  /*32d0*/  HMMA.16816.F32 R32, R4, R186, R32 ;  /* 0x000000ba0420723c */ /* 0x000fe20000001820 */
[----:B------:R-:W2:Y:S03]  /*32e0*/  LDSM.16.M88.4 R4, [R220+0x10080] ;  /* 0x01008000dc04783b */ /* 0x000ea60000000200 */
[C---:B------:R-:W-:Y:S02]  /*32f0*/  IADD3 R133, R140.reuse, 0x8, RZ ;  /* 0x000000088c857810 */ /* 0x040fe40007ffe0ff */
[----:B------:R-:W-:Y:S02]  /*3300*/  IADD3 R132, R140, 0x20, RZ ;  /* 0x000000208c847810 */ /* 0x000fe40007ffe0ff */
[-C--:B------:R-:W-:Y:S05]  /*3310*/  HMMA.16816.F32 R20, R8, R188.reuse, R20 ;  /* 0x000000bc0814723c */ /* 0x080fea0000001814 */
[----:B------:R-:W-:Y:S02]  /*3320*/  ISETP.GT.AND P0, PT, R134, RZ, PT ;  /* 0x000000ff8600720c */ /* 0x000fe40003f04270 */
[----:B------:R-:W-:Y:S01]  /*3330*/  IMNMX R133, R232, R133, PT ;  /* 0x00000085e8857217 */ /* 0x000fe20003800200 */
[C---:B----4-:R-:W-:Y:S04]  /*3340*/  HMMA.16816.F32 R24, R136.reuse, R188, R24 ;  /* 0x000000bc8818723c */ /* 0x050fe80000001818 */
[----:B------:R-:W-:Y:S02]  /*3350*/  FSEL R16, R205, -INF , P0 ;  /* 0xff800000cd107808 */ /* 0x000fe40000000000 */
[C---:B------:R-:W-:Y:S02]  /*3360*/  ISETP.GT.AND P0, PT, R134.reuse, 0x1, PT ;  /* 0x000000018600780c */ /* 0x040fe40003f04270 */
[-C--:B------:R-:W-:Y:S03]  /*3370*/  HMMA.16816.F32 R28, R136, R190.reuse, R28 ;  /* 0x000000be881c723c */ /* 0x080fe6000000181c */
[----:B------:R-:W-:Y:S02]  /*3380*/  ISETP.GT.AND P2, PT, R134, 0x21, PT ;  /* 0x000000218600780c */ /* 0x000fe40003f44270 */
[----:B------:R-:W-:Y:S02]  /*3390*/  FSEL R135, R204, -INF , P0 ;  /* 0xff800000cc877808 */ /* 0x000fe40000000000 */
[--C-:B------:R-:W-:Y:S01]  /*33a0*/  FFMA.FTZ R137, R16, c[0x0][0x29c], -R200.reuse ;  /* 0x0000a70010897a23 */ /* 0x100fe200000108c8 */
[----:B------:R-:W-:Y:S01]  /*33b0*/  HMMA.16816.F32 R32, R8, R190, R32 ;  /* 0x000000be0820723c */ /* 0x000fe20000001820 */
[----:B------:R-:W3:Y:S03]  /*33c0*/  LDSM.16.M88.4 R8, [R3+0x10080] ;  /* 0x010080000308783b */ /* 0x000ee60000000200 */
[----:B------:R-:W-:Y:S01]  /*33d0*/  FFMA.FTZ R135, R135, c[0x0][0x29c], -R200 ;  /* 0x0000a70087877a23 */ /* 0x000fe200000108c8 */
[C---:B------:R-:W-:Y:S01]  /*33e0*/  ISETP.GT.AND P0, PT, R133.reuse, RZ, PT ;  /* 0x000000ff8500720c */ /* 0x040fe20003f04270 */
[----:B------:R-:W4:Y:S01]  /*33f0*/  MUFU.EX2 R137, R137 ;  /* 0x0000008900897308 */ /* 0x000f220000000800 */
[----:B-1----:R-:W1:Y:S01]  /*3400*/  LDSM.16.M88.4 R16, [R3+0x11080] ;  /* 0x011080000310783b */ /* 0x002e620000000200 */
[----:B------:R-:W-:Y:S01]  /*3410*/  IMNMX R132, R232, R132, PT ;  /* 0x00000084e8847217 */ /* 0x000fe20003800200 */
[-C--:B--2---:R-:W-:Y:S05]  /*3420*/  HMMA.16816.F32 R20, R4, R192.reuse, R20 ;  /* 0x000000c00414723c */ /* 0x084fea0000001814 */
[----:B------:R-:W-:Y:S02]  /*3430*/  FSEL R136, R206, -INF , P0 ;  /* 0xff800000ce887808 */ /* 0x000fe40000000000 */
[----:B------:R-:W-:Y:S01]  /*3440*/  ISETP.GT.AND P0, PT, R133, 0x1, PT ;  /* 0x000000018500780c */ /* 0x000fe20003f04270 */
[C---:B------:R-:W-:Y:S01]  /*3450*/  HMMA.16816.F32 R24, R12.reuse, R192, R24 ;  /* 0x000000c00c18723c */ /* 0x040fe20000001818 */
[----:B------:R-:W2:Y:S03]  /*3460*/  MUFU.EX2 R135, R135 ;  /* 0x0000008700877308 */ /* 0x000ea60000000800 */
[----:B------:R-:W-:Y:S01]  /*3470*/  FSEL R138, R159, -INF , P0 ;  /* 0xff8000009f8a7808 */ /* 0x000fe20000000000 */
[--C-:B------:R-:W-:Y:S01]  /*3480*/  FFMA.FTZ R136, R136, c[0x0][0x29c], -R201.reuse ;  /* 0x0000a70088887a23 */ /* 0x100fe200000108c9 */
[----:B------:R-:W-:Y:S02]  /*3490*/  ISETP.GT.AND P0, PT, R132, RZ, PT ;  /* 0x000000ff8400720c */ /* 0x000fe40003f04270 */
[-C--:B------:R-:W-:Y:S03]  /*34a0*/  HMMA.16816.F32 R28, R12, R194.reuse, R28 ;  /* 0x000000c20c1c723c */ /* 0x080fe6000000181c */
[----:B------:R-:W-:Y:S01]  /*34b0*/  MUFU.EX2 R136, R136 ;  /* 0x0000008800887308 */ /* 0x000fe20000000800 */
[--C-:B------:R-:W-:Y:S01]  /*34c0*/  FFMA.FTZ R138, R138, c[0x0][0x29c], -R201.reuse ;  /* 0x0000a7008a8a7a23 */ /* 0x100fe200000108c9 */
[----:B------:R-:W-:Y:S02]  /*34d0*/  ISETP.GT.AND P1, PT, R133, 0x20, PT ;  /* 0x000000208500780c */ /* 0x000fe40003f24270 */
[----:B------:R-:W-:Y:S01]  /*34e0*/  FSEL R12, R209, -INF , P0 ;  /* 0xff800000d10c7808 */ /* 0x000fe20000000000 */
[----:B------:R-:W-:Y:S01]  /*34f0*/  HMMA.16816.F32 R32, R4, R194, R32 ;  /* 0x000000c20420723c */ /* 0x000fe20000001820 */
[----:B------:R-:W2:Y:S03]  /*3500*/  LDS R6, [R229.X4+0x12180] ;  /* 0x01218000e5067984 */ /* 0x000ea60000004800 */
[----:B------:R-:W-:Y:S01]  /*3510*/  ISETP.GT.AND P0, PT, R132, 0x1, PT ;  /* 0x000000018400780c */ /* 0x000fe20003f04270 */
[--C-:B------:R-:W-:Y:S01]  /*3520*/  FFMA.FTZ R12, R12, c[0x0][0x29c], -R202.reuse ;  /* 0x0000a7000c0c7a23 */ /* 0x100fe200000108ca */
[----:B------:R-:W2:Y:S01]  /*3530*/  MUFU.EX2 R15, R138 ;  /* 0x0000008a000f7308 */ /* 0x000ea20000000800 */
[----:B------:R-:W-:Y:S01]  /*3540*/  IADD3 R5, R140, 0x28, RZ ;  /* 0x000000288c057810 */ /* 0x000fe20007ffe0ff */
[-C--:B---3--:R-:W-:Y:S05]  /*3550*/  HMMA.16816.F32 R20, R8, R196.reuse, R20 ;  /* 0x000000c40814723c */ /* 0x088fea0000001814 */
[----:B------:R-:W-:Y:S02]  /*3560*/  FSEL R4, R207, -INF , P0 ;  /* 0xff800000cf047808 */ /* 0x000fe40000000000 */
[----:B------:R-:W-:Y:S01]  /*3570*/  IMNMX R5, R232, R5, PT ;  /* 0x00000005e8057217 */ /* 0x000fe20003800200 */
[C---:B-1----:R-:W-:Y:S01]  /*3580*/  HMMA.16816.F32 R24, R16.reuse, R196, R24 ;  /* 0x000000c41018723c */ /* 0x042fe20000001818 */
[----:B------:R-:W-:Y:S03]  /*3590*/  MUFU.EX2 R14, R12 ;  /* 0x0000000c000e7308 */ /* 0x000fe60000000800 */
[----:B------:R-:W-:Y:S01]  /*35a0*/  FFMA.FTZ R4, R4, c[0x0][0x29c], -R202 ;  /* 0x0000a70004047a23 */ /* 0x000fe200000108ca */
[----:B------:R-:W-:Y:S02]  /*35b0*/  ISETP.GT.AND P0, PT, R5, RZ, PT ;  /* 0x000000ff0500720c */ /* 0x000fe40003f04270 */
[----:B-----5:R-:W-:Y:S01]  /*35c0*/  FSEL R7, R142, -INF , P2 ;  /* 0xff8000008e077808 */ /* 0x020fe20001000000 */
[-C--:B------:R-:W-:Y:S03]  /*35d0*/  HMMA.16816.F32 R28, R16, R198.reuse, R28 ;  /* 0x000000c6101c723c */ /* 0x080fe6000000181c */
[----:B------:R1:W-:Y:S01]  /*35e0*/  MUFU.EX2 R13, R4 ;  /* 0x00000004000d7308 */ /* 0x0003e20000000800 */
[----:B------:R-:W-:Y:S01]  /*35f0*/  ISETP.GT.AND P6, PT, R132, 0x20, PT ;  /* 0x000000208400780c */ /* 0x000fe20003fc4270 */
[----:B------:R-:W-:Y:S01]  /*3600*/  FFMA.FTZ R7, R7, c[0x0][0x29c], -R200 ;  /* 0x0000a70007077a23 */ /* 0x000fe200000108c8 */
[----:B------:R-:W-:Y:S01]  /*3610*/  ISETP.GT.AND P2, PT, R5, 0x1, PT ;  /* 0x000000010500780c */ /* 0x000fe20003f44270 */
[----:B------:R-:W-:Y:S01]  /*3620*/  FFMA.FTZ R17, -R205, R205, 1 ;  /* 0x3f800000cd117423 */ /* 0x000fe200000101cd */
[----:B------:R-:W-:Y:S04]  /*3630*/  HMMA.16816.F32 R32, R8, R198, R32 ;  /* 0x000000c60820723c */ /* 0x000fe80000001820 */
[----:B------:R-:W-:Y:S01]  /*3640*/  FSEL R16, R144, -INF , P1 ;  /* 0xff80000090107808 */ /* 0x000fe20000800000 */
[----:B------:R-:W-:Y:S01]  /*3650*/  FFMA.FTZ R19, -R204, R204, 1 ;  /* 0x3f800000cc137423 */ /* 0x000fe200000101cc */
[----:B------:R-:W-:Y:S01]  /*3660*/  ISETP.GT.AND P1, PT, R5, 0x20, PT ;  /* 0x000000200500780c */ /* 0x000fe20003f24270 */
[----:B------:R-:W3:Y:S01]  /*3670*/  MUFU.EX2 R7, R7 ;  /* 0x0000000700077308 */ /* 0x000ee20000000800 */
[----:B------:R-:W-:Y:S01]  /*3680*/  ISETP.GT.AND P4, PT, R132, 0x21, PT ;  /* 0x000000218400780c */ /* 0x000fe20003f84270 */
[--C-:B--2---:R-:W-:Y:S03]  /*3690*/  FADD.FTZ R20, R20, -R6.reuse ;  /* 0x8000000614147221 */ /* 0x104fe60000010000 */
[--C-:B------:R-:W-:Y:S01]  /*36a0*/  FADD.FTZ R21, R21, -R6.reuse ;  /* 0x8000000615157221 */ /* 0x100fe20000010000 */
[----:B------:R-:W-:Y:S01]  /*36b0*/  FSEL R8, R156, -INF , P4 ;  /* 0xff8000009c087808 */ /* 0x000fe20002000000 */
[----:B----4-:R-:W-:Y:S01]  /*36c0*/  FMUL.FTZ R10, R137, R20 ;  /* 0x00000014890a7220 */ /* 0x010fe20000410000 */
[C---:B------:R-:W-:Y:S01]  /*36d0*/  F2FP.PACK_AB R20, R135.reuse, R137 ;  /* 0x000000898714723e */ /* 0x040fe200000000ff */
[----:B------:R-:W-:Y:S01]  /*36e0*/  FMUL.FTZ R135, R135, R21 ;  /* 0x0000001587877220 */ /* 0x000fe20000410000 */
[----:B------:R-:W-:Y:S01]  /*36f0*/  FSEL R9, R208, -INF , P2 ;  /* 0xff800000d0097808 */ /* 0x000fe20001000000 */
[----:B------:R-:W-:Y:S01]  /*3700*/  FFMA.FTZ R11, R16, c[0x0][0x29c], -R201 ;  /* 0x0000a700100b7a23 */ /* 0x000fe200000108c9 */
[----:B-1----:R-:W-:Y:S01]  /*3710*/  FSEL R4, R210, -INF , P0 ;  /* 0xff800000d2047808 */ /* 0x002fe20000000000 */
[----:B------:R-:W-:Y:S01]  /*3720*/  FMUL.FTZ R17, R17, R10 ;  /* 0x0000000a11117220 */ /* 0x000fe20000410000 */
[----:B------:R-:W-:Y:S01]  /*3730*/  ISETP.GT.AND P0, PT, R134, 0x20, PT ;  /* 0x000000208600780c */ /* 0x000fe20003f04270 */
[----:B------:R-:W-:Y:S02]  /*3740*/  FMUL.FTZ R19, R19, R135 ;  /* 0x0000008713137220 */ /* 0x000fe40000410000 */
[--C-:B------:R-:W-:Y:S01]  /*3750*/  FFMA.FTZ R4, R4, c[0x0][0x29c], -R203.reuse ;  /* 0x0000a70004047a23 */ /* 0x100fe200000108cb */
[----:B------:R-:W-:Y:S01]  /*3760*/  FSEL R12, R143, -INF , P0 ;  /* 0xff8000008f0c7808 */ /* 0x000fe20000000000 */
[----:B------:R-:W-:Y:S01]  /*3770*/  FADD.FTZ R32, R32, -R6 ;  /* 0x8000000620207221 */ /* 0x000fe20000010000 */
[----:B------:R-:W-:Y:S01]  /*3780*/  ISETP.GT.AND P0, PT, R133, 0x21, PT ;  /* 0x000000218500780c */ /* 0x000fe20003f04270 */
[----:B------:R1:W-:Y:S01]  /*3790*/  MUFU.EX2 R134, R4 ;  /* 0x0000000400867308 */ /* 0x0003e20000000800 */
[----:B------:R-:W-:Y:S01]  /*37a0*/  FFMA.FTZ R133, R8, c[0x0][0x29c], -R202 ;  /* 0x0000a70008857a23 */ /* 0x000fe200000108ca */
[----:B------:R-:W-:Y:S01]  /*37b0*/  FSEL R8, R158, -INF , P1 ;  /* 0xff8000009e087808 */ /* 0x000fe20000800000 */
[----:B------:R-:W-:Y:S01]  /*37c0*/  FFMA.FTZ R12, R12, c[0x0][0x29c], -R200 ;  /* 0x0000a7000c0c7a23 */ /* 0x000fe200000108c8 */
[----:B------:R-:W-:Y:S01]  /*37d0*/  FSEL R18, R141, -INF , P0 ;  /* 0xff8000008d127808 */ /* 0x000fe20000000000 */
[--C-:B------:R-:W-:Y:S01]  /*37e0*/  FFMA.FTZ R21, R9, c[0x0][0x29c], -R203.reuse ;  /* 0x0000a70009157a23 */ /* 0x100fe200000108cb */
[----:B------:R-:W-:Y:S01]  /*37f0*/  ISETP.GT.AND P0, PT, R5, 0x21, PT ;  /* 0x000000210500780c */ /* 0x000fe20003f04270 */
[----:B------:R-:W-:Y:S01]  /*3800*/  FFMA.FTZ R135, R8, c[0x0][0x29c], -R203 ;  /* 0x0000a70008877a23 */ /* 0x000fe200000108cb */
[----:B------:R-:W-:Y:S01]  /*3810*/  FSEL R5, R157, -INF , P6 ;  /* 0xff8000009d057808 */ /* 0x000fe20003000000 */
[----:B------:R-:W-:Y:S01]  /*3820*/  FFMA.FTZ R18, R18, c[0x0][0x29c], -R201 ;  /* 0x0000a70012127a23 */ /* 0x000fe200000108c9 */
[----:B------:R-:W2:Y:S01]  /*3830*/  MUFU.EX2 R12, R12 ;  /* 0x0000000c000c7308 */ /* 0x000ea20000000800 */
[----:B------:R-:W-:Y:S01]  /*3840*/  FFMA.FTZ R8, -R143, R143, 1 ;  /* 0x3f8000008f087423 */ /* 0x000fe2000001018f */
[----:B------:R-:W-:Y:S01]  /*3850*/  F2FP.PACK_AB R19, R19, R17 ;  /* 0x000000111313723e */ /* 0x000fe200000000ff */
[----:B------:R-:W-:Y:S01]  /*3860*/  FFMA.FTZ R132, R5, c[0x0][0x29c], -R202 ;  /* 0x0000a70005847a23 */ /* 0x000fe200000108ca */
[----:B------:R-:W-:Y:S01]  /*3870*/  F2FP.PACK_AB R17, R15, R136 ;  /* 0x000000880f11723e */ /* 0x000fe200000000ff */
[----:B------:R-:W4:Y:S01]  /*3880*/  LDS R5, [R229.X4+0x12200] ;  /* 0x01220000e5057984 */ /* 0x000f220000004800 */
[----:B------:R-:W-:Y:S01]  /*3890*/  FADD.FTZ R33, R33, -R6 ;  /* 0x8000000621217221 */ /* 0x000fe20000010000 */
[----:B------:R-:W-:Y:S02]  /*38a0*/  FSEL R16, R145, -INF , P0 ;  /* 0xff80000091107808 */ /* 0x000fe40000000000 */
[----:B------:R-:W-:Y:S01]  /*38b0*/  PLOP3.LUT P0, PT, PT, PT, UP0, 0x80, 0x0 ;  /* 0x000000000000781c */ /* 0x000fe20003f0f008 */
[----:B------:R-:W-:Y:S01]  /*38c0*/  MUFU.EX2 R11, R11 ;  /* 0x0000000b000b7308 */ /* 0x000fe20000000800 */
[C---:B---3--:R-:W-:Y:S02]  /*38d0*/  FMUL.FTZ R33, R7.reuse, R33 ;  /* 0x0000002107217220 */ /* 0x048fe40000410000 */
[----:B------:R-:W-:Y:S01]  /*38e0*/  FFMA.FTZ R137, R16, c[0x0][0x29c], -R203 ;  /* 0x0000a70010897a23 */ /* 0x000fe200000108cb */
[----:B-1----:R-:W1:Y:S06]  /*38f0*/  LDS R4, [R229.X4+0x121a0] ;  /* 0x0121a000e5047984 */ /* 0x002e6c0000004800 */
[----:B------:R3:W5:Y:S01]  /*3900*/  MUFU.EX2 R10, R18 ;  /* 0x00000012000a7308 */ /* 0x0007620000000800 */
[----:B--2---:R-:W-:Y:S04]  /*3910*/  FMUL.FTZ R6, R12, R32 ;  /* 0x000000200c067220 */ /* 0x004fe80000410000 */
[----:B------:R-:W-:Y:S05]  /*3920*/  FMUL.FTZ R32, R8, R6 ;  /* 0x0000000608207220 */ /* 0x000fea0000410000 */
[----:B------:R-:W2:Y:S10]  /*3930*/  MUFU.EX2 R8, R132 ;  /* 0x0000008400087308 */ /* 0x000eb40000000800 */
[----:B------:R-:W2:Y:S01]  /*3940*/  MUFU.EX2 R9, R133 ;  /* 0x0000008500097308 */ /* 0x000ea20000000800 */
[----:B---3--:R-:W-:Y:S01]  /*3950*/  F2FP.PACK_AB R18, R7, R12 ;  /* 0x0000000c0712723e */ /* 0x008fe200000000ff */
[----:B------:R-:W-:Y:S01]  /*3960*/  FFMA.FTZ R12, -R141, R141, 1 ;  /* 0x3f8000008d0c7423 */ /* 0x000fe2000001018d */
[----:B-----5:R-:W-:Y:S01]  /*3970*/  F2FP.PACK_AB R16, R10, R11 ;  /* 0x0000000b0a10723e */ /* 0x020fe200000000ff */
[--C-:B----4-:R-:W-:Y:S02]  /*3980*/  FADD.FTZ R24, R24, -R5.reuse ;  /* 0x8000000518187221 */ /* 0x110fe40000010000 */
[--C-:B------:R-:W-:Y:S02]  /*3990*/  FADD.FTZ R25, R25, -R5.reuse ;  /* 0x8000000519197221 */ /* 0x100fe40000010000 */
[----:B------:R-:W-:Y:S02]  /*39a0*/  FFMA.FTZ R7, -R142, R142, 1 ;  /* 0x3f8000008e077423 */ /* 0x000fe4000001018e */
[--C-:B-1----:R-:W-:Y:S02]  /*39b0*/  FADD.FTZ R23, R23, -R4.reuse ;  /* 0x8000000417177221 */ /* 0x102fe40000010000 */
[--C-:B------:R-:W-:Y:S02]  /*39c0*/  FADD.FTZ R35, R35, -R4.reuse ;  /* 0x8000000423237221 */ /* 0x100fe40000010000 */
[----:B------:R-:W-:Y:S02]  /*39d0*/  FMUL.FTZ R23, R15, R23 ;  /* 0x000000170f177220 */ /* 0x000fe40000410000 */
[----:B------:R1:W3:Y:S01]  /*39e0*/  MUFU.EX2 R15, R21 ;  /* 0x00000015000f7308 */ /* 0x0002e20000000800 */
[--C-:B------:R-:W-:Y:S02]  /*39f0*/  FADD.FTZ R34, R34, -R4.reuse ;  /* 0x8000000422227221 */ /* 0x100fe40000010000 */
[----:B------:R-:W-:Y:S02]  /*3a00*/  FMUL.FTZ R10, R10, R35 ;  /* 0x000000230a0a7220 */ /* 0x000fe40000410000 */
[----:B------:R-:W-:Y:S02]  /*3a10*/  FADD.FTZ R6, R22, -R4 ;  /* 0x8000000416067221 */ /* 0x000fe40000010000 */
[----:B------:R-:W4:Y:S01]  /*3a20*/  LDS R4, [R229.X4+0x12220] ;  /* 0x01222000e5047984 */ /* 0x000f220000004800 */
[----:B------:R-:W-:Y:S02]  /*3a30*/  FMUL.FTZ R34, R11, R34 ;  /* 0x000000220b227220 */ /* 0x000fe40000410000 */
[----:B------:R-:W-:Y:S02]  /*3a40*/  FMUL.FTZ R12, R12, R10 ;  /* 0x0000000a0c0c7220 */ /* 0x000fe40000410000 */
[--C-:B------:R-:W-:Y:S01]  /*3a50*/  FADD.FTZ R10, R28, -R5.reuse ;  /* 0x800000051c0a7221 */ /* 0x100fe20000010000 */
[----:B------:R-:W-:Y:S01]  /*3a60*/  STS [R230], R20 ;  /* 0x00000014e6007388 */ /* 0x000fe20000000800 */
[----:B------:R-:W-:Y:S02]  /*3a70*/  FADD.FTZ R5, R29, -R5 ;  /* 0x800000051d057221 */ /* 0x000fe40000010000 */
[----:B------:R-:W-:Y:S02]  /*3a80*/  FFMA.FTZ R11, -R209, R209, 1 ;  /* 0x3f800000d10b7423 */ /* 0x000fe400000101d1 */
[----:B--2---:R-:W-:Y:S01]  /*3a90*/  FMUL.FTZ R10, R8, R10 ;  /* 0x0000000a080a7220 */ /* 0x004fe20000410000 */
[----:B------:R-:W-:Y:S01]  /*3aa0*/  STS [R230+0x400], R17 ;  /* 0x00040011e6007388 */ /* 0x000fe20000000800 */
[C---:B------:R-:W-:Y:S01]  /*3ab0*/  FMUL.FTZ R5, R9.reuse, R5 ;  /* 0x0000000509057220 */ /* 0x040fe20000410000 */
[----:B------:R-:W-:Y:S01]  /*3ac0*/  F2FP.PACK_AB R8, R9, R8 ;  /* 0x000000080908723e */ /* 0x000fe200000000ff */
[----:B------:R-:W-:Y:S01]  /*3ad0*/  FFMA.FTZ R22, -R206, R206, 1 ;  /* 0x3f800000ce167423 */ /* 0x000fe200000101ce */
[----:B------:R-:W-:Y:S01]  /*3ae0*/  MUFU.EX2 R9, R137 ;  /* 0x0000008900097308 */ /* 0x000fe20000000800 */
[----:B-1----:R-:W-:Y:S01]  /*3af0*/  FMUL.FTZ R21, R14, R24 ;  /* 0x000000180e157220 */ /* 0x002fe20000410000 */
[----:B------:R-:W-:Y:S01]  /*3b00*/  STS [R231], R18 ;  /* 0x00000012e7007388 */ /* 0x000fe20000000800 */
[----:B------:R-:W-:Y:S02]  /*3b10*/  FFMA.FTZ R24, -R156, R156, 1 ;  /* 0x3f8000009c187423 */ /* 0x000fe4000001019c */
[----:B------:R-:W-:Y:S02]  /*3b20*/  FMUL.FTZ R21, R11, R21 ;  /* 0x000000150b157220 */ /* 0x000fe40000410000 */
[----:B------:R-:W-:Y:S01]  /*3b30*/  FFMA.FTZ R11, -R157, R157, 1 ;  /* 0x3f8000009d0b7423 */ /* 0x000fe2000001019d */
[----:B------:R1:W-:Y:S01]  /*3b40*/  STS [R231+0x400], R16 ;  /* 0x00040010e7007388 */ /* 0x0003e20000000800 */
[----:B------:R-:W-:Y:S02]  /*3b50*/  FMUL.FTZ R6, R136, R6 ;  /* 0x0000000688067220 */ /* 0x000fe40000410000 */
[----:B------:R-:W-:Y:S02]  /*3b60*/  FMUL.FTZ R5, R24, R5 ;  /* 0x0000000518057220 */ /* 0x000fe40000410000 */
[----:B------:R-:W-:Y:S02]  /*3b70*/  FMUL.FTZ R11, R11, R10 ;  /* 0x0000000a0b0b7220 */ /* 0x000fe40000410000 */
[----:B------:R-:W-:Y:S02]  /*3b80*/  FMUL.FTZ R22, R22, R6 ;  /* 0x0000000616167220 */ /* 0x000fe40000410000 */
[----:B------:R-:W-:Y:S01]  /*3b90*/  FFMA.FTZ R6, -R144, R144, 1 ;  /* 0x3f80000090067423 */ /* 0x000fe20000010190 */
[----:B------:R-:W-:Y:S01]  /*3ba0*/  F2FP.PACK_AB R11, R5, R11 ;  /* 0x0000000b050b723e */ /* 0x000fe200000000ff */
[----:B------:R-:W-:Y:S01]  /*3bb0*/  FMUL.FTZ R33, R7, R33 ;  /* 0x0000002107217220 */ /* 0x000fe20000410000 */
[----:B---3--:R-:W-:Y:S01]  /*3bc0*/  F2FP.PACK_AB R5, R15, R134 ;  /* 0x000000860f05723e */ /* 0x008fe200000000ff */
[----:B------:R-:W-:Y:S02]  /*3bd0*/  FFMA.FTZ R7, -R159, R159, 1 ;  /* 0x3f8000009f077423 */ /* 0x000fe4000001019f */
[----:B------:R-:W-:Y:S01]  /*3be0*/  FMUL.FTZ R34, R6, R34 ;  /* 0x0000002206227220 */ /* 0x000fe20000410000 */
[----:B------:R-:W-:Y:S01]  /*3bf0*/  F2FP.PACK_AB R6, R13, R14 ;  /* 0x0000000e0d06723e */ /* 0x000fe200000000ff */
[----:B------:R-:W-:Y:S01]  /*3c00*/  FMUL.FTZ R23, R7, R23 ;  /* 0x0000001707177220 */ /* 0x000fe20000410000 */
[----:B------:R2:W-:Y:S01]  /*3c10*/  STS [R230+0x1400], R5 ;  /* 0x00140005e6007388 */ /* 0x0005e20000000800 */
[----:B------:R-:W3:Y:S01]  /*3c20*/  MUFU.EX2 R7, R135 ;  /* 0x0000008700077308 */ /* 0x000ee20000000800 */
[--C-:B----4-:R-:W-:Y:S01]  /*3c30*/  FADD.FTZ R26, R26, -R4.reuse ;  /* 0x800000041a1a7221 */ /* 0x110fe20000010000 */
[----:B------:R-:W-:Y:S01]  /*3c40*/  F2FP.PACK_AB R12, R12, R34 ;  /* 0x000000220c0c723e */ /* 0x000fe200000000ff */
[--C-:B------:R-:W-:Y:S01]  /*3c50*/  FADD.FTZ R31, R31, -R4.reuse ;  /* 0x800000041f1f7221 */ /* 0x100fe20000010000 */
[----:B------:R-:W-:Y:S01]  /*3c60*/  F2FP.PACK_AB R10, R23, R22 ;  /* 0x00000016170a723e */ /* 0x000fe200000000ff */
[----:B------:R4:W-:Y:S01]  /*3c70*/  STS [R230+0x1000], R6 ;  /* 0x00100006e6007388 */ /* 0x0009e20000000800 */
[----:B------:R-:W-:Y:S02]  /*3c80*/  FMUL.FTZ R13, R13, R25 ;  /* 0x000000190d0d7220 */ /* 0x000fe40000410000 */
[----:B------:R-:W-:Y:S02]  /*3c90*/  FFMA.FTZ R14, -R207, R207, 1 ;  /* 0x3f800000cf0e7423 */ /* 0x000fe400000101cf */
[----:B------:R-:W-:Y:S01]  /*3ca0*/  FMUL.FTZ R134, R134, R26 ;  /* 0x0000001a86867220 */ /* 0x000fe20000410000 */
[----:B------:R-:W-:Y:S01]  /*3cb0*/  STS [R231+0x1000], R8 ;  /* 0x00100008e7007388 */ /* 0x000fe20000000800 */
[----:B-1----:R-:W-:Y:S02]  /*3cc0*/  FFMA.FTZ R16, -R208, R208, 1 ;  /* 0x3f800000d0107423 */ /* 0x002fe400000101d0 */
[----:B------:R-:W-:Y:S01]  /*3cd0*/  FMUL.FTZ R14, R14, R13 ;  /* 0x0000000d0e0e7220 */ /* 0x000fe20000410000 */
[----:B------:R-:W-:Y:S04]  /*3ce0*/  F2FP.PACK_AB R13, R33, R32 ;  /* 0x00000020210d723e */ /* 0x000fe800000000ff */
[----:B------:R-:W-:Y:S01]  /*3cf0*/  F2FP.PACK_AB R14, R14, R21 ;  /* 0x000000150e0e723e */ /* 0x000fe200000000ff */
[--C-:B--2---:R-:W-:Y:S04]  /*3d00*/  FADD.FTZ R5, R27, -R4.reuse ;  /* 0x800000041b057221 */ /* 0x104fe80000010000 */
[----:B------:R-:W-:Y:S02]  /*3d10*/  FMUL.FTZ R5, R15, R5 ;  /* 0x000000050f057220 */ /* 0x000fe40000410000 */
[----:B----4-:R-:W-:Y:S01]  /*3d20*/  FADD.FTZ R6, R30, -R4 ;  /* 0x800000041e067221 */ /* 0x010fe20000010000 */
[----:B---3--:R-:W-:Y:S01]  /*3d30*/  F2FP.PACK_AB R4, R9, R7 ;  /* 0x000000070904723e */ /* 0x008fe200000000ff */
[----:B------:R-:W-:Y:S02]  /*3d40*/  FFMA.FTZ R15, -R210, R210, 1 ;  /* 0x3f800000d20f7423 */ /* 0x000fe400000101d2 */
[----:B------:R-:W-:Y:S02]  /*3d50*/  FMUL.FTZ R6, R7, R6 ;  /* 0x0000000607067220 */ /* 0x000fe40000410000 */
[----:B------:R1:W-:Y:S01]  /*3d60*/  STS [R231+0x1400], R4 ;  /* 0x00140004e7007388 */ /* 0x0003e20000000800 */
[----:B------:R-:W-:Y:S02]  /*3d70*/  FMUL.FTZ R7, R15, R134 ;  /* 0x000000860f077220 */ /* 0x000fe40000410000 */
[----:B------:R-:W-:Y:S02]  /*3d80*/  FMUL.FTZ R5, R16, R5 ;  /* 0x0000000510057220 */ /* 0x000fe40000410000 */
[----:B------:R-:W-:Y:S01]  /*3d90*/  FMUL.FTZ R9, R9, R31 ;  /* 0x0000001f09097220 */ /* 0x000fe20000410000 */
[----:B------:R-:W-:Y:S01]  /*3da0*/  BAR.SYNC.DEFER_BLOCKING 0x0 ;  /* 0x0000000000007b1d */ /* 0x000fe20000010000 */
[----:B------:R-:W-:Y:S01]  /*3db0*/  FFMA.FTZ R15, -R158, R158, 1 ;  /* 0x3f8000009e0f7423 */ /* 0x000fe2000001019e */
[----:B------:R-:W-:Y:S01]  /*3dc0*/  F2FP.PACK_AB R5, R5, R7 ;  /* 0x000000070505723e */ /* 0x000fe200000000ff */
[----:B------:R-:W-:Y:S02]  /*3dd0*/  FFMA.FTZ R16, -R145, R145, 1 ;  /* 0x3f80000091107423 */ /* 0x000fe40000010191 */
        /* <DEDUP_REMOVED lines=91> */
[----:B-1--4-:R-:W-:Y:S01]  /*4390*/  LOP3.LUT P4, RZ, R233, 0x1, RZ, 0xc0, !PT ;  /* 0x00000001e9ff7812 */ /* 0x012fe2000788c0ff */
[----:B------:R-:W-:Y:S01]  /*43a0*/  USHF.R.S32.HI UR18, URZ, 0x1f, UR9 ;  /* 0x0000001f3f127899 */ /* 0x000fe20008011409 */
[----:B------:R-:W-:Y:S01]  /*43b0*/  IMAD.U32 R11, RZ, RZ, UR6 ;  /* 0x00000006ff0b7e24 */ /* 0x000fe2000f8e00ff */
[----:B------:R-:W-:Y:S01]  /*43c0*/  ULDC.64 UR4, c[0x0][0x208] ;  /* 0x0000820000047ab9 */ /* 0x000fe20000000a00 */
[----:B------:R-:W-:Y:S01]  /*43d0*/  IMAD.U32 R132, RZ, RZ, UR7 ;  /* 0x00000007ff847e24 */ /* 0x000fe2000f8e00ff */
[----:B------:R-:W-:Y:S02]  /*43e0*/  UIMAD UR18, UR18, UR4, URZ ;  /* 0x00000004121272a4 */ /* 0x000fe4000f8e023f */
[----:B------:R-:W-:Y:S02]  /*43f0*/  USHF.L.U32 UR19, UR9, 0x6, URZ ;  /* 0x0000000609137899 */ /* 0x000fe4000800063f */
[----:B------:R-:W-:Y:S02]  /*4400*/  UIMAD.WIDE.U32 UR20, UR9, UR4, URZ ;  /* 0x00000004091472a5 */ /* 0x000fe4000f8e003f */
[----:B------:R-:W-:Y:S02]  /*4410*/  UIMAD UR18, UR9, UR5, UR18 ;  /* 0x00000005091272a4 */ /* 0x000fe4000f8e0212 */
[----:B------:R-:W-:Y:S01]  /*4420*/  IADD3 R19, P0, R246, UR19, RZ ;  /* 0x00000013f6137c10 */ /* 0x000fe2000ff1e0ff */
[----:B------:R-:W-:Y:S01]  /*4430*/  USHF.L.U32 UR4, UR20, 0x6, URZ ;  /* 0x0000000614047899 */ /* 0x000fe2000800063f */
[----:B------:R-:W-:Y:S01]  /*4440*/  IMAD.U32 R8, RZ, RZ, UR19 ;  /* 0x00000013ff087e24 */ /* 0x000fe2000f8e00ff */
[----:B------:R-:W-:Y:S01]  /*4450*/  UIADD3 UR18, UR21, UR18, URZ ;  /* 0x0000001215127290 */ /* 0x000fe2000fffe03f */
[----:B------:R-:W-:Y:S03]  /*4460*/  IMAD.U32 R133, RZ, RZ, UR19 ;  /* 0x00000013ff857e24 */ /* 0x000fe6000f8e00ff */
[----:B------:R-:W-:Y:S01]  /*4470*/  IADD3 R8, -R236, c[0x0][0x168], -R8 ;  /* 0x00005a00ec087a10 */ /* 0x000fe20007ffe908 */
[----:B------:R-:W-:Y:S01]  /*4480*/  USHF.L.U64.HI UR18, UR20, 0x6, UR18 ;  /* 0x0000000614127899 */ /* 0x000fe20008010212 */
[----:B------:R-:W-:Y:S02]  /*4490*/  IADD3 R9, P2, R240, UR4, RZ ;  /* 0x00000004f0097c10 */ /* 0x000fe4000ff5e0ff */
[----:B------:R-:W-:Y:S02]  /*44a0*/  ISETP.LT.OR P6, PT, R8, 0x1, !P4 ;  /* 0x000000010800780c */ /* 0x000fe400067c1670 */
[----:B------:R-:W-:Y:S02]  /*44b0*/  LEA.HI.X.SX32 R133, R133, R250, 0x1, P0 ;  /* 0x000000fa85857211 */ /* 0x000fe400000f0eff */
[----:B------:R-:W-:Y:S02]  /*44c0*/  IADD3 R11, P1, P0, R240, UR4, R11 ;  /* 0x00000004f00b7c10 */ /* 0x000fe4000f83e00b */
[----:B------:R-:W-:Y:S02]  /*44d0*/  IADD3.X R17, R239, UR18, RZ, P2, !PT ;  /* 0x00000012ef117c10 */ /* 0x000fe400097fe4ff */
[----:B------:R-:W-:Y:S02]  /*44e0*/  LEA R16, P2, R9, c[0x0][0x1f0], 0x1 ;  /* 0x00007c0009107a11 */ /* 0x000fe400078408ff */
[----:B------:R-:W-:Y:S02]  /*44f0*/  IADD3.X R132, R239, UR18, R132, P1, P0 ;  /* 0x00000012ef847c10 */ /* 0x000fe40008fe0484 */
[----:B------:R-:W-:Y:S02]  /*4500*/  LEA R18, P0, R19, c[0x0][0x280], 0x2 ;  /* 0x0000a00013127a11 */ /* 0x000fe400078010ff */
[----:B------:R-:W-:Y:S02]  /*4510*/  LEA R10, P1, R11, c[0x0][0x1f0], 0x1 ;  /* 0x00007c000b0a7a11 */ /* 0x000fe400078208ff */
[----:B------:R-:W-:Y:S02]  /*4520*/  LEA.HI.X R17, R9, c[0x0][0x1f4], R17, 0x1, P2 ;  /* 0x00007d0009117a11 */ /* 0x000fe400010f0c11 */
[----:B------:R-:W-:Y:S02]  /*4530*/  LOP3.LUT P2, RZ, R233, 0x2, RZ, 0xc0, !PT ;  /* 0x00000002e9ff7812 */ /* 0x000fe4000784c0ff */
[----:B------:R-:W-:Y:S01]  /*4540*/  LEA.HI.X R19, R19, c[0x0][0x284], R133, 0x2, P0 ;  /* 0x0000a10013137a11 */ /* 0x000fe200000f1485 */
[----:B------:R-:W-:Y:S01]  /*4550*/  @!PT LDS RZ, [RZ] ;  /* 0x00000000fffff984 */ /* 0x000fe20000000800 */
[----:B------:R-:W-:Y:S01]  /*4560*/  @!PT LDS RZ, [RZ] ;  /* 0x00000000fffff984 */ /* 0x000fe20000000800 */
[----:B------:R-:W-:Y:S01]  /*4570*/  @!PT LDS RZ, [RZ] ;  /* 0x00000000fffff984 */ /* 0x000fe20000000800 */
[----:B------:R1:W-:Y:S01]  /*4580*/  LDGSTS.E.BYPASS.LTC128B.128 [R228+0xc080], [R16.64], !P6 ;  /* 0x0c08000010e47fae */ /* 0x0003e2000f101d50 */
[----:B------:R-:W-:Y:S02]  /*4590*/  LEA.HI.X R11, R11, c[0x0][0x1f4], R132, 0x1, P1 ;  /* 0x00007d000b0b7a11 */ /* 0x000fe400008f0c84 */
[C---:B------:R-:W-:Y:S02]  /*45a0*/  ISETP.LT.OR P1, PT, R8.reuse, 0x1, !P2 ;  /* 0x000000010800780c */ /* 0x040fe40005721670 */
        /* <DEDUP_REMOVED lines=12> */
.L_x_459:
[-C--:B-1--4-:R-:W-:Y:S01]  /*4670*/  HMMA.16816.F32 R84, R4, R12.reuse, R84 ;  /* 0x0000000c0454723c */ /* 0x092fe20000001854 */
[----:B------:R-:W-:Y:S01]  /*4680*/  LDSM.16.MT88.4 R8, [R223+0x15280] ;  /* 0x01528000df08783b */ /* 0x000fe20000004200 */
        /* <DEDUP_REMOVED lines=71> */
[----:B------:R-:W-:Y:S02]  /*4b00*/  USHF.R.S32.HI UR19, URZ, 0x1f, UR9 ;  /* 0x0000001f3f137899 */ /* 0x000fe40008011409 */
[----:B------:R-:W-:Y:S02]  /*4b10*/  ULDC.64 UR4, c[0x0][0x178] ;  /* 0x00005e0000047ab9 */ /* 0x000fe40000000a00 */
        /* <DEDUP_REMOVED lines=8> */
[----:B------:R-:W-:Y:S01]  /*4ba0*/  IMAD.U32 R6, RZ, RZ, UR18 ;  /* 0x00000012ff067e24 */ /* 0x000fe2000f8e00ff */
[----:B------:R-:W-:Y:S02]  /*4bb0*/  ULEA UR18, UP0, UR4, UR20, 0x5 ;  /* 0x0000001404127291 */ /* 0x000fe4000f80283f */
[----:B------:R-:W-:Y:S01]  /*4bc0*/  LEA.HI.X.SX32 R5, R5, R251, 0x1, P0 ;  /* 0x000000fb05057211 */ /* 0x000fe200000f0eff */
[----:B------:R-:W-:Y:S01]  /*4bd0*/  USHF.L.U64.HI UR19, UR22, 0x6, UR19 ;  /* 0x0000000616137899 */ /* 0x000fe20008010213 */
[----:B------:R-:W-:Y:S02]  /*4be0*/  LEA R10, P0, R4, c[0x0][0x258], 0x2 ;  /* 0x00009600040a7a11 */ /* 0x000fe400078010ff */
[----:B------:R-:W-:Y:S01]  /*4bf0*/  IADD3 R7, P1, R242, UR18, RZ ;  /* 0x00000012f2077c10 */ /* 0x000fe2000ff3e0ff */
[----:B------:R-:W-:Y:S01]  /*4c00*/  ULEA.HI.X UR4, UR4, UR19, UR5, 0x5, UP0 ;  /* 0x0000001304047291 */ /* 0x000fe200080f2c05 */
[----:B------:R-:W-:Y:S02]  /*4c10*/  LEA.HI.X R11, R4, c[0x0][0x25c], R5, 0x2, P0 ;  /* 0x00009700040b7a11 */ /* 0x000fe400000f1405 */
[----:B------:R-:W-:Y:S02]  /*4c20*/  IADD3 R4, -R236, c[0x0][0x168], -R6 ;  /* 0x00005a00ec047a10 */ /* 0x000fe40007ffe906 */
[----:B------:R-:W-:Y:S02]  /*4c30*/  IADD3 R5, P0, R242, UR20, RZ ;  /* 0x00000014f2057c10 */ /* 0x000fe4000ff1e0ff */
[----:B------:R-:W-:Y:S02]  /*4c40*/  ISETP.LT.OR P6, PT, R4, 0x1, !P4 ;  /* 0x000000010400780c */ /* 0x000fe400067c1670 */
[----:B------:R-:W-:Y:S02]  /*4c50*/  LEA R8, P2, R5, c[0x0][0x160], 0x1 ;  /* 0x0000580005087a11 */ /* 0x000fe400078408ff */
[C---:B------:R-:W-:Y:S02]  /*4c60*/  IADD3.X R9, R244.reuse, UR19, RZ, P0, !PT ;  /* 0x00000013f4097c10 */ /* 0x040fe400087fe4ff */
[----:B------:R-:W-:Y:S02]  /*4c70*/  IADD3.X R12, R244, UR4, RZ, P1, !PT ;  /* 0x00000004f40c7c10 */ /* 0x000fe40008ffe4ff */
[----:B------:R-:W-:Y:S02]  /*4c80*/  LOP3.LUT P1, RZ, R238, 0x2, RZ, 0xc0, !PT ;  /* 0x00000002eeff7812 */ /* 0x000fe4000782c0ff */
[----:B------:R-:W-:Y:S02]  /*4c90*/  LEA R6, P0, R7, c[0x0][0x160], 0x1 ;  /* 0x0000580007067a11 */ /* 0x000fe400078008ff */
[----:B------:R-:W-:Y:S02]  /*4ca0*/  LEA.HI.X R9, R5, c[0x0][0x164], R9, 0x1, P2 ;  /* 0x0000590005097a11 */ /* 0x000fe400010f0c09 */
[C---:B------:R-:W-:Y:S02]  /*4cb0*/  ISETP.LT.OR P2, PT, R4.reuse, 0x1, !P1 ;  /* 0x000000010400780c */ /* 0x040fe40004f41670 */
[----:B------:R-:W-:Y:S01]  /*4cc0*/  LEA.HI.X R7, R7, c[0x0][0x164], R12, 0x1, P0 ;  /* 0x0000590007077a11 */ /* 0x000fe200000f0c0c */
[----:B------:R-:W-:Y:S01]  /*4cd0*/  @!PT LDS RZ, [RZ] ;  /* 0x00000000fffff984 */ /* 0x000fe20000000800 */
[----:B------:R-:W-:Y:S01]  /*4ce0*/  @!PT LDS RZ, [RZ] ;  /* 0x00000000fffff984 */ /* 0x000fe20000000800 */
[----:B------:R-:W-:Y:S01]  /*4cf0*/  @!PT LDS RZ, [RZ] ;  /* 0x00000000fffff984 */ /* 0x000fe20000000800 */
[----:B------:R1:W-:Y:S01]  /*4d00*/  LDGSTS.E.BYPASS.LTC128B.128 [R228+0x6080], [R8.64], !P6 ;  /* 0x0608000008e47fae */ /* 0x0003e2000f101d50 */
        /* <DEDUP_REMOVED lines=11> */
.L_x_460:
        /* <DEDUP_REMOVED lines=27> */
[C---:B------:R-:W-:Y:S01]  /*4f70*/  HMMA.16816.F32 R136, R208.reuse, R216, R136 ;  /* 0x000000d8d088723c */ /* 0x040fe20000001888 */
[----:B------:R-:W2:Y:S07]  /*4f80*/  LDL.64 R216, [R1] ;  /* 0x0000000001d87983 */ /* 0x000eae0000100a00 */
[-C--:B------:R-:W-:Y:S01]  /*4f90*/  HMMA.16816.F32 R140, R208, R218.reuse, R140 ;  /* 0x000000dad08c723c */ /* 0x080fe2000000188c */
[----:B------:R-:W3:Y:S07]  /*4fa0*/  LDSM.16.M88.4 R208, [R220+0x15280] ;  /* 0x01528000dcd0783b */ /* 0x000eee0000000200 */
[----:B------:R-:W-:Y:S01]  /*4fb0*/  HMMA.16816.F32 R144, R200, R218, R144 ;  /* 0x000000dac890723c */ /* 0x000fe20000001890 */
[----:B------:R-:W4:Y:S07]  /*4fc0*/  LDSM.16.MT88.4 R200, [R0+0x3080] ;  /* 0x0030800000c8783b */ /* 0x000f2e0000004200 */
[-C--:B-1----:R-:W-:Y:S08]  /*4fd0*/  HMMA.16816.F32 R4, R156, R204.reuse, R4 ;  /* 0x000000cc9c04723c */ /* 0x082ff00000001804 */
[C---:B---3--:R-:W-:Y:S08]  /*4fe0*/  HMMA.16816.F32 R8, R208.reuse, R204, R8 ;  /* 0x000000ccd008723c */ /* 0x048ff00000001808 */
[-C--:B------:R-:W-:Y:S08]  /*4ff0*/  HMMA.16816.F32 R12, R208, R206.reuse, R12 ;  /* 0x000000ced00c723c */ /* 0x080ff0000000180c */
[C---:B------:R-:W-:Y:S01]  /*5000*/  HMMA.16816.F32 R16, R156.reuse, R206, R16 ;  /* 0x000000ce9c10723c */ /* 0x040fe20000001810 */
[----:B------:R-:W-:Y:S07]  /*5010*/  LDSM.16.MT88.4 R204, [R0+0x1880] ;  /* 0x0018800000cc783b */ /* 0x000fee0000004200 */
[-C--:B----4-:R-:W-:Y:S08]  /*5020*/  HMMA.16816.F32 R20, R156, R200.reuse, R20 ;  /* 0x000000c89c14723c */ /* 0x090ff00000001814 */
[C---:B------:R-:W-:Y:S08]  /*5030*/  HMMA.16816.F32 R24, R208.reuse, R200, R24 ;  /* 0x000000c8d018723c */ /* 0x040ff00000001818 */
[-C--:B------:R-:W-:Y:S08]  /*5040*/  HMMA.16816.F32 R28, R208, R202.reuse, R28 ;  /* 0x000000cad01c723c */ /* 0x080ff0000000181c */
[C---:B------:R-:W-:Y:S01]  /*5050*/  HMMA.16816.F32 R32, R156.reuse, R202, R32 ;  /* 0x000000ca9c20723c */ /* 0x040fe20000001820 */
[----:B------:R-:W1:Y:S07]  /*5060*/  LDSM.16.M88.4 R200, [R3+0x14280] ;  /* 0x0142800003c8783b */ /* 0x000e6e0000000200 */
[-C--:B------:R-:W-:Y:S08]  /*5070*/  HMMA.16816.F32 R132, R156, R212.reuse, R132 ;  /* 0x000000d49c84723c */ /* 0x080ff00000001884 */
[C---:B------:R-:W-:Y:S08]  /*5080*/  HMMA.16816.F32 R136, R208.reuse, R212, R136 ;  /* 0x000000d4d088723c */ /* 0x040ff00000001888 */
[-C--:B------:R-:W-:Y:S01]  /*5090*/  HMMA.16816.F32 R140, R208, R214.reuse, R140 ;  /* 0x000000d6d08c723c */ /* 0x080fe2000000188c */
[----:B------:R-:W3:Y:S07]  /*50a0*/  LDSM.16.M88.4 R208, [R3+0x15280] ;  /* 0x0152800003d0783b */ /* 0x000eee0000000200 */
[----:B------:R-:W-:Y:S01]  /*50b0*/  HMMA.16816.F32 R144, R156, R214, R144 ;  /* 0x000000d69c90723c */ /* 0x000fe20000001890 */
[----:B------:R-:W4:Y:S04]  /*50c0*/  LDSM.16.MT88.4 R156, [R0+0x3880] ;  /* 0x00388000009c783b */ /* 0x000f280000004200 */
[----:B------:R-:W5:Y:S03]  /*50d0*/  LDSM.16.MT88.4 R212, [R0+0x5880] ;  /* 0x0058800000d4783b */ /* 0x000f660000004200 */
[-C--:B-1----:R-:W-:Y:S08]  /*50e0*/  HMMA.16816.F32 R4, R200, R204.reuse, R4 ;  /* 0x000000ccc804723c */ /* 0x082ff00000001804 */
[C---:B---3--:R-:W-:Y:S08]  /*50f0*/  HMMA.16816.F32 R8, R208.reuse, R204, R8 ;  /* 0x000000ccd008723c */ /* 0x048ff00000001808 */
[-C--:B------:R-:W-:Y:S08]  /*5100*/  HMMA.16816.F32 R12, R208, R206.reuse, R12 ;  /* 0x000000ced00c723c */ /* 0x080ff0000000180c */
[C---:B------:R-:W-:Y:S08]  /*5110*/  HMMA.16816.F32 R16, R200.reuse, R206, R16 ;  /* 0x000000cec810723c */ /* 0x040ff00000001810 */
[-C--:B----4-:R-:W-:Y:S08]  /*5120*/  HMMA.16816.F32 R20, R200, R156.reuse, R20 ;  /* 0x0000009cc814723c */ /* 0x090ff00000001814 */
[C---:B------:R-:W-:Y:S08]  /*5130*/  HMMA.16816.F32 R24, R208.reuse, R156, R24 ;  /* 0x0000009cd018723c */ /* 0x040ff00000001818 */
[-C--:B------:R-:W-:Y:S08]  /*5140*/  HMMA.16816.F32 R28, R208, R158.reuse, R28 ;  /* 0x0000009ed01c723c */ /* 0x080ff0000000181c */
[C---:B------:R-:W-:Y:S07]  /*5150*/  HMMA.16816.F32 R32, R200.reuse, R158, R32 ;  /* 0x0000009ec820723c */ /* 0x040fee0000001820 */
[----:B------:R-:W-:Y:S01]  /*5160*/  IMAD.U32 R158, RZ, RZ, UR11 ;  /* 0x0000000bff9e7e24 */ /* 0x000fe2000f8e00ff */
[-C--:B-----5:R-:W-:Y:S08]  /*5170*/  HMMA.16816.F32 R132, R200, R212.reuse, R132 ;  /* 0x000000d4c884723c */ /* 0x0a0ff00000001884 */
[C---:B------:R-:W-:Y:S08]  /*5180*/  HMMA.16816.F32 R136, R208.reuse, R212, R136 ;  /* 0x000000d4d088723c */ /* 0x040ff00000001888 */
[-C--:B------:R-:W-:Y:S08]  /*5190*/  HMMA.16816.F32 R140, R208, R214.reuse, R140 ;  /* 0x000000d6d08c723c */ /* 0x080ff0000000188c */
[----:B------:R-:W-:Y:S04]  /*51a0*/  HMMA.16816.F32 R144, R200, R214, R144 ;  /* 0x000000d6c890723c */ /* 0x000fe80000001890 */
[----:B--2---:R-:W-:Y:S01]  /*51b0*/  IADD3 R157, P0, R216, UR11, RZ ;  /* 0x0000000bd89d7c10 */ /* 0x004fe2000ff1e0ff */
        /* <DEDUP_REMOVED lines=103> */
.L_x_458:
[----:B------:R-:W-:Y:S05]  /*5830*/  @P1 BRA `(.L_x_462) ;  /* 0x0000105000001947 */ /* 0x000fea0003800000 */
[----:B------:R-:W-:Y:S01]  /*5840*/  SHF.R.S32.HI R7, RZ, 0x1f, R234 ;  /* 0x0000001fff077819 */ /* 0x000fe200000114ea */
[----:B------:R-:W-:Y:S01]  /*5850*/  BAR.SYNC.DEFER_BLOCKING 0x1, 0x100 ;  /* 0x0044000000007b1d */ /* 0x000fe20000010000 */
[----:B------:R-:W-:Y:S01]  /*5860*/  F2FP.PACK_AB R36, R37, R36 ;  /* 0x000000242524723e */ /* 0x000fe200000000ff */
[----:B------:R-:W-:Y:S01]  /*5870*/  USHF.R.S32.HI UR6, URZ, 0x1f, UR13 ;  /* 0x0000001f3f067899 */ /* 0x000fe2000801140d */
[CC--:B------:R-:W-:Y:S01]  /*5880*/  LEA.HI R3, R7.reuse, R234.reuse, RZ, 0x2 ;  /* 0x000000ea07037211 */ /* 0x0c0fe200078f10ff */
[----:B------:R-:W-:Y:S01]  /*5890*/  USHF.R.S32.HI UR7, URZ, 0x1f, UR14 ;  /* 0x0000001f3f077899 */ /* 0x000fe2000801140e */
[----:B------:R-:W-:Y:S01]  /*58a0*/  LEA.HI R0, R7, R234, RZ, 0x5 ;  /* 0x000000ea07007211 */ /* 0x000fe200078f28ff */
[----:B------:R-:W-:Y:S01]  /*58b0*/  ULDC.64 UR4, c[0x0][0x338] ;  /* 0x0000ce0000047ab9 */ /* 0x000fe20000000a00 */
[--C-:B------:R-:W-:Y:S01]  /*58c0*/  SHF.R.S32.HI R5, RZ, 0x2, R3.reuse ;  /* 0x00000002ff057819 */ /* 0x100fe20000011403 */
[----:B------:R-:W-:Y:S01]  /*58d0*/  UIMAD UR4, UR6, UR4, URZ ;  /* 0x00000004060472a4 */ /* 0x000fe2000f8e023f */
[----:B------:R-:W-:Y:S01]  /*58e0*/  SHF.R.S32.HI R2, RZ, 0x1f, R3 ;  /* 0x0000001fff027819 */ /* 0x000fe20000011403 */
[----:B------:R-:W-:Y:S01]  /*58f0*/  BSSY B0, `(.L_x_463) ;  /* 0x00000b3000007945 */ /* 0x000fe20003800000 */
[----:B------:R-:W-:Y:S01]  /*5900*/  SHF.R.S32.HI R4, RZ, 0x5, R0 ;  /* 0x00000005ff047819 */ /* 0x000fe20000011400 */
[----:B------:R-:W-:Y:S01]  /*5910*/  UIMAD UR5, UR13, UR5, UR4 ;  /* 0x000000050d0572a4 */ /* 0x000fe2000f8e0204 */
[----:B------:R-:W-:-:S02]  /*5920*/  LEA.HI R2, R2, R5, RZ, 0x3 ;  /* 0x0000000502027211 */ /* 0x000fc400078f18ff */
[----:B------:R-:W-:Y:S01]  /*5930*/  LEA.HI R0, R0, R4, RZ, 0x1 ;  /* 0x0000000400007211 */ /* 0x000fe200078f08ff */
[----:B------:R-:W-:Y:S01]  /*5940*/  ULDC UR4, c[0x0][0x2f0] ;  /* 0x0000bc0000047ab9 */ /* 0x000fe20000000800 */
[----:B------:R-:W-:Y:S01]  /*5950*/  LOP3.LUT R6, R2, 0xfffffff8, RZ, 0xc0, !PT ;  /* 0xfffffff802067812 */ /* 0x000fe200078ec0ff */
[----:B------:R-:W-:Y:S01]  /*5960*/  UIADD3 UR10, -UR10, UR4, URZ ;  /* 0x000000040a0a7290 */ /* 0x000fe2000fffe13f */
        /* <DEDUP_REMOVED lines=13> */
[----:B------:R-:W-:Y:S01]  /*5a40*/  LOP3.LUT R8, R0, 0x1ffffff8, RZ, 0xc0, !PT ;  /* 0x1ffffff800087812 */ /* 0x000fe200078ec0ff */
[----:B------:R-:W-:Y:S01]  /*5a50*/  UISETP.LT.AND UP0, UPT, UR10, 0x40, UPT ;  /* 0x000000400a00788c */ /* 0x000fe2000bf01270 */
[----:B------:R-:W-:-:S02]  /*5a60*/  SHF.R.S32.HI R14, RZ, 0x3, R0 ;  /* 0x00000003ff0e7819 */ /* 0x000fc40000011400 */
[----:B------:R-:W-:Y:S01]  /*5a70*/  LOP3.LUT R4, R2, 0x18, R4, 0xf8, !PT ;  /* 0x0000001802047812 */ /* 0x000fe200078ef804 */
[----:B------:R-:W-:Y:S01]  /*5a80*/  IMAD.IADD R8, R234, 0x1, -R8 ;  /* 0x00000001ea087824 */ /* 0x000fe200078e0a08 */
[----:B------:R-:W-:Y:S01]  /*5a90*/  SHF.R.U32.HI R0, RZ, 0x3, R2 ;  /* 0x00000003ff007819 */ /* 0x000fe20000011602 */
[----:B------:R-:W-:Y:S01]  /*5aa0*/  IMAD.SHL.U32 R2, R14, 0x40, RZ ;  /* 0x000000400e027824 */ /* 0x000fe200078e00ff */
[----:B------:R-:W-:Y:S01]  /*5ab0*/  F2FP.PACK_AB R38, R39, R38 ;  /* 0x000000262726723e */ /* 0x000fe200000000ff */
[----:B------:R-:W-:Y:S01]  /*5ac0*/  IMAD.SHL.U32 R8, R8, 0x8, RZ ;  /* 0x0000000808087824 */ /* 0x000fe200078e00ff */
[----:B------:R-:W-:Y:S01]  /*5ad0*/  LOP3.LUT R0, R4, R0, RZ, 0x3c, !PT ;  /* 0x0000000004007212 */ /* 0x000fe200078e3cff */
[----:B------:R-:W-:Y:S01]  /*5ae0*/  USEL UR10, UR10, 0x40, UP0 ;  /* 0x000000400a0a7887 */ /* 0x000fe20008000000 */
[----:B------:R-:W-:Y:S02]  /*5af0*/  LOP3.LUT R2, R2, 0x1c0, RZ, 0xc0, !PT ;  /* 0x000001c002027812 */ /* 0x000fe400078ec0ff */
[----:B------:R-:W-:Y:S01]  /*5b00*/  F2FP.PACK_AB R48, R49, R48 ;  /* 0x000000303130723e */ /* 0x000fe200000000ff */
[----:B------:R-:W-:Y:S01]  /*5b10*/  IMAD.U32 R0, R3, 0x2, R0 ;  /* 0x0000000203007824 */ /* 0x000fe200078e0000 */
[----:B------:R-:W-:-:S02]  /*5b20*/  LOP3.LUT R5, R2, 0x38, R8, 0xf8, !PT ;  /* 0x0000003802057812 */ /* 0x000fc400078ef808 */
[----:B------:R-:W-:Y:S01]  /*5b30*/  SHF.R.U32.HI R30, RZ, 0x3, R2 ;  /* 0x00000003ff1e7819 */ /* 0x000fe20000011602 */
        /* <DEDUP_REMOVED lines=68> */
[----:B------:R-:W-:Y:S02]  /*5f80*/  LOP3.LUT R30, R5, R30, RZ, 0x3c, !PT ;  /* 0x0000001e051e7212 */ /* 0x000fe400078e3cff */
        /* <DEDUP_REMOVED lines=25> */
[----:B------:R2:W-:Y:S04]  /*6120*/  STS [R2+0x4080], R4 ;  /* 0x0040800402007388 */ /* 0x0005e80000000800 */
[----:B------:R-:W-:Y:S04]  /*6130*/  STS [R2+0x4480], R3 ;  /* 0x0044800302007388 */ /* 0x000fe80000000800 */
[----:B------:R3:W-:Y:S01]  /*6140*/  STS [R0+0x5080], R9 ;  /* 0x0050800900007388 */ /* 0x0007e20000000800 */
[----:B-1----:R-:W-:-:S03]  /*6150*/  SHF.R.S32.HI R15, RZ, 0x1f, R14 ;  /* 0x0000001fff0f7819 */ /* 0x002fc6000001140e */
[----:B------:R1:W-:Y:S04]  /*6160*/  STS [R0+0x5480], R7 ;  /* 0x0054800700007388 */ /* 0x0003e80000000800 */
[----:B------:R4:W-:Y:S04]  /*6170*/  STS [R2+0x5080], R6 ;  /* 0x0050800602007388 */ /* 0x0009e80000000800 */
[----:B------:R5:W-:Y:S01]  /*6180*/  STS [R2+0x5480], R5 ;  /* 0x0054800502007388 */ /* 0x000be20000000800 */
[----:B--2---:R-:W-:Y:S01]  /*6190*/  IMAD.U32 R4, RZ, RZ, UR14 ;  /* 0x0000000eff047e24 */ /* 0x004fe2000f8e00ff */
[----:B---3--:R-:W-:Y:S01]  /*61a0*/  SHF.R.S32.HI R9, RZ, 0x1f, R8 ;  /* 0x0000001fff097819 */ /* 0x008fe20000011408 */
[----:B-1----:R-:W-:Y:S01]  /*61b0*/  IMAD.SHL.U32 R0, R10, 0x2, RZ ;  /* 0x000000020a007824 */ /* 0x002fe200078e00ff */
[----:B------:R-:W-:Y:S01]  /*61c0*/  BAR.SYNC.DEFER_BLOCKING 0x1, 0x100 ;  /* 0x0044000000007b1d */ /* 0x000fe20000010000 */
[----:B----4-:R-:W-:-:S02]  /*61d0*/  IMAD.U32 R6, RZ, RZ, UR15 ;  /* 0x0000000fff067e24 */ /* 0x010fc4000f8e00ff */
[----:B-----5:R-:W-:Y:S02]  /*61e0*/  IMAD.U32 R2, RZ, RZ, UR13 ;  /* 0x0000000dff027e24 */ /* 0x020fe4000f8e00ff */
[----:B------:R-:W-:-:S04]  /*61f0*/  IMAD.WIDE R6, R6, 0x40, R14 ;  /* 0x0000004006067825 */ /* 0x000fc800078e020e */
[----:B------:R-:W-:-:S05]  /*6200*/  IMAD.WIDE.U32 R2, R2, c[0x0][0x338], R8 ;  /* 0x0000ce0002027a25 */ /* 0x000fca00078e0008 */
[----:B------:R-:W-:Y:S01]  /*6210*/  IADD3 R3, R3, UR5, RZ ;  /* 0x0000000503037c10 */ /* 0x000fe2000fffe0ff */
[----:B------:R-:W-:Y:S02]  /*6220*/  ULDC.64 UR4, c[0x0][0x340] ;  /* 0x0000d00000047ab9 */ /* 0x000fe40000000a00 */
[----:B------:R-:W-:Y:S02]  /*6230*/  UIMAD UR4, UR7, UR4, URZ ;  /* 0x00000004070472a4 */ /* 0x000fe4000f8e023f */
[----:B------:R-:W-:Y:S01]  /*6240*/  IMAD.WIDE.U32 R12, R4, c[0x0][0x340], R2 ;  /* 0x0000d000040c7a25 */ /* 0x000fe200078e0002 */
[----:B------:R1:W2:Y:S01]  /*6250*/  LDS.128 R40, [R0+0x7080] ;  /* 0x0070800000287984 */ /* 0x0002a20000000c00 */
[----:B------:R-:W-:-:S03]  /*6260*/  UIMAD UR4, UR14, UR5, UR4 ;  /* 0x000000050e0472a4 */ /* 0x000fc6000f8e0204 */
[----:B------:R1:W3:Y:S03]  /*6270*/  LDS.128 R36, [R0+0x9080] ;  /* 0x0090800000247984 */ /* 0x0002e60000000c00 */
[----:B------:R-:W-:Y:S01]  /*6280*/  IADD3 R5, R13, UR4, RZ ;  /* 0x000000040d057c10 */ /* 0x000fe2000fffe0ff */
[----:B------:R1:W4:Y:S04]  /*6290*/  LDS.128 R32, [R0+0xb080] ;  /* 0x00b0800000207984 */ /* 0x0003280000000c00 */
[----:B------:R1:W1:Y:S04]  /*62a0*/  LDS.128 R52, [R0+0x80] ;  /* 0x0000800000347984 */ /* 0x0002680000000c00 */
        /* <DEDUP_REMOVED lines=23> */
.L_x_464:
[----:B------:R-:W-:Y:S05]  /*6420*/  BSYNC B0 ;  /* 0x0000000000007941 */ /* 0x000fea0003800000 */
.L_x_463:
        /* <DEDUP_REMOVED lines=21> */
.L_x_466:
[----:B------:R-:W-:Y:S05]  /*6580*/  BSYNC B0 ;  /* 0x0000000000007941 */ /* 0x000fea0003800000 */
.L_x_465:
[----:B------:R-:W-:Y:S01]  /*6590*/  ULDC.64 UR4, c[0x0][0x308] ;  /* 0x0000c20000047ab9 */ /* 0x000fe20000000a00 */
[----:B-1----:R-:W-:Y:S01]  /*65a0*/  MOV R2, UR13 ;  /* 0x0000000d00027c02 */ /* 0x002fe20008000f00 */
[----:B------:R-:W-:Y:S01]  /*65b0*/  UIMAD UR4, UR6, UR4, URZ ;  /* 0x00000004060472a4 */ /* 0x000fe2000f8e023f */
[----:B------:R-:W-:Y:S01]  /*65c0*/  MOV R0, UR14 ;  /* 0x0000000e00007c02 */ /* 0x000fe20008000f00 */
[----:B------:R-:W-:Y:S02]  /*65d0*/  BSSY B0, `(.L_x_467) ;  /* 0x0000018000007945 */ /* 0x000fe40003800000 */
[----:B------:R-:W-:Y:S01]  /*65e0*/  UIMAD UR13, UR13, UR5, UR4 ;  /* 0x000000050d0d72a4 */ /* 0x000fe2000f8e0204 */
[----:B------:R-:W-:-:S02]  /*65f0*/  IMAD.WIDE.U32 R2, R2, c[0x0][0x308], R8 ;  /* 0x0000c20002027a25 */ /* 0x000fc400078e0008 */
[----:B------:R-:W-:Y:S02]  /*6600*/  ULDC.64 UR4, c[0x0][0x310] ;  /* 0x0000c40000047ab9 */ /* 0x000fe40000000a00 */
[----:B------:R-:W-:Y:S01]  /*6610*/  UIMAD UR4, UR7, UR4, URZ ;  /* 0x00000004070472a4 */ /* 0x000fe2000f8e023f */
[----:B------:R-:W-:-:S03]  /*6620*/  IADD3 R3, R3, UR13, RZ ;  /* 0x0000000d03037c10 */ /* 0x000fc6000fffe0ff */
[----:B------:R-:W-:Y:S02]  /*6630*/  UIMAD UR4, UR14, UR5, UR4 ;  /* 0x000000050e0472a4 */ /* 0x000fe4000f8e0204 */
[----:B------:R-:W-:-:S05]  /*6640*/  IMAD.WIDE.U32 R10, R0, c[0x0][0x310], R2 ;  /* 0x0000c400000a7a25 */ /* 0x000fca00078e0002 */
[----:B------:R-:W-:Y:S01]  /*6650*/  IADD3 R3, R11, UR4, RZ ;  /* 0x000000040b037c10 */ /* 0x000fe2000fffe0ff */
        /* <DEDUP_REMOVED lines=15> */
.L_x_468:
[----:B------:R-:W-:Y:S05]  /*6750*/  BSYNC B0 ;  /* 0x0000000000007941 */ /* 0x000fea0003800000 */
.L_x_467:
        /* <DEDUP_REMOVED lines=19> */
.L_x_462:
[----:B------:R-:W-:Y:S01]  /*6890*/  SHF.R.S32.HI R0, RZ, 0x1f, R234 ;  /* 0x0000001fff007819 */ /* 0x000fe200000114ea */
[----:B------:R-:W-:Y:S01]  /*68a0*/  USHF.R.S32.HI UR6, URZ, 0x1f, UR13 ;  /* 0x0000001f3f067899 */ /* 0x000fe2000801140d */
[----:B------:R-:W-:Y:S01]  /*68b0*/  IMAD.U32 R2, RZ, RZ, UR13 ;  /* 0x0000000dff027e24 */ /* 0x000fe2000f8e00ff */
[----:B------:R-:W-:Y:S01]  /*68c0*/  ULDC.64 UR4, c[0x0][0x308] ;  /* 0x0000c20000047ab9 */ /* 0x000fe20000000a00 */
[----:B------:R-:W-:Y:S01]  /*68d0*/  LEA.HI R8, R0, R234, RZ, 0x3 ;  /* 0x000000ea00087211 */ /* 0x000fe200078f18ff */
[----:B------:R-:W-:Y:S01]  /*68e0*/  UIMAD UR4, UR6, UR4, URZ ;  /* 0x00000004060472a4 */ /* 0x000fe2000f8e023f */
[----:B------:R-:W-:Y:S01]  /*68f0*/  IMAD.U32 R10, RZ, RZ, UR14 ;  /* 0x0000000eff0a7e24 */ /* 0x000fe2000f8e00ff */
[----:B------:R-:W-:Y:S01]  /*6900*/  ULDC UR8, c[0x0][0x2f0] ;  /* 0x0000bc0000087ab9 */ /* 0x000fe20000000800 */
[----:B------:R-:W-:Y:S01]  /*6910*/  LOP3.LUT R0, R8, 0x1ffffff8, RZ, 0xc0, !PT ;  /* 0x1ffffff808007812 */ /* 0x000fe200078ec0ff */
[----:B------:R-:W-:Y:S01]  /*6920*/  UIMAD UR5, UR13, UR5, UR4 ;  /* 0x000000050d0572a4 */ /* 0x000fe2000f8e0204 */
[----:B------:R-:W-:Y:S01]  /*6930*/  SHF.R.S32.HI R8, RZ, 0x3, R8 ;  /* 0x00000003ff087819 */ /* 0x000fe20000011408 */
[----:B------:R-:W-:Y:S01]  /*6940*/  UIADD3 UR8, -UR10, UR8, URZ ;  /* 0x000000080a087290 */ /* 0x000fe2000fffe13f */
[----:B------:R-:W-:Y:S01]  /*6950*/  IMAD.U32 R6, RZ, RZ, UR15 ;  /* 0x0000000fff067e24 */ /* 0x000fe2000f8e00ff */
[----:B------:R-:W-:Y:S01]  /*6960*/  USHF.R.S32.HI UR7, URZ, 0x1f, UR14 ;  /* 0x0000001f3f077899 */ /* 0x000fe2000801140e */
[----:B------:R-:W-:Y:S01]  /*6970*/  IMAD.IADD R0, R234, 0x1, -R0 ;  /* 0x00000001ea007824 */ /* 0x000fe200078e0a00 */
[----:B------:R-:W-:Y:S01]  /*6980*/  SHF.R.S32.HI R9, RZ, 0x1f, R8 ;  /* 0x0000001fff097819 */ /* 0x000fe20000011408 */
[----:B------:R-:W-:Y:S01]  /*6990*/  BSSY B0, `(.L_x_469) ;  /* 0x000001c000007945 */ /* 0x000fe20003800000 */
[----:B------:R-:W-:Y:S01]  /*69a0*/  ISETP.GE.AND P4, PT, R8, UR8, PT ;  /* 0x0000000808007c0c */ /* 0x000fe2000bf86270 */
[----:B------:R-:W-:-:S02]  /*69b0*/  IMAD.SHL.U32 R12, R0, 0x8, RZ ;  /* 0x00000008000c7824 */ /* 0x000fc400078e00ff */
[----:B------:R-:W-:-:S03]  /*69c0*/  IMAD.WIDE R6, R6, 0x40, R8 ;  /* 0x0000004006067825 */ /* 0x000fc600078e0208 */
[--C-:B------:R-:W-:Y:S02]  /*69d0*/  SHF.R.S32.HI R13, RZ, 0x1f, R12.reuse ;  /* 0x0000001fff0d7819 */ /* 0x100fe4000001140c */
[C---:B------:R-:W-:Y:S02]  /*69e0*/  IADD3 R16, R12.reuse, 0x40, RZ ;  /* 0x000000400c107810 */ /* 0x040fe40007ffe0ff */
[----:B------:R-:W-:Y:S01]  /*69f0*/  IADD3 R17, R12, 0x80, RZ ;  /* 0x000000800c117810 */ /* 0x000fe20007ffe0ff */
[----:B------:R-:W-:-:S05]  /*6a00*/  IMAD.WIDE.U32 R2, R2, c[0x0][0x308], R12 ;  /* 0x0000c20002027a25 */ /* 0x000fca00078e000c */
[----:B------:R-:W-:Y:S01]  /*6a10*/  IADD3 R3, R3, UR5, RZ ;  /* 0x0000000503037c10 */ /* 0x000fe2000fffe0ff */
[----:B------:R-:W-:Y:S02]  /*6a20*/  ULDC.64 UR4, c[0x0][0x310] ;  /* 0x0000c40000047ab9 */ /* 0x000fe40000000a00 */
[----:B------:R-:W-:Y:S02]  /*6a30*/  UIMAD UR4, UR7, UR4, URZ ;  /* 0x00000004070472a4 */ /* 0x000fe4000f8e023f */
[----:B------:R-:W-:Y:S02]  /*6a40*/  IMAD.WIDE.U32 R10, R10, c[0x0][0x310], R2 ;  /* 0x0000c4000a0a7a25 */ /* 0x000fe400078e0002 */
[----:B------:R-:W-:-:S06]  /*6a50*/  UIMAD UR4, UR14, UR5, UR4 ;  /* 0x000000050e0472a4 */ /* 0x000fcc000f8e0204 */
[----:B------:R-:W-:Y:S01]  /*6a60*/  IADD3 R3, R11, UR4, RZ ;  /* 0x000000040b037c10 */ /* 0x000fe2000fffe0ff */
        /* <DEDUP_REMOVED lines=14> */
.L_x_470:
[----:B------:R-:W-:Y:S05]  /*6b50*/  BSYNC B0 ;  /* 0x0000000000007941 */ /* 0x000fea0003800000 */
.L_x_469:
        /* <DEDUP_REMOVED lines=19> */
.L_x_472:
[----:B------:R-:W-:Y:S05]  /*6c90*/  BSYNC B0 ;  /* 0x0000000000007941 */ /* 0x000fea0003800000 */
.L_x_471:
        /* <DEDUP_REMOVED lines=27> */
.L_x_474:
[----:B------:R-:W-:Y:S05]  /*6e50*/  BSYNC B0 ;  /* 0x0000000000007941 */ /* 0x000fea0003800000 */
.L_x_473:
        /* <DEDUP_REMOVED lines=18> */
.L_x_475:
        /* <DEDUP_REMOVED lines=16> */
.L_x_1391:


//--------------------- .text._ZN7cutlass13device_kernelIN5flash19enable_sm80_to_sm89INS1_16FlashAttnBwdSm80INS1_25CollectiveMainloopBwdSm80ILi1ELi1EN4cute5tupleIJNS5_1CILi64EEES8_NS7_ILi192EEEEEENS_6half_tEfNS_4arch4Sm80ELb1ELb0ELb1ELb0ELb1ELb0ELb0ELb0ELi2ELi2ELi2ELi2ELb1EEENS1_21CollectiveEpilogueBwdISA_SB_SD_Li256ELb0ELb0ELi4EEENS1_25SingleTileBwdLPTSchedulerILb0ELi64ELb1EEEEEEEEEvNT_6ParamsE --------------------------
	.section	.text._ZN7cutlass13device_kernelIN5flash19enable_sm80_to_sm89INS1_16FlashAttnBwdSm80INS1_25CollectiveMainloopBwdSm80ILi1ELi1EN4cute5tupleIJNS5_1CILi64EEES8_NS7_ILi192EEEEEENS_6half_tEfNS_4arch4Sm80ELb1ELb0ELb1ELb0ELb1ELb0ELb0ELb0ELi2ELi2ELi2ELi2ELb1EEENS1_21CollectiveEpilogueBwdISA_SB_SD_Li256ELb0ELb0ELi4EEENS1_25SingleTileBwdLPTSchedulerILb0ELi64ELb1EEEEEEEEEvNT_6ParamsE,"ax",@progbits
	.sectioninfo	@"SHI_REGISTERS=255"
	.align	128
.text._ZN7cutlass13device_kernelIN5flash19enable_sm80_to_sm89INS1_16FlashAttnBwdSm80INS1_25CollectiveMainloopBwdSm80ILi1ELi1EN4cute5tupleIJNS5_1CILi64EEES8_NS7_ILi192EEEEEENS_6half_tEfNS_4arch4Sm80ELb1ELb0ELb1ELb0ELb1ELb0ELb0ELb0ELi2ELi2ELi2ELi2ELb1EEENS1_21CollectiveEpilogueBwdISA_SB_SD_Li256ELb0ELb0ELi4EEENS1_25SingleTileBwdLPTSchedulerILb0ELi64ELb1EEEEEEEEEvNT_6ParamsE:
        .type           _ZN7cutlass13device_kernelIN5flash19enable_sm80_to_sm89INS1_16FlashAttnBwdSm80INS1_25CollectiveMainloopBwdSm80ILi1ELi1EN4cute5tupleIJNS5_1CILi64EEES8_NS7_ILi192EEEEEENS_6half_tEfNS_4arch4Sm80ELb1ELb0ELb1ELb0ELb1ELb0ELb0ELb0ELi2ELi2ELi2ELi2ELb1EEENS1_21CollectiveEpilogueBwdISA_SB_SD_Li256ELb0ELb0ELi4EEENS1_25SingleTileBwdLPTSchedulerILb0ELi64ELb1EEEEEEEEEvNT_6ParamsE,@function
        .size           _ZN7cutlass13device_kernelIN5flash19enable_sm80_to_sm89INS1_16FlashAttnBwdSm80INS1_25CollectiveMainloopBwdSm80ILi1ELi1EN4cute5tupleIJNS5_1CILi64EEES8_NS7_ILi192EEEEEENS_6half_tEfNS_4arch4Sm80ELb1ELb0ELb1ELb0ELb1ELb0ELb0ELb0ELi2ELi2ELi2ELi2ELb1EEENS1_21CollectiveEpilogueBwdISA_SB_SD_Li256ELb0ELb0ELi4EEENS1_25SingleTileBwdLPTSchedulerILb0ELi64ELb1EEEEEEEEEvNT_6ParamsE,(.L_x_1392 - _ZN7cutlass13device_kernelIN5flash19enable_sm80_to_sm89INS1_16FlashAttnBwdSm80INS1_25CollectiveMainloopBwdSm80ILi1ELi1EN4cute5tupleIJNS5_1CILi64EEES8_NS7_ILi192EEEEEENS_6half_tEfNS_4arch4Sm80ELb1ELb0ELb1ELb0ELb1ELb0ELb0ELb0ELi2ELi2ELi2ELi2ELb1EEENS1_21CollectiveEpilogueBwdISA_SB_SD_Li256ELb0ELb0ELi4EEENS1_25SingleTileBwdLPTSchedulerILb0ELi64ELb1EEEEEEEEEvNT_6ParamsE)
        .other          _ZN7cutlass13device_kernelIN5flash19enable_sm80_to_sm89INS1_16FlashAttnBwdSm80INS1_25CollectiveMainloopBwdSm80ILi1ELi1EN4cute5tupleIJNS5_1CILi64EEES8_NS7_ILi192EEEEEENS_6half_tEfNS_4arch4Sm80ELb1ELb0ELb1ELb0ELb1ELb0ELb0ELb0ELi2ELi2ELi2ELi2ELb1EEENS1_21CollectiveEpilogueBwdISA_SB_SD_Li256ELb0ELb0ELi4EEENS1_25SingleTileBwdLPTSchedulerILb0ELi64ELb1EEEEEEEEEvNT_6ParamsE,@"STO_CUDA_ENTRY STV_DEFAULT"
_ZN7cutlass13device_kernelIN5flash19enable_sm80_to_sm89INS1_16FlashAttnBwdSm80INS1_25CollectiveMainloopBwdSm80ILi1ELi1EN4cute5tupleIJNS5_1CILi64EEES8_NS7_ILi192EEEEEENS_6half_tEfNS_4arch4Sm80ELb1ELb0ELb1ELb0ELb1ELb0ELb0ELb0ELi2ELi2ELi2ELi2ELb1EEENS1_21CollectiveEpilogueBwdISA_SB_SD_Li256ELb0ELb0ELi4EEENS1_25SingleTileBwdLPTSchedulerILb0ELi64ELb1EEEEEEEEEvNT_6ParamsE:
        /* <DEDUP_REMOVED lines=28> */
.L_x_477:
[----:B------:R-:W-:Y:S02]  /*01c0*/  ULDC UR9, c[0x0][0x3ac] ;  /* 0x0000eb0000097ab9 */ /* 0x000fe40000000800 */
[----:B------:R-:W-:Y:S02]  /*01d0*/  UISETP.NE.AND UP0, UPT, UR9, 0x1, UPT ;  /* 0x000000010900788c */ /* 0x000fe4000bf05270 */
[----:B------:R-:W-:Y:S02]  /*01e0*/  ULDC.64 UR4, c[0x0][0x3b0] ;  /* 0x0000ec0000047ab9 */ /* 0x000fe40000000a00 */
[----:B------:R-:W-:Y:S02]  /*01f0*/  UIMAD.WIDE.U32 UR10, UR8, UR4, URZ ;  /* 0x00000004080a72a5 */ /* 0x000fe4000f8e003f */
[----:B------:R-:W-:-:S05]  /*0200*/  UMOV UR6, UR8 ;  /* 0x0000000800067c82 */ /* 0x000fca0008000000 */
[----:B------:R-:W-:-:S04]  /*0210*/  @UP0 USHF.R.U32.HI UR6, URZ, UR5, UR11 ;  /* 0x000000053f060299 */ /* 0x000fc8000801160b */
[----:B------:R-:W-:Y:S02]  /*0220*/  UIMAD UR9, UR6, UR9, URZ ;  /* 0x00000009060972a4 */ /* 0x000fe4000f8e023f */
.L_x_478:
[----:B------:R-:W-:Y:S02]  /*0230*/  ULDC.64 UR14, c[0x0][0x3a0] ;  /* 0x0000e800000e7ab9 */ /* 0x000fe40000000a00 */
[----:B------:R-:W-:Y:S02]  /*0240*/  UIADD3 UR8, UR8, -UR9, URZ ;  /* 0x8000000908087290 */ /* 0x000fe4000fffe03f */
[----:B------:R-:W-:Y:S02]  /*0250*/  UISETP.NE.AND UP0, UPT, UR14, 0x1, UPT ;  /* 0x000000010e00788c */ /* 0x000fe4000bf05270 */
[----:B------:R-:W-:Y:S02]  /*0260*/  ULDC.64 UR4, c[0x0][0x3a8] ;  /* 0x0000ea0000047ab9 */ /* 0x000fe40000000a00 */
[----:B------:R-:W-:Y:S02]  /*0270*/  UIMAD UR5, UR7, UR5, UR8 ;  /* 0x00000005070572a4 */ /* 0x000fe4000f8e0208 */
[----:B------:R-:W-:-:S02]  /*0280*/  ULOP3.LUT UR6, URZ, UR6, URZ, 0x33, !UPT ;  /* 0x000000063f067292 */ /* 0x000fc4000f8e333f */
[----:B------:R-:W-:Y:S02]  /*0290*/  UIMAD.WIDE.U32 UR8, UR5, UR15, URZ ;  /* 0x0000000f050872a5 */ /* 0x000fe4000f8e003f */
[----:B------:R-:W-:Y:S02]  /*02a0*/  ULDC UR13, c[0x0][0x394] ;  /* 0x0000e500000d7ab9 */ /* 0x000fe40000000800 */
[----:B------:R-:W-:Y:S02]  /*02b0*/  UMOV UR15, UR5 ;  /* 0x00000005000f7c82 */ /* 0x000fe40008000000 */
[----:B------:R-:W-:Y:S02]  /*02c0*/  @UP0 USHF.R.U32.HI UR15, URZ, UR4, UR9 ;  /* 0x000000043f0f0299 */ /* 0x000fe40008011609 */
[----:B------:R-:W-:Y:S02]  /*02d0*/  UIADD3 UR13, UR6, UR13, URZ ;  /* 0x0000000d060d7290 */ /* 0x000fe4000fffe03f */
[----:B------:R-:W-:-:S04]  /*02e0*/  UIADD3 UR4, -UR15, URZ, URZ ;  /* 0x0000003f0f047290 */ /* 0x000fc8000fffe13f */
[----:B------:R-:W-:Y:S01]  /*02f0*/  UIMAD UR14, UR4, UR14, UR5 ;  /* 0x0000000e040e72a4 */ /* 0x000fe2000f8e0205 */
[----:B------:R-:W-:Y:S05]  /*0300*/  BRA `(.L_x_479) ;  /* 0x0000028000007947 */ /* 0x000fea0003800000 */
.L_x_476:
        /* <DEDUP_REMOVED lines=20> */
.L_x_480:
[----:B------:R-:W-:Y:S02]  /*0450*/  ULDC UR9, c[0x0][0x3ac] ;  /* 0x0000eb0000097ab9 */ /* 0x000fe40000000800 */
[----:B------:R-:W-:Y:S02]  /*0460*/  UISETP.NE.AND UP0, UPT, UR9, 0x1, UPT ;  /* 0x000000010900788c */ /* 0x000fe4000bf05270 */
[----:B------:R-:W-:Y:S02]  /*0470*/  ULDC.64 UR4, c[0x0][0x3b0] ;  /* 0x0000ec0000047ab9 */ /* 0x000fe40000000a00 */
[----:B------:R-:W-:Y:S02]  /*0480*/  UIMAD.WIDE.U32 UR10, UR8, UR4, URZ ;  /* 0x00000004080a72a5 */ /* 0x000fe4000f8e003f */
[----:B------:R-:W-:-:S05]  /*0490*/  UMOV UR6, UR8 ;  /* 0x0000000800067c82 */ /* 0x000fca0008000000 */
[----:B------:R-:W-:-:S04]  /*04a0*/  @UP0 USHF.R.U32.HI UR6, URZ, UR5, UR11 ;  /* 0x000000053f060299 */ /* 0x000fc8000801160b */
[----:B------:R-:W-:Y:S02]  /*04b0*/  UIMAD UR9, UR6, UR9, URZ ;  /* 0x00000009060972a4 */ /* 0x000fe4000f8e023f */
.L_x_481:
        /* <DEDUP_REMOVED lines=12> */
[----:B------:R-:W-:Y:S02]  /*0580*/  UIMAD UR14, UR4, UR14, UR5 ;  /* 0x0000000e040e72a4 */ /* 0x000fe4000f8e0205 */
.L_x_479:
        /* <DEDUP_REMOVED lines=542> */
.L_x_485:
        /* <DEDUP_REMOVED lines=502> */
.L_x_483:
        /* <DEDUP_REMOVED lines=117> */
.L_x_484:
        /* <DEDUP_REMOVED lines=167> */
.L_x_482:
        /* <DEDUP_REMOVED lines=191> */
.L_x_488:
[----:B------:R-:W-:Y:S05]  /*6480*/  BSYNC B0 ;  /* 0x0000000000007941 */ /* 0x000fea0003800000 */
.L_x_487:
        /* <DEDUP_REMOVED lines=21> */
.L_x_490:
[----:B------:R-:W-:Y:S05]  /*65e0*/  BSYNC B0 ;  /* 0x0000000000007941 */ /* 0x000fea0003800000 */
.L_x_489:
        /* <DEDUP_REMOVED lines=28> */
.L_x_492:
[----:B------:R-:W-:Y:S05]  /*67b0*/  BSYNC B0 ;  /* 0x0000000000007941 */ /* 0x000fea0003800000 */
.L_x_491:
        /* <DEDUP_REMOVED lines=19> */
.L_x_486:
        /* <DEDUP_REMOVED lines=44> */
.L_x_494:
[----:B------:R-:W-:Y:S05]  /*6bb0*/  BSYNC B0 ;  /* 0x0000000000007941 */ /* 0x000fea0003800000 */
.L_x_493:
        /* <DEDUP_REMOVED lines=19> */
.L_x_496:
[----:B------:R-:W-:Y:S05]  /*6cf0*/  BSYNC B0 ;  /* 0x0000000000007941 */ /* 0x000fea0003800000 */
.L_x_495:
        /* <DEDUP_REMOVED lines=27> */
.L_x_498:
[----:B------:R-:W-:Y:S05]  /*6eb0*/  BSYNC B0 ;  /* 0x0000000000007941 */ /* 0x000fea0003800000 */
.L_x_497:
        /* <DEDUP_REMOVED lines=18> */
.L_x_499:
        /* <DEDUP_REMOVED lines=10> */
.L_x_1392:


//--------------------- .text._ZN7cutlass13device_kernelIN5flash19enable_sm80_to_sm89INS1_16FlashAttnBwdSm80INS1_25CollectiveMainloopBwdSm80ILi1ELi1EN4cute5tupleIJNS5_1CILi64EEES8_NS7_ILi192EEEEEENS_6half_tEfNS_4arch4Sm80ELb1ELb0ELb1ELb0ELb0ELb0ELb0ELb0ELi2ELi2ELi2ELi2ELb1EEENS1_24CollectiveEpilogueBwdGQAISA_fSD_Li256ELb0ELb0EEENS1_25SingleTileBwdLPTSchedulerILb0ELi64ELb0EEEEEEEEEvNT_6ParamsE --------------------------
	.section	.text._ZN7cutlass13device_kernelIN5flash19enable_sm80_to_sm89INS1_16FlashAttnBwdSm80INS1_25CollectiveMainloopBwdSm80ILi1ELi1EN4cute5tupleIJNS5_1CILi64EEES8_NS7_ILi192EEEEEENS_6half_tEfNS_4arch4Sm80ELb1ELb0ELb1ELb0ELb0ELb0ELb0ELb0ELi2ELi2ELi2ELi2ELb1EEENS1_24CollectiveEpilogueBwdGQAISA_fSD_Li256ELb0ELb0EEENS1_25SingleTileBwdLPTSchedulerILb0ELi64ELb0EEEEEEEEEvNT_6ParamsE,"ax",@progbits
	.sectioninfo	@"SHI_REGISTERS=255"
	.align	128
.text._ZN7cutlass13device_kernelIN5flash19enable_sm80_to_sm89INS1_16FlashAttnBwdSm80INS1_25CollectiveMainloopBwdSm80ILi1ELi1EN4cute5tupleIJNS5_1CILi64EEES8_NS7_ILi192EEEEEENS_6half_tEfNS_4arch4Sm80ELb1ELb0ELb1ELb0ELb0ELb0ELb0ELb0ELi2ELi2ELi2ELi2ELb1EEENS1_24CollectiveEpilogueBwdGQAISA_fSD_Li256ELb0ELb0EEENS1_25SingleTileBwdLPTSchedulerILb0ELi64ELb0EEEEEEEEEvNT_6ParamsE:
        .type           _ZN7cutlass13device_kernelIN5flash19enable_sm80_to_sm89INS1_16FlashAttnBwdSm80INS1_25CollectiveMainloopBwdSm80ILi1ELi1EN4cute5tupleIJNS5_1CILi64EEES8_NS7_ILi192EEEEEENS_6half_tEfNS_4arch4Sm80ELb1ELb0ELb1ELb0ELb0ELb0ELb0ELb0ELi2ELi2ELi2ELi2ELb1EEENS1_24CollectiveEpilogueBwdGQAISA_fSD_Li256ELb0ELb0EEENS1_25SingleTileBwdLPTSchedulerILb0ELi64ELb0EEEEEEEEEvNT_6ParamsE,@function
        .size           _ZN7cutlass13device_kernelIN5flash19enable_sm80_to_sm89INS1_16FlashAttnBwdSm80INS1_25CollectiveMainloopBwdSm80ILi1ELi1EN4cute5tupleIJNS5_1CILi64EEES8_NS7_ILi192EEEEEENS_6half_tEfNS_4arch4Sm80ELb1ELb0ELb1ELb0ELb0ELb0ELb0ELb0ELi2ELi2ELi2ELi2ELb1EEENS1_24CollectiveEpilogueBwdGQAISA_fSD_Li256ELb0ELb0EEENS1_25SingleTileBwdLPTSchedulerILb0ELi64ELb0EEEEEEEEEvNT_6ParamsE,(.L_x_1393 - _ZN7cutlass13device_kernelIN5flash19enable_sm80_to_sm89INS1_16FlashAttnBwdSm80INS1_25CollectiveMainloopBwdSm80ILi1ELi1EN4cute5tupleIJNS5_1CILi64EEES8_NS7_ILi192EEEEEENS_6half_tEfNS_4arch4Sm80ELb1ELb0ELb1ELb0ELb0ELb0ELb0ELb0ELi2ELi2ELi2ELi2ELb1EEENS1_24CollectiveEpilogueBwdGQAISA_fSD_Li256ELb0ELb0EEENS1_25SingleTileBwdLPTSchedulerILb0ELi64ELb0EEEEEEEEEvNT_6ParamsE)
        .other          _ZN7cutlass13device_kernelIN5flash19enable_sm80_to_sm89INS1_16FlashAttnBwdSm80INS1_25CollectiveMainloopBwdSm80ILi1ELi1EN4cute5tupleIJNS5_1CILi64EEES8_NS7_ILi192EEEEEENS_6half_tEfNS_4arch4Sm80ELb1ELb0ELb1ELb0ELb0ELb0ELb0ELb0ELi2ELi2ELi2ELi2ELb1EEENS1_24CollectiveEpilogueBwdGQAISA_fSD_Li256ELb0ELb0EEENS1_25SingleTileBwdLPTSchedulerILb0ELi64ELb0EEEEEEEEEvNT_6ParamsE,@"STO_CUDA_ENTRY STV_DEFAULT"
_ZN7cutlass13device_kernelIN5flash19enable_sm80_to_sm89INS1_16FlashAttnBwdSm80INS1_25CollectiveMainloopBwdSm80ILi1ELi1EN4cute5tupleIJNS5_1CILi64EEES8_NS7_ILi192EEEEEENS_6half_tEfNS_4arch4Sm80ELb1ELb0ELb1ELb0ELb0ELb0ELb0ELb0ELi2ELi2ELi2ELi2ELb1EEENS1_24CollectiveEpilogueBwdGQAISA_fSD_Li256ELb0ELb0EEENS1_25SingleTileBwdLPTSchedulerILb0ELi64ELb0EEEEEEEEEvNT_6ParamsE:
        /* <DEDUP_REMOVED lines=28> */
.L_x_501:
[----:B------:R-:W-:Y:S02]  /*01c0*/  ULDC UR7, c[0x0][0x3b4] ;  /* 0x0000ed0000077ab9 */ /* 0x000fe40000000800 */
[----:B------:R-:W-:Y:S02]  /*01d0*/  UISETP.NE.AND UP0, UPT, UR7, 0x1, UPT ;  /* 0x000000010700788c */ /* 0x000fe4000bf05270 */
[----:B------:R-:W-:Y:S02]  /*01e0*/  ULDC.64 UR4, c[0x0][0x3b8] ;  /* 0x0000ee0000047ab9 */ /* 0x000fe40000000a00 */
[----:B------:R-:W-:Y:S02]  /*01f0*/  UIMAD.WIDE.U32 UR10, UR6, UR4, URZ ;  /* 0x00000004060a72a5 */ /* 0x000fe4000f8e003f */
[----:B------:R-:W-:-:S05]  /*0200*/  UMOV UR15, UR6 ;  /* 0x00000006000f7c82 */ /* 0x000fca0008000000 */
[----:B------:R-:W-:-:S04]  /*0210*/  @UP0 USHF.R.U32.HI UR15, URZ, UR5, UR11 ;  /* 0x000000053f0f0299 */ /* 0x000fc8000801160b */
[----:B------:R-:W-:-:S04]  /*0220*/  UIMAD UR7, UR15, UR7, URZ ;  /* 0x000000070f0772a4 */ /* 0x000fc8000f8e023f */
.L_x_502:
        /* <DEDUP_REMOVED lines=11> */
.L_x_500:
        /* <DEDUP_REMOVED lines=20> */
.L_x_504:
[----:B------:R-:W-:Y:S02]  /*0420*/  ULDC UR7, c[0x0][0x3b4] ;  /* 0x0000ed0000077ab9 */ /* 0x000fe40000000800 */
[----:B------:R-:W-:Y:S02]  /*0430*/  UISETP.NE.AND UP0, UPT, UR7, 0x1, UPT ;  /* 0x000000010700788c */ /* 0x000fe4000bf05270 */
[----:B------:R-:W-:Y:S02]  /*0440*/  ULDC.64 UR4, c[0x0][0x3b8] ;  /* 0x0000ee0000047ab9 */ /* 0x000fe40000000a00 */
[----:B------:R-:W-:Y:S02]  /*0450*/  UIMAD.WIDE.U32 UR10, UR6, UR4, URZ ;  /* 0x00000004060a72a5 */ /* 0x000fe4000f8e003f */
[----:B------:R-:W-:-:S05]  /*0460*/  UMOV UR15, UR6 ;  /* 0x00000006000f7c82 */ /* 0x000fca0008000000 */
[----:B------:R-:W-:-:S04]  /*0470*/  @UP0 USHF.R.U32.HI UR15, URZ, UR5, UR11 ;  /* 0x000000053f0f0299 */ /* 0x000fc8000801160b */
[----:B------:R-:W-:-:S04]  /*0480*/  UIMAD UR7, UR15, UR7, URZ ;  /* 0x000000070f0772a4 */ /* 0x000fc8000f8e023f */
.L_x_505:
        /* <DEDUP_REMOVED lines=10> */
.L_x_503:
        /* <DEDUP_REMOVED lines=16> */
[----:B------:R-:W-:Y:S01]  /*0630*/  UIADD3 UR6, UR6, 0x3f, URZ ;  /* 0x0000003f06067890 */ /* 0x000fe2000fffe03f */
[----:B------:R-:W-:Y:S01]  /*0640*/  CS2R R118, SRZ ;  /* 0x0000000000767805 */ /* 0x000fe2000001ff00 */
[----:B------:R-:W-:Y:S01]  /*0650*/  USHF.R.S32.HI UR4, URZ, 0x1f, UR5 ;  /* 0x0000001f3f047899 */ /* 0x000fe20008011405 */
[----:B------:R-:W-:Y:S01]  /*0660*/  CS2R R116, SRZ ;  /* 0x0000000000747805 */ /* 0x000fe2000001ff00 */
[----:B------:R-:W-:Y:S01]  /*0670*/  ULDC.64 UR16, c[0x0][0x118] ;  /* 0x0000460000107ab9 */ /* 0x000fe20000000a00 */
[----:B------:R-:W-:Y:S01]  /*0680*/  CS2R R110, SRZ ;  /* 0x00000000006e7805 */ /* 0x000fe2000001ff00 */
[----:B------:R-:W-:Y:S01]  /*0690*/  ULEA.HI UR11, UR4, UR5, URZ, 0x6 ;  /* 0x00000005040b7291 */ /* 0x000fe2000f8f303f */
[----:B------:R-:W-:Y:S01]  /*06a0*/  CS2R R108, SRZ ;  /* 0x00000000006c7805 */ /* 0x000fe2000001ff00 */
[----:B------:R-:W-:Y:S01]  /*06b0*/  USHF.R.S32.HI UR4, URZ, 0x1f, UR6 ;  /* 0x0000001f3f047899 */ /* 0x000fe20008011406 */
[----:B------:R-:W-:Y:S01]  /*06c0*/  CS2R R114, SRZ ;  /* 0x0000000000727805 */ /* 0x000fe2000001ff00 */
[----:B------:R-:W-:Y:S01]  /*06d0*/  USHF.R.S32.HI UR11, URZ, 0x6, UR11 ;  /* 0x000000063f0b7899 */ /* 0x000fe2000801140b */
[----:B------:R-:W-:Y:S01]  /*06e0*/  CS2R R112, SRZ ;  /* 0x0000000000707805 */ /* 0x000fe2000001ff00 */
[----:B------:R-:W-:Y:S01]  /*06f0*/  ULEA.HI UR4, UR4, UR6, URZ, 0x6 ;  /* 0x0000000604047291 */ /* 0x000fe2000f8f303f */
[----:B------:R-:W-:Y:S01]  /*0700*/  CS2R R106, SRZ ;  /* 0x00000000006a7805 */ /* 0x000fe2000001ff00 */
[----:B------:R-:W-:Y:S01]  /*0710*/  UISETP.LT.AND UP0, UPT, URZ, UR11, UPT ;  /* 0x0000000b3f00728c */ /* 0x000fe2000bf01270 */
[----:B------:R-:W-:Y:S01]  /*0720*/  CS2R R104, SRZ ;  /* 0x0000000000687805 */ /* 0x000fe2000001ff00 */
[----:B------:R-:W-:Y:S01]  /*0730*/  USHF.R.S32.HI UR12, URZ, 0x6, UR4 ;  /* 0x000000063f0c7899 */ /* 0x000fe20008011404 */
        /* <DEDUP_REMOVED lines=498> */
.L_x_509:
        /* <DEDUP_REMOVED lines=502> */
.L_x_507:
        /* <DEDUP_REMOVED lines=117> */
.L_x_508:
        /* <DEDUP_REMOVED lines=167> */
.L_x_506:
[----:B------:R-:W-:Y:S05]  /*5780*/  @P1 EXIT ;  /* 0x000000000000194d */ /* 0x000fea0003800000 */
[----:B------:R-:W-:Y:S01]  /*5790*/  ULDC.64 UR4, c[0x0][0x338] ;  /* 0x0000ce0000047ab9 */ /* 0x000fe20000000a00 */
[----:B-1----:R-:W-:Y:S01]  /*57a0*/  IMAD.U32 R8, RZ, RZ, UR14 ;  /* 0x0000000eff087e24 */ /* 0x002fe2000f8e00ff */
[----:B------:R-:W-:Y:S01]  /*57b0*/  UISETP.NE.AND UP0, UPT, UR4, 0x1, UPT ;  /* 0x000000010400788c */ /* 0x000fe2000bf05270 */
[----:B------:R-:W-:Y:S01]  /*57c0*/  IMAD.U32 R6, RZ, RZ, UR14 ;  /* 0x0000000eff067e24 */ /* 0x000fe2000f8e00ff */
[----:B------:R-:W-:-:S02]  /*57d0*/  UIMAD.WIDE.U32 UR6, UR13, UR5, URZ ;  /* 0x000000050d0672a5 */ /* 0x000fc4000f8e003f */
[----:B------:R-:W-:Y:S02]  /*57e0*/  ULDC UR4, c[0x0][0x340] ;  /* 0x0000d00000047ab9 */ /* 0x000fe40000000800 */
[----:B------:R-:W-:Y:S02]  /*57f0*/  UIMAD UR15, UR15, 0x3000, URZ ;  /* 0x000030000f0f78a4 */ /* 0x000fe4000f8e023f */
[----:B------:R-:W-:-:S03]  /*5800*/  USHF.R.S32.HI UR8, URZ, 0x1f, UR14 ;  /* 0x0000001f3f087899 */ /* 0x000fc6000801140e */
[----:B------:R-:W-:Y:S01]  /*5810*/  @UP0 USHF.R.U32.HI UR13, URZ, UR4, UR7 ;  /* 0x000000043f0d0299 */ /* 0x000fe20008011607 */
[----:B------:R-:W-:Y:S01]  /*5820*/  BAR.SYNC.DEFER_BLOCKING 0x1, 0x100 ;  /* 0x0044000000007b1d */ /* 0x000fe20000010000 */
[----:B------:R-:W-:Y:S01]  /*5830*/  USHF.R.S32.HI UR7, URZ, 0x1f, UR15 ;  /* 0x0000001f3f077899 */ /* 0x000fe2000801140f */
[C---:B------:R-:W-:Y:S01]  /*5840*/  IADD3 R2, P0, R234.reuse, UR15, RZ ;  /* 0x0000000fea027c10 */ /* 0x040fe2000ff1e0ff */
[----:B------:R-:W-:Y:S02]  /*5850*/  USHF.R.S32.HI UR6, URZ, 0x1f, UR13 ;  /* 0x0000001f3f067899 */ /* 0x000fe4000801140d */
[----:B------:R-:W-:Y:S01]  /*5860*/  IMAD.U32 R4, RZ, RZ, UR13 ;  /* 0x0000000dff047e24 */ /* 0x000fe2000f8e00ff */
[----:B------:R-:W-:Y:S01]  /*5870*/  ULDC.64 UR4, c[0x0][0x328] ;  /* 0x0000ca0000047ab9 */ /* 0x000fe20000000a00 */
[----:B------:R-:W-:Y:S01]  /*5880*/  LEA.HI.X.SX32 R3, R234, UR7, 0x1, P0 ;  /* 0x00000007ea037c11 */ /* 0x000fe200080f0eff */
[----:B------:R-:W-:Y:S01]  /*5890*/  UIMAD UR4, UR6, UR4, URZ ;  /* 0x00000004060472a4 */ /* 0x000fe2000f8e023f */
[----:B------:R-:W-:-:S03]  /*58a0*/  IMAD.U32 R0, RZ, RZ, UR13 ;  /* 0x0000000dff007e24 */ /* 0x000fc6000f8e00ff */
[----:B------:R-:W-:Y:S01]  /*58b0*/  UIMAD UR7, UR13, UR5, UR4 ;  /* 0x000000050d0772a4 */ /* 0x000fe2000f8e0204 */
[--C-:B------:R-:W-:Y:S02]  /*58c0*/  IMAD.WIDE.U32 R4, R4, c[0x0][0x328], R2.reuse ;  /* 0x0000ca0004047a25 */ /* 0x100fe400078e0002 */
[----:B------:R-:W-:Y:S02]  /*58d0*/  ULDC.64 UR4, c[0x0][0x300] ;  /* 0x0000c00000047ab9 */ /* 0x000fe40000000a00 */
[----:B------:R-:W-:Y:S01]  /*58e0*/  UIMAD UR4, UR6, UR4, URZ ;  /* 0x00000004060472a4 */ /* 0x000fe2000f8e023f */
[----:B------:R-:W-:Y:S01]  /*58f0*/  IADD3 R5, R5, UR7, RZ ;  /* 0x0000000705057c10 */ /* 0x000fe2000fffe0ff */
[----:B------:R-:W-:Y:S01]  /*5900*/  IMAD.WIDE.U32 R2, R0, c[0x0][0x300], R2 ;  /* 0x0000c00000027a25 */ /* 0x000fe200078e0002 */
[----:B------:R-:W-:Y:S02]  /*5910*/  ULDC.64 UR6, c[0x0][0x330] ;  /* 0x0000cc0000067ab9 */ /* 0x000fe40000000a00 */
[----:B------:R-:W-:Y:S01]  /*5920*/  UIMAD UR6, UR8, UR6, URZ ;  /* 0x00000006080672a4 */ /* 0x000fe2000f8e023f */
[----:B------:R-:W-:Y:S01]  /*5930*/  IMAD.WIDE.U32 R8, R8, c[0x0][0x330], R4 ;  /* 0x0000cc0008087a25 */ /* 0x000fe200078e0004 */
[----:B------:R-:W-:-:S02]  /*5940*/  UIMAD UR13, UR13, UR5, UR4 ;  /* 0x000000050d0d72a4 */ /* 0x000fc4000f8e0204 */
[----:B------:R-:W-:Y:S02]  /*5950*/  UIMAD UR6, UR14, UR7, UR6 ;  /* 0x000000070e0672a4 */ /* 0x000fe4000f8e0206 */
[----:B------:R-:W-:Y:S01]  /*5960*/  LEA R4, P1, R8, c[0x0][0x310], 0x2 ;  /* 0x0000c40008047a11 */ /* 0x000fe200078210ff */
[----:B------:R-:W-:Y:S01]  /*5970*/  ULDC.64 UR4, c[0x0][0x308] ;  /* 0x0000c20000047ab9 */ /* 0x000fe20000000a00 */
[----:B------:R-:W-:Y:S01]  /*5980*/  IADD3 R3, R3, UR13, RZ ;  /* 0x0000000d03037c10 */ /* 0x000fe2000fffe0ff */
[----:B------:R-:W-:Y:S01]  /*5990*/  UIMAD UR4, UR8, UR4, URZ ;  /* 0x00000004080472a4 */ /* 0x000fe2000f8e023f */
[----:B------:R-:W-:-:S03]  /*59a0*/  IADD3 R0, R9, UR6, RZ ;  /* 0x0000000609007c10 */ /* 0x000fc6000fffe0ff */
[----:B------:R-:W-:Y:S01]  /*59b0*/  UIMAD UR4, UR14, UR5, UR4 ;  /* 0x000000050e0472a4 */ /* 0x000fe2000f8e0204 */
[----:B------:R-:W-:Y:S01]  /*59c0*/  LEA.HI.X R5, R8, c[0x0][0x314], R0, 0x2, P1 ;  /* 0x0000c50008057a11 */ /* 0x000fe200008f1400 */
[----:B------:R-:W-:-:S04]  /*59d0*/  IMAD.WIDE.U32 R6, R6, c[0x0][0x308], R2 ;  /* 0x0000c20006067a25 */ /* 0x000fc800078e0002 */
[----:B------:R-:W-:Y:S01]  /*59e0*/  RED.E.ADD.F32.FTZ.RN.STRONG.GPU [R4.64], R36 ;  /* 0x000000240400798e */ /* 0x000fe2000c10e790 */
[C---:B------:R-:W-:Y:S02]  /*59f0*/  LEA R2, P0, R6.reuse, c[0x0][0x2e8], 0x2 ;  /* 0x0000ba0006027a11 */ /* 0x040fe400078010ff */
[----:B------:R-:W-:Y:S01]  /*5a00*/  IADD3 R3, R7, UR4, RZ ;  /* 0x0000000407037c10 */ /* 0x000fe2000fffe0ff */
[----:B------:R-:W-:Y:S03]  /*5a10*/  RED.E.ADD.F32.FTZ.RN.STRONG.GPU [R4.64+0x400], R37 ;  /* 0x000400250400798e */ /* 0x000fe6000c10e790 */
        /* <DEDUP_REMOVED lines=96> */
.L_x_510:
        /* <DEDUP_REMOVED lines=14> */
.L_x_1393:


//--------------------- .text._ZN7cutlass13device_kernelIN5flash19enable_sm80_to_sm89INS1_16FlashAttnBwdSm80INS1_25CollectiveMainloopBwdSm80ILi1ELi1EN4cute5tupleIJNS5_1CILi64EEES8_NS7_ILi192EEEEEENS_6half_tEfNS_4arch4Sm80ELb1ELb0ELb1ELb0ELb1ELb0ELb0ELb0ELi2ELi2ELi2ELi2ELb1EEENS1_24CollectiveEpilogueBwdGQAISA_fSD_Li256ELb0ELb1EEENS1_25SingleTileBwdLPTSchedulerILb0ELi64ELb1EEEEEEEEEvNT_6ParamsE --------------------------
	.section	.text._ZN7cutlass13device_kernelIN5flash19enable_sm80_to_sm89INS1_16FlashAttnBwdSm80INS1_25CollectiveMainloopBwdSm80ILi1ELi1EN4cute5tupleIJNS5_1CILi64EEES8_NS7_ILi192EEEEEENS_6half_tEfNS_4arch4Sm80ELb1ELb0ELb1ELb0ELb1ELb0ELb0ELb0ELi2ELi2ELi2ELi2ELb1EEENS1_24CollectiveEpilogueBwdGQAISA_fSD_Li256ELb0ELb1EEENS1_25SingleTileBwdLPTSchedulerILb0ELi64ELb1EEEEEEEEEvNT_6ParamsE,"ax",@progbits
	.sectioninfo	@"SHI_REGISTERS=255"
	.align	128
.text._ZN7cutlass13device_kernelIN5flash19enable_sm80_to_sm89INS1_16FlashAttnBwdSm80INS1_25CollectiveMainloopBwdSm80ILi1ELi1EN4cute5tupleIJNS5_1CILi64EEES8_NS7_ILi192EEEEEENS_6half_tEfNS_4arch4Sm80ELb1ELb0ELb1ELb0ELb1ELb0ELb0ELb0ELi2ELi2ELi2ELi2ELb1EEENS1_24CollectiveEpilogueBwdGQAISA_fSD_Li256ELb0ELb1EEENS1_25SingleTileBwdLPTSchedulerILb0ELi64ELb1EEEEEEEEEvNT_6ParamsE:
        .type           _ZN7cutlass13device_kernelIN5flash19enable_sm80_to_sm89INS1_16FlashAttnBwdSm80INS1_25CollectiveMainloopBwdSm80ILi1ELi1EN4cute5tupleIJNS5_1CILi64EEES8_NS7_ILi192EEEEEENS_6half_tEfNS_4arch4Sm80ELb1ELb0ELb1ELb0ELb1ELb0ELb0ELb0ELi2ELi2ELi2ELi2ELb1EEENS1_24CollectiveEpilogueBwdGQAISA_fSD_Li256ELb0ELb1EEENS1_25SingleTileBwdLPTSchedulerILb0ELi64ELb1EEEEEEEEEvNT_6ParamsE,@function
        .size           _ZN7cutlass13device_kernelIN5flash19enable_sm80_to_sm89INS1_16FlashAttnBwdSm80INS1_25CollectiveMainloopBwdSm80ILi1ELi1EN4cute5tupleIJNS5_1CILi64EEES8_NS7_ILi192EEEEEENS_6half_tEfNS_4arch4Sm80ELb1ELb0ELb1ELb0ELb1ELb0ELb0ELb0ELi2ELi2ELi2ELi2ELb1EEENS1_24CollectiveEpilogueBwdGQAISA_fSD_Li256ELb0ELb1EEENS1_25SingleTileBwdLPTSchedulerILb0ELi64ELb1EEEEEEEEEvNT_6ParamsE,(.L_x_1394 - _ZN7cutlass13device_kernelIN5flash19enable_sm80_to_sm89INS1_16FlashAttnBwdSm80INS1_25CollectiveMainloopBwdSm80ILi1ELi1EN4cute5tupleIJNS5_1CILi64EEES8_NS7_ILi192EEEEEENS_6half_tEfNS_4arch4Sm80ELb1ELb0ELb1ELb0ELb1ELb0ELb0ELb0ELi2ELi2ELi2ELi2ELb1EEENS1_24CollectiveEpilogueBwdGQAISA_fSD_Li256ELb0ELb1EEENS1_25SingleTileBwdLPTSchedulerILb0ELi64ELb1EEEEEEEEEvNT_6ParamsE)
        .other          _ZN7cutlass13device_kernelIN5flash19enable_sm80_to_sm89INS1_16FlashAttnBwdSm80INS1_25CollectiveMainloopBwdSm80ILi1ELi1EN4cute5tupleIJNS5_1CILi64EEES8_NS7_ILi192EEEEEENS_6half_tEfNS_4arch4Sm80ELb1ELb0ELb1ELb0ELb1ELb0ELb0ELb0ELi2ELi2ELi2ELi2ELb1EEENS1_24CollectiveEpilogueBwdGQAISA_fSD_Li256ELb0ELb1EEENS1_25SingleTileBwdLPTSchedulerILb0ELi64ELb1EEEEEEEEEvNT_6ParamsE,@"STO_CUDA_ENTRY STV_DEFAULT"
_ZN7cutlass13device_kernelIN5flash19enable_sm80_to_sm89INS1_16FlashAttnBwdSm80INS1_25CollectiveMainloopBwdSm80ILi1ELi1EN4cute5tupleIJNS5_1CILi64EEES8_NS7_ILi192EEEEEENS_6half_tEfNS_4arch4Sm80ELb1ELb0ELb1ELb0ELb1ELb0ELb0ELb0ELi2ELi2ELi2ELi2ELb1EEENS1_24CollectiveEpilogueBwdGQAISA_fSD_Li256ELb0ELb1EEENS1_25SingleTileBwdLPTSchedulerILb0ELi64ELb1EEEEEEEEEvNT_6ParamsE:
        /* <DEDUP_REMOVED lines=28> */
.L_x_512:
[----:B------:R-:W-:Y:S02]  /*01c0*/  ULDC UR9, c[0x0][0x3b4] ;  /* 0x0000ed0000097ab9 */ /* 0x000fe40000000800 */
[----:B------:R-:W-:Y:S02]  /*01d0*/  UISETP.NE.AND UP0, UPT, UR9, 0x1, UPT ;  /* 0x000000010900788c */ /* 0x000fe4000bf05270 */
[----:B------:R-:W-:Y:S02]  /*01e0*/  ULDC.64 UR4, c[0x0][0x3b8] ;  /* 0x0000ee0000047ab9 */ /* 0x000fe40000000a00 */
[----:B------:R-:W-:Y:S02]  /*01f0*/  UIMAD.WIDE.U32 UR10, UR8, UR4, URZ ;  /* 0x00000004080a72a5 */ /* 0x000fe4000f8e003f */
[----:B------:R-:W-:-:S05]  /*0200*/  UMOV UR6, UR8 ;  /* 0x0000000800067c82 */ /* 0x000fca0008000000 */
[----:B------:R-:W-:-:S04]  /*0210*/  @UP0 USHF.R.U32.HI UR6, URZ, UR5, UR11 ;  /* 0x000000053f060299 */ /* 0x000fc8000801160b */
[----:B------:R-:W-:Y:S02]  /*0220*/  UIMAD UR9, UR6, UR9, URZ ;  /* 0x00000009060972a4 */ /* 0x000fe4000f8e023f */
.L_x_513:
        /* <DEDUP_REMOVED lines=14> */
.L_x_511:
        /* <DEDUP_REMOVED lines=20> */
.L_x_515:
[----:B------:R-:W-:Y:S02]  /*0450*/  ULDC UR9, c[0x0][0x3b4] ;  /* 0x0000ed0000097ab9 */ /* 0x000fe40000000800 */
[----:B------:R-:W-:Y:S02]  /*0460*/  UISETP.NE.AND UP0, UPT, UR9, 0x1, UPT ;  /* 0x000000010900788c */ /* 0x000fe4000bf05270 */
[----:B------:R-:W-:Y:S02]  /*0470*/  ULDC.64 UR4, c[0x0][0x3b8] ;  /* 0x0000ee0000047ab9 */ /* 0x000fe40000000a00 */
[----:B------:R-:W-:Y:S02]  /*0480*/  UIMAD.WIDE.U32 UR10, UR8, UR4, URZ ;  /* 0x00000004080a72a5 */ /* 0x000fe4000f8e003f */
[----:B------:R-:W-:-:S05]  /*0490*/  UMOV UR6, UR8 ;  /* 0x0000000800067c82 */ /* 0x000fca0008000000 */
[----:B------:R-:W-:-:S04]  /*04a0*/  @UP0 USHF.R.U32.HI UR6, URZ, UR5, UR11 ;  /* 0x000000053f060299 */ /* 0x000fc8000801160b */
[----:B------:R-:W-:Y:S02]  /*04b0*/  UIMAD UR9, UR6, UR9, URZ ;  /* 0x00000009060972a4 */ /* 0x000fe4000f8e023f */
.L_x_516:
        /* <DEDUP_REMOVED lines=13> */
.L_x_514:
        /* <DEDUP_REMOVED lines=531> */
.L_x_520:
        /* <DEDUP_REMOVED lines=502> */
.L_x_518:
        /* <DEDUP_REMOVED lines=117> */
.L_x_519:
        /* <DEDUP_REMOVED lines=167> */
.L_x_517:
[----:B------:R-:W-:Y:S05]  /*57e0*/  @P1 EXIT ;  /* 0x000000000000194d */ /* 0x000fea0003800000 */
[----:B------:R-:W-:Y:S01]  /*57f0*/  ULDC.64 UR10, c[0x0][0x338] ;  /* 0x0000ce00000a7ab9 */ /* 0x000fe20000000a00 */
[----:B------:R-:W-:Y:S01]  /*5800*/  BAR.SYNC.DEFER_BLOCKING 0x1, 0x100 ;  /* 0x0044000000007b1d */ /* 0x000fe20000010000 */
[----:B------:R-:W-:Y:S01]  /*5810*/  UISETP.NE.AND UP0, UPT, UR10, 0x1, UPT ;  /* 0x000000010a00788c */ /* 0x000fe2000bf05270 */
[----:B------:R-:W-:Y:S01]  /*5820*/  ISETP.NE.AND P1, PT, R234, RZ, PT ;  /* 0x000000ffea00720c */ /* 0x000fe20003f25270 */
[----:B------:R-:W-:-:S03]  /*5830*/  UIMAD.WIDE.U32 UR18, UR14, UR11, URZ ;  /* 0x0000000b0e1272a5 */ /* 0x000fc6000f8e003f */
[----:B------:R-:W-:Y:S01]  /*5840*/  ULDC UR6, c[0x0][0x358] ;  /* 0x0000d60000067ab9 */ /* 0x000fe20000000800 */
[----:B------:R-:W-:Y:S01]  /*5850*/  BSSY B0, `(.L_x_521) ;  /* 0x000001d000007945 */ /* 0x000fe20003800000 */
[----:B------:R-:W-:Y:S02]  /*5860*/  UIMAD UR6, UR13, UR6, URZ ;  /* 0x000000060d0672a4 */ /* 0x000fe4000f8e023f */
[----:B------:R-:W-:Y:S02]  /*5870*/  ULDC UR11, c[0x0][0x2f4] ;  /* 0x0000bd00000b7ab9 */ /* 0x000fe40000000800 */
[----:B------:R-:W-:Y:S02]  /*5880*/  ULDC UR4, c[0x0][0x340] ;  /* 0x0000d00000047ab9 */ /* 0x000fe40000000800 */
[----:B------:R-:W-:Y:S02]  /*5890*/  UIMAD UR5, UR15, UR11, URZ ;  /* 0x0000000b0f0572a4 */ /* 0x000fe4000f8e023f */
[----:B------:R-:W-:-:S02]  /*58a0*/  UMOV UR9, UR14 ;  /* 0x0000000e00097c82 */ /* 0x000fc40008000000 */
[----:B------:R-:W-:Y:S02]  /*58b0*/  UIMAD UR11, UR6, UR11, URZ ;  /* 0x0000000b060b72a4 */ /* 0x000fe4000f8e023f */
[----:B------:R-:W-:Y:S02]  /*58c0*/  @UP0 USHF.R.U32.HI UR9, URZ, UR4, UR19 ;  /* 0x000000043f090299 */ /* 0x000fe40008011613 */
[----:B------:R-:W-:Y:S02]  /*58d0*/  USHF.R.S32.HI UR4, URZ, 0x1f, UR5 ;  /* 0x0000001f3f047899 */ /* 0x000fe40008011405 */
[----:B------:R-:W-:Y:S02]  /*58e0*/  USHF.R.S32.HI UR7, URZ, 0x1f, UR11 ;  /* 0x0000001f3f077899 */ /* 0x000fe4000801140b */
[----:B------:R-:W-:Y:S02]  /*58f0*/  USHF.R.S32.HI UR8, URZ, 0x1f, UR9 ;  /* 0x0000001f3f087899 */ /* 0x000fe40008011409 */
[----:B------:R-:W-:-:S04]  /*5900*/  UIADD3 UR11, UP1, UP0, UR11, UR5, UR9 ;  /* 0x000000050b0b7290 */ /* 0x000fc8000f83e009 */
[----:B------:R-:W-:Y:S02]  /*5910*/  UIADD3.X UR7, UR7, UR4, UR8, UP1, UP0 ;  /* 0x0000000407077290 */ /* 0x000fe40008fe0408 */
[----:B------:R-:W-:Y:S02]  /*5920*/  USHF.L.U32 UR6, UR11, 0x2, URZ ;  /* 0x000000020b067899 */ /* 0x000fe4000800063f */
[----:B------:R-:W-:Y:S02]  /*5930*/  ULDC.64 UR4, c[0x0][0x350] ;  /* 0x0000d40000047ab9 */ /* 0x000fe40000000a00 */
[----:B------:R-:W-:Y:S02]  /*5940*/  USHF.L.U64.HI UR7, UR11, 0x2, UR7 ;  /* 0x000000020b077899 */ /* 0x000fe40008010207 */
[----:B------:R-:W-:Y:S02]  /*5950*/  UIADD3 UR4, UP0, UR6, UR4, URZ ;  /* 0x0000000406047290 */ /* 0x000fe4000ff1e03f */
[----:B------:R-:W-:-:S02]  /*5960*/  UIADD3 UR11, -UR9, URZ, URZ ;  /* 0x0000003f090b7290 */ /* 0x000fc4000fffe13f */
[----:B------:R-:W-:Y:S02]  /*5970*/  UIADD3.X UR5, UR7, UR5, URZ, UP0, !UPT ;  /* 0x0000000507057290 */ /* 0x000fe400087fe43f */
[----:B------:R-:W-:Y:S01]  /*5980*/  UIMAD UR11, UR11, UR10, UR14 ;  /* 0x0000000a0b0b72a4 */ /* 0x000fe2000f8e020e */
[----:B-1----:R-:W-:Y:S01]  /*5990*/  IMAD.U32 R4, RZ, RZ, UR4 ;  /* 0x00000004ff047e24 */ /* 0x002fe2000f8e00ff */
[----:B------:R-:W-:Y:S02]  /*59a0*/  USHF.R.S32.HI UR10, URZ, 0x1f, UR15 ;  /* 0x0000001f3f0a7899 */ /* 0x000fe4000801140f */
[----:B------:R-:W-:Y:S01]  /*59b0*/  MOV R5, UR5 ;  /* 0x0000000500057c02 */ /* 0x000fe20008000f00 */
[----:B------:R-:W-:Y:S05]  /*59c0*/  @P1 BRA `(.L_x_522) ;  /* 0x0000005000001947 */ /* 0x000fea0003800000 */
.L_x_523:
[----:B------:R-:W2:Y:S01]  /*59d0*/  LDG.E.STRONG.GPU R0, [R4.64] ;  /* 0x0000001004007981 */ /* 0x000ea2000c1ef900 */
[----:B------:R-:W-:Y:S01]  /*59e0*/  YIELD ;  /* 0x0000000000007946 */ /* 0x000fe20003800000 */
[----:B--2---:R-:W-:Y:S01]  /*59f0*/  ISETP.NE.AND P0, PT, R0, UR11, PT ;  /* 0x0000000b00007c0c */ /* 0x004fe2000bf05270 */
[----:B------:R-:W-:-:S12]  /*5a00*/  CCTL.IVALL ;  /* 0x00000000ff00798f */ /* 0x000fd80002000000 */
[----:B------:R-:W-:Y:S05]  /*5a10*/  @P0 BRA `(.L_x_523) ;  /* 0xffffffb000000947 */ /* 0x000fea000383ffff */
.L_x_522:
[----:B------:R-:W-:Y:S05]  /*5a20*/  BSYNC B0 ;  /* 0x0000000000007941 */ /* 0x000fea0003800000 */
.L_x_521:
[----:B------:R-:W-:Y:S01]  /*5a30*/  MOV R10, 0xffffffff ;  /* 0xffffffff000a7802 */ /* 0x000fe20000000f00 */
[----:B------:R-:W-:Y:S05]  /*5a40*/  BRA.CONV ~URZ, `(.L_x_524) ;  /* 0x000000237f007947 */ /* 0x000fea000b800000 */
[----:B------:R-:W-:Y:S02]  /*5a50*/  MOV R2, 0x5a70 ;  /* 0x00005a7000027802 */ /* 0x000fe40000000f00 */
[----:B------:R-:W-:Y:S05]  /*5a60*/  CALL.REL.NOINC `($__internal_4_$__cuda_sm70_warpsync) ;  /* 0x00000b3000007944 */ /* 0x000fea0003c00000 */
.L_x_524:
[----:B------:R-:W-:Y:S01]  /*5a70*/  UIMAD UR4, UR13, 0x3000, URZ ;  /* 0x000030000d0478a4 */ /* 0x000fe2000f8e023f */
        /* <DEDUP_REMOVED lines=14> */
[----:B------:R-:W-:-:S05]  /*5b60*/  IMAD.WIDE.U32 R6, R6, c[0x0][0x330], R2 ;  /* 0x0000cc0006067a25 */ /* 0x000fca00078e0002 */
        /* <DEDUP_REMOVED lines=53> */
[----:B------:R-:W-:Y:S05]  /*5ec0*/  CALL.REL.NOINC `($__internal_4_$__cuda_sm70_warpsync) ;  /* 0x000006d000007944 */ /* 0x000fea0003c00000 */
.L_x_525:
        /* <DEDUP_REMOVED lines=12> */
.L_x_527:
[----:B------:R-:W-:Y:S05]  /*5f90*/  BSYNC B0 ;  /* 0x0000000000007941 */ /* 0x000fea0003800000 */
.L_x_526:
[----:B------:R-:W-:Y:S01]  /*5fa0*/  ULDC.64 UR4, c[0x0][0x348] ;  /* 0x0000d20000047ab9 */ /* 0x000fe20000000a00 */
[----:B------:R-:W-:Y:S01]  /*5fb0*/  BSSY B0, `(.L_x_528) ;  /* 0x000000b000007945 */ /* 0x000fe20003800000 */
[----:B------:R-:W-:-:S04]  /*5fc0*/  UIADD3 UR4, UP0, UR6, UR4, URZ ;  /* 0x0000000406047290 */ /* 0x000fc8000ff1e03f */
[----:B------:R-:W-:Y:S02]  /*5fd0*/  UIADD3.X UR5, UR7, UR5, URZ, UP0, !UPT ;  /* 0x0000000507057290 */ /* 0x000fe400087fe43f */
[----:B--2---:R-:W-:-:S04]  /*5fe0*/  MOV R4, UR4 ;  /* 0x0000000400047c02 */ /* 0x004fc80008000f00 */
[----:B------:R-:W-:Y:S01]  /*5ff0*/  MOV R5, UR5 ;  /* 0x0000000500057c02 */ /* 0x000fe20008000f00 */
[----:B------:R-:W-:Y:S05]  /*6000*/  @P1 BRA `(.L_x_529) ;  /* 0x0000005000001947 */ /* 0x000fea0003800000 */
.L_x_530:
[----:B------:R-:W2:Y:S01]  /*6010*/  LDG.E.STRONG.GPU R0, [R4.64] ;  /* 0x0000001004007981 */ /* 0x000ea2000c1ef900 */
[----:B------:R-:W-:Y:S01]  /*6020*/  YIELD ;  /* 0x0000000000007946 */ /* 0x000fe20003800000 */
[----:B--2---:R-:W-:Y:S01]  /*6030*/  ISETP.NE.AND P0, PT, R0, UR11, PT ;  /* 0x0000000b00007c0c */ /* 0x004fe2000bf05270 */
[----:B------:R-:W-:-:S12]  /*6040*/  CCTL.IVALL ;  /* 0x00000000ff00798f */ /* 0x000fd80002000000 */
[----:B------:R-:W-:Y:S05]  /*6050*/  @P0 BRA `(.L_x_530) ;  /* 0xffffffb000000947 */ /* 0x000fea000383ffff */
.L_x_529:
[----:B------:R-:W-:Y:S05]  /*6060*/  BSYNC B0 ;  /* 0x0000000000007941 */ /* 0x000fea0003800000 */
.L_x_528:
[----:B------:R-:W-:Y:S05]  /*6070*/  BRA.CONV ~URZ, `(.L_x_531) ;  /* 0x000000237f007947 */ /* 0x000fea000b800000 */
[----:B-1----:R-:W-:Y:S02]  /*6080*/  MOV R2, 0x60a0 ;  /* 0x000060a000027802 */ /* 0x002fe40000000f00 */
[----:B------:R-:W-:Y:S05]  /*6090*/  CALL.REL.NOINC `($__internal_4_$__cuda_sm70_warpsync) ;  /* 0x0000050000007944 */ /* 0x000fea0003c00000 */
.L_x_531:
[----:B------:R-:W-:Y:S01]  /*60a0*/  ULDC.64 UR4, c[0x0][0x300] ;  /* 0x0000c00000047ab9 */ /* 0x000fe20000000a00 */
[----:B-1----:R-:W-:Y:S01]  /*60b0*/  MOV R3, R9 ;  /* 0x0000000900037202 */ /* 0x002fe20000000f00 */
[----:B------:R-:W-:Y:S01]  /*60c0*/  UIMAD UR4, UR8, UR4, URZ ;  /* 0x00000004080472a4 */ /* 0x000fe2000f8e023f */
[----:B------:R-:W-:Y:S02]  /*60d0*/  IMAD.U32 R0, RZ, RZ, UR9 ;  /* 0x00000009ff007e24 */ /* 0x000fe4000f8e00ff */
[----:B------:R-:W-:Y:S01]  /*60e0*/  IMAD.MOV.U32 R2, RZ, RZ, R8 ;  /* 0x000000ffff027224 */ /* 0x000fe200078e0008 */
[----:B------:R-:W-:Y:S01]  /*60f0*/  UIMAD UR12, UR9, UR5, UR4 ;  /* 0x00000005090c72a4 */ /* 0x000fe2000f8e0204 */
[----:B------:R-:W-:Y:S02]  /*6100*/  IMAD.U32 R6, RZ, RZ, UR15 ;  /* 0x0000000fff067e24 */ /* 0x000fe4000f8e00ff */
[----:B------:R-:W-:Y:S01]  /*6110*/  IMAD.WIDE.U32 R2, R0, c[0x0][0x300], R2 ;  /* 0x0000c00000027a25 */ /* 0x000fe200078e0002 */
[----:B------:R-:W-:-:S02]  /*6120*/  ULDC.64 UR4, c[0x0][0x308] ;  /* 0x0000c20000047ab9 */ /* 0x000fc40000000a00 */
[----:B------:R-:W-:Y:S02]  /*6130*/  UIMAD UR4, UR10, UR4, URZ ;  /* 0x000000040a0472a4 */ /* 0x000fe4000f8e023f */
[----:B------:R-:W-:Y:S02]  /*6140*/  IADD3 R3, R3, UR12, RZ ;  /* 0x0000000c03037c10 */ /* 0x000fe4000fffe0ff */
[----:B------:R-:W-:-:S03]  /*6150*/  UIMAD UR4, UR15, UR5, UR4 ;  /* 0x000000050f0472a4 */ /* 0x000fc6000f8e0204 */
        /* <DEDUP_REMOVED lines=56> */
.L_x_532:
        /* <DEDUP_REMOVED lines=12> */
        .weak           $__internal_4_$__cuda_sm70_warpsync
        .type           $__internal_4_$__cuda_sm70_warpsync,@function
        .size           $__internal_4_$__cuda_sm70_warpsync,(.L_x_1394 - $__internal_4_$__cuda_sm70_warpsync)
$__internal_4_$__cuda_sm70_warpsync:
[----:B------:R-:W-:Y:S01]  /*65a0*/  MOV R3, 0x0 ;  /* 0x0000000000037802 */ /* 0x000fe20000000f00 */
[----:B------:R-:W-:Y:S04]  /*65b0*/  WARPSYNC R10 ;  /* 0x0000000a00007348 */ /* 0x000fe80003800000 */
[----:B------:R-:W-:Y:S05]  /*65c0*/  RET.REL.NODEC R2 `(_ZN7cutlass13device_kernelIN5flash19enable_sm80_to_sm89INS1_16FlashAttnBwdSm80INS1_25CollectiveMainloopBwdSm80ILi1ELi1EN4cute5tupleIJNS5_1CILi64EEES8_NS7_ILi192EEEEEENS_6half_tEfNS_4arch4Sm80ELb1ELb0ELb1ELb0ELb1ELb0ELb0ELb0ELi2ELi2ELi2ELi2ELb1EEENS1_24CollectiveEpilogueBwdGQAISA_fSD_Li256ELb0ELb1EEENS1_25SingleTileBwdLPTSchedulerILb0ELi64ELb1EEEEEEEEEvNT_6ParamsE) ;  /* 0xffff9a3002007950 */ /* 0x000fea0003c3ffff */
.L_x_533:
        /* <DEDUP_REMOVED lines=11> */
.L_x_1394:


//--------------------- .text._ZN7cutlass13device_kernelIN5flash19enable_sm80_to_sm89INS1_16FlashAttnBwdSm80INS1_25CollectiveMainloopBwdSm80ILi1ELi1EN4cute5tupleIJNS5_1CILi64EEES8_NS7_ILi192EEEEEENS_6half_tEfNS_4arch4Sm80ELb1ELb0ELb1ELb1ELb0ELb0ELb0ELb0ELi2ELi2ELi2ELi2ELb1EEENS1_21CollectiveEpilogueBwdISA_SB_SD_Li256ELb1ELb0ELi4EEENS1_25SingleTileBwdLPTSchedulerILb1ELi64ELb0EEEEEEEEEvNT_6ParamsE --------------------------
	.section	.text._ZN7cutlass13device_kernelIN5flash19enable_sm80_to_sm89INS1_16FlashAttnBwdSm80INS1_25CollectiveMainloopBwdSm80ILi1ELi1EN4cute5tupleIJNS5_1CILi64EEES8_NS7_ILi192EEEEEENS_6half_tEfNS_4arch4Sm80ELb1ELb0ELb1ELb1ELb0ELb0ELb0ELb0ELi2ELi2ELi2ELi2ELb1EEENS1_21CollectiveEpilogueBwdISA_SB_SD_Li256ELb1ELb0ELi4EEENS1_25SingleTileBwdLPTSchedulerILb1ELi64ELb0EEEEEEEEEvNT_6ParamsE,"ax",@progbits
	.sectioninfo	@"SHI_REGISTERS=255"
	.align	128
.text._ZN7cutlass13device_kernelIN5flash19enable_sm80_to_sm89INS1_16FlashAttnBwdSm80INS1_25CollectiveMainloopBwdSm80ILi1ELi1EN4cute5tupleIJNS5_1CILi64EEES8_NS7_ILi192EEEEEENS_6half_tEfNS_4arch4Sm80ELb1ELb0ELb1ELb1ELb0ELb0ELb0ELb0ELi2ELi2ELi2ELi2ELb1EEENS1_21CollectiveEpilogueBwdISA_SB_SD_Li256ELb1ELb0ELi4EEENS1_25SingleTileBwdLPTSchedulerILb1ELi64ELb0EEEEEEEEEvNT_6ParamsE:
        .type           _ZN7cutlass13device_kernelIN5flash19enable_sm80_to_sm89INS1_16FlashAttnBwdSm80INS1_25CollectiveMainloopBwdSm80ILi1ELi1EN4cute5tupleIJNS5_1CILi64EEES8_NS7_ILi192EEEEEENS_6half_tEfNS_4arch4Sm80ELb1ELb0ELb1ELb1ELb0ELb0ELb0ELb0ELi2ELi2ELi2ELi2ELb1EEENS1_21CollectiveEpilogueBwdISA_SB_SD_Li256ELb1ELb0ELi4EEENS1_25SingleTileBwdLPTSchedulerILb1ELi64ELb0EEEEEEEEEvNT_6ParamsE,@function
        .size           _ZN7cutlass13device_kernelIN5flash19enable_sm80_to_sm89INS1_16FlashAttnBwdSm80INS1_25CollectiveMainloopBwdSm80ILi1ELi1EN4cute5tupleIJNS5_1CILi64EEES8_NS7_ILi192EEEEEENS_6half_tEfNS_4arch4Sm80ELb1ELb0ELb1ELb1ELb0ELb0ELb0ELb0ELi2ELi2ELi2ELi2ELb1EEENS1_21CollectiveEpilogueBwdISA_SB_SD_Li256ELb1ELb0ELi4EEENS1_25SingleTileBwdLPTSchedulerILb1ELi64ELb0EEEEEEEEEvNT_6ParamsE,(.L_x_1396 - _ZN7cutlass13device_kernelIN5flash19enable_sm80_to_sm89INS1_16FlashAttnBwdSm80INS1_25CollectiveMainloopBwdSm80ILi1ELi1EN4cute5tupleIJNS5_1CILi64EEES8_NS7_ILi192EEEEEENS_6half_tEfNS_4arch4Sm80ELb1ELb0ELb1ELb1ELb0ELb0ELb0ELb0ELi2ELi2ELi2ELi2ELb1EEENS1_21CollectiveEpilogueBwdISA_SB_SD_Li256ELb1ELb0ELi4EEENS1_25SingleTileBwdLPTSchedulerILb1ELi64ELb0EEEEEEEEEvNT_6ParamsE)
        .other          _ZN7cutlass13device_kernelIN5flash19enable_sm80_to_sm89INS1_16FlashAttnBwdSm80INS1_25CollectiveMainloopBwdSm80ILi1ELi1EN4cute5tupleIJNS5_1CILi64EEES8_NS7_ILi192EEEEEENS_6half_tEfNS_4arch4Sm80ELb1ELb0ELb1ELb1ELb0ELb0ELb0ELb0ELi2ELi2ELi2ELi2ELb1EEENS1_21CollectiveEpilogueBwdISA_SB_SD_Li256ELb1ELb0ELi4EEENS1_25SingleTileBwdLPTSchedulerILb1ELi64ELb0EEEEEEEEEvNT_6ParamsE,@"STO_CUDA_ENTRY STV_DEFAULT"
_ZN7cutlass13device_kernelIN5flash19enable_sm80_to_sm89INS1_16FlashAttnBwdSm80INS1_25CollectiveMainloopBwdSm80ILi1ELi1EN4cute5tupleIJNS5_1CILi64EEES8_NS7_ILi192EEEEEENS_6half_tEfNS_4arch4Sm80ELb1ELb0ELb1ELb1ELb0ELb0ELb0ELb0ELi2ELi2ELi2ELi2ELb1EEENS1_21CollectiveEpilogueBwdISA_SB_SD_Li256ELb1ELb0ELi4EEENS1_25SingleTileBwdLPTSchedulerILb1ELi64ELb0EEEEEEEEEvNT_6ParamsE:
[----:B------:R-:W-:Y:S02]  /*0000*/  MOV R1, c[0x0][0x28] ;  /* 0x00000a0000017a02 */ /* 0x000fe40000000f00 */
[----:B------:R-:W1:Y:S01]  /*0010*/  S2R R33, SR_TID.X ;  /* 0x0000000000217919 */ /* 0x000e620000002100 */
[----:B------:R-:W2:Y:S01]  /*0020*/  S2UR UR4, SR_CTAID.X ;  /* 0x00000000000479c3 */ /* 0x000ea20000002500 */
[----:B------:R-:W-:Y:S01]  /*0030*/  ULDC.64 UR20, c[0x0][0x118] ;  /* 0x0000460000147ab9 */ /* 0x000fe20000000a00 */
        /* <DEDUP_REMOVED lines=9> */
[----:B------:R-:W-:Y:S02]  /*00d0*/  @UP0 UMOV UR7, UR11 ;  /* 0x0000000b00070c82 */ /* 0x000fe40008000000 */
        /* <DEDUP_REMOVED lines=12> */
[----:B------:R-:W-:Y:S02]  /*01a0*/  @UP0 UMOV UR9, UR11 ;  /* 0x0000000b00090c82 */ /* 0x000fe40008000000 */
[----:B------:R-:W-:-:S04]  /*01b0*/  @UP0 USHF.R.U32.HI UR18, URZ, UR5, UR9 ;  /* 0x000000053f120299 */ /* 0x000fc80008011609 */
[----:B------:R-:W-:Y:S01]  /*01c0*/  UIMAD UR7, UR18, UR7, URZ ;  /* 0x00000007120772a4 */ /* 0x000fe2000f8e023f */
[----:B------:R-:W-:Y:S05]  /*01d0*/  BRA `(.L_x_536) ;  /* 0x0000008000007947 */ /* 0x000fea0003800000 */
.L_x_535:
[----:B------:R-:W-:Y:S02]  /*01e0*/  ULDC UR7, c[0x0][0x3ac] ;  /* 0x0000eb0000077ab9 */ /* 0x000fe40000000800 */
[----:B------:R-:W-:Y:S02]  /*01f0*/  UISETP.NE.AND UP0, UPT, UR7, 0x1, UPT ;  /* 0x000000010700788c */ /* 0x000fe4000bf05270 */
[----:B------:R-:W-:Y:S02]  /*0200*/  ULDC.64 UR4, c[0x0][0x3b0] ;  /* 0x0000ec0000047ab9 */ /* 0x000fe40000000a00 */
[----:B------:R-:W-:Y:S02]  /*0210*/  UIMAD.WIDE.U32 UR10, UR6, UR4, URZ ;  /* 0x00000004060a72a5 */ /* 0x000fe4000f8e003f */
[----:B------:R-:W-:-:S05]  /*0220*/  UMOV UR18, UR6 ;  /* 0x0000000600127c82 */ /* 0x000fca0008000000 */
[----:B------:R-:W-:Y:S02]  /*0230*/  @UP0 UMOV UR9, UR11 ;  /* 0x0000000b00090c82 */ /* 0x000fe40008000000 */
[----:B------:R-:W-:-:S04]  /*0240*/  @UP0 USHF.R.U32.HI UR18, URZ, UR5, UR9 ;  /* 0x000000053f120299 */ /* 0x000fc80008011609 */
[----:B------:R-:W-:-:S04]  /*0250*/  UIMAD UR7, UR18, UR7, URZ ;  /* 0x00000007120772a4 */ /* 0x000fc8000f8e023f */
.L_x_536:
[----:B------:R-:W-:Y:S01]  /*0260*/  UIADD3 UR9, UR6, -UR7, URZ ;  /* 0x8000000706097290 */ /* 0x000fe2000fffe03f */
[----:B------:R-:W-:Y:S01]  /*0270*/  ISETP.NE.U32.AND P0, PT, RZ, c[0x0][0x3e0], PT ;  /* 0x0000f800ff007a0c */ /* 0x000fe20003f05070 */
[----:B------:R-:W-:Y:S02]  /*0280*/  ULDC.64 UR4, c[0x0][0x3a8] ;  /* 0x0000ea0000047ab9 */ /* 0x000fe40000000a00 */
[----:B------:R-:W-:Y:S01]  /*0290*/  ULDC.64 UR6, c[0x0][0x3a0] ;  /* 0x0000e80000067ab9 */ /* 0x000fe20000000a00 */
[----:B------:R-:W-:Y:S01]  /*02a0*/  ISETP.NE.AND.EX P0, PT, RZ, c[0x0][0x3e4], PT, P0 ;  /* 0x0000f900ff007a0c */ /* 0x000fe20003f05300 */
[----:B------:R-:W-:Y:S02]  /*02b0*/  UISETP.NE.AND UP0, UPT, UR6, 0x1, UPT ;  /* 0x000000010600788c */ /* 0x000fe4000bf05270 */
[----:B------:R-:W-:-:S04]  /*02c0*/  UIMAD UR5, UR8, UR5, UR9 ;  /* 0x00000005080572a4 */ /* 0x000fc8000f8e0209 */
[----:B------:R-:W-:-:S03]  /*02d0*/  UIMAD.WIDE.U32 UR8, UR5, UR7, URZ ;  /* 0x00000007050872a5 */ /* 0x000fc6000f8e003f */
[----:B------:R-:W-:-:S04]  /*02e0*/  UMOV UR16, UR5 ;  /* 0x0000000500107c82 */ /* 0x000fc80008000000 */
[----:B------:R-:W-:Y:S02]  /*02f0*/  @UP0 UMOV UR7, UR9 ;  /* 0x0000000900070c82 */ /* 0x000fe40008000000 */
[----:B------:R-:W-:-:S04]  /*0300*/  @UP0 USHF.R.U32.HI UR16, URZ, UR4, UR7 ;  /* 0x000000043f100299 */ /* 0x000fc80008011607 */
[----:B------:R-:W-:-:S04]  /*0310*/  UIADD3 UR17, -UR16, URZ, URZ ;  /* 0x0000003f10117290 */ /* 0x000fc8000fffe13f */
[----:B------:R-:W-:Y:S01]  /*0320*/  UIMAD UR17, UR17, UR6, UR5 ;  /* 0x00000006111172a4 */ /* 0x000fe2000f8e0205 */
[----:B------:R-:W-:Y:S05]  /*0330*/  @!P0 BRA `(.L_x_537) ;  /* 0x0000008000008947 */ /* 0x000fea0003800000 */
[----:B------:R-:W-:Y:S02]  /*0340*/  UMOV UR4, 0x4 ;  /* 0x0000000400047882 */ /* 0x000fe40000000000 */
[----:B------:R-:W-:Y:S02]  /*0350*/  ULDC.64 UR6, c[0x0][0x3e0] ;  /* 0x0000f80000067ab9 */ /* 0x000fe40000000a00 */
[----:B------:R-:W-:-:S06]  /*0360*/  UIMAD.WIDE UR4, UR16, UR4, UR6 ;  /* 0x00000004100472a5 */ /* 0x000fcc000f8e0206 */
[----:B------:R-:W-:Y:S02]  /*0370*/  MOV R2, UR4 ;  /* 0x0000000400027c02 */ /* 0x000fe40008000f00 */
[----:B------:R-:W-:-:S05]  /*0380*/  MOV R3, UR5 ;  /* 0x0000000500037c02 */ /* 0x000fca0008000f00 */
[----:B------:R-:W2:Y:S02]  /*0390*/  LDG.E R0, [R2.64] ;  /* 0x0000001402007981 */ /* 0x000ea4000c1e1900 */
[----:B--2---:R1:W2:Y:S02]  /*03a0*/  R2UR UR5, R0 ;  /* 0x00000000000573c2 */ /* 0x0042a400000e0000 */
[----:B-12---:R-:W-:Y:S05]  /*03b0*/  BRA `(.L_x_538) ;  /* 0x000000f000007947 */ /* 0x006fea0003800000 */
.L_x_537:
[----:B------:R-:W-:-:S04]  /*03c0*/  ISETP.NE.U32.AND P0, PT, RZ, c[0x0][0x3d8], PT ;  /* 0x0000f600ff007a0c */ /* 0x000fc80003f05070 */
[----:B------:R-:W-:-:S13]  /*03d0*/  ISETP.NE.AND.EX P0, PT, RZ, c[0x0][0x3dc], PT, P0 ;  /* 0x0000f700ff007a0c */ /* 0x000fda0003f05300 */
[----:B------:R-:W-:Y:S05]  /*03e0*/  @!P0 BRA `(.L_x_539) ;  /* 0x000000b000008947 */ /* 0x000fea0003800000 */
[----:B------:R-:W-:Y:S02]  /*03f0*/  UMOV UR4, 0x4 ;  /* 0x0000000400047882 */ /* 0x000fe40000000000 */
[----:B------:R-:W-:Y:S02]  /*0400*/  ULDC.64 UR6, c[0x0][0x3d8] ;  /* 0x0000f60000067ab9 */ /* 0x000fe40000000a00 */
[----:B------:R-:W-:-:S06]  /*0410*/  UIMAD.WIDE UR4, UR16, UR4, UR6 ;  /* 0x00000004100472a5 */ /* 0x000fcc000f8e0206 */
[----:B------:R-:W-:Y:S02]  /*0420*/  MOV R2, UR4 ;  /* 0x0000000400027c02 */ /* 0x000fe40008000f00 */
[----:B------:R-:W-:-:S05]  /*0430*/  MOV R3, UR5 ;  /* 0x0000000500037c02 */ /* 0x000fca0008000f00 */
[----:B------:R-:W2:Y:S04]  /*0440*/  LDG.E R4, [R2.64] ;  /* 0x0000001402047981 */ /* 0x000ea8000c1e1900 */
[----:B------:R-:W3:Y:S01]  /*0450*/  LDG.E R0, [R2.64+0x4] ;  /* 0x0000041402007981 */ /* 0x000ee2000c1e1900 */
[----:B--2---:R-:W1:Y:S08]  /*0460*/  R2UR UR5, R4 ;  /* 0x00000000040573c2 */ /* 0x004e7000000e0000 */
[----:B---3--:R-:W1:Y:S02]  /*0470*/  R2UR UR4, R0 ;  /* 0x00000000000473c2 */ /* 0x008e6400000e0000 */
[----:B-1----:R-:W-:Y:S01]  /*0480*/  UIADD3 UR5, -UR5, UR4, URZ ;  /* 0x0000000405057290 */ /* 0x002fe2000fffe13f */
[----:B------:R-:W-:Y:S05]  /*0490*/  BRA `(.L_x_538) ;  /* 0x0000001000007947 */ /* 0x000fea0003800000 */
.L_x_539:
[----:B------:R-:W-:Y:S02]  /*04a0*/  ULDC UR5, c[0x0][0x3d4] ;  /* 0x0000f50000057ab9 */ /* 0x000fe40000000800 */
.L_x_538:
[----:B------:R-:W-:-:S04]  /*04b0*/  UIADD3 UR5, UR5, 0x3f, URZ ;  /* 0x0000003f05057890 */ /* 0x000fc8000fffe03f */
[----:B------:R-:W-:-:S04]  /*04c0*/  USHF.R.S32.HI UR4, URZ, 0x1f, UR5 ;  /* 0x0000001f3f047899 */ /* 0x000fc80008011405 */
[----:B------:R-:W-:-:S04]  /*04d0*/  ULEA.HI UR4, UR4, UR5, URZ, 0x6 ;  /* 0x0000000504047291 */ /* 0x000fc8000f8f303f */
[----:B------:R-:W-:-:S04]  /*04e0*/  USHF.R.S32.HI UR4, URZ, 0x6, UR4 ;  /* 0x000000063f047899 */ /* 0x000fc80008011404 */
[----:B------:R-:W-:-:S04]  /*04f0*/  UISETP.GE.AND UP0, UPT, UR18, UR4, UPT ;  /* 0x000000041200728c */ /* 0x000fc8000bf06270 */
[----:B------:R-:W-:Y:S01]  /*0500*/  USEL UR16, UR16, 0xffffffff, !UP0 ;  /* 0xffffffff10107887 */ /* 0x000fe2000c000000 */
[----:B------:R-:W-:Y:S05]  /*0510*/  BRA `(.L_x_540) ;  /* 0x0000049000007947 */ /* 0x000fea0003800000 */
.L_x_534:
        /* <DEDUP_REMOVED lines=22> */
.L_x_541:
        /* <DEDUP_REMOVED lines=8> */
.L_x_542:
        /* <DEDUP_REMOVED lines=22> */
.L_x_543:
        /* <DEDUP_REMOVED lines=14> */
.L_x_545:
[----:B------:R-:W-:Y:S02]  /*0940*/  ULDC UR5, c[0x0][0x3d4] ;  /* 0x0000f50000057ab9 */ /* 0x000fe40000000800 */
.L_x_544:
[----:B------:R-:W-:-:S04]  /*0950*/  UIADD3 UR5, UR5, 0x3f, URZ ;  /* 0x0000003f05057890 */ /* 0x000fc8000fffe03f */
[----:B------:R-:W-:-:S04]  /*0960*/  USHF.R.S32.HI UR4, URZ, 0x1f, UR5 ;  /* 0x0000001f3f047899 */ /* 0x000fc80008011405 */
[----:B------:R-:W-:-:S04]  /*0970*/  ULEA.HI UR4, UR4, UR5, URZ, 0x6 ;  /* 0x0000000504047291 */ /* 0x000fc8000f8f303f */
[----:B------:R-:W-:-:S04]  /*0980*/  USHF.R.S32.HI UR4, URZ, 0x6, UR4 ;  /* 0x000000063f047899 */ /* 0x000fc80008011404 */
[----:B------:R-:W-:-:S04]  /*0990*/  UISETP.GE.AND UP0, UPT, UR18, UR4, UPT ;  /* 0x000000041200728c */ /* 0x000fc8000bf06270 */
[----:B------:R-:W-:-:S06]  /*09a0*/  USEL UR16, UR16, 0xffffffff, !UP0 ;  /* 0xffffffff10107887 */ /* 0x000fcc000c000000 */
.L_x_540:
[----:B------:R-:W-:-:S13]  /*09b0*/  ISETP.LE.AND P0, PT, RZ, UR16, PT ;  /* 0x00000010ff007c0c */ /* 0x000fda000bf03270 */
[----:B------:R-:W-:Y:S05]  /*09c0*/  @!P0 EXIT ;  /* 0x000000000000894d */ /* 0x000fea0003800000 */
[----:B------:R-:W-:Y:S02]  /*09d0*/  ULDC.64 UR4, c[0x0][0x2c8] ;  /* 0x0000b20000047ab9 */ /* 0x000fe40000000a00 */
[----:B------:R-:W-:Y:S02]  /*09e0*/  UISETP.NE.U32.AND UP2, UPT, URZ, UR4, UPT ;  /* 0x000000043f00728c */ /* 0x000fe4000bf45070 */
[----:B------:R-:W-:Y:S02]  /*09f0*/  UMOV UR6, 0x4 ;  /* 0x0000000400067882 */ /* 0x000fe40000000000 */
[----:B------:R-:W-:Y:S02]  /*0a00*/  UISETP.NE.AND.EX UP2, UPT, URZ, UR5, UPT, UP2 ;  /* 0x000000053f00728c */ /* 0x000fe4000bf45320 */
[----:B------:R-:W-:Y:S02]  /*0a10*/  ULDC.64 UR8, c[0x0][0x2c8] ;  /* 0x0000b20000087ab9 */ /* 0x000fe40000000a00 */
[----:B------:R-:W-:-:S02]  /*0a20*/  UIMAD.WIDE UR8, UR16, UR6, UR8 ;  /* 0x00000006100872a5 */ /* 0x000fc4000f8e0208 */
[----:B------:R-:W-:Y:S01]  /*0a30*/  PLOP3.LUT P2, PT, PT, PT, UP2, 0x80, 0x0 ;  /* 0x000000000000781c */ /* 0x000fe20003f4f028 */
[----:B------:R-:W-:Y:S02]  /*0a40*/  ULDC.64 UR4, c[0x0][0x2d8] ;  /* 0x0000b60000047ab9 */ /* 0x000fe40000000a00 */
[----:B------:R-:W-:Y:S01]  /*0a50*/  UISETP.NE.U32.AND UP0, UPT, URZ, UR4, UPT ;  /* 0x000000043f00728c */ /* 0x000fe2000bf05070 */
[----:B------:R-:W-:Y:S02]  /*0a60*/  IMAD.U32 R6, RZ, RZ, UR8 ;  /* 0x00000008ff067e24 */ /* 0x000fe4000f8e00ff */
[----:B------:R-:W-:Y:S01]  /*0a70*/  IMAD.U32 R7, RZ, RZ, UR9 ;  /* 0x00000009ff077e24 */ /* 0x000fe2000f8e00ff */
[----:B------:R-:W-:-:S06]  /*0a80*/  UISETP.NE.AND.EX UP0, UPT, URZ, UR5, UPT, UP0 ;  /* 0x000000053f00728c */ /* 0x000fcc000bf05300 */
[----:B------:R-:W2:Y:S01]  /*0a90*/  @P2 LDG.E R4, [R6.64] ;  /* 0x0000001406042981 */ /* 0x000ea2000c1e1900 */
[----:B------:R-:W-:Y:S01]  /*0aa0*/  ULDC.64 UR4, c[0x0][0x2d8] ;  /* 0x0000b60000047ab9 */ /* 0x000fe20000000a00 */
[----:B------:R-:W-:-:S03]  /*0ab0*/  PLOP3.LUT P0, PT, PT, PT, UP0, 0x80, 0x0 ;  /* 0x000000000000781c */ /* 0x000fc60003f0f008 */
[----:B------:R-:W-:-:S06]  /*0ac0*/  @UP0 UIMAD.WIDE UR4, UR16, UR6, UR4 ;  /* 0x00000006100402a5 */ /* 0x000fcc000f8e0204 */
[----:B------:R-:W-:Y:S01]  /*0ad0*/  MOV R2, UR4 ;  /* 0x0000000400027c02 */ /* 0x000fe20008000f00 */
[----:B------:R-:W-:Y:S01]  /*0ae0*/  IMAD.U32 R3, RZ, RZ, UR5 ;  /* 0x00000005ff037e24 */ /* 0x000fe2000f8e00ff */
[----:B------:R-:W-:Y:S02]  /*0af0*/  ULDC.64 UR4, c[0x0][0x2d0] ;  /* 0x0000b40000047ab9 */ /* 0x000fe40000000a00 */
[----:B------:R-:W-:Y:S01]  /*0b00*/  UISETP.NE.U32.AND UP1, UPT, URZ, UR4, UPT ;  /* 0x000000043f00728c */ /* 0x000fe2000bf25070 */
[----:B------:R-:W-:Y:S01]  /*0b10*/  MOV R5, RZ ;  /* 0x000000ff00057202 */ /* 0x000fe20000000f00 */
[----:B------:R1:W3:Y:S01]  /*0b20*/  @P0 LDG.E R0, [R2.64] ;  /* 0x0000001402000981 */ /* 0x0002e2000c1e1900 */
[----:B------:R-:W-:Y:S01]  /*0b30*/  IMAD.MOV.U32 R8, RZ, RZ, RZ ;  /* 0x000000ffff087224 */ /* 0x000fe200078e00ff */
[----:B------:R-:W-:-:S03]  /*0b40*/  UISETP.NE.AND.EX UP1, UPT, URZ, UR5, UPT, UP1 ;  /* 0x000000053f00728c */ /* 0x000fc6000bf25310 */
[----:B------:R-:W-:Y:S01]  /*0b50*/  ULDC.64 UR4, c[0x0][0x2d0] ;  /* 0x0000b40000047ab9 */ /* 0x000fe20000000a00 */
[----:B------:R4:W5:Y:S01]  /*0b60*/  @P2 LDG.E R5, [R6.64] ;  /* 0x0000001406052981 */ /* 0x000962000c1e1900 */
[----:B------:R-:W-:Y:S01]  /*0b70*/  UIMAD.WIDE UR4, UR16, UR6, UR4 ;  /* 0x00000006100472a5 */ /* 0x000fe2000f8e0204 */
[----:B------:R-:W-:-:S05]  /*0b80*/  PLOP3.LUT P1, PT, PT, PT, UP1, 0x80, 0x0 ;  /* 0x000000000000781c */ /* 0x000fca0003f2f018 */
[----:B-1----:R-:W-:Y:S01]  /*0b90*/  MOV R2, UR4 ;  /* 0x0000000400027c02 */ /* 0x002fe20008000f00 */
[----:B------:R-:W-:-:S07]  /*0ba0*/  IMAD.U32 R3, RZ, RZ, UR5 ;  /* 0x00000005ff037e24 */ /* 0x000fce000f8e00ff */
[----:B------:R4:W5:Y:S01]  /*0bb0*/  @P1 LDG.E R8, [R2.64] ;  /* 0x0000001402081981 */ /* 0x000962000c1e1900 */
[----:B------:R-:W-:Y:S02]  /*0bc0*/  ULDC UR15, c[0x0][0x168] ;  /* 0x00005a00000f7ab9 */ /* 0x000fe40000000800 */
[----:B------:R-:W-:Y:S02]  /*0bd0*/  UMOV UR22, URZ ;  /* 0x0000003f00167c82 */ /* 0x000fe40008000000 */
[----:B------:R-:W-:Y:S01]  /*0be0*/  ULDC UR14, c[0x0][0x198] ;  /* 0x00006600000e7ab9 */ /* 0x000fe20000000800 */
[----:B--2---:R-:W1:Y:S02]  /*0bf0*/  @P2 R2UR UR5, R4 ;  /* 0x00000000040523c2 */ /* 0x004e6400000e0000 */
[----:B-1----:R-:W-:-:S04]  /*0c00*/  @UP2 ULEA UR5, UR16, UR5, 0x6 ;  /* 0x0000000510052291 */ /* 0x002fc8000f8e303f */
[----:B------:R-:W-:-:S04]  /*0c10*/  @UP2 USHF.R.S32.HI UR4, URZ, 0x1f, UR5 ;  /* 0x0000001f3f042899 */ /* 0x000fc80008011405 */
[----:B------:R-:W-:Y:S01]  /*0c20*/  @UP2 ULEA.HI UR4, UR4, UR5, URZ, 0x6 ;  /* 0x0000000504042291 */ /* 0x000fe2000f8f303f */
[----:B---3--:R4:W1:Y:S03]  /*0c30*/  @P0 R2UR UR15, R0 ;  /* 0x00000000000f03c2 */ /* 0x00886600000e0000 */
[----:B------:R-:W-:Y:S01]  /*0c40*/  @UP2 ULOP3.LUT UR22, UR4, 0xffffffc0, URZ, 0xc0, !UPT ;  /* 0xffffffc004162892 */ /* 0x000fe2000f8ec03f */
[----:B-1--4-:R-:W-:Y:S06]  /*0c50*/  @P0 BRA `(.L_x_546) ;  /* 0x0000006000000947 */ /* 0x012fec0003800000 */
[----:B------:R-:W-:Y:S05]  /*0c60*/  @!P2 BRA `(.L_x_546) ;  /* 0x000000500000a947 */ /* 0x000fea0003800000 */
[----:B------:R-:W2:Y:S04]  /*0c70*/  LDG.E R4, [R6.64] ;  /* 0x0000001406047981 */ /* 0x000ea8000c1e1900 */
[----:B------:R-:W3:Y:S01]  /*0c80*/  LDG.E R0, [R6.64+0x4] ;  /* 0x0000041406007981 */ /* 0x000ee2000c1e1900 */
[----:B--2---:R-:W1:Y:S08]  /*0c90*/  R2UR UR15, R4 ;  /* 0x00000000040f73c2 */ /* 0x004e7000000e0000 */
[----:B---3--:R-:W1:Y:S02]  /*0ca0*/  R2UR UR4, R0 ;  /* 0x00000000000473c2 */ /* 0x008e6400000e0000 */
[----:B-1----:R-:W-:-:S06]  /*0cb0*/  UIADD3 UR15, -UR15, UR4, URZ ;  /* 0x000000040f0f7290 */ /* 0x002fcc000fffe13f */
.L_x_546:
[----:B------:R-:W-:-:S04]  /*0cc0*/  ISETP.NE.U32.AND P0, PT, RZ, c[0x0][0x2e0], PT ;  /* 0x0000b800ff007a0c */ /* 0x000fc80003f05070 */
[----:B------:R-:W-:-:S13]  /*0cd0*/  ISETP.NE.AND.EX P0, PT, RZ, c[0x0][0x2e4], PT, P0 ;  /* 0x0000b900ff007a0c */ /* 0x000fda0003f05300 */
[----:B------:R-:W-:Y:S05]  /*0ce0*/  @!P0 BRA `(.L_x_547) ;  /* 0x0000007000008947 */ /* 0x000fea0003800000 */
[----:B------:R-:W-:Y:S02]  /*0cf0*/  ULDC.64 UR4, c[0x0][0x2e0] ;  /* 0x0000b80000047ab9 */ /* 0x000fe40000000a00 */
[----:B------:R-:W-:-:S06]  /*0d00*/  UIMAD.WIDE UR4, UR16, UR6, UR4 ;  /* 0x00000006100472a5 */ /* 0x000fcc000f8e0204 */
[----:B------:R-:W-:Y:S02]  /*0d10*/  MOV R2, UR4 ;  /* 0x0000000400027c02 */ /* 0x000fe40008000f00 */
[----:B------:R-:W-:-:S05]  /*0d20*/  MOV R3, UR5 ;  /* 0x0000000500037c02 */ /* 0x000fca0008000f00 */
[----:B------:R-:W2:Y:S02]  /*0d30*/  LDG.E R0, [R2.64] ;  /* 0x0000001402007981 */ /* 0x000ea4000c1e1900 */
[----:B--2---:R1:W2:Y:S02]  /*0d40*/  R2UR UR14, R0 ;  /* 0x00000000000e73c2 */ /* 0x0042a400000e0000 */
[----:B-12---:R-:W-:Y:S05]  /*0d50*/  BRA `(.L_x_548) ;  /* 0x0000006000007947 */ /* 0x006fea0003800000 */
.L_x_547:
[----:B------:R-:W-:Y:S05]  /*0d60*/  @!P1 BRA `(.L_x_548) ;  /* 0x0000005000009947 */ /* 0x000fea0003800000 */
[----:B------:R1:W2:Y:S04]  /*0d70*/  LDG.E R0, [R2.64] ;  /* 0x0000001402007981 */ /* 0x0002a8000c1e1900 */
[----:B-1----:R-:W3:Y:S01]  /*0d80*/  LDG.E R2, [R2.64+0x4] ;  /* 0x0000041402027981 */ /* 0x002ee2000c1e1900 */
[----:B--2---:R-:W1:Y:S08]  /*0d90*/  R2UR UR14, R0 ;  /* 0x00000000000e73c2 */ /* 0x004e7000000e0000 */
[----:B---3--:R-:W1:Y:S02]  /*0da0*/  R2UR UR4, R2 ;  /* 0x00000000020473c2 */ /* 0x008e6400000e0000 */
[----:B-1----:R-:W-:-:S06]  /*0db0*/  UIADD3 UR14, -UR14, UR4, URZ ;  /* 0x000000040e0e7290 */ /* 0x002fcc000fffe13f */
.L_x_548:
[----:B------:R-:W-:Y:S01]  /*0dc0*/  USHF.L.U32 UR9, UR18, 0x6, URZ ;  /* 0x0000000612097899 */ /* 0x000fe2000800063f */
[----:B------:R-:W-:Y:S01]  /*0dd0*/  PLOP3.LUT P1, PT, PT, PT, PT, 0x80, 0x0 ;  /* 0x000000000000781c */ /* 0x000fe20003f2f070 */
[----:B------:R-:W-:Y:S01]  /*0de0*/  ULDC UR4, c[0x0][0x2a4] ;  /* 0x0000a90000047ab9 */ /* 0x000fe20000000800 */
[----:B------:R-:W-:Y:S01]  /*0df0*/  CS2R R126, SRZ ;  /* 0x00000000007e7805 */ /* 0x000fe2000001ff00 */
[----:B------:R-:W-:Y:S01]  /*0e00*/  UIADD3 UR6, UR9, UR15, -UR14 ;  /* 0x0000000f09067290 */ /* 0x000fe2000fffe80e */
[----:B------:R-:W-:Y:S01]  /*0e10*/  CS2R R124, SRZ ;  /* 0x00000000007c7805 */ /* 0x000fe2000001ff00 */
[----:B------:R-:W-:Y:S01]  /*0e20*/  UIADD3 UR5, UR15, 0x3f, URZ ;  /* 0x0000003f0f057890 */ /* 0x000fe2000fffe03f */
[----:B------:R-:W-:Y:S01]  /*0e30*/  CS2R R130, SRZ ;  /* 0x0000000000827805 */ /* 0x000fe2000001ff00 */
[----:B------:R-:W-:Y:S01]  /*0e40*/  UIADD3 UR4, UR6, -UR4, URZ ;  /* 0x8000000406047290 */ /* 0x000fe2000fffe03f */
[----:B------:R-:W-:Y:S01]  /*0e50*/  CS2R R128, SRZ ;  /* 0x0000000000807805 */ /* 0x000fe2000001ff00 */
[----:B------:R-:W-:Y:S01]  /*0e60*/  CS2R R122, SRZ ;  /* 0x00000000007a7805 */ /* 0x000fe2000001ff00 */
[----:B------:R-:W-:Y:S01]  /*0e70*/  CS2R R120, SRZ ;  /* 0x0000000000787805 */ /* 0x000fe2000001ff00 */
[----:B------:R-:W-:Y:S01]  /*0e80*/  USHF.R.S32.HI UR13, URZ, 0x1f, UR4 ;  /* 0x0000001f3f0d7899 */ /* 0x000fe20008011404 */
[----:B------:R-:W-:Y:S01]  /*0e90*/  IMAD.MOV.U32 R9, RZ, RZ, RZ ;  /* 0x000000ffff097224 */ /* 0x000fe200078e00ff */
[----:B------:R-:W-:Y:S01]  /*0ea0*/  CS2R R10, SRZ ;  /* 0x00000000000a7805 */ /* 0x000fe2000001ff00 */
[----:B------:R-:W-:Y:S01]  /*0eb0*/  IMAD.MOV.U32 R118, RZ, RZ, RZ ;  /* 0x000000ffff767224 */ /* 0x000fe200078e00ff */
[----:B------:R-:W-:Y:S01]  /*0ec0*/  ULEA.HI UR13, UR13, UR4, URZ, 0x6 ;  /* 0x000000040d0d7291 */ /* 0x000fe2000f8f303f */
[----:B------:R-:W-:Y:S01]  /*0ed0*/  MOV R116, RZ ;  /* 0x000000ff00747202 */ /* 0x000fe20000000f00 */
[----:B------:R-:W-:Y:S01]  /*0ee0*/  USHF.R.S32.HI UR4, URZ, 0x1f, UR5 ;  /* 0x0000001f3f047899 */ /* 0x000fe20008011405 */
[----:B------:R-:W-:Y:S01]  /*0ef0*/  IMAD.MOV.U32 R110, RZ, RZ, RZ ;  /* 0x000000ffff6e7224 */ /* 0x000fe200078e00ff */
[----:B------:R-:W-:Y:S01]  /*0f00*/  USHF.R.S32.HI UR13, URZ, 0x6, UR13 ;  /* 0x000000063f0d7899 */ /* 0x000fe2000801140d */
[----:B------:R-:W-:Y:S01]  /*0f10*/  CS2R R12, SRZ ;  /* 0x00000000000c7805 */ /* 0x000fe2000001ff00 */
        /* <DEDUP_REMOVED lines=53> */
[--C-:B------:R-:W-:Y:S01]  /*1270*/  SHF.R.S32.HI R9, RZ, 0x1f, R33.reuse ;  /* 0x0000001fff097819 */ /* 0x100fe20000011421 */
[----:B------:R-:W-:Y:S01]  /*1280*/  UIMAD UR6, UR22, 0xc0, URZ ;  /* 0x000000c0160678a4 */ /* 0x000fe2000f8e023f */
[----:B------:R-:W-:Y:S01]  /*1290*/  SHF.R.S32.HI R10, RZ, 0x1f, R33 ;  /* 0x0000001fff0a7819 */ /* 0x000fe20000011421 */
[----:B------:R-:W-:Y:S01]  /*12a0*/  ULDC.64 UR4, c[0x0][0x248] ;  /* 0x0000920000047ab9 */ /* 0x000fe20000000a00 */
[CC--:B------:R-:W-:Y:S01]  /*12b0*/  LEA.HI R32, R9.reuse, R33.reuse, RZ, 0x5 ;  /* 0x0000002109207211 */ /* 0x0c0fe200078f28ff */
[----:B------:R-:W-:Y:S01]  /*12c0*/  UISETP.NE.AND UP0, UPT, UR4, 0x1, UPT ;  /* 0x000000010400788c */ /* 0x000fe2000bf05270 */
[----:B------:R-:W-:Y:S01]  /*12d0*/  LEA.HI R29, R9, R33, RZ, 0x3 ;  /* 0x00000021091d7211 */ /* 0x000fe200078f18ff */
[----:B------:R-:W-:Y:S01]  /*12e0*/  IMAD.U32 R0, RZ, RZ, UR6 ;  /* 0x00000006ff007e24 */ /* 0x000fe2000f8e00ff */
[----:B------:R-:W-:Y:S01]  /*12f0*/  SHF.R.S32.HI R4, RZ, 0x5, R32 ;  /* 0x00000005ff047819 */ /* 0x000fe20000011420 */
[----:B------:R-:W-:Y:S01]  /*1300*/  ULDC UR4, c[0x0][0x250] ;  /* 0x0000940000047ab9 */ /* 0x000fe20000000800 */
[----:B------:R-:W-:Y:S01]  /*1310*/  SHF.R.S32.HI R242, RZ, 0x3, R29 ;  /* 0x00000003fff27819 */ /* 0x000fe2000001141d */
[----:B------:R-:W-:Y:S01]  /*1320*/  UMOV UR8, UR17 ;  /* 0x0000001100087c82 */ /* 0x000fe20008000000 */
[----:B------:R-:W-:Y:S01]  /*1330*/  IADD3 R24, P1, R33, UR6, RZ ;  /* 0x0000000621187c10 */ /* 0x000fe2000ff3e0ff */
[----:B------:R-:W-:Y:S01]  /*1340*/  UIMAD.WIDE.U32 UR6, UR17, UR5, URZ ;  /* 0x00000005110672a5 */ /* 0x000fe2000f8e003f */
[----:B------:R-:W-:Y:S01]  /*1350*/  LEA.HI R3, R32, R4, RZ, 0x1 ;  /* 0x0000000420037211 */ /* 0x000fe200078f08ff */
[----:B------:R-:W-:Y:S01]  /*1360*/  USHF.R.S32.HI UR19, URZ, 0x1f, UR17 ;  /* 0x0000001f3f137899 */ /* 0x000fe20008011411 */
[----:B------:R-:W-:Y:S01]  /*1370*/  SHF.R.S32.HI R7, RZ, 0x1f, R242 ;  /* 0x0000001fff077819 */ /* 0x000fe200000114f2 */
[----:B------:R-:W-:Y:S01]  /*1380*/  IMAD.MOV.U32 R220, RZ, RZ, 0x20 ;  /* 0x00000020ffdc7424 */ /* 0x000fe200078e00ff */
[C---:B-----5:R-:W-:Y:S01]  /*1390*/  IADD3 R6, P2, R242.reuse, R5, RZ ;  /* 0x00000005f2067210 */ /* 0x060fe20007f5e0ff */
[----:B------:R-:W-:Y:S01]  /*13a0*/  IMAD.MOV.U32 R222, RZ, RZ, 0x40 ;  /* 0x00000040ffde7424 */ /* 0x000fe200078e00ff */
[----:B------:R-:W-:Y:S01]  /*13b0*/  IADD3 R2, P0, R242, R8, RZ ;  /* 0x00000008f2027210 */ /* 0x000fe20007f1e0ff */
[----:B------:R-:W-:Y:S01]  /*13c0*/  @UP0 UMOV UR5, UR7 ;  /* 0x0000000700050c82 */ /* 0x000fe20008000000 */
[----:B------:R-:W-:Y:S01]  /*13d0*/  LEA.HI R31, R9, R33, RZ, 0x4 ;  /* 0x00000021091f7211 */ /* 0x000fe200078f20ff */
[----:B------:R-:W-:Y:S01]  /*13e0*/  @UP0 USHF.R.U32.HI UR8, URZ, UR4, UR5 ;  /* 0x000000043f080299 */ /* 0x000fe20008011605 */
[----:B------:R-:W-:Y:S01]  /*13f0*/  LEA.HI.X.SX32 R25, R0, R10, 0x1, P1 ;  /* 0x0000000a00197211 */ /* 0x000fe200008f0eff */
[----:B------:R-:W-:Y:S01]  /*1400*/  ULDC.64 UR6, c[0x0][0x1e0] ;  /* 0x0000780000067ab9 */ /* 0x000fe20000000a00 */
[----:B------:R-:W-:Y:S01]  /*1410*/  LOP3.LUT R0, R3, 0xfffffffe, RZ, 0xc0, !PT ;  /* 0xfffffffe03007812 */ /* 0x000fe200078ec0ff */
[----:B------:R-:W-:Y:S01]  /*1420*/  USHF.R.S32.HI UR11, URZ, 0x1f, UR8 ;  /* 0x0000001f3f0b7899 */ /* 0x000fe20008011408 */
[-C--:B------:R-:W-:Y:S01]  /*1430*/  LEA.HI.X.SX32 R5, R5, R7.reuse, 0x1, P2 ;  /* 0x0000000705057211 */ /* 0x080fe200010f0eff */
[----:B------:R-:W-:Y:S01]  /*1440*/  IMAD.U32 R14, RZ, RZ, UR8 ;  /* 0x00000008ff0e7e24 */ /* 0x000fe2000f8e00ff */
[----:B------:R-:W-:Y:S01]  /*1450*/  LEA.HI.X.SX32 R3, R8, R7, 0x1, P0 ;  /* 0x0000000708037211 */ /* 0x000fe200000f0eff */
[----:B------:R-:W-:Y:S01]  /*1460*/  IMAD.IADD R229, R4, 0x1, -R0 ;  /* 0x0000000104e57824 */ /* 0x000fe200078e0a00 */
[----:B------:R-:W-:Y:S01]  /*1470*/  SHF.R.S32.HI R7, RZ, 0x4, R31 ;  /* 0x00000004ff077819 */ /* 0x000fe2000001141f */
[----:B------:R-:W-:Y:S01]  /*1480*/  UIMAD UR6, UR11, UR6, URZ ;  /* 0x000000060b0672a4 */ /* 0x000fe2000f8e023f */
[----:B------:R-:W-:Y:S01]  /*1490*/  LEA.HI R19, R9, R33, RZ, 0x2 ;  /* 0x0000002109137211 */ /* 0x000fe200078f10ff */
[----:B------:R-:W-:Y:S01]  /*14a0*/  ULDC.64 UR4, c[0x0][0x1b0] ;  /* 0x00006c0000047ab9 */ /* 0x000fe20000000a00 */
[----:B------:R-:W-:Y:S01]  /*14b0*/  LEA.HI R4, R31, R7, RZ, 0x1 ;  /* 0x000000071f047211 */ /* 0x000fe200078f08ff */
[----:B------:R-:W-:Y:S01]  /*14c0*/  UIMAD UR4, UR11, UR4, URZ ;  /* 0x000000040b0472a4 */ /* 0x000fe2000f8e023f */
[--C-:B------:R-:W-:Y:S01]  /*14d0*/  SHF.R.S32.HI R8, RZ, 0x2, R19.reuse ;  /* 0x00000002ff087819 */ /* 0x100fe20000011413 */
[----:B------:R-:W-:Y:S01]  /*14e0*/  UIMAD UR23, UR8, UR7, UR6 ;  /* 0x00000007081772a4 */ /* 0x000fe2000f8e0206 */
[----:B------:R-:W-:Y:S01]  /*14f0*/  SHF.R.S32.HI R0, RZ, 0x1f, R19 ;  /* 0x0000001fff007819 */ /* 0x000fe20000011413 */
[----:B------:R-:W-:Y:S01]  /*1500*/  USHF.R.S32.HI UR11, URZ, 0x1f, UR16 ;  /* 0x0000001f3f0b7899 */ /* 0x000fe20008011410 */
[----:B------:R-:W-:Y:S01]  /*1510*/  LOP3.LUT R4, R4, 0xfffffffe, RZ, 0xc0, !PT ;  /* 0xfffffffe04047812 */ /* 0x000fe200078ec0ff */
[----:B------:R-:W-:Y:S01]  /*1520*/  ULDC.64 UR6, c[0x0][0x180] ;  /* 0x0000600000067ab9 */ /* 0x000fe20000000a00 */
[----:B------:R-:W-:Y:S01]  /*1530*/  LEA.HI R0, R0, R8, RZ, 0x3 ;  /* 0x0000000800007211 */ /* 0x000fe200078f18ff */
[----:B------:R-:W-:Y:S01]  /*1540*/  UIMAD UR24, UR19, UR6, URZ ;  /* 0x00000006131872a4 */ /* 0x000fe2000f8e023f */
[----:B------:R-:W-:Y:S01]  /*1550*/  IMAD.SHL.U32 R28, R229, 0x400, RZ ;  /* 0x00000400e51c7824 */ /* 0x000fe200078e00ff */
[----:B------:R-:W-:Y:S01]  /*1560*/  USEL UR6, UR11, URZ, !UP1 ;  /* 0x0000003f0b067287 */ /* 0x000fe2000c800000 */
[----:B------:R-:W-:Y:S01]  /*1570*/  IMAD.IADD R22, R7, 0x1, -R4 ;  /* 0x0000000107167824 */ /* 0x000fe200078e0a04 */
[----:B------:R-:W-:Y:S01]  /*1580*/  LOP3.LUT R0, R0, 0xfffffff8, RZ, 0xc0, !PT ;  /* 0xfffffff800007812 */ /* 0x000fe200078ec0ff */
[----:B------:R-:W-:Y:S01]  /*1590*/  UIMAD UR12, UR8, UR5, UR4 ;  /* 0x00000005080c72a4 */ /* 0x000fe2000f8e0204 */
[----:B------:R-:W-:Y:S01]  /*15a0*/  LOP3.LUT R7, R29, 0xfffffff8, RZ, 0xc0, !PT ;  /* 0xfffffff81d077812 */ /* 0x000fe200078ec0ff */
[----:B------:R-:W-:Y:S01]  /*15b0*/  USEL UR8, UR16, URZ, !UP1 ;  /* 0x0000003f10087287 */ /* 0x000fe2000c800000 */
[----:B------:R-:W-:Y:S01]  /*15c0*/  LEA.HI R4, R9, R33, RZ, 0x6 ;  /* 0x0000002109047211 */ /* 0x000fe200078f30ff */
[----:B------:R-:W-:Y:S01]  /*15d0*/  IMAD.IADD R18, R8, 0x1, -R0 ;  /* 0x0000000108127824 */ /* 0x000fe200078e0a00 */
[----:B------:R-:W-:Y:S01]  /*15e0*/  ULDC.64 UR4, c[0x0][0x1e8] ;  /* 0x00007a0000047ab9 */ /* 0x000fe20000000a00 */
[----:B------:R-:W-:Y:S01]  /*15f0*/  IMAD.IADD R20, R33, 0x1, -R7 ;  /* 0x0000000121147824 */ /* 0x000fe200078e0a07 */
[----:B------:R-:W-:Y:S01]  /*1600*/  SHF.R.S32.HI R21, RZ, 0x6, R4 ;  /* 0x00000006ff157819 */ /* 0x000fe20000011404 */
[----:B------:R-:W-:Y:S01]  /*1610*/  IMAD.U32 R0, RZ, RZ, UR18 ;  /* 0x00000012ff007e24 */ /* 0x000fe2000f8e00ff */
[----:B------:R-:W-:Y:S01]  /*1620*/  UIMAD UR4, UR6, UR4, URZ ;  /* 0x00000004060472a4 */ /* 0x000fe2000f8e023f */
[----:B------:R-:W-:Y:S01]  /*1630*/  IMAD.SHL.U32 R16, R20, 0x8, RZ ;  /* 0x0000000814107824 */ /* 0x000fe200078e00ff */
[----:B------:R-:W-:Y:S01]  /*1640*/  LOP3.LUT P0, RZ, R18, 0x4, RZ, 0xc0, !PT ;  /* 0x0000000412ff7812 */ /* 0x000fe2000780c0ff */
[----:B------:R-:W-:Y:S01]  /*1650*/  IMAD.WIDE R12, R0, 0x40, R2 ;  /* 0x00000040000c7825 */ /* 0x000fe200078e0202 */
[----:B------:R-:W-:Y:S01]  /*1660*/  UIMAD UR7, UR17, UR7, UR24 ;  /* 0x00000007110772a4 */ /* 0x000fe2000f8e0218 */
[----:B------:R-:W-:Y:S01]  /*1670*/  CS2R R130, SRZ ;  /* 0x0000000000827805 */ /* 0x000fe2000001ff00 */
[----:B------:R-:W-:Y:S01]  /*1680*/  SHF.R.S32.HI R17, RZ, 0x1f, R16 ;  /* 0x0000001fff117819 */ /* 0x000fe20000011410 */
[----:B------:R-:W-:Y:S01]  /*1690*/  IMAD.SHL.U32 R0, R242, 0x40, RZ ;  /* 0x00000040f2007824 */ /* 0x000fe200078e00ff */
[----:B------:R-:W-:Y:S01]  /*16a0*/  USEL UR11, UR11, URZ, !UP2 ;  /* 0x0000003f0b0b7287 */ /* 0x000fe2000d000000 */
[C---:B------:R-:W-:Y:S01]  /*16b0*/  IMAD R2, R5.reuse, c[0x0][0x178], RZ ;  /* 0x00005e0005027a24 */ /* 0x040fe200078e02ff */
[----:B------:R-:W-:Y:S01]  /*16c0*/  USHF.R.S32.HI UR24, URZ, 0x1f, UR13 ;  /* 0x0000001f3f187899 */ /* 0x000fe2000801140d */
[----:B------:R-:W-:Y:S01]  /*16d0*/  IMAD R3, R5, c[0x0][0x208], RZ ;  /* 0x0000820005037a24 */ /* 0x000fe200078e02ff */
[----:B------:R-:W-:Y:S01]  /*16e0*/  LOP3.LUT R0, R0, 0x1c0, RZ, 0xc0, !PT ;  /* 0x000001c000007812 */ /* 0x000fe200078ec0ff */
[----:B------:R-:W-:Y:S01]  /*16f0*/  IMAD R8, R6, c[0x0][0x17c], R2 ;  /* 0x00005f0006087a24 */ /* 0x000fe200078e0202 */
[----:B------:R-:W-:Y:S01]  /*1700*/  ISETP.GE.AND P6, PT, R16, c[0x0][0x1cc], PT ;  /* 0x0000730010007a0c */ /* 0x000fe20003fc6270 */
[--C-:B------:R-:W-:Y:S01]  /*1710*/  IMAD.WIDE.U32 R4, R6, c[0x0][0x178], R16.reuse ;  /* 0x00005e0006047a25 */ /* 0x100fe200078e0010 */
[----:B------:R-:W-:Y:S01]  /*1720*/  LOP3.LUT R7, R0, 0x38, R16, 0xf8, !PT ;  /* 0x0000003800077812 */ /* 0x000fe200078ef810 */
[----:B------:R-:W-:Y:S01]  /*1730*/  CS2R R128, SRZ ;  /* 0x0000000000807805 */ /* 0x000fe2000001ff00 */
[----:B------:R-:W-:Y:S01]  /*1740*/  SHF.R.U32.HI R0, RZ, 0x3, R0 ;  /* 0x00000003ff007819 */ /* 0x000fe20000011600 */
[----:B------:R-:W-:Y:S01]  /*1750*/  IMAD.SHL.U32 R30, R21, 0x200, RZ ;  /* 0x00000200151e7824 */ /* 0x000fe200078e00ff */
[----:B------:R-:W-:Y:S01]  /*1760*/  IADD3 R23, R16, 0x40, RZ ;  /* 0x0000004010177810 */ /* 0x000fe20007ffe0ff */
[----:B------:R-:W-:Y:S01]  /*1770*/  IMAD.WIDE.U32 R10, R14, c[0x0][0x1e0], R16 ;  /* 0x000078000e0a7a25 */ /* 0x000fe200078e0010 */
[----:B------:R-:W-:Y:S01]  /*1780*/  IADD3 R26, R16, 0x80, RZ ;  /* 0x00000080101a7810 */ /* 0x000fe20007ffe0ff */
[----:B------:R-:W-:Y:S01]  /*1790*/  CS2R R126, SRZ ;  /* 0x00000000007e7805 */ /* 0x000fe2000001ff00 */
[----:B------:R-:W-:Y:S01]  /*17a0*/  LOP3.LUT R228, R30, R7, R0, 0xf6, !PT ;  /* 0x000000071ee47212 */ /* 0x000fe200078ef600 */
[----:B------:R-:W-:Y:S01]  /*17b0*/  IMAD.IADD R9, R5, 0x1, R8 ;  /* 0x0000000105097824 */ /* 0x000fe200078e0208 */
[----:B------:R-:W-:Y:S01]  /*17c0*/  IADD3 R5, R11, UR23, RZ ;  /* 0x000000170b057c10 */ /* 0x000fe2000fffe0ff */
[----:B------:R-:W-:Y:S01]  /*17d0*/  IMAD R15, R6, c[0x0][0x20c], R3 ;  /* 0x00008300060f7a24 */ /* 0x000fe200078e0203 */
[----:B------:R-:W-:Y:S01]  /*17e0*/  ISETP.GE.AND P5, PT, R23, c[0x0][0x1cc], PT ;  /* 0x0000730017007a0c */ /* 0x000fe20003fa6270 */
[----:B------:R-:W-:Y:S01]  /*17f0*/  IMAD.MOV.U32 R8, RZ, RZ, R4 ;  /* 0x000000ffff087224 */ /* 0x000fe200078e0004 */
[----:B------:R-:W-:Y:S01]  /*1800*/  ISETP.GE.AND P3, PT, R26, c[0x0][0x1cc], PT ;  /* 0x000073001a007a0c */ /* 0x000fe20003f66270 */
[----:B------:R-:W-:Y:S01]  /*1810*/  IMAD.WIDE.U32 R2, R6, c[0x0][0x208], R16 ;  /* 0x0000820006027a25 */ /* 0x000fe200078e0010 */
[----:B------:R-:W-:Y:S01]  /*1820*/  CS2R R124, SRZ ;  /* 0x00000000007c7805 */ /* 0x000fe2000001ff00 */
[----:B------:R-:W-:Y:S01]  /*1830*/  CS2R R122, SRZ ;  /* 0x00000000007a7805 */ /* 0x000fe2000001ff00 */
[----:B------:R-:W-:Y:S01]  /*1840*/  CS2R R120, SRZ ;  /* 0x0000000000787805 */ /* 0x000fe2000001ff00 */
[----:B------:R-:W-:Y:S01]  /*1850*/  IMAD.MOV.U32 R4, RZ, RZ, R10 ;  /* 0x000000ffff047224 */ /* 0x000fe200078e000a */
[----:B------:R-:W-:Y:S01]  /*1860*/  CS2R R118, SRZ ;  /* 0x0000000000767805 */ /* 0x000fe2000001ff00 */
[----:B------:R-:W-:Y:S01]  /*1870*/  IMAD.SHL.U32 R0, R18, 0x40, RZ ;  /* 0x0000004012007824 */ /* 0x000fe200078e00ff */
[----:B------:R-:W-:Y:S01]  /*1880*/  CS2R R116, SRZ ;  /* 0x0000000000747805 */ /* 0x000fe2000001ff00 */
[----:B------:R-:W-:Y:S01]  /*1890*/  IMAD.U32 R10, RZ, RZ, UR17 ;  /* 0x00000011ff0a7e24 */ /* 0x000fe2000f8e00ff */
[----:B------:R-:W-:Y:S01]  /*18a0*/  CS2R R114, SRZ ;  /* 0x0000000000727805 */ /* 0x000fe2000001ff00 */
[----:B------:R-:W-:Y:S01]  /*18b0*/  IMAD.MOV.U32 R6, RZ, RZ, R2 ;  /* 0x000000ffff067224 */ /* 0x000fe200078e0002 */
[----:B------:R-:W-:Y:S01]  /*18c0*/  LOP3.LUT R0, R0, 0x1c0, RZ, 0xc0, !PT ;  /* 0x000001c000007812 */ /* 0x000fe200078ec0ff */
[----:B------:R-:W-:Y:S01]  /*18d0*/  IMAD.SHL.U32 R2, R21, 0x8, RZ ;  /* 0x0000000815027824 */ /* 0x000fe200078e00ff */
[----:B------:R-:W-:Y:S01]  /*18e0*/  CS2R R112, SRZ ;  /* 0x0000000000707805 */ /* 0x000fe2000001ff00 */
[----:B------:R-:W-:Y:S01]  /*18f0*/  IMAD.WIDE.U32 R8, R10, c[0x0][0x180], R8 ;  /* 0x000060000a087a25 */ /* 0x000fe200078e0008 */
[----:B------:R-:W-:Y:S01]  /*1900*/  LOP3.LUT R10, R19, 0x3ffffffc, RZ, 0xc0, !PT ;  /* 0x3ffffffc130a7812 */ /* 0x000fe200078ec0ff */
[----:B------:R-:W-:Y:S01]  /*1910*/  CS2R R110, SRZ ;  /* 0x00000000006e7805 */ /* 0x000fe2000001ff00 */
[----:B------:R-:W-:Y:S01]  /*1920*/  LOP3.LUT R27, R2, 0x18, RZ, 0xc0, !PT ;  /* 0x00000018021b7812 */ /* 0x000fe200078ec0ff */
[----:B------:R-:W-:Y:S01]  /*1930*/  IMAD.IADD R7, R3, 0x1, R15 ;  /* 0x0000000103077824 */ /* 0x000fe200078e020f */
[----:B------:R-:W-:Y:S01]  /*1940*/  SHF.R.U32.HI R11, RZ, 0x3, R0 ;  /* 0x00000003ff0b7819 */ /* 0x000fe20000011600 */
[----:B------:R-:W-:Y:S01]  /*1950*/  IMAD.WIDE.U32 R14, R14, c[0x0][0x1b0], R16 ;  /* 0x00006c000e0e7a25 */ /* 0x000fe200078e0010 */
[----:B------:R-:W-:Y:S01]  /*1960*/  CS2R R108, SRZ ;  /* 0x00000000006c7805 */ /* 0x000fe2000001ff00 */
[----:B------:R-:W-:Y:S01]  /*1970*/  CS2R R106, SRZ ;  /* 0x00000000006a7805 */ /* 0x000fe2000001ff00 */
[----:B------:R-:W-:Y:S01]  /*1980*/  CS2R R104, SRZ ;  /* 0x0000000000687805 */ /* 0x000fe2000001ff00 */
[----:B------:R-:W-:Y:S01]  /*1990*/  IMAD.IADD R10, R33, 0x1, -R10 ;  /* 0x00000001210a7824 */ /* 0x000fe200078e0a0a */
[----:B------:R-:W-:Y:S01]  /*19a0*/  IADD3 R3, R15, UR12, RZ ;  /* 0x0000000c0f037c10 */ /* 0x000fe2000fffe0ff */
[----:B------:R-:W-:Y:S01]  /*19b0*/  IMAD.MOV.U32 R2, RZ, RZ, R14 ;  /* 0x000000ffff027224 */ /* 0x000fe200078e000e */
[----:B------:R-:W-:Y:S01]  /*19c0*/  LOP3.LUT R14, R11, R0, R27, 0x1e, !PT ;  /* 0x000000000b0e7212 */ /* 0x000fe200078e1e1b */
[----:B------:R-:W-:Y:S01]  /*19d0*/  IMAD.U32 R0, RZ, RZ, UR8 ;  /* 0x00000008ff007e24 */ /* 0x000fe2000f8e00ff */
[----:B------:R-:W-:Y:S01]  /*19e0*/  UIMAD UR12, UR8, UR5, UR4 ;  /* 0x00000005080c72a4 */ /* 0x000fe2000f8e0204 */
[----:B------:R-:W-:Y:S01]  /*19f0*/  IMAD R10, R10, 0x2, R28 ;  /* 0x000000020a0a7824 */ /* 0x000fe200078e021c */
[----:B------:R-:W-:Y:S01]  /*1a00*/  IADD3 R15, R9, UR7, RZ ;  /* 0x00000007090f7c10 */ /* 0x000fe2000fffe0ff */
[----:B------:R-:W-:Y:S01]  /*1a10*/  ULDC.64 UR4, c[0x0][0x1b8] ;  /* 0x00006e0000047ab9 */ /* 0x000fe20000000a00 */
[----:B------:R-:W-:Y:S01]  /*1a20*/  IMAD.WIDE.U32 R4, R0, c[0x0][0x1e8], R4 ;  /* 0x00007a0000047a25 */ /* 0x000fe200078e0004 */
[----:B------:R-:W-:Y:S01]  /*1a30*/  UIMAD UR4, UR6, UR4, URZ ;  /* 0x00000004060472a4 */ /* 0x000fe2000f8e023f */
[----:B------:R-:W-:Y:S01]  /*1a40*/  CS2R R102, SRZ ;  /* 0x0000000000667805 */ /* 0x000fe2000001ff00 */
[----:B------:R-:W-:Y:S01]  /*1a50*/  CS2R R100, SRZ ;  /* 0x0000000000647805 */ /* 0x000fe2000001ff00 */
[----:B------:R-:W-:Y:S01]  /*1a60*/  IMAD.IADD R10, R10, 0x1, R14 ;  /* 0x000000010a0a7824 */ /* 0x000fe200078e020e */
[----:B------:R-:W-:Y:S01]  /*1a70*/  UIMAD UR8, UR8, UR5, UR4 ;  /* 0x00000005080872a4 */ /* 0x000fe2000f8e0204 */
[----:B------:R-:W-:Y:S01]  /*1a80*/  IMAD.U32 R11, RZ, RZ, UR17 ;  /* 0x00000011ff0b7e24 */ /* 0x000fe2000f8e00ff */
[----:B------:R-:W-:Y:S01]  /*1a90*/  IADD3 R5, R5, UR12, RZ ;  /* 0x0000000c05057c10 */ /* 0x000fe2000fffe0ff */
[----:B------:R-:W-:Y:S01]  /*1aa0*/  IMAD.WIDE.U32 R2, R0, c[0x0][0x1b8], R2 ;  /* 0x00006e0000027a25 */ /* 0x000fe200078e0002 */
[----:B------:R-:W-:Y:S01]  /*1ab0*/  ULDC.64 UR4, c[0x0][0x210] ;  /* 0x0000840000047ab9 */ /* 0x000fe20000000a00 */
[----:B------:R-:W-:Y:S01]  /*1ac0*/  CS2R R98, SRZ ;  /* 0x0000000000627805 */ /* 0x000fe2000001ff00 */
[----:B------:R-:W-:Y:S01]  /*1ad0*/  UIMAD UR4, UR19, UR4, URZ ;  /* 0x00000004130472a4 */ /* 0x000fe2000f8e023f */
[----:B------:R-:W-:Y:S01]  /*1ae0*/  IMAD R0, R13, c[0x0][0x1a8], RZ ;  /* 0x00006a000d007a24 */ /* 0x000fe200078e02ff */
[----:B------:R-:W-:Y:S01]  /*1af0*/  IADD3 R3, R3, UR8, RZ ;  /* 0x0000000803037c10 */ /* 0x000fe2000fffe0ff */
[----:B------:R-:W-:Y:S01]  /*1b00*/  IMAD.SHL.U32 R230, R10, 0x2, RZ ;  /* 0x000000020ae67824 */ /* 0x000fe200078e00ff */
[----:B------:R-:W-:Y:S01]  /*1b10*/  UIMAD UR23, UR17, UR5, UR4 ;  /* 0x00000005111772a4 */ /* 0x000fe2000f8e0204 */
[----:B------:R-:W-:Y:S01]  /*1b20*/  IMAD.WIDE.U32 R18, R11, c[0x0][0x210], R6 ;  /* 0x000084000b127a25 */ /* 0x000fe200078e0006 */
[----:B------:R-:W-:Y:S01]  /*1b30*/  USEL UR12, UR16, URZ, !UP2 ;  /* 0x0000003f100c7287 */ /* 0x000fe2000d000000 */
[----:B------:R-:W-:Y:S01]  /*1b40*/  CS2R R96, SRZ ;  /* 0x0000000000607805 */ /* 0x000fe2000001ff00 */
[----:B------:R-:W-:Y:S01]  /*1b50*/  IADD3 R231, R230, 0x122c0, RZ ;  /* 0x000122c0e6e77810 */ /* 0x000fe20007ffe0ff */
[----:B------:R-:W-:Y:S01]  /*1b60*/  IMAD R6, R13, c[0x0][0x1d8], RZ ;  /* 0x000076000d067a24 */ /* 0x000fe200078e02ff */
[----:B------:R-:W-:Y:S01]  /*1b70*/  ULDC.64 UR4, c[0x0][0x188] ;  /* 0x0000620000047ab9 */ /* 0x000fe20000000a00 */
[----:B------:R-:W-:Y:S01]  /*1b80*/  IMAD R11, R12, c[0x0][0x1ac], R0 ;  /* 0x00006b000c0b7a24 */ /* 0x000fe200078e0200 */
[----:B------:R-:W-:Y:S01]  /*1b90*/  IADD3 R0, R230, 0x12280, RZ ;  /* 0x00012280e6007810 */ /* 0x000fe20007ffe0ff */
[----:B------:R-:W-:Y:S01]  /*1ba0*/  IMAD.MOV.U32 R14, RZ, RZ, R8 ;  /* 0x000000ffff0e7224 */ /* 0x000fe200078e0008 */
[----:B------:R-:W-:Y:S01]  /*1bb0*/  UIMAD UR4, UR11, UR4, URZ ;  /* 0x000000040b0472a4 */ /* 0x000fe2000f8e023f */
[----:B------:R-:W-:Y:S01]  /*1bc0*/  IMAD R10, R12, c[0x0][0x1dc], R6 ;  /* 0x000077000c0a7a24 */ /* 0x000fe200078e0206 */
[----:B------:R-:W-:Y:S01]  /*1bd0*/  @P0 IADD3 R231, R0, -0x40, RZ ;  /* 0xffffffc000e70810 */ /* 0x000fe20007ffe0ff */
[----:B------:R-:W-:Y:S01]  /*1be0*/  IMAD.WIDE.U32 R8, R12, c[0x0][0x1d8], R4 ;  /* 0x000076000c087a25 */ /* 0x000fe200078e0004 */
[----:B------:R-:W-:Y:S01]  /*1bf0*/  UIMAD UR25, UR12, UR5, UR4 ;  /* 0x000000050c1972a4 */ /* 0x000fe2000f8e0204 */
[----:B------:R-:W-:Y:S01]  /*1c00*/  CS2R R94, SRZ ;  /* 0x00000000005e7805 */ /* 0x000fe2000001ff00 */
[----:B------:R-:W-:Y:S01]  /*1c10*/  UIADD3 UR8, -UR9, UR14, URZ ;  /* 0x0000000e09087290 */ /* 0x000fe2000fffe13f */
[----:B------:R-:W-:Y:S01]  /*1c20*/  IMAD.IADD R0, R9, 0x1, R10 ;  /* 0x0000000109007824 */ /* 0x000fe200078e020a */
[----:B------:R-:W-:Y:S01]  /*1c30*/  LEA R4, P1, R8, c[0x0][0x1c0], 0x1 ;  /* 0x0000700008047a11 */ /* 0x000fe200078208ff */
[----:B------:R-:W-:Y:S01]  /*1c40*/  IMAD.WIDE.U32 R6, R12, c[0x0][0x1a8], R2 ;  /* 0x00006a000c067a25 */ /* 0x000fe200078e0002 */
[----:B------:R-:W-:Y:S01]  /*1c50*/  ULDC.64 UR6, c[0x0][0x218] ;  /* 0x0000860000067ab9 */ /* 0x000fe20000000a00 */
[----:B------:R-:W-:Y:S01]  /*1c60*/  CS2R R92, SRZ ;  /* 0x00000000005c7805 */ /* 0x000fe2000001ff00 */
[----:B------:R-:W-:Y:S01]  /*1c70*/  LEA.HI.X R5, R8, c[0x0][0x1c4], R0, 0x1, P1 ;  /* 0x0000710008057a11 */ /* 0x000fe200008f0c00 */
[----:B------:R-:W-:Y:S01]  /*1c80*/  IMAD.IADD R3, R7, 0x1, R11 ;  /* 0x0000000107037824 */ /* 0x000fe200078e020b */
[C---:B------:R-:W-:Y:S01]  /*1c90*/  LEA R2, P0, R6.reuse, c[0x0][0x190], 0x1 ;  /* 0x0000640006027a11 */ /* 0x040fe200078008ff */
[----:B------:R-:W-:Y:S01]  /*1ca0*/  IMAD.MOV.U32 R0, RZ, RZ, c[0x0][0x1a8] ;  /* 0x00006a00ff007624 */ /* 0x000fe200078e00ff */
[----:B------:R-:W-:Y:S01]  /*1cb0*/  ULDC.64 UR4, c[0x0][0x178] ;  /* 0x00005e0000047ab9 */ /* 0x000fe20000000a00 */
[----:B------:R-:W-:Y:S01]  /*1cc0*/  IMAD.MOV.U32 R8, RZ, RZ, c[0x0][0x1ac] ;  /* 0x00006b00ff087624 */ /* 0x000fe200078e00ff */
[----:B------:R-:W-:Y:S01]  /*1cd0*/  LEA.HI.X R3, R6, c[0x0][0x194], R3, 0x1, P0 ;  /* 0x0000650006037a11 */ /* 0x000fe200000f0c03 */
[----:B------:R-:W-:Y:S01]  /*1ce0*/  UIMAD UR28, UR11, UR6, URZ ;  /* 0x000000060b1c72a4 */ /* 0x000fe2000f8e023f */
[C---:B------:R-:W-:Y:S01]  /*1cf0*/  LEA R12, P0, R0.reuse, R2, 0x6 ;  /* 0x00000002000c7211 */ /* 0x040fe200078030ff */
[----:B------:R-:W-:Y:S01]  /*1d00*/  UIMAD UR6, UR24, UR4, URZ ;  /* 0x00000004180672a4 */ /* 0x000fe2000f8e023f */
[----:B------:R-:W-:Y:S01]  /*1d10*/  IMAD.MOV.U32 R7, RZ, RZ, c[0x0][0x1d8] ;  /* 0x00007600ff077624 */ /* 0x000fe200078e00ff */
[----:B------:R-:W-:Y:S01]  /*1d20*/  UIMAD.WIDE.U32 UR26, UR13, UR4, URZ ;  /* 0x000000040d1a72a5 */ /* 0x000fe2000f8e003f */
[----:B------:R-:W-:Y:S01]  /*1d30*/  LEA.HI.X R13, R0, R3, R8, 0x6, P0 ;  /* 0x00000003000d7211 */ /* 0x000fe200000f3408 */
[----:B------:R-:W-:Y:S01]  /*1d40*/  UIMAD UR5, UR13, UR5, UR6 ;  /* 0x000000050d0572a4 */ /* 0x000fe2000f8e0206 */
[----:B------:R-:W-:Y:S01]  /*1d50*/  IADD3 R0, -R242, UR8, RZ ;  /* 0x00000008f2007c10 */ /* 0x000fe2000fffe1ff */
[----:B------:R-:W-:Y:S01]  /*1d60*/  IMAD.U32 R17, RZ, RZ, UR12 ;  /* 0x0000000cff117e24 */ /* 0x000fe2000f8e00ff */
[----:B------:R-:W-:Y:S01]  /*1d70*/  LEA R6, P1, R7, R4, 0x6 ;  /* 0x0000000407067211 */ /* 0x000fe200078230ff */
[----:B------:R-:W-:Y:S01]  /*1d80*/  UIADD3 UR5, UR27, UR5, URZ ;  /* 0x000000051b057290 */ /* 0x000fe2000fffe03f */
[C---:B------:R-:W-:Y:S01]  /*1d90*/  ISETP.LT.OR P4, PT, R0.reuse, 0x1, P6 ;  /* 0x000000010000780c */ /* 0x040fe20003781670 */
[----:B------:R-:W-:Y:S01]  /*1da0*/  IMAD.MOV.U32 R9, RZ, RZ, c[0x0][0x1dc] ;  /* 0x00007700ff097624 */ /* 0x000fe200078e00ff */
[C---:B------:R-:W-:Y:S01]  /*1db0*/  ISETP.LT.OR P2, PT, R0.reuse, 0x1, P5 ;  /* 0x000000010000780c */ /* 0x040fe20002f41670 */
[----:B------:R-:W-:Y:S01]  /*1dc0*/  IMAD.U32 R10, RZ, RZ, UR26 ;  /* 0x0000001aff0a7e24 */ /* 0x000fe2000f8e00ff */
[C---:B------:R-:W-:Y:S01]  /*1dd0*/  ISETP.LT.OR P0, PT, R0.reuse, 0x1, P3 ;  /* 0x000000010000780c */ /* 0x040fe20001f01670 */
[----:B------:R-:W-:Y:S01]  /*1de0*/  IMAD.WIDE.U32 R240, R17, c[0x0][0x188], R14 ;  /* 0x0000620011f07a25 */ /* 0x000fe200078e000e */
[----:B------:R-:W-:Y:S01]  /*1df0*/  LEA.HI.X R7, R7, R5, R9, 0x6, P1 ;  /* 0x0000000507077211 */ /* 0x000fe200008f3409 */
[----:B------:R-:W-:Y:S01]  /*1e00*/  UIMAD UR4, UR12, UR7, UR28 ;  /* 0x000000070c0472a4 */ /* 0x000fe2000f8e021c */
[----:B------:R-:W-:Y:S01]  /*1e10*/  ISETP.LT.OR P3, PT, R0, 0x21, P3 ;  /* 0x000000210000780c */ /* 0x000fe20001f61670 */
[----:B------:R-:W-:Y:S01]  /*1e20*/  IMAD.U32 R11, RZ, RZ, UR27 ;  /* 0x0000001bff0b7e24 */ /* 0x000fe2000f8e00ff */
[----:B------:R-:W-:Y:S01]  /*1e30*/  IADD3 R235, R241, UR25, RZ ;  /* 0x00000019f1eb7c10 */ /* 0x000fe2000fffe0ff */
[----:B------:R-:W-:Y:S01]  /*1e40*/  IMAD.U32 R11, RZ, RZ, UR5 ;  /* 0x00000005ff0b7e24 */ /* 0x000fe2000f8e00ff */
[----:B------:R-:W-:Y:S01]  /*1e50*/  LEA R14, P1, R10, R240, 0x6 ;  /* 0x000000f00a0e7211 */ /* 0x000fe200078230ff */
[----:B------:R-:W-:Y:S01]  /*1e60*/  IMAD.SHL.U32 R228, R228, 0x2, RZ ;  /* 0x00000002e4e47824 */ /* 0x000fe200078e00ff */
[----:B------:R-:W-:Y:S01]  /*1e70*/  IADD3 R9, R19, UR23, RZ ;  /* 0x0000001713097c10 */ /* 0x000fe2000fffe0ff */
[----:B------:R-:W-:Y:S01]  /*1e80*/  IMAD.MOV.U32 R8, RZ, RZ, R18 ;  /* 0x000000ffff087224 */ /* 0x000fe200078e0012 */
[----:B------:R-:W-:Y:S01]  /*1e90*/  LEA.HI.X R11, R10, R235, R11, 0x6, P1 ;  /* 0x000000eb0a0b7211 */ /* 0x000fe200008f340b */
[----:B------:R-:W-:Y:S01]  /*1ea0*/  ULDC.64 UR6, c[0x0][0x208] ;  /* 0x0000820000067ab9 */ /* 0x000fe20000000a00 */
[C---:B------:R-:W-:Y:S01]  /*1eb0*/  ISETP.LT.OR P1, PT, R0.reuse, 0x21, P6 ;  /* 0x000000210000780c */ /* 0x040fe20003721670 */
[----:B------:R-:W-:Y:S01]  /*1ec0*/  @!PT LDS RZ, [RZ] ;  /* 0x00000000fffff984 */ /* 0x000fe20000000800 */
[----:B------:R-:W-:Y:S01]  /*1ed0*/  @!PT LDS RZ, [RZ] ;  /* 0x00000000fffff984 */ /* 0x000fe20000000800 */
[----:B------:R-:W-:Y:S01]  /*1ee0*/  @!PT LDS RZ, [RZ] ;  /* 0x00000000fffff984 */ /* 0x000fe20000000800 */
[----:B------:R1:W-:Y:S01]  /*1ef0*/  LDGSTS.E.BYPASS.LTC128B.128 [R228+0x6080], [R4.64], !P4 ;  /* 0x0608000004e47fae */ /* 0x0003e2000e101d54 */
[----:B------:R-:W-:Y:S01]  /*1f00*/  ISETP.LT.OR P4, PT, R0, 0x21, P5 ;  /* 0x000000210000780c */ /* 0x000fe20002f81670 */
[----:B------:R-:W-:Y:S01]  /*1f10*/  UMOV UR5, 0x6 ;  /* 0x0000000600057882 */ /* 0x000fe20000000000 */
[----:B------:R-:W-:Y:S01]  /*1f20*/  ISETP.GE.AND P6, PT, R23, c[0x0][0x19c], PT ;  /* 0x0000670017007a0c */ /* 0x000fe20003fc6270 */
[----:B------:R1:W-:Y:S01]  /*1f30*/  LDGSTS.E.BYPASS.LTC128B.128 [R228+0x8080], [R4.64+0x80], !P2 ;  /* 0x0808008004e47fae */ /* 0x0003e2000d101d54 */
[----:B------:R-:W-:Y:S01]  /*1f40*/  USHF.L.U32 UR23, UR6, 0x6, URZ ;  /* 0x0000000606177899 */ /* 0x000fe2000800063f */
[----:B------:R-:W-:Y:S01]  /*1f50*/  IMAD.WIDE.U32 R238, R17, c[0x0][0x218], R8 ;  /* 0x0000860011ee7a25 */ /* 0x000fe200078e0008 */
[----:B------:R-:W-:Y:S01]  /*1f60*/  USHF.L.U64.HI UR5, UR6, UR5, UR7 ;  /* 0x0000000506057299 */ /* 0x000fe20008010207 */
[----:B------:R1:W-:Y:S01]  /*1f70*/  LDGSTS.E.BYPASS.LTC128B.128 [R228+0xa080], [R4.64+0x100], !P0 ;  /* 0x0a08010004e47fae */ /* 0x0003e2000c101d54 */
[----:B------:R-:W-:Y:S01]  /*1f80*/  ISETP.GE.AND P0, PT, R16, c[0x0][0x19c], PT ;  /* 0x0000670010007a0c */ /* 0x000fe20003f06270 */
[----:B------:R-:W-:Y:S01]  /*1f90*/  IMAD.MOV.U32 R236, RZ, RZ, R238 ;  /* 0x000000ffffec7224 */ /* 0x000fe200078e00ee */
[----:B------:R-:W-:Y:S01]  /*1fa0*/  IADD3 R237, R239, UR4, RZ ;  /* 0x00000004efed7c10 */ /* 0x000fe2000fffe0ff */
[----:B------:R2:W-:Y:S01]  /*1fb0*/  LDGSTS.E.BYPASS.LTC128B.128 [R228+0x7080], [R6.64], !P1 ;  /* 0x0708000006e47fae */ /* 0x0005e2000c901d54 */
[C---:B------:R-:W-:Y:S01]  /*1fc0*/  ISETP.LT.OR P2, PT, R0.reuse, 0x1, P0 ;  /* 0x000000010000780c */ /* 0x040fe20000741670 */
[----:B------:R-:W-:Y:S01]  /*1fd0*/  UIMAD UR5, UR5, UR13, URZ ;  /* 0x0000000d050572a4 */ /* 0x000fe2000f8e023f */
[----:B------:R-:W-:Y:S01]  /*1fe0*/  ISETP.LT.OR P1, PT, R0, 0x1, P6 ;  /* 0x000000010000780c */ /* 0x000fe20003721670 */
[----:B------:R2:W-:Y:S01]  /*1ff0*/  LDGSTS.E.BYPASS.LTC128B.128 [R228+0x9080], [R6.64+0x80], !P4 ;  /* 0x0908008006e47fae */ /* 0x0005e2000e101d54 */
[----:B------:R-:W-:Y:S01]  /*2000*/  ISETP.GE.AND P4, PT, R26, c[0x0][0x19c], PT ;  /* 0x000067001a007a0c */ /* 0x000fe20003f86270 */
[----:B------:R-:W-:Y:S01]  /*2010*/  UIMAD UR5, UR24, UR23, UR5 ;  /* 0x00000017180572a4 */ /* 0x000fe2000f8e0205 */
[C---:B------:R-:W-:Y:S01]  /*2020*/  ISETP.LT.OR P0, PT, R0.reuse, 0x21, P0 ;  /* 0x000000210000780c */ /* 0x040fe20000701670 */
[----:B------:R2:W-:Y:S01]  /*2030*/  LDGSTS.E.BYPASS.LTC128B.128 [R228+0xb080], [R6.64+0x100], !P3 ;  /* 0x0b08010006e47fae */ /* 0x0005e2000d901d54 */
[C---:B------:R-:W-:Y:S01]  /*2040*/  ISETP.LT.OR P5, PT, R0.reuse, 0x1, P4 ;  /* 0x000000010000780c */ /* 0x040fe200027a1670 */
[----:B------:R-:W-:Y:S01]  /*2050*/  IMAD.MOV.U32 R10, RZ, RZ, c[0x0][0x17c] ;  /* 0x00005f00ff0a7624 */ /* 0x000fe200078e00ff */
[C---:B------:R-:W-:Y:S01]  /*2060*/  ISETP.LT.OR P6, PT, R0.reuse, 0x21, P6 ;  /* 0x000000210000780c */ /* 0x040fe200037c1670 */
[----:B------:R-:W0:Y:S01]  /*2070*/  LDGDEPBAR ;  /* 0x00000000000079af */ /* 0x000e220000000000 */
[----:B------:R-:W-:Y:S01]  /*2080*/  ISETP.LT.OR P4, PT, R0, 0x21, P4 ;  /* 0x000000210000780c */ /* 0x000fe20002781670 */
[----:B------:R-:W-:Y:S01]  /*2090*/  IMAD R0, R22, 0x800, R30 ;  /* 0x0000080016007824 */ /* 0x000fe200078e021e */
[----:B------:R-:W-:Y:S01]  /*20a0*/  USHF.R.S32.HI UR7, URZ, 0x1f, UR22 ;  /* 0x0000001f3f077899 */ /* 0x000fe20008011416 */
[----:B------:R3:W-:Y:S01]  /*20b0*/  LDGSTS.E.BYPASS.LTC128B.128 [R228+0x80], [R2.64], !P2 ;  /* 0x0008000002e47fae */ /* 0x0007e2000d101d54 */
[C---:B------:R-:W-:Y:S01]  /*20c0*/  LOP3.LUT P2, RZ, R20.reuse, 0x4, RZ, 0xc0, !PT ;  /* 0x0000000414ff7812 */ /* 0x040fe2000784c0ff */
[----:B------:R-:W-:Y:S01]  /*20d0*/  UMOV UR24, 0x5 ;  /* 0x0000000500187882 */ /* 0x000fe20000000000 */
[----:B------:R-:W-:Y:S01]  /*20e0*/  IMAD.U32 R18, RZ, RZ, UR17 ;  /* 0x00000011ff127e24 */ /* 0x000fe2000f8e00ff */
[----:B------:R3:W-:Y:S01]  /*20f0*/  LDGSTS.E.BYPASS.LTC128B.128 [R228+0x2080], [R2.64+0x80], !P1 ;  /* 0x0208008002e47fae */ /* 0x0007e2000c901d54 */
[----:B------:R-:W-:Y:S01]  /*2100*/  LOP3.LUT P1, RZ, R20, 0x2, RZ, 0xc0, !PT ;  /* 0x0000000214ff7812 */ /* 0x000fe2000782c0ff */
[----:B------:R-:W-:Y:S01]  /*2110*/  IMAD.SHL.U32 R229, R229, 0x10, RZ ;  /* 0x00000010e5e57824 */ /* 0x000fe200078e00ff */
[----:B------:R-:W-:Y:S01]  /*2120*/  SEL R222, R222, 0xffffffc0, !P2 ;  /* 0xffffffc0dede7807 */ /* 0x000fe20005000000 */
[----:B------:R3:W-:Y:S01]  /*2130*/  LDGSTS.E.BYPASS.LTC128B.128 [R228+0x4080], [R2.64+0x100], !P5 ;  /* 0x0408010002e47fae */ /* 0x0007e2000e901d54 */
[----:B-1----:R-:W-:Y:S01]  /*2140*/  IMAD.U32 R4, RZ, RZ, UR23 ;  /* 0x00000017ff047e24 */ /* 0x002fe2000f8e00ff */
[----:B------:R-:W-:Y:S01]  /*2150*/  ISETP.GE.AND P5, PT, R26, c[0x0][0x16c], PT ;  /* 0x00005b001a007a0c */ /* 0x000fe20003fa6270 */
[----:B------:R-:W-:Y:S01]  /*2160*/  ULDC UR23, c[0x0][0x20c] ;  /* 0x0000830000177ab9 */ /* 0x000fe20000000800 */
[----:B------:R1:W-:Y:S01]  /*2170*/  LDGSTS.E.BYPASS.LTC128B.128 [R228+0x1080], [R12.64], !P0 ;  /* 0x010800000ce47fae */ /* 0x0003e2000c101d54 */
[----:B------:R-:W-:Y:S01]  /*2180*/  IMAD.WIDE.U32 R4, R4, UR13, R236 ;  /* 0x0000000d04047c25 */ /* 0x000fe2000f8e00ec */
[----:B------:R-:W-:Y:S01]  /*2190*/  ISETP.GE.AND P0, PT, R23, c[0x0][0x16c], PT ;  /* 0x00005b0017007a0c */ /* 0x000fe20003f06270 */
[----:B------:R-:W-:Y:S01]  /*21a0*/  USHF.L.U64.HI UR23, UR6, UR24, UR23 ;  /* 0x0000001806177299 */ /* 0x000fe20008010217 */
[----:B------:R1:W-:Y:S01]  /*21b0*/  LDGSTS.E.BYPASS.LTC128B.128 [R228+0x3080], [R12.64+0x80], !P6 ;  /* 0x030800800ce47fae */ /* 0x0003e2000f101d54 */
[----:B------:R-:W-:Y:S01]  /*21c0*/  USHF.L.U32 UR24, UR13, 0x6, URZ ;  /* 0x000000060d187899 */ /* 0x000fe2000800063f */
[----:B------:R-:W-:Y:S01]  /*21d0*/  IADD3 R5, R5, UR5, RZ ;  /* 0x0000000505057c10 */ /* 0x000fe2000fffe0ff */
[----:B--2---:R-:W-:Y:S01]  /*21e0*/  IMAD.SHL.U32 R6, R20, 0x40, RZ ;  /* 0x0000004014067824 */ /* 0x004fe200078e00ff */
[----:B------:R1:W-:Y:S01]  /*21f0*/  LDGSTS.E.BYPASS.LTC128B.128 [R228+0x5080], [R12.64+0x100], !P4 ;  /* 0x050801000ce47fae */ /* 0x0003e2000e101d54 */
[----:B------:R-:W-:Y:S01]  /*2200*/  LEA R8, P3, R4, c[0x0][0x1f0], 0x1 ;  /* 0x00007c0004087a11 */ /* 0x000fe200078608ff */
[----:B------:R-:W-:Y:S01]  /*2210*/  ULDC.64 UR4, c[0x0][0x270] ;  /* 0x00009c0000047ab9 */ /* 0x000fe20000000a00 */
[----:B------:R-:W-:Y:S01]  /*2220*/  IMAD.WIDE.U32 R18, R18, c[0x0][0x238], R24 ;  /* 0x00008e0012127a25 */ /* 0x000fe200078e0018 */
[----:B------:R-:W0:Y:S01]  /*2230*/  LDGDEPBAR ;  /* 0x00000000000079af */ /* 0x000e220000000000 */
[----:B------:R-:W-:Y:S01]  /*2240*/  LOP3.LUT R15, R6, 0x1c0, RZ, 0xc0, !PT ;  /* 0x000001c0060f7812 */ /* 0x000fe200078ec0ff */
[----:B------:R-:W-:Y:S01]  /*2250*/  UIMAD UR4, UR19, UR4, URZ ;  /* 0x00000004130472a4 */ /* 0x000fe2000f8e023f */
[----:B------:R-:W-:Y:S01]  /*2260*/  LEA.HI.X R9, R4, c[0x0][0x1f4], R5, 0x1, P3 ;  /* 0x00007d0004097a11 */ /* 0x000fe200018f0c05 */
[----:B------:R-:W-:Y:S01]  /*2270*/  IMAD.MOV.U32 R5, RZ, RZ, c[0x0][0x178] ;  /* 0x00005e00ff057624 */ /* 0x000fe200078e00ff */
[----:B------:R-:W-:Y:S01]  /*2280*/  SHF.R.U32.HI R223, RZ, 0x3, R15 ;  /* 0x00000003ffdf7819 */ /* 0x000fe2000001160f */
[----:B------:R-:W-:Y:S01]  /*2290*/  UIMAD UR25, UR17, UR5, UR4 ;  /* 0x00000005111972a4 */ /* 0x000fe2000f8e0204 */
[----:B------:R-:W-:Y:S01]  /*22a0*/  ISETP.GE.AND P3, PT, R16, c[0x0][0x16c], PT ;  /* 0x00005b0010007a0c */ /* 0x000fe20003f66270 */
[----:B------:R-:W-:Y:S01]  /*22b0*/  CS2R R90, SRZ ;  /* 0x00000000005a7805 */ /* 0x000fe2000001ff00 */
[----:B------:R-:W-:Y:S01]  /*22c0*/  SEL R4, RZ, 0x2, P0 ;  /* 0x00000002ff047807 */ /* 0x000fe20000000000 */
[----:B------:R-:W-:Y:S01]  /*22d0*/  ULDC.64 UR4, c[0x0][0x288] ;  /* 0x0000a20000047ab9 */ /* 0x000fe20000000a00 */
[----:B---3--:R-:W-:Y:S01]  /*22e0*/  LOP3.LUT R2, R15, 0x8, R29, 0xf8, !PT ;  /* 0x000000080f027812 */ /* 0x008fe200078ef81d */
[----:B------:R-:W-:Y:S01]  /*22f0*/  UIMAD UR4, UR19, UR4, URZ ;  /* 0x00000004130472a4 */ /* 0x000fe2000f8e023f */
[----:B------:R-:W-:Y:S01]  /*2300*/  SEL R20, RZ, 0x1, P3 ;  /* 0x00000001ff147807 */ /* 0x000fe20001800000 */
[----:B------:R-:W-:Y:S01]  /*2310*/  CS2R R88, SRZ ;  /* 0x0000000000587805 */ /* 0x000fe2000001ff00 */
[----:B------:R-:W-:Y:S01]  /*2320*/  LOP3.LUT R2, R2, R223, RZ, 0x3c, !PT ;  /* 0x000000df02027212 */ /* 0x000fe200078e3cff */
[----:B------:R-:W-:Y:S01]  /*2330*/  UIMAD UR26, UR17, UR5, UR4 ;  /* 0x00000005111a72a4 */ /* 0x000fe2000f8e0204 */
[----:B------:R-:W-:Y:S01]  /*2340*/  SEL R3, RZ, 0x4, P5 ;  /* 0x00000004ff037807 */ /* 0x000fe20002800000 */
[----:B------:R-:W-:Y:S01]  /*2350*/  CS2R R86, SRZ ;  /* 0x0000000000567805 */ /* 0x000fe2000001ff00 */
[----:B------:R-:W-:Y:S01]  /*2360*/  LEA R6, P3, R14, c[0x0][0x160], 0x1 ;  /* 0x000058000e067a11 */ /* 0x000fe200078608ff */
[----:B------:R-:W-:Y:S01]  /*2370*/  IMAD.IADD R2, R0, 0x1, R2 ;  /* 0x0000000100027824 */ /* 0x000fe200078e0202 */
[----:B------:R-:W-:Y:S01]  /*2380*/  IADD3 R0, R3, R4, R20 ;  /* 0x0000000403007210 */ /* 0x000fe20007ffe014 */
[----:B------:R-:W-:Y:S01]  /*2390*/  IMAD.SHL.U32 R3, R33, 0x4, RZ ;  /* 0x0000000421037824 */ /* 0x000fe200078e00ff */
[----:B------:R-:W-:Y:S01]  /*23a0*/  LEA.HI.X R7, R14, c[0x0][0x164], R11, 0x1, P3 ;  /* 0x000059000e077a11 */ /* 0x000fe200018f0c0b */
[----:B------:R-:W-:-:S04]  /*23b0*/  DEPBAR.LE SB0, 0x1 ;  /* 0x000080400000791a */ /* 0x000fc80000000000 */
[C---:B------:R-:W-:Y:S01]  /*23c0*/  LEA R4, P3, R5.reuse, R6, 0x6 ;  /* 0x0000000605047211 */ /* 0x040fe200078630ff */
[----:B------:R-:W-:Y:S01]  /*23d0*/  IMAD.SHL.U32 R224, R2, 0x2, RZ ;  /* 0x0000000202e07824 */ /* 0x000fe200078e00ff */
[----:B------:R-:W-:Y:S01]  /*23e0*/  BAR.SYNC.DEFER_BLOCKING 0x0 ;  /* 0x0000000000007b1d */ /* 0x000fe20000010000 */
[----:B------:R-:W-:Y:S01]  /*23f0*/  LOP3.LUT P6, RZ, R0, 0x2, RZ, 0xc0, !PT ;  /* 0x0000000200ff7812 */ /* 0x000fe200078cc0ff */
[----:B------:R-:W-:Y:S01]  /*2400*/  IMAD.U32 R14, RZ, RZ, UR24 ;  /* 0x00000018ff0e7e24 */ /* 0x000fe2000f8e00ff */
[----:B------:R-:W-:Y:S01]  /*2410*/  LEA.HI.X R5, R5, R7, R10, 0x6, P3 ;  /* 0x0000000705057211 */ /* 0x000fe200018f340a */
[----:B------:R-:W-:Y:S01]  /*2420*/  IMAD.IADD R227, R224, 0x1, R222 ;  /* 0x00000001e0e37824 */ /* 0x000fe200078e02de */
[C---:B------:R-:W-:Y:S01]  /*2430*/  IADD3 R10, P3, R3.reuse, UR22, RZ ;  /* 0x00000016030a7c10 */ /* 0x040fe2000ff7e0ff */
[----:B-1----:R-:W-:Y:S01]  /*2440*/  IMAD.U32 R12, RZ, RZ, UR17 ;  /* 0x00000011ff0c7e24 */ /* 0x002fe2000f8e00ff */
[C---:B------:R-:W-:Y:S01]  /*2450*/  LOP3.LUT P4, RZ, R0.reuse, 0x4, RZ, 0xc0, !PT ;  /* 0x0000000400ff7812 */ /* 0x040fe2000788c0ff */
[----:B------:R-:W-:Y:S01]  /*2460*/  USHF.L.U32 UR22, UR6, 0x5, URZ ;  /* 0x0000000506167899 */ /* 0x000fe2000800063f */
[----:B------:R-:W-:Y:S01]  /*2470*/  LEA.HI.X.SX32 R11, R3, UR7, 0x1, P3 ;  /* 0x00000007030b7c11 */ /* 0x000fe200098f0eff */
[----:B------:R-:W-:Y:S01]  /*2480*/  IMAD.U32 R3, RZ, RZ, UR17 ;  /* 0x00000011ff037e24 */ /* 0x000fe2000f8e00ff */
[----:B------:R-:W-:Y:S01]  /*2490*/  LOP3.LUT P3, RZ, R0, 0x1, RZ, 0xc0, !PT ;  /* 0x0000000100ff7812 */ /* 0x000fe2000786c0ff */
[----:B------:R-:W-:Y:S01]  /*24a0*/  ULDC.64 UR6, c[0x0][0x278] ;  /* 0x00009e0000067ab9 */ /* 0x000fe20000000a00 */
[----:B------:R-:W-:Y:S01]  /*24b0*/  SEL R0, R220, 0xffffffe0, !P1 ;  /* 0xffffffe0dc007807 */ /* 0x000fe20004800000 */
[----:B------:R-:W-:Y:S01]  /*24c0*/  IMAD.WIDE.U32 R12, R12, c[0x0][0x270], R10 ;  /* 0x00009c000c0c7a25 */ /* 0x000fe200078e000a */
[----:B------:R-:W-:Y:S01]  /*24d0*/  IADD3 R2, -R242, UR15, -R14 ;  /* 0x0000000ff2027c10 */ /* 0x000fe2000fffe90e */
[----:B------:R-:W-:Y:S01]  /*24e0*/  UIMAD UR6, UR11, UR6, URZ ;  /* 0x000000060b0672a4 */ /* 0x000fe2000f8e023f */
[----:B------:R-:W-:Y:S01]  /*24f0*/  LOP3.LUT R15, R15, 0x10, R229, 0xf8, !PT ;  /* 0x000000100f0f7812 */ /* 0x000fe200078ef8e5 */
[----:B------:R-:W-:Y:S01]  /*2500*/  IMAD.IADD R225, R224, 0x1, R0 ;  /* 0x00000001e0e17824 */ /* 0x000fe200078e0200 */
[C---:B------:R-:W-:Y:S01]  /*2510*/  ISETP.LT.OR P1, PT, R2.reuse, 0x1, !P3 ;  /* 0x000000010200780c */ /* 0x040fe20005f21670 */
[----:B------:R-:W-:Y:S01]  /*2520*/  IMAD.WIDE.U32 R10, R3, c[0x0][0x288], R10 ;  /* 0x0000a200030a7a25 */ /* 0x000fe200078e000a */
[C---:B------:R-:W-:Y:S01]  /*2530*/  ISETP.LT.OR P2, PT, R2.reuse, 0x1, !P6 ;  /* 0x000000010200780c */ /* 0x040fe20007741670 */
[----:B------:R-:W-:Y:S01]  /*2540*/  UIMAD UR7, UR12, UR7, UR6 ;  /* 0x000000070c0772a4 */ /* 0x000fe2000f8e0206 */
[----:B------:R-:W-:Y:S01]  /*2550*/  ISETP.LT.OR P3, PT, R2, 0x21, !P3 ;  /* 0x000000210200780c */ /* 0x000fe20005f61670 */
[----:B------:R-:W-:Y:S01]  /*2560*/  IMAD.IADD R226, R222, 0x1, R225 ;  /* 0x00000001dee27824 */ /* 0x000fe200078e02e1 */
[----:B------:R1:W2:Y:S01]  /*2570*/  LDSM.16.M88.4 R148, [R224+0x6080] ;  /* 0x00608000e094783b */ /* 0x0002a20000000200 */
[----:B------:R-:W-:Y:S01]  /*2580*/  ISETP.LT.OR P6, PT, R2, 0x21, !P6 ;  /* 0x000000210200780c */ /* 0x000fe200077c1670 */
[----:B------:R-:W-:Y:S01]  /*2590*/  USHF.R.S32.HI UR6, URZ, 0x1f, UR24 ;  /* 0x0000001f3f067899 */ /* 0x000fe20008011418 */
[----:B------:R-:W-:Y:S01]  /*25a0*/  IADD3 R3, R13, UR25, RZ ;  /* 0x000000190d037c10 */ /* 0x000fe2000fffe0ff */
[----:B------:R1:W3:Y:S01]  /*25b0*/  LDSM.16.M88.4 R152, [R225+0x6080] ;  /* 0x00608000e198783b */ /* 0x0002e20000000200 */
[----:B------:R-:W-:Y:S01]  /*25c0*/  SHF.R.S32.HI R0, RZ, 0x1f, R21 ;  /* 0x0000001fff007819 */ /* 0x000fe20000011415 */
[----:B------:R-:W-:Y:S01]  /*25d0*/  ULDC.64 UR4, c[0x0][0x238] ;  /* 0x00008e0000047ab9 */ /* 0x000fe20000000a00 */
[----:B------:R-:W-:Y:S01]  /*25e0*/  IADD3 R11, R11, UR26, RZ ;  /* 0x0000001a0b0b7c10 */ /* 0x000fe2000fffe0ff */
[----:B------:R1:W4:Y:S01]  /*25f0*/  LDSM.16.M88.4 R156, [R227+0x6080] ;  /* 0x00608000e39c783b */ /* 0x0003220000000200 */
[----:B------:R-:W-:Y:S01]  /*2600*/  LEA.HI R0, R0, R21, RZ, 0x2 ;  /* 0x0000001500007211 */ /* 0x000fe200078f10ff */
[----:B------:R-:W-:Y:S01]  /*2610*/  UIMAD UR4, UR19, UR4, URZ ;  /* 0x00000004130472a4 */ /* 0x000fe2000f8e023f */
[----:B------:R-:W-:Y:S01]  /*2620*/  CS2R R84, SRZ ;  /* 0x0000000000547805 */ /* 0x000fe2000001ff00 */
[----:B------:R1:W1:Y:S01]  /*2630*/  LDSM.16.M88.4 R168, [R224+0x8080] ;  /* 0x00808000e0a8783b */ /* 0x0002620000000200 */
[----:B------:R-:W-:Y:S01]  /*2640*/  IMAD.WIDE.U32 R244, R17, c[0x0][0x290], R10 ;  /* 0x0000a40011f47a25 */ /* 0x000fe200078e000a */
[----:B------:R-:W-:Y:S01]  /*2650*/  UIMAD UR4, UR17, UR5, UR4 ;  /* 0x00000005110472a4 */ /* 0x000fe2000f8e0204 */
[----:B------:R-:W-:Y:S01]  /*2660*/  CS2R R82, SRZ ;  /* 0x0000000000527805 */ /* 0x000fe2000001ff00 */
[----:B------:R1:W1:Y:S01]  /*2670*/  LDSM.16.M88.4 R172, [R225+0x8080] ;  /* 0x00808000e1ac783b */ /* 0x0002620000000200 */
[----:B------:R-:W-:Y:S01]  /*2680*/  IMAD.SHL.U32 R10, R22, 0x20, RZ ;  /* 0x00000020160a7824 */ /* 0x000fe200078e00ff */
[----:B------:R-:W-:Y:S01]  /*2690*/  CS2R R80, SRZ ;  /* 0x0000000000507805 */ /* 0x000fe2000001ff00 */
[----:B------:R-:W-:Y:S01]  /*26a0*/  CS2R R78, SRZ ;  /* 0x00000000004e7805 */ /* 0x000fe2000001ff00 */
[----:B------:R1:W1:Y:S01]  /*26b0*/  LDSM.16.M88.4 R176, [R227+0x8080] ;  /* 0x00808000e3b0783b */ /* 0x0002620000000200 */
[----:B------:R-:W-:Y:S01]  /*26c0*/  CS2R R76, SRZ ;  /* 0x00000000004c7805 */ /* 0x000fe2000001ff00 */
[----:B------:R-:W-:Y:S01]  /*26d0*/  LOP3.LUT R11, R27, 0x20, R10, 0xf8, !PT ;  /* 0x000000201b0b7812 */ /* 0x000fe200078ef80a */
[----:B------:R-:W-:Y:S01]  /*26e0*/  CS2R R74, SRZ ;  /* 0x00000000004a7805 */ /* 0x000fe2000001ff00 */
[----:B------:R1:W1:Y:S01]  /*26f0*/  LDSM.16.M88.4 R184, [R224+0xa080] ;  /* 0x00a08000e0b8783b */ /* 0x0002620000000200 */
[----:B------:R-:W-:Y:S01]  /*2700*/  CS2R R72, SRZ ;  /* 0x0000000000487805 */ /* 0x000fe2000001ff00 */
[----:B------:R-:W-:Y:S01]  /*2710*/  CS2R R70, SRZ ;  /* 0x0000000000467805 */ /* 0x000fe2000001ff00 */
        /* <DEDUP_REMOVED lines=21> */
[----:B------:R-:W-:Y:S01]  /*2870*/  BAR.SYNC.DEFER_BLOCKING 0x0 ;  /* 0x0000000000007b1d */ /* 0x000fe20000010000 */
[----:B------:R-:W-:-:S05]  /*2880*/  CS2R R36, SRZ ;  /* 0x0000000000247805 */ /* 0x000fca000001ff00 */
[----:B------:R-:W-:Y:S01]  /*2890*/  @!PT LDS RZ, [RZ] ;  /* 0x00000000fffff984 */ /* 0x000fe20000000800 */
[----:B------:R-:W-:Y:S01]  /*28a0*/  @!PT LDS RZ, [RZ] ;  /* 0x00000000fffff984 */ /* 0x000fe20000000800 */
[----:B------:R-:W-:Y:S01]  /*28b0*/  @!PT LDS RZ, [RZ] ;  /* 0x00000000fffff984 */ /* 0x000fe20000000800 */
[----:B------:R1:W-:Y:S01]  /*28c0*/  LDGSTS.E.BYPASS.LTC128B.128 [R228+0x6080], [R6.64], !P1 ;  /* 0x0608000006e47fae */ /* 0x0003e2000c901d54 */
[C---:B------:R-:W-:Y:S02]  /*28d0*/  ISETP.LT.OR P1, PT, R2.reuse, 0x1, !P4 ;  /* 0x000000010200780c */ /* 0x040fe40006721670 */
[----:B------:R-:W-:Y:S01]  /*28e0*/  ISETP.LT.OR P4, PT, R2, 0x21, !P4 ;  /* 0x000000210200780c */ /* 0x000fe20006781670 */
[----:B------:R1:W-:Y:S01]  /*28f0*/  LDGSTS.E.BYPASS.LTC128B.128 [R228+0x8080], [R6.64+0x80], !P2 ;  /* 0x0808008006e47fae */ /* 0x0003e2000d101d54 */
[----:B------:R-:W-:Y:S01]  /*2900*/  IMAD.MOV.U32 R2, RZ, RZ, R12 ;  /* 0x000000ffff027224 */ /* 0x000fe200078e000c */
[----:B------:R-:W-:-:S03]  /*2910*/  ISETP.GE.AND P2, PT, R16, c[0x0][0x1fc], PT ;  /* 0x00007f0010007a0c */ /* 0x000fc60003f46270 */
[----:B------:R-:W-:Y:S01]  /*2920*/  IMAD.WIDE.U32 R246, R17, c[0x0][0x278], R2 ;  /* 0x00009e0011f67a25 */ /* 0x000fe200078e0002 */
[----:B------:R-:W-:-:S03]  /*2930*/  LOP3.LUT R2, R0, 0x1ffffffc, RZ, 0xc0, !PT ;  /* 0x1ffffffc00027812 */ /* 0x000fc600078ec0ff */
[----:B------:R-:W-:Y:S01]  /*2940*/  IMAD.U32 R3, RZ, RZ, UR23 ;  /* 0x00000017ff037e24 */ /* 0x000fe2000f8e00ff */
[----:B------:R1:W-:Y:S01]  /*2950*/  LDGSTS.E.BYPASS.LTC128B.128 [R228+0xa080], [R6.64+0x100], !P1 ;  /* 0x0a08010006e47fae */ /* 0x0003e2000c901d54 */
[----:B------:R-:W-:Y:S01]  /*2960*/  IADD3 R249, R247, UR7, RZ ;  /* 0x00000007f7f97c10 */ /* 0x000fe2000fffe0ff */
[----:B------:R-:W-:Y:S01]  /*2970*/  IMAD.IADD R21, R21, 0x1, -R2 ;  /* 0x0000000115157824 */ /* 0x000fe200078e0a02 */
[----:B------:R-:W-:Y:S01]  /*2980*/  ISETP.GE.AND P1, PT, R16, c[0x0][0x1fc], PT ;  /* 0x00007f0010007a0c */ /* 0x000fe20003f26270 */
[----:B------:R2:W-:Y:S01]  /*2990*/  LDGSTS.E.BYPASS.LTC128B.128 [R228+0x7080], [R4.64], !P3 ;  /* 0x0708000004e47fae */ /* 0x0005e2000d901d54 */
[----:B------:R-:W-:Y:S02]  /*29a0*/  ISETP.GT.AND P3, PT, R33, 0xf, PT ;  /* 0x0000000f2100780c */ /* 0x000fe40003f64270 */
[----:B------:R-:W-:Y:S01]  /*29b0*/  SEL R16, RZ, 0xffffffff, P0 ;  /* 0xffffffffff107807 */ /* 0x000fe20000000000 */
[----:B------:R2:W-:Y:S01]  /*29c0*/  LDGSTS.E.BYPASS.LTC128B.128 [R228+0x9080], [R4.64+0x80], !P6 ;  /* 0x0908008004e47fae */ /* 0x0005e2000f101d54 */
[----:B------:R-:W-:-:S03]  /*29d0*/  ISETP.GE.AND P0, PT, R23, c[0x0][0x1fc], PT ;  /* 0x00007f0017007a0c */ /* 0x000fc60003f06270 */
[----:B------:R2:W-:Y:S06]  /*29e0*/  LDGSTS.E.BYPASS.LTC128B.128 [R228+0xb080], [R4.64+0x100], !P4 ;  /* 0x0b08010004e47fae */ /* 0x0005ec000e101d54 */
[----:B------:R-:W-:-:S04]  /*29f0*/  @!P3 IADD3 R0, P6, R246, UR24, RZ ;  /* 0x00000018f600bc10 */ /* 0x000fc8000ffde0ff */
[----:B------:R-:W-:Y:S02]  /*2a00*/  @!P3 IADD3.X R2, R249, UR6, RZ, P6, !PT ;  /* 0x00000006f902bc10 */ /* 0x000fe4000b7fe4ff */
[----:B------:R-:W-:Y:S01]  /*2a10*/  ISETP.GE.AND P6, PT, R23, c[0x0][0x1fc], PT ;  /* 0x00007f0017007a0c */ /* 0x000fe20003fc6270 */
[----:B-1----:R-:W-:-:S03]  /*2a20*/  IMAD.MOV.U32 R6, RZ, RZ, R18 ;  /* 0x000000ffff067224 */ /* 0x002fc600078e0012 */
[----:B------:R-:W-:Y:S01]  /*2a30*/  SEL R233, RZ, 0xffffffff, P6 ;  /* 0xffffffffffe97807 */ /* 0x000fe20003000000 */
[----:B------:R-:W-:Y:S01]  /*2a40*/  @!P3 IMAD.SHL.U32 R18, R33, 0x10, RZ ;  /* 0x000000102112b824 */ /* 0x000fe200078e00ff */
[----:B------:R-:W-:Y:S01]  /*2a50*/  IADD3 R7, R19, UR4, RZ ;  /* 0x0000000413077c10 */ /* 0x000fe2000fffe0ff */
[----:B------:R-:W-:Y:S01]  /*2a60*/  ULDC.64 UR4, c[0x0][0x290] ;  /* 0x0000a40000047ab9 */ /* 0x000fe20000000a00 */
[C---:B------:R-:W-:Y:S01]  /*2a70*/  ISETP.GE.AND P6, PT, R26.reuse, c[0x0][0x1fc], PT ;  /* 0x00007f001a007a0c */ /* 0x040fe20003fc6270 */
[----:B------:R-:W-:Y:S01]  /*2a80*/  UIMAD UR4, UR11, UR4, URZ ;  /* 0x000000040b0472a4 */ /* 0x000fe2000f8e023f */
[----:B------:R-:W-:Y:S01]  /*2a90*/  SEL R19, RZ, 0x1, P1 ;  /* 0x00000001ff137807 */ /* 0x000fe20000800000 */
[----:B------:R-:W-:Y:S01]  /*2aa0*/  IMAD.WIDE.U32 R250, R17, c[0x0][0x240], R6 ;  /* 0x0000900011fa7a25 */ /* 0x000fe200078e0006 */
[----:B------:R-:W-:Y:S01]  /*2ab0*/  ISETP.GE.AND P1, PT, R26, c[0x0][0x1fc], PT ;  /* 0x00007f001a007a0c */ /* 0x000fe20003f26270 */
[----:B------:R-:W-:Y:S02]  /*2ac0*/  UIMAD UR4, UR12, UR5, UR4 ;  /* 0x000000050c0472a4 */ /* 0x000fe4000f8e0204 */
[----:B--2---:R-:W-:-:S02]  /*2ad0*/  IMAD.U32 R4, RZ, RZ, UR22 ;  /* 0x00000016ff047e24 */ /* 0x004fc4000f8e00ff */
[----:B------:R-:W-:Y:S02]  /*2ae0*/  IMAD.U32 R5, RZ, RZ, UR22 ;  /* 0x00000016ff057e24 */ /* 0x000fe4000f8e00ff */
[----:B------:R-:W-:Y:S01]  /*2af0*/  IADD3 R248, R245, UR4, RZ ;  /* 0x00000004f5f87c10 */ /* 0x000fe2000fffe0ff */
[----:B------:R-:W-:Y:S01]  /*2b00*/  ULDC.64 UR4, c[0x0][0x240] ;  /* 0x0000900000047ab9 */ /* 0x000fe20000000a00 */
[----:B------:R-:W-:Y:S01]  /*2b10*/  LEA R4, P4, R4, R8, 0x1 ;  /* 0x0000000804047211 */ /* 0x000fe200078808ff */
[----:B------:R-:W-:Y:S01]  /*2b20*/  UIMAD UR4, UR11, UR4, URZ ;  /* 0x000000040b0472a4 */ /* 0x000fe2000f8e023f */
[----:B------:R-:W-:Y:S02]  /*2b30*/  IMAD.SHL.U32 R233, R233, 0x2, RZ ;  /* 0x00000002e9e97824 */ /* 0x000fe400078e00ff */
[----:B------:R-:W-:Y:S01]  /*2b40*/  LEA.HI.X R5, R5, R9, R3, 0x1, P4 ;  /* 0x0000000905057211 */ /* 0x000fe200020f0c03 */
[----:B------:R-:W-:Y:S01]  /*2b50*/  UIMAD UR4, UR12, UR5, UR4 ;  /* 0x000000050c0472a4 */ /* 0x000fe2000f8e0204 */
[----:B------:R-:W-:-:S02]  /*2b60*/  @!P3 LEA R12, P4, R0, c[0x0][0x258], 0x2 ;  /* 0x00009600000cba11 */ /* 0x000fc400078810ff */
[----:B------:R-:W-:Y:S02]  /*2b70*/  LOP3.LUT R3, R31, 0xfffffff0, RZ, 0xc0, !PT ;  /* 0xfffffff01f037812 */ /* 0x000fe400078ec0ff */
[----:B------:R-:W-:Y:S02]  /*2b80*/  @!P3 LEA.HI.X R13, R0, c[0x0][0x25c], R2, 0x2, P4 ;  /* 0x00009700000dba11 */ /* 0x000fe400020f1402 */
[----:B------:R-:W-:Y:S01]  /*2b90*/  IADD3 R0, -R14, UR15, -R242 ;  /* 0x0000000f0e007c10 */ /* 0x000fe2000fffe9f2 */
[C---:B------:R-:W-:Y:S01]  /*2ba0*/  IMAD.IADD R3, R33.reuse, 0x1, -R3 ;  /* 0x0000000121037824 */ /* 0x040fe200078e0a03 */
[----:B------:R-:W-:Y:S01]  /*2bb0*/  LOP3.LUT R2, R32, 0xffffffe0, RZ, 0xc0, !PT ;  /* 0xffffffe020027812 */ /* 0x000fe200078ec0ff */
[----:B------:R1:W-:Y:S01]  /*2bc0*/  @!P3 LDGSTS.E.BYPASS.LTC128B.128 [R18+0x12080], [R12.64] ;  /* 0x120800000c12bfae */ /* 0x0003e2000b901d54 */
[C---:B------:R-:W-:Y:S02]  /*2bd0*/  ISETP.LT.OR P4, PT, R0.reuse, 0x1, P2 ;  /* 0x000000010000780c */ /* 0x040fe40001781670 */
[----:B------:R-:W-:Y:S01]  /*2be0*/  ISETP.LT.OR P2, PT, R0, 0x21, P2 ;  /* 0x000000210000780c */ /* 0x000fe20001741670 */
[----:B------:R-:W0:Y:S01]  /*2bf0*/  LDGDEPBAR ;  /* 0x00000000000079af */ /* 0x000e220000000000 */
[----:B------:R-:W-:Y:S01]  /*2c00*/  IMAD.IADD R2, R33, 0x1, -R2 ;  /* 0x0000000121027824 */ /* 0x000fe200078e0a02 */
[----:B------:R-:W-:-:S02]  /*2c10*/  LOP3.LUT R233, R233, 0x2, R19, 0xe2, !PT ;  /* 0x00000002e9e97812 */ /* 0x000fc400078ee213 */
[----:B------:R-:W-:Y:S02]  /*2c20*/  IADD3 R252, R251, UR4, RZ ;  /* 0x00000004fbfc7c10 */ /* 0x000fe4000fffe0ff */
[----:B------:R-:W-:-:S04]  /*2c30*/  SHF.R.S32.HI R14, RZ, 0x1f, R2 ;  /* 0x0000001fff0e7819 */ /* 0x000fc80000011402 */
[----:B------:R2:W-:Y:S01]  /*2c40*/  LDGSTS.E.BYPASS.LTC128B.128 [R228+0xc080], [R8.64], !P4 ;  /* 0x0c08000008e47fae */ /* 0x0005e2000e101d54 */
[C---:B------:R-:W-:Y:S02]  /*2c50*/  ISETP.LT.OR P4, PT, R0.reuse, 0x1, P0 ;  /* 0x000000010000780c */ /* 0x040fe40000781670 */
[----:B------:R-:W-:Y:S02]  /*2c60*/  ISETP.LT.OR P0, PT, R0, 0x21, P0 ;  /* 0x000000210000780c */ /* 0x000fe40000701670 */
[----:B-1----:R-:W-:-:S09]  /*2c70*/  SHF.R.S32.HI R13, RZ, 0x1f, R3 ;  /* 0x0000001fff0d7819 */ /* 0x002fd20000011403 */
[----:B------:R2:W-:Y:S01]  /*2c80*/  LDGSTS.E.BYPASS.LTC128B.128 [R228+0xe080], [R8.64+0x80], !P4 ;  /* 0x0e08008008e47fae */ /* 0x0005e2000e101d54 */
[----:B------:R-:W-:Y:S02]  /*2c90*/  LEA.HI R12, R14, R2, RZ, 0x2 ;  /* 0x000000020e0c7211 */ /* 0x000fe400078f10ff */
[----:B------:R-:W-:Y:S02]  /*2ca0*/  LEA.HI R13, R13, R3, RZ, 0x3 ;  /* 0x000000030d0d7211 */ /* 0x000fe400078f18ff */
[----:B------:R-:W-:Y:S02]  /*2cb0*/  ISETP.LT.OR P4, PT, R0, 0x1, P6 ;  /* 0x000000010000780c */ /* 0x000fe40003781670 */
[----:B------:R-:W-:Y:S02]  /*2cc0*/  LOP3.LUT R6, R12, 0x7ffffffc, RZ, 0xc0, !PT ;  /* 0x7ffffffc0c067812 */ /* 0x000fe400078ec0ff */
[----:B------:R-:W-:Y:S02]  /*2cd0*/  LOP3.LUT R7, R13, 0xfffffff8, RZ, 0xc0, !PT ;  /* 0xfffffff80d077812 */ /* 0x000fe400078ec0ff */
[----:B------:R-:W-:Y:S01]  /*2ce0*/  ISETP.LT.OR P6, PT, R0, 0x21, P6 ;  /* 0x000000210000780c */ /* 0x000fe200037c1670 */
[----:B------:R-:W-:Y:S01]  /*2cf0*/  IMAD.IADD R2, R2, 0x1, -R6 ;  /* 0x0000000102027824 */ /* 0x000fe200078e0a06 */
[----:B------:R-:W-:Y:S01]  /*2d00*/  LOP3.LUT R0, R15, 0x8, R29, 0xf8, !PT ;  /* 0x000000080f007812 */ /* 0x000fe200078ef81d */
[----:B------:R-:W-:Y:S01]  /*2d10*/  IMAD.IADD R3, R3, 0x1, -R7 ;  /* 0x0000000103037824 */ /* 0x000fe200078e0a07 */
[----:B------:R-:W-:Y:S01]  /*2d20*/  LEA.HI.SX32 R229, R12, R229, 0x1e ;  /* 0x000000e50ce57211 */ /* 0x000fe200078ff2ff */
[----:B------:R-:W-:Y:S01]  /*2d30*/  IMAD R21, R21, 0x4, R2 ;  /* 0x0000000415157824 */ /* 0x000fe200078e0202 */
[----:B------:R-:W-:Y:S01]  /*2d40*/  LOP3.LUT R223, R0, R223, RZ, 0x3c, !PT ;  /* 0x000000df00df7212 */ /* 0x000fe200078e3cff */
[----:B------:R-:W-:Y:S01]  /*2d50*/  IMAD.SHL.U32 R2, R16, 0x2, RZ ;  /* 0x0000000210027824 */ /* 0x000fe200078e00ff */
[----:B------:R2:W-:Y:S01]  /*2d60*/  LDGSTS.E.BYPASS.LTC128B.128 [R228+0x10080], [R8.64+0x100], !P4 ;  /* 0x1008010008e47fae */ /* 0x0005e2000e101d54 */
[----:B------:R-:W-:Y:S01]  /*2d70*/  IMAD.SHL.U32 R0, R3, 0x40, RZ ;  /* 0x0000004003007824 */ /* 0x000fe200078e00ff */
[----:B------:R-:W-:Y:S01]  /*2d80*/  SEL R12, RZ, 0x4, P1 ;  /* 0x00000004ff0c7807 */ /* 0x000fe20000800000 */
[C---:B------:R-:W-:Y:S01]  /*2d90*/  IMAD R223, R22.reuse, 0x200, R223 ;  /* 0x0000020016df7824 */ /* 0x040fe200078e02df */
[----:B------:R-:W-:Y:S01]  /*2da0*/  ISETP.GE.AND P1, PT, R33, 0x10, PT ;  /* 0x000000102100780c */ /* 0x000fe20003f26270 */
[----:B------:R1:W-:Y:S01]  /*2db0*/  LDGSTS.E.BYPASS.LTC128B.128 [R228+0xd080], [R4.64], !P2 ;  /* 0x0d08000004e47fae */ /* 0x0003e2000d101d54 */
[----:B------:R-:W-:Y:S01]  /*2dc0*/  LOP3.LUT P4, RZ, R3, 0x4, RZ, 0xc0, !PT ;  /* 0x0000000403ff7812 */ /* 0x000fe2000788c0ff */
[----:B------:R-:W-:Y:S01]  /*2dd0*/  IMAD.SHL.U32 R243, R21, 0x2, RZ ;  /* 0x0000000215f37824 */ /* 0x000fe200078e00ff */
[----:B------:R-:W-:Y:S01]  /*2de0*/  LOP3.LUT P2, RZ, R3, 0x2, RZ, 0xc0, !PT ;  /* 0x0000000203ff7812 */ /* 0x000fe2000784c0ff */
[----:B------:R-:W-:Y:S01]  /*2df0*/  IMAD.SHL.U32 R3, R22, 0x8, RZ ;  /* 0x0000000816037824 */ /* 0x000fe200078e00ff */
[----:B------:R-:W-:Y:S01]  /*2e00*/  LOP3.LUT R234, R2, 0x2, R20, 0xe2, !PT ;  /* 0x0000000202ea7812 */ /* 0x000fe200078ee214 */
[----:B------:R1:W-:Y:S01]  /*2e10*/  LDGSTS.E.BYPASS.LTC128B.128 [R228+0xf080], [R4.64+0x80], !P0 ;  /* 0x0f08008004e47fae */ /* 0x0003e2000c101d54 */
[----:B------:R-:W-:Y:S01]  /*2e20*/  LOP3.LUT R0, R0, 0x1c0, RZ, 0xc0, !PT ;  /* 0x000001c000007812 */ /* 0x000fe200078ec0ff */
[C---:B------:R-:W-:Y:S01]  /*2e30*/  IMAD R222, R223.reuse, 0x2, R222 ;  /* 0x00000002dfde7824 */ /* 0x040fe200078e02de */
[----:B------:R-:W-:Y:S01]  /*2e40*/  IADD3 R2, P0, R244, UR24, RZ ;  /* 0x00000018f4027c10 */ /* 0x000fe2000ff1e0ff */
[----:B------:R1:W-:Y:S01]  /*2e50*/  LDGSTS.E.BYPASS.LTC128B.128 [R228+0x11080], [R4.64+0x100], !P6 ;  /* 0x1108010004e47fae */ /* 0x0003e2000f101d54 */
[----:B------:R-:W-:Y:S01]  /*2e60*/  LOP3.LUT R7, R0, 0x8, R3, 0xf8, !PT ;  /* 0x0000000800077812 */ /* 0x000fe200078ef803 */
[----:B------:R-:W-:Y:S01]  /*2e70*/  IMAD.SHL.U32 R223, R223, 0x2, RZ ;  /* 0x00000002dfdf7824 */ /* 0x000fe200078e00ff */
[----:B------:R-:W-:-:S02]  /*2e80*/  SHF.R.U32.HI R3, RZ, 0x3, R0 ;  /* 0x00000003ff037819 */ /* 0x000fc40000011600 */
[----:B------:R-:W-:Y:S02]  /*2e90*/  IADD3.X R10, R248, UR6, RZ, P0, !PT ;  /* 0x00000006f80a7c10 */ /* 0x000fe400087fe4ff */
[----:B------:R-:W-:Y:S02]  /*2ea0*/  LEA R6, P0, R2, c[0x0][0x280], 0x2 ;  /* 0x0000a00002067a11 */ /* 0x000fe400078010ff */
[----:B------:R-:W-:Y:S02]  /*2eb0*/  LOP3.LUT R0, R3, R11, R0, 0x1e, !PT ;  /* 0x0000000b03007212 */ /* 0x000fe400078e1e00 */
[----:B------:R-:W-:Y:S01]  /*2ec0*/  SEL R220, R220, 0xffffffe0, !P4 ;  /* 0xffffffe0dcdc7807 */ /* 0x000fe20006000000 */
[----:B--2---:R-:W-:Y:S01]  /*2ed0*/  IMAD.SHL.U32 R8, R13, 0x40, RZ ;  /* 0x000000400d087824 */ /* 0x004fe200078e00ff */
[----:B------:R-:W-:Y:S01]  /*2ee0*/  LOP3.LUT R9, R7, R3, RZ, 0x3c, !PT ;  /* 0x0000000307097212 */ /* 0x000fe200078e3cff */
[----:B------:R-:W-:Y:S01]  /*2ef0*/  @!P1 IMAD.SHL.U32 R3, R33, 0x10, RZ ;  /* 0x0000001021039824 */ /* 0x000fe200078e00ff */
[----:B------:R-:W-:-:S02]  /*2f00*/  LEA.HI.X R7, R2, c[0x0][0x284], R10, 0x2, P0 ;  /* 0x0000a10002077a11 */ /* 0x000fc400000f140a */
[----:B------:R-:W-:Y:S02]  /*2f10*/  LOP3.LUT R8, R8, 0xfffffe00, RZ, 0xc0, !PT ;  /* 0xfffffe0008087812 */ /* 0x000fe400078ec0ff */
[----:B------:R-:W-:Y:S01]  /*2f20*/  LOP3.LUT R233, R233, R12, RZ, 0xfc, !PT ;  /* 0x0000000ce9e97212 */ /* 0x000fe200078efcff */
[----:B------:R2:W-:Y:S01]  /*2f30*/  @!P1 LDGSTS.E.BYPASS.LTC128B.128 [R3+0x12180], [R6.64] ;  /* 0x1218000006039fae */ /* 0x0005e2000b901d54 */
[-C--:B------:R-:W-:Y:S02]  /*2f40*/  IADD3 R2, R9, R8.reuse, R28 ;  /* 0x0000000809027210 */ /* 0x080fe40007ffe01c */
[----:B------:R-:W-:Y:S01]  /*2f50*/  LOP3.LUT R0, R0, R8, RZ, 0xfc, !PT ;  /* 0x0000000800007212 */ /* 0x000fe200078efcff */
[----:B------:R-:W0:Y:S01]  /*2f60*/  LDGDEPBAR ;  /* 0x00000000000079af */ /* 0x000e220000000000 */
[----:B------:R-:W-:Y:S01]  /*2f70*/  IMAD.MOV.U32 R8, RZ, RZ, 0x10 ;  /* 0x00000010ff087424 */ /* 0x000fe200078e00ff */
[----:B------:R-:W-:Y:S01]  /*2f80*/  IADD3 R232, -R243, UR8, RZ ;  /* 0x00000008f3e87c10 */ /* 0x000fe2000fffe1ff */
[----:B------:R-:W-:-:S02]  /*2f90*/  IMAD.SHL.U32 R2, R2, 0x2, RZ ;  /* 0x0000000202027824 */ /* 0x000fc400078e00ff */
[----:B------:R-:W-:Y:S02]  /*2fa0*/  IMAD.SHL.U32 R0, R0, 0x2, RZ ;  /* 0x0000000200007824 */ /* 0x000fe400078e00ff */
[----:B------:R-:W-:Y:S01]  /*2fb0*/  IMAD R221, R220, 0x2, R2 ;  /* 0x00000002dcdd7824 */ /* 0x000fe200078e0202 */
[----:B--2---:R-:W-:-:S05]  /*2fc0*/  SEL R3, R8, 0xfffffff0, !P2 ;  /* 0xfffffff008037807 */ /* 0x004fca0005000000 */
[----:B------:R-:W-:-:S04]  /*2fd0*/  IMAD R3, R3, 0x2, R2 ;  /* 0x0000000203037824 */ /* 0x000fc800078e0202 */
[----:B-1-34-:R-:W-:Y:S02]  /*2fe0*/  IMAD R220, R220, 0x2, R3 ;  /* 0x00000002dcdc7824 */ /* 0x01afe400078e0203 */
.L_x_552:
        /* <DEDUP_REMOVED lines=13> */
[----:B------:R-:W-:Y:S01]  /*30c0*/  LDSM.16.M88.4 R136, [R221+0x7080] ;  /* 0x00708000dd88783b */ /* 0x000fe20000000200 */
[-C--:B-1----:R-:W-:Y:S05]  /*30d0*/  HMMA.16816.F32 R4, R16, R20.reuse, RZ ;  /* 0x000000141004723c */ /* 0x082fea00000018ff */
[----:B------:R-:W-:Y:S03]  /*30e0*/  LDS R200, [R229.X4+0x12080] ;  /* 0x01208000e5c87984 */ /* 0x000fe60000004800 */
[C---:B--2---:R-:W-:Y:S03]  /*30f0*/  HMMA.16816.F32 R8, R12.reuse, R20, RZ ;  /* 0x000000140c08723c */ /* 0x044fe600000018ff */
[----:B------:R-:W-:Y:S06]  /*3100*/  LDS R201, [R229.X4+0x120a0] ;  /* 0x0120a000e5c97984 */ /* 0x000fec0000004800 */
[----:B------:R-:W-:Y:S01]  /*3110*/  LDS R202, [R229.X4+0x12100] ;  /* 0x01210000e5ca7984 */ /* 0x000fe20000004800 */
[-C--:B------:R-:W-:Y:S05]  /*3120*/  HMMA.16816.F32 R12, R12, R22.reuse, RZ ;  /* 0x000000160c0c723c */ /* 0x080fea00000018ff */
[----:B------:R-:W-:Y:S03]  /*3130*/  LDS R203, [R229.X4+0x12120] ;  /* 0x01212000e5cb7984 */ /* 0x000fe60000004800 */
[----:B------:R-:W-:Y:S03]  /*3140*/  HMMA.16816.F32 R16, R16, R22, RZ ;  /* 0x000000161010723c */ /* 0x000fe600000018ff */
[----:B------:R-:W1:Y:S05]  /*3150*/  LDSM.16.M88.4 R20, [R221+0x6080] ;  /* 0x00608000dd14783b */ /* 0x000e6a0000000200 */
[-C--:B---3--:R-:W-:Y:S08]  /*3160*/  HMMA.16816.F32 R4, R24, R28.reuse, R4 ;  /* 0x0000001c1804723c */ /* 0x088ff00000001804 */
[C---:B----4-:R-:W-:Y:S08]  /*3170*/  HMMA.16816.F32 R8, R32.reuse, R28, R8 ;  /* 0x0000001c2008723c */ /* 0x050ff00000001808 */
[-C--:B------:R-:W-:Y:S01]  /*3180*/  HMMA.16816.F32 R12, R32, R30.reuse, R12 ;  /* 0x0000001e200c723c */ /* 0x080fe2000000180c */
[----:B------:R-:W-:Y:S07]  /*3190*/  LDSM.16.M88.4 R32, [R220+0x7080] ;  /* 0x00708000dc20783b */ /* 0x000fee0000000200 */
[----:B------:R-:W-:Y:S01]  /*31a0*/  HMMA.16816.F32 R16, R24, R30, R16 ;  /* 0x0000001e1810723c */ /* 0x000fe20000001810 */
[----:B------:R-:W-:Y:S06]  /*31b0*/  LDSM.16.M88.4 R24, [R220+0x6080] ;  /* 0x00608000dc18783b */ /* 0x000fec0000000200 */
[----:B------:R-:W2:Y:S01]  /*31c0*/  LDSM.16.M88.4 R28, [R226+0x80] ;  /* 0x00008000e21c783b */ /* 0x000ea20000000200 */
[-C--:B-1----:R-:W-:Y:S08]  /*31d0*/  HMMA.16816.F32 R4, R20, R132.reuse, R4 ;  /* 0x000000841404723c */ /* 0x082ff00000001804 */
[C---:B------:R-:W-:Y:S08]  /*31e0*/  HMMA.16816.F32 R8, R136.reuse, R132, R8 ;  /* 0x000000848808723c */ /* 0x040ff00000001808 */
[-C--:B------:R-:W-:Y:S01]  /*31f0*/  HMMA.16816.F32 R12, R136, R134.reuse, R12 ;  /* 0x00000086880c723c */ /* 0x080fe2000000180c */
[----:B------:R-:W-:Y:S07]  /*3200*/  LDSM.16.M88.4 R136, [R2+0x9080] ;  /* 0x009080000288783b */ /* 0x000fee0000000200 */
[----:B------:R-:W-:Y:S01]  /*3210*/  HMMA.16816.F32 R16, R20, R134, R16 ;  /* 0x000000861410723c */ /* 0x000fe20000001810 */
[----:B------:R-:W-:Y:S06]  /*3220*/  LDSM.16.M88.4 R20, [R2+0x8080] ;  /* 0x008080000214783b */ /* 0x000fec0000000200 */
[----:B------:R-:W1:Y:S01]  /*3230*/  LDSM.16.M88.4 R132, [R224+0x2080] ;  /* 0x00208000e084783b */ /* 0x000e620000000200 */
[-C--:B--2---:R-:W-:Y:S08]  /*3240*/  HMMA.16816.F32 R4, R24, R28.reuse, R4 ;  /* 0x0000001c1804723c */ /* 0x084ff00000001804 */
[C---:B------:R-:W-:Y:S08]  /*3250*/  HMMA.16816.F32 R8, R32.reuse, R28, R8 ;  /* 0x0000001c2008723c */ /* 0x040ff00000001808 */
        /* <DEDUP_REMOVED lines=47> */
[----:B------:R-:W-:Y:S04]  /*3550*/  DEPBAR.LE SB0, 0x0 ;  /* 0x000080000000791a */ /* 0x000fe80000000000 */
[-C--:B-1----:R-:W-:Y:S01]  /*3560*/  HMMA.16816.F32 R4, R20, R132.reuse, R4 ;  /* 0x000000841404723c */ /* 0x082fe20000001804 */
[----:B------:R-:W-:Y:S07]  /*3570*/  BAR.SYNC.DEFER_BLOCKING 0x0 ;  /* 0x0000000000007b1d */ /* 0x000fee0000010000 */
[C---:B------:R-:W-:Y:S08]  /*3580*/  HMMA.16816.F32 R8, R136.reuse, R132, R8 ;  /* 0x000000848808723c */ /* 0x040ff00000001808 */
[-C--:B------:R-:W-:Y:S08]  /*3590*/  HMMA.16816.F32 R12, R136, R134.reuse, R12 ;  /* 0x00000086880c723c */ /* 0x080ff0000000180c */
[----:B------:R-:W-:Y:S01]  /*35a0*/  HMMA.16816.F32 R16, R20, R134, R16 ;  /* 0x000000861410723c */ /* 0x000fe20000001810 */
[----:B------:R-:W1:Y:S06]  /*35b0*/  LDSM.16.M88.4 R140, [R2+0xc080] ;  /* 0x00c08000028c783b */ /* 0x000e6c0000000200 */
[----:B------:R-:W3:Y:S01]  /*35c0*/  LDSM.16.M88.4 R144, [R2+0xd080] ;  /* 0x00d080000290783b */ /* 0x000ee20000000200 */
[-C--:B--2---:R-:W-:Y:S05]  /*35d0*/  HMMA.16816.F32 R4, R24, R28.reuse, R4 ;  /* 0x0000001c1804723c */ /* 0x084fea0000001804 */
[----:B------:R-:W2:Y:S03]  /*35e0*/  LDSM.16.M88.4 R132, [R3+0xc080] ;  /* 0x00c080000384783b */ /* 0x000ea60000000200 */
[C---:B------:R-:W-:Y:S03]  /*35f0*/  HMMA.16816.F32 R8, R32.reuse, R28, R8 ;  /* 0x0000001c2008723c */ /* 0x040fe60000001808 */
[----:B------:R-:W4:Y:S06]  /*3600*/  LDSM.16.M88.4 R136, [R3+0xd080] ;  /* 0x00d080000388783b */ /* 0x000f2c0000000200 */
[----:B------:R-:W-:Y:S01]  /*3610*/  LDSM.16.M88.4 R160, [R221+0xd080] ;  /* 0x00d08000dda0783b */ /* 0x000fe20000000200 */
[-C--:B------:R-:W-:Y:S08]  /*3620*/  HMMA.16816.F32 R12, R32, R30.reuse, R12 ;  /* 0x0000001e200c723c */ /* 0x080ff0000000180c */
[----:B------:R-:W-:Y:S04]  /*3630*/  HMMA.16816.F32 R16, R24, R30, R16 ;  /* 0x0000001e1810723c */ /* 0x000fe80000001810 */
[----:B------:R-:W-:Y:S02]  /*3640*/  FMUL.FTZ R4, R4, c[0x0][0x2b4] ;  /* 0x0000ad0004047a20 */ /* 0x000fe40000410000 */
[----:B------:R-:W-:Y:S02]  /*3650*/  FMUL.FTZ R5, R5, c[0x0][0x2b4] ;  /* 0x0000ad0005057a20 */ /* 0x000fe40000410000 */
[-C--:B-1----:R-:W-:Y:S01]  /*3660*/  HMMA.16816.F32 R20, R140, R148.reuse, RZ ;  /* 0x000000948c14723c */ /* 0x082fe200000018ff */
[----:B------:R-:W1:Y:S03]  /*3670*/  MUFU.TANH R205, R4 ;  /* 0x0000000400cd7308 */ /* 0x000e660000002400 */
[----:B------:R-:W-:Y:S02]  /*3680*/  FMUL.FTZ R6, R6, c[0x0][0x2b4] ;  /* 0x0000ad0006067a20 */ /* 0x000fe40000410000 */
[----:B------:R-:W-:Y:S02]  /*3690*/  FMUL.FTZ R7, R7, c[0x0][0x2b4] ;  /* 0x0000ad0007077a20 */ /* 0x000fe40000410000 */
[C---:B---3--:R-:W-:Y:S03]  /*36a0*/  HMMA.16816.F32 R24, R144.reuse, R148, RZ ;  /* 0x000000949018723c */ /* 0x048fe600000018ff */
[----:B------:R-:W3:Y:S01]  /*36b0*/  MUFU.TANH R204, R5 ;  /* 0x0000000500cc7308 */ /* 0x000ee20000002400 */
[----:B------:R-:W-:Y:S02]  /*36c0*/  FMUL.FTZ R8, R8, c[0x0][0x2b4] ;  /* 0x0000ad0008087a20 */ /* 0x000fe40000410000 */
[----:B------:R-:W-:Y:S02]  /*36d0*/  FMUL.FTZ R9, R9, c[0x0][0x2b4] ;  /* 0x0000ad0009097a20 */ /* 0x000fe40000410000 */
[-C--:B------:R-:W-:Y:S01]  /*36e0*/  HMMA.16816.F32 R28, R144, R150.reuse, RZ ;  /* 0x00000096901c723c */ /* 0x080fe200000018ff */
[----:B------:R-:W5:Y:S03]  /*36f0*/  LDSM.16.M88.4 R144, [R221+0xc080] ;  /* 0x00c08000dd90783b */ /* 0x000f660000000200 */
[----:B------:R-:W-:Y:S01]  /*3700*/  FMUL.FTZ R10, R10, c[0x0][0x2b4] ;  /* 0x0000ad000a0a7a20 */ /* 0x000fe20000410000 */
[----:B------:R-:W1:Y:S01]  /*3710*/  MUFU.TANH R206, R6 ;  /* 0x0000000600ce7308 */ /* 0x000e620000002400 */
[----:B------:R-:W-:Y:S02]  /*3720*/  FMUL.FTZ R11, R11, c[0x0][0x2b4] ;  /* 0x0000ad000b0b7a20 */ /* 0x000fe40000410000 */
[----:B------:R-:W-:Y:S01]  /*3730*/  HMMA.16816.F32 R32, R140, R150, RZ ;  /* 0x000000968c20723c */ /* 0x000fe200000018ff */
[----:B------:R-:W-:Y:S03]  /*3740*/  LDSM.16.M88.4 R140, [R220+0xd080] ;  /* 0x00d08000dc8c783b */ /* 0x000fe60000000200 */
[----:B------:R-:W-:Y:S02]  /*3750*/  FMUL.FTZ R12, R12, c[0x0][0x2b4] ;  /* 0x0000ad000c0c7a20 */ /* 0x000fe40000410000 */
[----:B------:R-:W-:Y:S01]  /*3760*/  FMUL.FTZ R13, R13, c[0x0][0x2b4] ;  /* 0x0000ad000d0d7a20 */ /* 0x000fe20000410000 */
[----:B------:R1:W1:Y:S01]  /*3770*/  MUFU.TANH R207, R7 ;  /* 0x0000000700cf7308 */ /* 0x0002620000002400 */
[-C--:B--2---:R-:W-:Y:S05]  /*3780*/  HMMA.16816.F32 R20, R132, R152.reuse, R20 ;  /* 0x000000988414723c */ /* 0x084fea0000001814 */
[----:B------:R-:W-:Y:S02]  /*3790*/  FMUL.FTZ R14, R14, c[0x0][0x2b4] ;  /* 0x0000ad000e0e7a20 */ /* 0x000fe40000410000 */
[----:B------:R-:W-:Y:S01]  /*37a0*/  FMUL.FTZ R15, R15, c[0x0][0x2b4] ;  /* 0x0000ad000f0f7a20 */ /* 0x000fe20000410000 */
[C---:B----4-:R-:W-:Y:S01]  /*37b0*/  HMMA.16816.F32 R24, R136.reuse, R152, R24 ;  /* 0x000000988818723c */ /* 0x050fe20000001818 */
[----:B------:R-:W2:Y:S03]  /*37c0*/  MUFU.TANH R208, R8 ;  /* 0x0000000800d07308 */ /* 0x000ea60000002400 */
[----:B------:R-:W-:Y:S02]  /*37d0*/  FMUL.FTZ R16, R16, c[0x0][0x2b4] ;  /* 0x0000ad0010107a20 */ /* 0x000fe40000410000 */
[----:B------:R-:W-:Y:S02]  /*37e0*/  FMUL.FTZ R17, R17, c[0x0][0x2b4] ;  /* 0x0000ad0011117a20 */ /* 0x000fe40000410000 */
[-C--:B------:R-:W-:Y:S01]  /*37f0*/  HMMA.16816.F32 R28, R136, R154.reuse, R28 ;  /* 0x0000009a881c723c */ /* 0x080fe2000000181c */
[----:B------:R-:W4:Y:S03]  /*3800*/  LDSM.16.M88.4 R136, [R220+0xc080] ;  /* 0x00c08000dc88783b */ /* 0x000f260000000200 */
[----:B------:R-:W-:Y:S02]  /*3810*/  FMUL.FTZ R18, R18, c[0x0][0x2b4] ;  /* 0x0000ad0012127a20 */ /* 0x000fe40000410000 */
[----:B------:R-:W-:Y:S01]  /*3820*/  FMUL.FTZ R19, R19, c[0x0][0x2b4] ;  /* 0x0000ad0013137a20 */ /* 0x000fe20000410000 */
[----:B-1----:R-:W-:Y:S01]  /*3830*/  LDSM.16.M88.4 R4, [R2+0x10080] ;  /* 0x010080000204783b */ /* 0x002fe20000000200 */
[----:B------:R-:W-:Y:S05]  /*3840*/  HMMA.16816.F32 R32, R132, R154, R32 ;  /* 0x0000009a8420723c */ /* 0x000fea0000001820 */
[----:B------:R-:W1:Y:S03]  /*3850*/  LDSM.16.M88.4 R132, [R2+0xe080] ;  /* 0x00e080000284783b */ /* 0x000e660000000200 */
[-C--:B-----5:R-:W-:Y:S08]  /*3860*/  HMMA.16816.F32 R20, R144, R156.reuse, R20 ;  /* 0x0000009c9014723c */ /* 0x0a0ff00000001814 */
[C---:B------:R-:W-:Y:S08]  /*3870*/  HMMA.16816.F32 R24, R160.reuse, R156, R24 ;  /* 0x0000009ca018723c */ /* 0x040ff00000001818 */
[-C--:B------:R-:W-:Y:S01]  /*3880*/  HMMA.16816.F32 R28, R160, R158.reuse, R28 ;  /* 0x0000009ea01c723c */ /* 0x080fe2000000181c */
[----:B------:R-:W5:Y:S07]  /*3890*/  LDSM.16.M88.4 R160, [R2+0xf080] ;  /* 0x00f0800002a0783b */ /* 0x000f6e0000000200 */
[----:B------:R-:W-:Y:S01]  /*38a0*/  HMMA.16816.F32 R32, R144, R158, R32 ;  /* 0x0000009e9020723c */ /* 0x000fe20000001820 */
[----:B------:R-:W-:Y:S07]  /*38b0*/  LDSM.16.M88.4 R144, [R3+0xf080] ;  /* 0x00f080000390783b */ /* 0x000fee0000000200 */
[-C--:B----4-:R-:W-:Y:S08]  /*38c0*/  HMMA.16816.F32 R20, R136, R164.reuse, R20 ;  /* 0x000000a48814723c */ /* 0x090ff00000001814 */
[C---:B------:R-:W-:Y:S08]  /*38d0*/  HMMA.16816.F32 R24, R140.reuse, R164, R24 ;  /* 0x000000a48c18723c */ /* 0x040ff00000001818 */
[-C--:B------:R-:W-:Y:S01]  /*38e0*/  HMMA.16816.F32 R28, R140, R166.reuse, R28 ;  /* 0x000000a68c1c723c */ /* 0x080fe2000000181c */
[----:B------:R-:W4:Y:S07]  /*38f0*/  LDSM.16.M88.4 R140, [R3+0xe080] ;  /* 0x00e08000038c783b */ /* 0x000f2e0000000200 */
[----:B------:R-:W-:Y:S01]  /*3900*/  HMMA.16816.F32 R32, R136, R166, R32 ;  /* 0x000000a68820723c */ /* 0x000fe20000001820 */
[----:B------:R-:W2:Y:S07]  /*3910*/  LDSM.16.M88.4 R136, [R221+0xe080] ;  /* 0x00e08000dd88783b */ /* 0x000eae0000000200 */
[-C--:B-1----:R-:W-:Y:S08]  /*3920*/  HMMA.16816.F32 R20, R132, R168.reuse, R20 ;  /* 0x000000a88414723c */ /* 0x082ff00000001814 */
[C---:B-----5:R-:W-:Y:S08]  /*3930*/  HMMA.16816.F32 R24, R160.reuse, R168, R24 ;  /* 0x000000a8a018723c */ /* 0x060ff00000001818 */
[-C--:B------:R-:W-:Y:S01]  /*3940*/  HMMA.16816.F32 R28, R160, R170.reuse, R28 ;  /* 0x000000aaa01c723c */ /* 0x080fe2000000181c */
[----:B------:R-:W1:Y:S07]  /*3950*/  LDSM.16.M88.4 R160, [R221+0xf080] ;  /* 0x00f08000dda0783b */ /* 0x000e6e0000000200 */
[----:B------:R-:W-:Y:S01]  /*3960*/  HMMA.16816.F32 R32, R132, R170, R32 ;  /* 0x000000aa8420723c */ /* 0x000fe20000001820 */
[----:B------:R-:W5:Y:S07]  /*3970*/  LDSM.16.M88.4 R132, [R220+0xe080] ;  /* 0x00e08000dc84783b */ /* 0x000f6e0000000200 */
[-C--:B----4-:R-:W-:Y:S08]  /*3980*/  HMMA.16816.F32 R20, R140, R172.reuse, R20 ;  /* 0x000000ac8c14723c */ /* 0x090ff00000001814 */
[C---:B------:R-:W-:Y:S08]  /*3990*/  HMMA.16816.F32 R24, R144.reuse, R172, R24 ;  /* 0x000000ac9018723c */ /* 0x040ff00000001818 */
[-C--:B------:R-:W-:Y:S01]  /*39a0*/  HMMA.16816.F32 R28, R144, R174.reuse, R28 ;  /* 0x000000ae901c723c */ /* 0x080fe2000000181c */
[----:B------:R-:W4:Y:S07]  /*39b0*/  LDSM.16.M88.4 R144, [R220+0xf080] ;  /* 0x00f08000dc90783b */ /* 0x000f2e0000000200 */
[----:B------:R-:W-:Y:S01]  /*39c0*/  HMMA.16816.F32 R32, R140, R174, R32 ;  /* 0x000000ae8c20723c */ /* 0x000fe20000001820 */
[----:B------:R-:W-:Y:S07]  /*39d0*/  MUFU.TANH R142, R16 ;  /* 0x00000010008e7308 */ /* 0x000fee0000002400 */
[-C--:B--2---:R-:W-:Y:S03]  /*39e0*/  HMMA.16816.F32 R20, R136, R176.reuse, R20 ;  /* 0x000000b08814723c */ /* 0x084fe60000001814 */
[----:B------:R-:W-:Y:S05]  /*39f0*/  MUFU.TANH R141, R17 ;  /* 0x00000011008d7308 */ /* 0x000fea0000002400 */
[C---:B-1----:R-:W-:Y:S05]  /*3a00*/  HMMA.16816.F32 R24, R160.reuse, R176, R24 ;  /* 0x000000b0a018723c */ /* 0x042fea0000001818 */
[----:B------:R-:W-:Y:S03]  /*3a10*/  MUFU.TANH R143, R18 ;  /* 0x00000012008f7308 */ /* 0x000fe60000002400 */
[-C--:B------:R-:W-:Y:S07]  /*3a20*/  HMMA.16816.F32 R28, R160, R178.reuse, R28 ;  /* 0x000000b2a01c723c */ /* 0x080fee000000181c */
[----:B------:R-:W1:Y:S01]  /*3a30*/  MUFU.TANH R161, R9 ;  /* 0x0000000900a17308 */ /* 0x000e620000002400 */
[----:B------:R-:W-:Y:S01]  /*3a40*/  HMMA.16816.F32 R32, R136, R178, R32 ;  /* 0x000000b28820723c */ /* 0x000fe20000001820 */
[----:B------:R-:W2:Y:S07]  /*3a50*/  LDSM.16.M88.4 R136, [R2+0x11080] ;  /* 0x011080000288783b */ /* 0x000eae0000000200 */
[-C--:B-----5:R-:W-:Y:S01]  /*3a60*/  HMMA.16816.F32 R20, R132, R180.reuse, R20 ;  /* 0x000000b48414723c */ /* 0x0a0fe20000001814 */
[----:B------:R-:W-:Y:S07]  /*3a70*/  MUFU.TANH R163, R10 ;  /* 0x0000000a00a37308 */ /* 0x000fee0000002400 */
[C---:B----4-:R-:W-:Y:S03]  /*3a80*/  HMMA.16816.F32 R24, R144.reuse, R180, R24 ;  /* 0x000000b49018723c */ /* 0x050fe60000001818 */
[----:B------:R4:W-:Y:S05]  /*3a90*/  MUFU.TANH R162, R11 ;  /* 0x0000000b00a27308 */ /* 0x0009ea0000002400 */
[-C--:B------:R-:W-:Y:S05]  /*3aa0*/  HMMA.16816.F32 R28, R144, R182.reuse, R28 ;  /* 0x000000b6901c723c */ /* 0x080fea000000181c */
[----:B------:R-:W-:Y:S03]  /*3ab0*/  MUFU.TANH R160, R12 ;  /* 0x0000000c00a07308 */ /* 0x000fe60000002400 */
[----:B------:R-:W-:Y:S01]  /*3ac0*/  HMMA.16816.F32 R32, R132, R182, R32 ;  /* 0x000000b68420723c */ /* 0x000fe20000001820 */
[----:B------:R-:W-:Y:S06]  /*3ad0*/  LDSM.16.M88.4 R132, [R3+0x11080] ;  /* 0x011080000384783b */ /* 0x000fec0000000200 */
[----:B------:R-:W5:Y:S01]  /*3ae0*/  MUFU.TANH R144, R13 ;  /* 0x0000000d00907308 */ /* 0x000f620000002400 */
[-C--:B------:R-:W-:Y:S01]  /*3af0*/  HMMA.16816.F32 R20, R4, R184.reuse, R20 ;  /* 0x000000b80414723c */ /* 0x080fe20000001814 */
[----:B----4-:R-:W4:Y:S07]  /*3b00*/  LDSM.16.M88.4 R8, [R3+0x10080] ;  /* 0x010080000308783b */ /* 0x010f2e0000000200 */
[C---:B--2---:R-:W-:Y:S01]  /*3b10*/  HMMA.16816.F32 R24, R136.reuse, R184, R24 ;  /* 0x000000b88818723c */ /* 0x044fe20000001818 */
[----:B------:R-:W-:Y:S07]  /*3b20*/  MUFU.TANH R146, R14 ;  /* 0x0000000e00927308 */ /* 0x000fee0000002400 */
[-C--:B------:R-:W-:Y:S03]  /*3b30*/  HMMA.16816.F32 R28, R136, R186.reuse, R28 ;  /* 0x000000ba881c723c */ /* 0x080fe6000000181c */
[----:B------:R2:W-:Y:S04]  /*3b40*/  MUFU.TANH R145, R15 ;  /* 0x0000000f00917308 */ /* 0x0005e80000002400 */
[----:B------:R-:W-:Y:S01]  /*3b50*/  MOV R136, UR15 ;  /* 0x0000000f00887c02 */ /* 0x000fe20008000f00 */
[----:B------:R-:W-:Y:S01]  /*3b60*/  HMMA.16816.F32 R32, R4, R186, R32 ;  /* 0x000000ba0420723c */ /* 0x000fe20000001820 */
[----:B------:R-:W1:Y:S03]  /*3b70*/  LDSM.16.M88.4 R4, [R221+0x10080] ;  /* 0x01008000dd04783b */ /* 0x000e660000000200 */
[----:B------:R-:W-:Y:S01]  /*3b80*/  IADD3 R136, R229, UR4, -R136 ;  /* 0x00000004e5887c10 */ /* 0x000fe2000fffe888 */
[----:B------:R3:W-:Y:S03]  /*3b90*/  MUFU.TANH R140, R19 ;  /* 0x00000013008c7308 */ /* 0x0007e60000002400 */
[----:B------:R-:W-:Y:S04]  /*3ba0*/  IADD3 R136, -R243, R136, RZ ;  /* 0x00000088f3887210 */ /* 0x000fe80007ffe1ff */
[----:B------:R-:W-:Y:S04]  /*3bb0*/  IMNMX R137, R232, R136, PT ;  /* 0x00000088e8897217 */ /* 0x000fe80003800200 */
[C---:B------:R-:W-:Y:S02]  /*3bc0*/  ISETP.GT.AND P0, PT, R137.reuse, RZ, PT ;  /* 0x000000ff8900720c */ /* 0x040fe40003f04270 */
[----:B------:R-:W-:Y:S01]  /*3bd0*/  ISETP.GT.AND P2, PT, R137, 0x21, PT ;  /* 0x000000218900780c */ /* 0x000fe20003f44270 */
[-C--:B----4-:R-:W-:Y:S01]  /*3be0*/  HMMA.16816.F32 R20, R8, R188.reuse, R20 ;  /* 0x000000bc0814723c */ /* 0x090fe20000001814 */
[----:B--2---:R-:W2:Y:S04]  /*3bf0*/  LDSM.16.M88.4 R12, [R221+0x11080] ;  /* 0x01108000dd0c783b */ /* 0x004ea80000000200 */
[----:B------:R-:W-:Y:S02]  /*3c00*/  FSEL R139, R205, -INF , P0 ;  /* 0xff800000cd8b7808 */ /* 0x000fe40000000000 */
[----:B------:R-:W-:Y:S01]  /*3c10*/  ISETP.GT.AND P0, PT, R137, 0x1, PT ;  /* 0x000000018900780c */ /* 0x000fe20003f04270 */
[C---:B------:R-:W-:Y:S01]  /*3c20*/  HMMA.16816.F32 R24, R132.reuse, R188, R24 ;  /* 0x000000bc8418723c */ /* 0x040fe20000001818 */
[----:B---3--:R-:W-:Y:S03]  /*3c30*/  LDSM.16.M88.4 R16, [R220+0x11080] ;  /* 0x01108000dc10783b */ /* 0x008fe60000000200 */
[--C-:B------:R-:W-:Y:S04]  /*3c40*/  FFMA.FTZ R139, R139, c[0x0][0x29c], -R200.reuse ;  /* 0x0000a7008b8b7a23 */ /* 0x100fe800000108c8 */
[-C--:B------:R-:W-:Y:S02]  /*3c50*/  HMMA.16816.F32 R28, R132, R190.reuse, R28 ;  /* 0x000000be841c723c */ /* 0x080fe4000000181c */
[----:B------:R-:W3:Y:S05]  /*3c60*/  MUFU.EX2 R139, R139 ;  /* 0x0000008b008b7308 */ /* 0x000eea0000000800 */
[----:B------:R-:W-:Y:S01]  /*3c70*/  FSEL R135, R204, -INF , P0 ;  /* 0xff800000cc877808 */ /* 0x000fe20000000000 */
[----:B------:R-:W-:Y:S01]  /*3c80*/  HMMA.16816.F32 R32, R8, R190, R32 ;  /* 0x000000be0820723c */ /* 0x000fe20000001820 */
[----:B------:R-:W4:Y:S03]  /*3c90*/  LDSM.16.M88.4 R8, [R220+0x10080] ;  /* 0x01008000dc08783b */ /* 0x000f260000000200 */
[----:B------:R-:W-:Y:S01]  /*3ca0*/  FFMA.FTZ R135, R135, c[0x0][0x29c], -R200 ;  /* 0x0000a70087877a23 */ /* 0x000fe200000108c8 */
[C---:B------:R-:W-:Y:S02]  /*3cb0*/  IADD3 R133, R136.reuse, 0x8, RZ ;  /* 0x0000000888857810 */ /* 0x040fe40007ffe0ff */
[----:B------:R-:W-:Y:S01]  /*3cc0*/  IADD3 R132, R136, 0x20, RZ ;  /* 0x0000002088847810 */ /* 0x000fe20007ffe0ff */
[-C--:B-1----:R-:W-:Y:S02]  /*3cd0*/  HMMA.16816.F32 R20, R4, R192.reuse, R20 ;  /* 0x000000c00414723c */ /* 0x082fe40000001814 */
[----:B------:R-:W1:Y:S03]  /*3ce0*/  MUFU.EX2 R135, R135 ;  /* 0x0000008700877308 */ /* 0x000e660000000800 */
[C---:B------:R-:W-:Y:S02]  /*3cf0*/  IMNMX R133, R232.reuse, R133, PT ;  /* 0x00000085e8857217 */ /* 0x040fe40003800200 */
[----:B------:R-:W-:Y:S01]  /*3d00*/  IMNMX R132, R232, R132, PT ;  /* 0x00000084e8847217 */ /* 0x000fe20003800200 */
[C---:B--2---:R-:W-:Y:S04]  /*3d10*/  HMMA.16816.F32 R24, R12.reuse, R192, R24 ;  /* 0x000000c00c18723c */ /* 0x044fe80000001818 */
[C---:B------:R-:W-:Y:S02]  /*3d20*/  ISETP.GT.AND P0, PT, R133.reuse, RZ, PT ;  /* 0x000000ff8500720c */ /* 0x040fe40003f04270 */
[C---:B------:R-:W-:Y:S02]  /*3d30*/  ISETP.GT.AND P1, PT, R133.reuse, 0x20, PT ;  /* 0x000000208500780c */ /* 0x040fe40003f24270 */
[-C--:B------:R-:W-:Y:S03]  /*3d40*/  HMMA.16816.F32 R28, R12, R194.reuse, R28 ;  /* 0x000000c20c1c723c */ /* 0x080fe6000000181c */
[----:B------:R-:W-:Y:S02]  /*3d50*/  ISETP.GT.AND P6, PT, R132, 0x20, PT ;  /* 0x000000208400780c */ /* 0x000fe40003fc4270 */
[----:B------:R-:W-:Y:S02]  /*3d60*/  FSEL R138, R206, -INF , P0 ;  /* 0xff800000ce8a7808 */ /* 0x000fe40000000000 */
[----:B------:R-:W-:Y:S01]  /*3d70*/  ISETP.GT.AND P0, PT, R133, 0x1, PT ;  /* 0x000000018500780c */ /* 0x000fe20003f04270 */
[----:B------:R-:W-:Y:S01]  /*3d80*/  HMMA.16816.F32 R32, R4, R194, R32 ;  /* 0x000000c20420723c */ /* 0x000fe20000001820 */
[----:B------:R-:W2:Y:S03]  /*3d90*/  LDS R6, [R229.X4+0x12180] ;  /* 0x01218000e5067984 */ /* 0x000ea60000004800 */
[----:B------:R-:W-:Y:S01]  /*3da0*/  FSEL R134, R207, -INF , P0 ;  /* 0xff800000cf867808 */ /* 0x000fe20000000000 */
[--C-:B------:R-:W-:Y:S01]  /*3db0*/  FFMA.FTZ R138, R138, c[0x0][0x29c], -R201.reuse ;  /* 0x0000a7008a8a7a23 */ /* 0x100fe200000108c9 */
[----:B------:R-:W-:Y:S02]  /*3dc0*/  ISETP.GT.AND P0, PT, R132, RZ, PT ;  /* 0x000000ff8400720c */ /* 0x000fe40003f04270 */
[-C--:B----4-:R-:W-:Y:S03]  /*3dd0*/  HMMA.16816.F32 R20, R8, R196.reuse, R20 ;  /* 0x000000c40814723c */ /* 0x090fe60000001814 */
[----:B------:R-:W-:Y:S02]  /*3de0*/  MUFU.EX2 R138, R138 ;  /* 0x0000008a008a7308 */ /* 0x000fe40000000800 */
[----:B------:R-:W-:Y:S01]  /*3df0*/  FSEL R12, R208, -INF , P0 ;  /* 0xff800000d00c7808 */ /* 0x000fe20000000000 */
[--C-:B------:R-:W-:Y:S01]  /*3e00*/  FFMA.FTZ R134, R134, c[0x0][0x29c], -R201.reuse ;  /* 0x0000a70086867a23 */ /* 0x100fe200000108c9 */
[----:B------:R-:W-:Y:S01]  /*3e10*/  ISETP.GT.AND P0, PT, R132, 0x1, PT ;  /* 0x000000018400780c */ /* 0x000fe20003f04270 */
[C---:B------:R-:W-:Y:S04]  /*3e20*/  HMMA.16816.F32 R24, R16.reuse, R196, R24 ;  /* 0x000000c41018723c */ /* 0x040fe80000001818 */
[----:B------:R-:W-:Y:S01]  /*3e30*/  FSEL R4, R161, -INF , P0 ;  /* 0xff800000a1047808 */ /* 0x000fe20000000000 */
[----:B------:R-:W4:Y:S01]  /*3e40*/  MUFU.EX2 R15, R134 ;  /* 0x00000086000f7308 */ /* 0x000f220000000800 */
[----:B------:R-:W-:Y:S01]  /*3e50*/  IADD3 R5, R136, 0x28, RZ ;  /* 0x0000002888057810 */ /* 0x000fe20007ffe0ff */
[--C-:B------:R-:W-:Y:S01]  /*3e60*/  FFMA.FTZ R12, R12, c[0x0][0x29c], -R202.reuse ;  /* 0x0000a7000c0c7a23 */ /* 0x100fe200000108ca */
[-C--:B------:R-:W-:Y:S03]  /*3e70*/  HMMA.16816.F32 R28, R16, R198.reuse, R28 ;  /* 0x000000c6101c723c */ /* 0x080fe6000000181c */
[----:B------:R-:W-:Y:S01]  /*3e80*/  ISETP.GT.AND P4, PT, R132, 0x21, PT ;  /* 0x000000218400780c */ /* 0x000fe20003f84270 */
[----:B------:R-:W-:Y:S01]  /*3e90*/  FFMA.FTZ R4, R4, c[0x0][0x29c], -R202 ;  /* 0x0000a70004047a23 */ /* 0x000fe200000108ca */
[----:B------:R-:W-:Y:S02]  /*3ea0*/  IMNMX R5, R232, R5, PT ;  /* 0x00000005e8057217 */ /* 0x000fe40003800200 */
[----:B------:R-:W-:Y:S01]  /*3eb0*/  MUFU.EX2 R14, R12 ;  /* 0x0000000c000e7308 */ /* 0x000fe20000000800 */
[----:B------:R-:W-:Y:S04]  /*3ec0*/  HMMA.16816.F32 R32, R8, R198, R32 ;  /* 0x000000c60820723c */ /* 0x000fe80000001820 */
[----:B------:R-:W-:Y:S01]  /*3ed0*/  ISETP.GT.AND P0, PT, R5, RZ, PT ;  /* 0x000000ff0500720c */ /* 0x000fe20003f04270 */
[----:B------:R-:W-:Y:S01]  /*3ee0*/  FFMA.FTZ R17, -R205, R205, 1 ;  /* 0x3f800000cd117423 */ /* 0x000fe200000101cd */
[----:B------:R-:W-:Y:S01]  /*3ef0*/  FSEL R7, R141, -INF , P2 ;  /* 0xff8000008d077808 */ /* 0x000fe20001000000 */
[----:B------:R-:W-:Y:S01]  /*3f00*/  FFMA.FTZ R19, -R204, R204, 1 ;  /* 0x3f800000cc137423 */ /* 0x000fe200000101cc */
[----:B------:R-:W-:Y:S01]  /*3f10*/  FSEL R16, R143, -INF , P1 ;  /* 0xff8000008f107808 */ /* 0x000fe20000800000 */
[----:B------:R4:W-:Y:S01]  /*3f20*/  MUFU.EX2 R13, R4 ;  /* 0x00000004000d7308 */ /* 0x0009e20000000800 */
[C---:B------:R-:W-:Y:S02]  /*3f30*/  ISETP.GT.AND P2, PT, R5.reuse, 0x1, PT ;  /* 0x000000010500780c */ /* 0x040fe40003f44270 */
[----:B------:R-:W-:Y:S01]  /*3f40*/  ISETP.GT.AND P1, PT, R5, 0x20, PT ;  /* 0x000000200500780c */ /* 0x000fe20003f24270 */
[--C-:B--2---:R-:W-:Y:S01]  /*3f50*/  FADD.FTZ R20, R20, -R6.reuse ;  /* 0x8000000614147221 */ /* 0x104fe20000010000 */
[----:B-----5:R-:W-:Y:S01]  /*3f60*/  FSEL R8, R144, -INF , P4 ;  /* 0xff80000090087808 */ /* 0x020fe20002000000 */
[----:B------:R-:W-:Y:S01]  /*3f70*/  FADD.FTZ R21, R21, -R6 ;  /* 0x8000000615157221 */ /* 0x000fe20000010000 */
[----:B------:R-:W-:Y:S01]  /*3f80*/  FSEL R9, R162, -INF , P2 ;  /* 0xff800000a2097808 */ /* 0x000fe20001000000 */
[----:B---3--:R-:W-:Y:S01]  /*3f90*/  FMUL.FTZ R10, R139, R20 ;  /* 0x000000148b0a7220 */ /* 0x008fe20000410000 */
[C---:B-1----:R-:W-:Y:S01]  /*3fa0*/  F2FP.PACK_AB R20, R135.reuse, R139 ;  /* 0x0000008b8714723e */ /* 0x042fe200000000ff */
[----:B------:R-:W-:Y:S02]  /*3fb0*/  FMUL.FTZ R135, R135, R21 ;  /* 0x0000001587877220 */ /* 0x000fe40000410000 */
[----:B------:R-:W-:Y:S02]  /*3fc0*/  FFMA.FTZ R7, R7, c[0x0][0x29c], -R200 ;  /* 0x0000a70007077a23 */ /* 0x000fe400000108c8 */
[----:B------:R-:W-:Y:S02]  /*3fd0*/  FFMA.FTZ R11, R16, c[0x0][0x29c], -R201 ;  /* 0x0000a700100b7a23 */ /* 0x000fe400000108c9 */
[----:B------:R-:W-:Y:S02]  /*3fe0*/  FMUL.FTZ R17, R17, R10 ;  /* 0x0000000a11117220 */ /* 0x000fe40000410000 */
[----:B------:R-:W-:Y:S01]  /*3ff0*/  FMUL.FTZ R19, R19, R135 ;  /* 0x0000008713137220 */ /* 0x000fe20000410000 */
[----:B------:R-:W1:Y:S01]  /*4000*/  MUFU.EX2 R7, R7 ;  /* 0x0000000700077308 */ /* 0x000e620000000800 */
[--C-:B------:R-:W-:Y:S02]  /*4010*/  FADD.FTZ R32, R32, -R6.reuse ;  /* 0x8000000620207221 */ /* 0x100fe40000010000 */
[--C-:B------:R-:W-:Y:S01]  /*4020*/  FFMA.FTZ R21, R9, c[0x0][0x29c], -R203.reuse ;  /* 0x0000a70009157a23 */ /* 0x100fe200000108cb */
[----:B------:R-:W-:Y:S01]  /*4030*/  F2FP.PACK_AB R19, R19, R17 ;  /* 0x000000111313723e */ /* 0x000fe200000000ff */
[----:B------:R-:W-:Y:S01]  /*4040*/  FADD.FTZ R33, R33, -R6 ;  /* 0x8000000621217221 */ /* 0x000fe20000010000 */
[----:B----4-:R-:W-:Y:S02]  /*4050*/  FSEL R4, R163, -INF , P0 ;  /* 0xff800000a3047808 */ /* 0x010fe40000000000 */
[----:B------:R-:W-:Y:S02]  /*4060*/  ISETP.GT.AND P0, PT, R137, 0x20, PT ;  /* 0x000000208900780c */ /* 0x000fe40003f04270 */
[----:B------:R-:W-:Y:S01]  /*4070*/  MUFU.EX2 R11, R11 ;  /* 0x0000000b000b7308 */ /* 0x000fe20000000800 */
[--C-:B------:R-:W-:Y:S01]  /*4080*/  FFMA.FTZ R4, R4, c[0x0][0x29c], -R203.reuse ;  /* 0x0000a70004047a23 */ /* 0x100fe200000108cb */
[----:B------:R-:W-:Y:S02]  /*4090*/  FSEL R12, R142, -INF , P0 ;  /* 0xff8000008e0c7808 */ /* 0x000fe40000000000 */
[----:B------:R-:W-:Y:S01]  /*40a0*/  ISETP.GT.AND P0, PT, R133, 0x21, PT ;  /* 0x000000218500780c */ /* 0x000fe20003f04270 */
[----:B------:R-:W-:Y:S01]  /*40b0*/  FFMA.FTZ R133, R8, c[0x0][0x29c], -R202 ;  /* 0x0000a70008857a23 */ /* 0x000fe200000108ca */
[----:B------:R-:W-:Y:S01]  /*40c0*/  FSEL R8, R146, -INF , P1 ;  /* 0xff80000092087808 */ /* 0x000fe20000800000 */
[----:B------:R-:W-:Y:S01]  /*40d0*/  FFMA.FTZ R12, R12, c[0x0][0x29c], -R200 ;  /* 0x0000a7000c0c7a23 */ /* 0x000fe200000108c8 */
[----:B------:R-:W-:Y:S02]  /*40e0*/  FSEL R18, R140, -INF , P0 ;  /* 0xff8000008c127808 */ /* 0x000fe40000000000 */
[----:B------:R2:W-:Y:S01]  /*40f0*/  MUFU.EX2 R134, R4 ;  /* 0x0000000400867308 */ /* 0x0005e20000000800 */
[----:B------:R-:W-:Y:S01]  /*4100*/  ISETP.GT.AND P0, PT, R5, 0x21, PT ;  /* 0x000000210500780c */ /* 0x000fe20003f04270 */
[----:B------:R-:W-:Y:S01]  /*4110*/  FFMA.FTZ R135, R8, c[0x0][0x29c], -R203 ;  /* 0x0000a70008877a23 */ /* 0x000fe200000108cb */
[----:B------:R-:W-:Y:S01]  /*4120*/  FSEL R5, R160, -INF , P6 ;  /* 0xff800000a0057808 */ /* 0x000fe20003000000 */
[----:B------:R-:W-:Y:S01]  /*4130*/  FFMA.FTZ R18, R18, c[0x0][0x29c], -R201 ;  /* 0x0000a70012127a23 */ /* 0x000fe200000108c9 */
[----:B------:R-:W-:Y:S01]  /*4140*/  F2FP.PACK_AB R17, R15, R138 ;  /* 0x0000008a0f11723e */ /* 0x000fe200000000ff */
[----:B------:R-:W-:Y:S01]  /*4150*/  FFMA.FTZ R8, -R142, R142, 1 ;  /* 0x3f8000008e087423 */ /* 0x000fe2000001018e */
[----:B------:R-:W-:Y:S01]  /*4160*/  FSEL R16, R145, -INF , P0 ;  /* 0xff80000091107808 */ /* 0x000fe20000000000 */
[----:B------:R-:W-:Y:S01]  /*4170*/  FFMA.FTZ R132, R5, c[0x0][0x29c], -R202 ;  /* 0x0000a70005847a23 */ /* 0x000fe200000108ca */
[----:B------:R-:W-:Y:S01]  /*4180*/  PLOP3.LUT P0, PT, PT, PT, UP0, 0x80, 0x0 ;  /* 0x000000000000781c */ /* 0x000fe20003f0f008 */
[----:B------:R-:W3:Y:S01]  /*4190*/  MUFU.EX2 R12, R12 ;  /* 0x0000000c000c7308 */ /* 0x000ee20000000800 */
[----:B------:R-:W4:Y:S01]  /*41a0*/  LDS R5, [R229.X4+0x12200] ;  /* 0x01220000e5057984 */ /* 0x000f220000004800 */
[----:B------:R-:W-:Y:S02]  /*41b0*/  FFMA.FTZ R136, R16, c[0x0][0x29c], -R203 ;  /* 0x0000a70010887a23 */ /* 0x000fe400000108cb */
[C---:B-1----:R-:W-:Y:S06]  /*41c0*/  FMUL.FTZ R33, R7.reuse, R33 ;  /* 0x0000002107217220 */ /* 0x042fec0000410000 */
[----:B------:R1:W5:Y:S01]  /*41d0*/  MUFU.EX2 R10, R18 ;  /* 0x00000012000a7308 */ /* 0x0003620000000800 */
[----:B--2---:R-:W2:Y:S09]  /*41e0*/  LDS R4, [R229.X4+0x121a0] ;  /* 0x0121a000e5047984 */ /* 0x004eb20000004800 */
[----:B------:R-:W-:Y:S01]  /*41f0*/  MUFU.EX2 R9, R133 ;  /* 0x0000008500097308 */ /* 0x000fe20000000800 */
[----:B---3--:R-:W-:Y:S04]  /*4200*/  FMUL.FTZ R6, R12, R32 ;  /* 0x000000200c067220 */ /* 0x008fe80000410000 */
[----:B------:R-:W-:Y:S05]  /*4210*/  FMUL.FTZ R32, R8, R6 ;  /* 0x0000000608207220 */ /* 0x000fea0000410000 */
[----:B------:R-:W3:Y:S01]  /*4220*/  MUFU.EX2 R8, R132 ;  /* 0x0000008400087308 */ /* 0x000ee20000000800 */
[----:B-1----:R-:W-:Y:S01]  /*4230*/  F2FP.PACK_AB R18, R7, R12 ;  /* 0x0000000c0712723e */ /* 0x002fe200000000ff */
[----:B------:R-:W-:Y:S01]  /*4240*/  FFMA.FTZ R12, -R140, R140, 1 ;  /* 0x3f8000008c0c7423 */ /* 0x000fe2000001018c */
[----:B-----5:R-:W-:Y:S01]  /*4250*/  F2FP.PACK_AB R16, R10, R11 ;  /* 0x0000000b0a10723e */ /* 0x020fe200000000ff */
[----:B------:R-:W-:Y:S02]  /*4260*/  FFMA.FTZ R7, -R141, R141, 1 ;  /* 0x3f8000008d077423 */ /* 0x000fe4000001018d */
[--C-:B----4-:R-:W-:Y:S02]  /*4270*/  FADD.FTZ R24, R24, -R5.reuse ;  /* 0x8000000518187221 */ /* 0x110fe40000010000 */
[--C-:B------:R-:W-:Y:S02]  /*4280*/  FADD.FTZ R25, R25, -R5.reuse ;  /* 0x8000000519197221 */ /* 0x100fe40000010000 */
[----:B------:R-:W-:Y:S02]  /*4290*/  FMUL.FTZ R33, R7, R33 ;  /* 0x0000002107217220 */ /* 0x000fe40000410000 */
[----:B------:R-:W-:Y:S02]  /*42a0*/  FFMA.FTZ R7, -R207, R207, 1 ;  /* 0x3f800000cf077423 */ /* 0x000fe400000101cf */
[--C-:B--2---:R-:W-:Y:S02]  /*42b0*/  FADD.FTZ R23, R23, -R4.reuse ;  /* 0x8000000417177221 */ /* 0x104fe40000010000 */
[--C-:B------:R-:W-:Y:S02]  /*42c0*/  FADD.FTZ R35, R35, -R4.reuse ;  /* 0x8000000423237221 */ /* 0x100fe40000010000 */
[----:B------:R-:W-:Y:S02]  /*42d0*/  FMUL.FTZ R23, R15, R23 ;  /* 0x000000170f177220 */ /* 0x000fe40000410000 */
[----:B------:R1:W2:Y:S01]  /*42e0*/  MUFU.EX2 R15, R21 ;  /* 0x00000015000f7308 */ /* 0x0002a20000000800 */
[--C-:B------:R-:W-:Y:S02]  /*42f0*/  FADD.FTZ R34, R34, -R4.reuse ;  /* 0x8000000422227221 */ /* 0x100fe40000010000 */
[----:B------:R-:W-:Y:S02]  /*4300*/  FMUL.FTZ R10, R10, R35 ;  /* 0x000000230a0a7220 */ /* 0x000fe40000410000 */
[----:B------:R-:W-:Y:S02]  /*4310*/  FADD.FTZ R6, R22, -R4 ;  /* 0x8000000416067221 */ /* 0x000fe40000010000 */
[----:B------:R-:W4:Y:S01]  /*4320*/  LDS R4, [R229.X4+0x12220] ;  /* 0x01222000e5047984 */ /* 0x000f220000004800 */
[----:B------:R-:W-:Y:S02]  /*4330*/  FMUL.FTZ R34, R11, R34 ;  /* 0x000000220b227220 */ /* 0x000fe40000410000 */
[----:B------:R-:W-:Y:S02]  /*4340*/  FMUL.FTZ R12, R12, R10 ;  /* 0x0000000a0c0c7220 */ /* 0x000fe40000410000 */
[--C-:B------:R-:W-:Y:S01]  /*4350*/  FADD.FTZ R10, R28, -R5.reuse ;  /* 0x800000051c0a7221 */ /* 0x100fe20000010000 */
[----:B------:R-:W-:Y:S01]  /*4360*/  STS [R230+0x12280], R20 ;  /* 0x01228014e6007388 */ /* 0x000fe20000000800 */
[----:B------:R-:W-:Y:S02]  /*4370*/  FADD.FTZ R5, R29, -R5 ;  /* 0x800000051d057221 */ /* 0x000fe40000010000 */
[----:B------:R-:W-:Y:S02]  /*4380*/  FFMA.FTZ R11, -R208, R208, 1 ;  /* 0x3f800000d00b7423 */ /* 0x000fe400000101d0 */
[----:B---3--:R-:W-:Y:S01]  /*4390*/  FMUL.FTZ R10, R8, R10 ;  /* 0x0000000a080a7220 */ /* 0x008fe20000410000 */
        /* <DEDUP_REMOVED lines=18> */
[----:B--2---:R-:W-:Y:S01]  /*44c0*/  F2FP.PACK_AB R5, R15, R134 ;  /* 0x000000860f05723e */ /* 0x004fe200000000ff */
[----:B------:R-:W-:Y:S01]  /*44d0*/  FMUL.FTZ R34, R6, R34 ;  /* 0x0000002206227220 */ /* 0x000fe20000410000 */
[----:B------:R-:W-:Y:S01]  /*44e0*/  F2FP.PACK_AB R6, R13, R14 ;  /* 0x0000000e0d06723e */ /* 0x000fe200000000ff */
[----:B------:R-:W2:Y:S01]  /*44f0*/  MUFU.EX2 R7, R135 ;  /* 0x0000008700077308 */ /* 0x000ea20000000800 */
[--C-:B----4-:R-:W-:Y:S01]  /*4500*/  FADD.FTZ R26, R26, -R4.reuse ;  /* 0x800000041a1a7221 */ /* 0x110fe20000010000 */
[----:B------:R3:W-:Y:S01]  /*4510*/  STS [R230+0x13680], R5 ;  /* 0x01368005e6007388 */ /* 0x0007e20000000800 */
[--C-:B------:R-:W-:Y:S01]  /*4520*/  FADD.FTZ R31, R31, -R4.reuse ;  /* 0x800000041f1f7221 */ /* 0x100fe20000010000 */
[----:B------:R-:W-:Y:S01]  /*4530*/  F2FP.PACK_AB R10, R23, R22 ;  /* 0x00000016170a723e */ /* 0x000fe200000000ff */
[----:B------:R-:W-:Y:S01]  /*4540*/  FMUL.FTZ R13, R13, R25 ;  /* 0x000000190d0d7220 */ /* 0x000fe20000410000 */
[----:B------:R-:W-:Y:S01]  /*4550*/  F2FP.PACK_AB R12, R12, R34 ;  /* 0x000000220c0c723e */ /* 0x000fe200000000ff */
[----:B------:R-:W-:Y:S01]  /*4560*/  FFMA.FTZ R14, -R161, R161, 1 ;  /* 0x3f800000a10e7423 */ /* 0x000fe200000101a1 */
[----:B------:R4:W-:Y:S01]  /*4570*/  STS [R230+0x13280], R6 ;  /* 0x01328006e6007388 */ /* 0x0009e20000000800 */
[----:B------:R-:W-:Y:S02]  /*4580*/  FMUL.FTZ R134, R134, R26 ;  /* 0x0000001a86867220 */ /* 0x000fe40000410000 */
[----:B-1----:R-:W-:Y:S02]  /*4590*/  FFMA.FTZ R16, -R162, R162, 1 ;  /* 0x3f800000a2107423 */ /* 0x002fe400000101a2 */
[----:B------:R-:W-:Y:S01]  /*45a0*/  FMUL.FTZ R14, R14, R13 ;  /* 0x0000000d0e0e7220 */ /* 0x000fe20000410000 */
[----:B------:R-:W-:Y:S01]  /*45b0*/  STS [R231+0x1000], R8 ;  /* 0x00100008e7007388 */ /* 0x000fe20000000800 */
[----:B------:R-:W-:Y:S03]  /*45c0*/  F2FP.PACK_AB R13, R33, R32 ;  /* 0x00000020210d723e */ /* 0x000fe600000000ff */
[----:B------:R-:W-:Y:S01]  /*45d0*/  F2FP.PACK_AB R14, R14, R21 ;  /* 0x000000150e0e723e */ /* 0x000fe200000000ff */
[--C-:B---3--:R-:W-:Y:S04]  /*45e0*/  FADD.FTZ R5, R27, -R4.reuse ;  /* 0x800000041b057221 */ /* 0x108fe80000010000 */
[----:B------:R-:W-:Y:S02]  /*45f0*/  FMUL.FTZ R5, R15, R5 ;  /* 0x000000050f057220 */ /* 0x000fe40000410000 */
[----:B----4-:R-:W-:Y:S01]  /*4600*/  FADD.FTZ R6, R30, -R4 ;  /* 0x800000041e067221 */ /* 0x010fe20000010000 */
[----:B--2---:R-:W-:Y:S01]  /*4610*/  F2FP.PACK_AB R4, R9, R7 ;  /* 0x000000070904723e */ /* 0x004fe200000000ff */
        /* <DEDUP_REMOVED lines=106> */
[----:B------:R-:W-:Y:S01]  /*4cc0*/  UIMAD UR7, UR7, UR4, URZ ;  /* 0x00000004070772a4 */ /* 0x000fe2000f8e023f */
[----:B------:R-:W1:Y:S01]  /*4cd0*/  S2R R209, SR_TID.X ;  /* 0x0000000000d17919 */ /* 0x000e620000002100 */
        /* <DEDUP_REMOVED lines=8> */
[----:B------:R-:W-:Y:S01]  /*4d60*/  IADD3 R8, -R242, UR15, -R8 ;  /* 0x0000000ff2087c10 */ /* 0x000fe2000fffe908 */
        /* <DEDUP_REMOVED lines=24> */
[----:B-1----:R-:W-:Y:S02]  /*4ef0*/  @!P3 IMAD.SHL.U32 R8, R209, 0x10, RZ ;  /* 0x00000010d108b824 */ /* 0x002fe400078e00ff */
[----:B------:R2:W-:Y:S06]  /*4f00*/  LDGSTS.E.BYPASS.LTC128B.128 [R228+0xe080], [R16.64+0x80], !P1 ;  /* 0x0e08008010e47fae */ /* 0x0005ec000c901d54 */
[----:B------:R2:W-:Y:S04]  /*4f10*/  LDGSTS.E.BYPASS.LTC128B.128 [R228+0x10080], [R16.64+0x100], !P6 ;  /* 0x1008010010e47fae */ /* 0x0005e8000f101d54 */
[----:B------:R2:W-:Y:S04]  /*4f20*/  LDGSTS.E.BYPASS.LTC128B.128 [R228+0xd080], [R10.64], !P4 ;  /* 0x0d0800000ae47fae */ /* 0x0005e8000e101d54 */
[----:B------:R2:W-:Y:S04]  /*4f30*/  LDGSTS.E.BYPASS.LTC128B.128 [R228+0xf080], [R10.64+0x80], !P2 ;  /* 0x0f0800800ae47fae */ /* 0x0005e8000d101d54 */
[----:B------:R2:W-:Y:S04]  /*4f40*/  LDGSTS.E.BYPASS.LTC128B.128 [R228+0x11080], [R10.64+0x100], !P0 ;  /* 0x110801000ae47fae */ /* 0x0005e8000c101d54 */
[----:B------:R2:W-:Y:S02]  /*4f50*/  @!P3 LDGSTS.E.BYPASS.LTC128B.128 [R8+0x12180], [R18.64] ;  /* 0x121800001208bfae */ /* 0x0005e4000b901d54 */
.L_x_550:
        /* <DEDUP_REMOVED lines=74> */
[----:B------:R-:W1:Y:S01]  /*5400*/  S2R R21, SR_TID.X ;  /* 0x0000000000157919 */ /* 0x000e620000002100 */
        /* <DEDUP_REMOVED lines=17> */
[----:B------:R-:W-:Y:S02]  /*5520*/  IADD3 R4, -R242, UR15, -R6 ;  /* 0x0000000ff2047c10 */ /* 0x000fe4000fffe906 */
        /* <DEDUP_REMOVED lines=18> */
[----:B-1----:R-:W-:Y:S02]  /*5650*/  @!P3 IMAD.SHL.U32 R4, R21, 0x10, RZ ;  /* 0x000000101504b824 */ /* 0x002fe400078e00ff */
[----:B------:R2:W-:Y:S04]  /*5660*/  LDGSTS.E.BYPASS.LTC128B.128 [R228+0x8080], [R8.64+0x80], !P2 ;  /* 0x0808008008e47fae */ /* 0x0005e8000d101d54 */
[----:B------:R2:W-:Y:S04]  /*5670*/  LDGSTS.E.BYPASS.LTC128B.128 [R228+0xa080], [R8.64+0x100], !P0 ;  /* 0x0a08010008e47fae */ /* 0x0005e8000c101d54 */
[----:B------:R2:W-:Y:S04]  /*5680*/  LDGSTS.E.BYPASS.LTC128B.128 [R228+0x7080], [R6.64], !P4 ;  /* 0x0708000006e47fae */ /* 0x0005e8000e101d54 */
[----:B------:R2:W-:Y:S04]  /*5690*/  LDGSTS.E.BYPASS.LTC128B.128 [R228+0x9080], [R6.64+0x80], !P1 ;  /* 0x0908008006e47fae */ /* 0x0005e8000c901d54 */
[----:B------:R2:W-:Y:S04]  /*56a0*/  LDGSTS.E.BYPASS.LTC128B.128 [R228+0xb080], [R6.64+0x100], !P6 ;  /* 0x0b08010006e47fae */ /* 0x0005e8000f101d54 */
[----:B------:R2:W-:Y:S02]  /*56b0*/  @!P3 LDGSTS.E.BYPASS.LTC128B.128 [R4+0x12080], [R10.64] ;  /* 0x120800000a04bfae */ /* 0x0005e4000b901d54 */
.L_x_551:
        /* <DEDUP_REMOVED lines=31> */
[----:B------:R-:W3:Y:S07]  /*58b0*/  LDSM.16.MT88.4 R200, [R0+0x3080] ;  /* 0x0030800000c8783b */ /* 0x000eee0000004200 */
[-C--:B-1----:R-:W-:Y:S08]  /*58c0*/  HMMA.16816.F32 R4, R160, R204.reuse, R4 ;  /* 0x000000cca004723c */ /* 0x082ff00000001804 */
[C---:B--2---:R-:W-:Y:S08]  /*58d0*/  HMMA.16816.F32 R8, R208.reuse, R204, R8 ;  /* 0x000000ccd008723c */ /* 0x044ff00000001808 */
[-C--:B------:R-:W-:Y:S08]  /*58e0*/  HMMA.16816.F32 R12, R208, R206.reuse, R12 ;  /* 0x000000ced00c723c */ /* 0x080ff0000000180c */
[C---:B------:R-:W-:Y:S01]  /*58f0*/  HMMA.16816.F32 R16, R160.reuse, R206, R16 ;  /* 0x000000cea010723c */ /* 0x040fe20000001810 */
[----:B------:R-:W-:Y:S07]  /*5900*/  LDSM.16.MT88.4 R204, [R0+0x1880] ;  /* 0x0018800000cc783b */ /* 0x000fee0000004200 */
[-C--:B---3--:R-:W-:Y:S08]  /*5910*/  HMMA.16816.F32 R20, R160, R200.reuse, R20 ;  /* 0x000000c8a014723c */ /* 0x088ff00000001814 */
[C---:B------:R-:W-:Y:S08]  /*5920*/  HMMA.16816.F32 R24, R208.reuse, R200, R24 ;  /* 0x000000c8d018723c */ /* 0x040ff00000001818 */
[-C--:B------:R-:W-:Y:S08]  /*5930*/  HMMA.16816.F32 R28, R208, R202.reuse, R28 ;  /* 0x000000cad01c723c */ /* 0x080ff0000000181c */
[C---:B------:R-:W-:Y:S01]  /*5940*/  HMMA.16816.F32 R32, R160.reuse, R202, R32 ;  /* 0x000000caa020723c */ /* 0x040fe20000001820 */
[----:B------:R-:W1:Y:S07]  /*5950*/  LDSM.16.M88.4 R200, [R220+0x14280] ;  /* 0x01428000dcc8783b */ /* 0x000e6e0000000200 */
[-C--:B------:R-:W-:Y:S08]  /*5960*/  HMMA.16816.F32 R132, R160, R212.reuse, R132 ;  /* 0x000000d4a084723c */ /* 0x080ff00000001884 */
[C---:B------:R-:W-:Y:S08]  /*5970*/  HMMA.16816.F32 R136, R208.reuse, R212, R136 ;  /* 0x000000d4d088723c */ /* 0x040ff00000001888 */
[-C--:B------:R-:W-:Y:S01]  /*5980*/  HMMA.16816.F32 R140, R208, R214.reuse, R140 ;  /* 0x000000d6d08c723c */ /* 0x080fe2000000188c */
[----:B------:R-:W2:Y:S07]  /*5990*/  LDSM.16.M88.4 R208, [R220+0x15280] ;  /* 0x01528000dcd0783b */ /* 0x000eae0000000200 */
[----:B------:R-:W-:Y:S01]  /*59a0*/  HMMA.16816.F32 R144, R160, R214, R144 ;  /* 0x000000d6a090723c */ /* 0x000fe20000001890 */
[----:B------:R-:W3:Y:S04]  /*59b0*/  LDSM.16.MT88.4 R160, [R0+0x3880] ;  /* 0x0038800000a0783b */ /* 0x000ee80000004200 */
[----:B------:R-:W4:Y:S03]  /*59c0*/  LDSM.16.MT88.4 R212, [R0+0x5880] ;  /* 0x0058800000d4783b */ /* 0x000f260000004200 */
[-C--:B-1----:R-:W-:Y:S08]  /*59d0*/  HMMA.16816.F32 R4, R200, R204.reuse, R4 ;  /* 0x000000ccc804723c */ /* 0x082ff00000001804 */
[C---:B--2---:R-:W-:Y:S08]  /*59e0*/  HMMA.16816.F32 R8, R208.reuse, R204, R8 ;  /* 0x000000ccd008723c */ /* 0x044ff00000001808 */
[-C--:B------:R-:W-:Y:S08]  /*59f0*/  HMMA.16816.F32 R12, R208, R206.reuse, R12 ;  /* 0x000000ced00c723c */ /* 0x080ff0000000180c */
[C---:B------:R-:W-:Y:S08]  /*5a00*/  HMMA.16816.F32 R16, R200.reuse, R206, R16 ;  /* 0x000000cec810723c */ /* 0x040ff00000001810 */
[-C--:B---3--:R-:W-:Y:S08]  /*5a10*/  HMMA.16816.F32 R20, R200, R160.reuse, R20 ;  /* 0x000000a0c814723c */ /* 0x088ff00000001814 */
[C---:B------:R-:W-:Y:S07]  /*5a20*/  HMMA.16816.F32 R24, R208.reuse, R160, R24 ;  /* 0x000000a0d018723c */ /* 0x040fee0000001818 */
[----:B------:R-:W-:Y:S01]  /*5a30*/  IADD3 R161, P0, R250, UR13, RZ ;  /* 0x0000000dfaa17c10 */ /* 0x000fe2000ff1e0ff */
[-C--:B------:R-:W-:Y:S08]  /*5a40*/  HMMA.16816.F32 R28, R208, R162.reuse, R28 ;  /* 0x000000a2d01c723c */ /* 0x080ff0000000181c */
[C---:B------:R-:W-:Y:S07]  /*5a50*/  HMMA.16816.F32 R32, R200.reuse, R162, R32 ;  /* 0x000000a2c820723c */ /* 0x040fee0000001820 */
[----:B------:R-:W-:Y:S01]  /*5a60*/  IMAD.U32 R162, RZ, RZ, UR13 ;  /* 0x0000000dffa27e24 */ /* 0x000fe2000f8e00ff */
[-C--:B----4-:R-:W-:Y:S01]  /*5a70*/  HMMA.16816.F32 R132, R200, R212.reuse, R132 ;  /* 0x000000d4c884723c */ /* 0x090fe20000001884 */
[----:B------:R-:W-:Y:S03]  /*5a80*/  UMOV UR13, UR6 ;  /* 0x00000006000d7c82 */ /* 0x000fe60008000000 */
[----:B------:R-:W-:Y:S02]  /*5a90*/  LEA.HI.X.SX32 R162, R162, R252, 0x1, P0 ;  /* 0x000000fca2a27211 */ /* 0x000fe400000f0eff */
[C---:B------:R-:W-:Y:S02]  /*5aa0*/  LEA R160, P0, R161.reuse, c[0x0][0x220], 0x2 ;  /* 0x00008800a1a07a11 */ /* 0x040fe400078010ff */
[C---:B------:R-:W-:Y:S04]  /*5ab0*/  HMMA.16816.F32 R136, R208.reuse, R212, R136 ;  /* 0x000000d4d088723c */ /* 0x040fe80000001888 */
[----:B------:R-:W-:Y:S02]  /*5ac0*/  LEA.HI.X R161, R161, c[0x0][0x224], R162, 0x2, P0 ;  /* 0x00008900a1a17a11 */ /* 0x000fe400000f14a2 */
[----:B------:R-:W-:Y:S02]  /*5ad0*/  PLOP3.LUT P0, PT, PT, PT, UP0, 0x80, 0x0 ;  /* 0x000000000000781c */ /* 0x000fe40003f0f008 */
[-C--:B------:R-:W-:Y:S01]  /*5ae0*/  HMMA.16816.F32 R140, R208, R214.reuse, R140 ;  /* 0x000000d6d08c723c */ /* 0x080fe2000000188c */
[----:B------:R1:W-:Y:S04]  /*5af0*/  RED.E.ADD.F32.FTZ.RN.STRONG.GPU [R160.64], R4 ;  /* 0x00000004a000798e */ /* 0x0003e8000c10e794 */
        /* <DEDUP_REMOVED lines=98> */
.L_x_549:
[----:B------:R-:W-:Y:S05]  /*6120*/  @P1 BRA `(.L_x_553) ;  /* 0x0000125000001947 */ /* 0x000fea0003800000 */
[----:B------:R-:W1:Y:S01]  /*6130*/  S2R R29, SR_TID.X ;  /* 0x00000000001d7919 */ /* 0x000e620000002100 */
[----:B------:R-:W-:Y:S01]  /*6140*/  F2FP.PACK_AB R36, R37, R36 ;  /* 0x000000242524723e */ /* 0x000fe200000000ff */
[----:B------:R-:W-:Y:S01]  /*6150*/  ULDC.64 UR4, c[0x0][0x358] ;  /* 0x0000d60000047ab9 */ /* 0x000fe20000000a00 */
[----:B------:R-:W-:Y:S01]  /*6160*/  F2FP.PACK_AB R38, R39, R38 ;  /* 0x000000262726723e */ /* 0x000fe200000000ff */
[----:B------:R-:W-:Y:S01]  /*6170*/  UISETP.NE.U32.AND UP1, UPT, URZ, UR4, UPT ;  /* 0x000000043f00728c */ /* 0x000fe2000bf25070 */
[----:B------:R-:W-:Y:S01]  /*6180*/  F2FP.PACK_AB R48, R49, R48 ;  /* 0x000000303130723e */ /* 0x000fe200000000ff */
[----:B------:R-:W-:Y:S01]  /*6190*/  UMOV UR6, 0x4 ;  /* 0x0000000400067882 */ /* 0x000fe20000000000 */
[----:B------:R-:W-:Y:S01]  /*61a0*/  F2FP.PACK_AB R50, R51, R50 ;  /* 0x000000323332723e */ /* 0x000fe200000000ff */
[----:B------:R-:W-:Y:S01]  /*61b0*/  UISETP.NE.AND.EX UP1, UPT, URZ, UR5, UPT, UP1 ;  /* 0x000000053f00728c */ /* 0x000fe2000bf25310 */
[----:B------:R-:W-:-:S02]  /*61c0*/  F2FP.PACK_AB R40, R41, R40 ;  /* 0x000000282928723e */ /* 0x000fc400000000ff */
[----:B------:R-:W-:Y:S01]  /*61d0*/  F2FP.PACK_AB R42, R43, R42 ;  /* 0x0000002a2b2a723e */ /* 0x000fe200000000ff */
[----:B------:R-:W-:Y:S01]  /*61e0*/  ULDC.64 UR4, c[0x0][0x358] ;  /* 0x0000d60000047ab9 */ /* 0x000fe20000000a00 */
[----:B------:R-:W-:Y:S01]  /*61f0*/  F2FP.PACK_AB R44, R45, R44 ;  /* 0x0000002c2d2c723e */ /* 0x000fe200000000ff */
[----:B------:R-:W-:Y:S01]  /*6200*/  UIMAD.WIDE UR4, UR16, UR6, UR4 ;  /* 0x00000006100472a5 */ /* 0x000fe2000f8e0204 */
[----:B------:R-:W-:Y:S02]  /*6210*/  F2FP.PACK_AB R46, R47, R46 ;  /* 0x0000002e2f2e723e */ /* 0x000fe400000000ff */
[----:B------:R-:W-:Y:S02]  /*6220*/  F2FP.PACK_AB R52, R53, R52 ;  /* 0x000000343534723e */ /* 0x000fe400000000ff */
[----:B------:R-:W-:Y:S02]  /*6230*/  F2FP.PACK_AB R54, R55, R54 ;  /* 0x000000363736723e */ /* 0x000fe400000000ff */
[----:B------:R-:W-:-:S02]  /*6240*/  F2FP.PACK_AB R64, R65, R64 ;  /* 0x000000404140723e */ /* 0x000fc400000000ff */
[----:B------:R-:W-:Y:S02]  /*6250*/  F2FP.PACK_AB R66, R67, R66 ;  /* 0x000000424342723e */ /* 0x000fe400000000ff */
[----:B-1----:R-:W-:Y:S02]  /*6260*/  SHF.R.S32.HI R28, RZ, 0x1f, R29 ;  /* 0x0000001fff1c7819 */ /* 0x002fe4000001141d */
[----:B------:R-:W-:Y:S02]  /*6270*/  F2FP.PACK_AB R56, R57, R56 ;  /* 0x000000383938723e */ /* 0x000fe400000000ff */
[CC--:B-----5:R-:W-:Y:S02]  /*6280*/  LEA.HI R5, R28.reuse, R29.reuse, RZ, 0x2 ;  /* 0x0000001d1c057211 */ /* 0x0e0fe400078f10ff */
[----:B------:R-:W-:Y:S02]  /*6290*/  LEA.HI R2, R28, R29, RZ, 0x5 ;  /* 0x0000001d1c027211 */ /* 0x000fe400078f28ff */
[----:B------:R-:W-:-:S02]  /*62a0*/  SHF.R.S32.HI R7, RZ, 0x2, R5 ;  /* 0x00000002ff077819 */ /* 0x000fc40000011405 */
[----:B------:R-:W-:Y:S02]  /*62b0*/  SHF.R.S32.HI R0, RZ, 0x1f, R5 ;  /* 0x0000001fff007819 */ /* 0x000fe40000011405 */
[----:B------:R-:W-:Y:S02]  /*62c0*/  SHF.R.S32.HI R3, RZ, 0x5, R2 ;  /* 0x00000005ff037819 */ /* 0x000fe40000011402 */
[----:B------:R-:W-:Y:S02]  /*62d0*/  LEA.HI R0, R0, R7, RZ, 0x3 ;  /* 0x0000000700007211 */ /* 0x000fe400078f18ff */
[----:B------:R-:W-:Y:S02]  /*62e0*/  LEA.HI R27, R28, R29, RZ, 0x6 ;  /* 0x0000001d1c1b7211 */ /* 0x000fe400078f30ff */
[----:B------:R-:W-:Y:S02]  /*62f0*/  LOP3.LUT R0, R0, 0xfffffff8, RZ, 0xc0, !PT ;  /* 0xfffffff800007812 */ /* 0x000fe400078ec0ff */
[----:B------:R-:W-:-:S02]  /*6300*/  SHF.R.S32.HI R27, RZ, 0x6, R27 ;  /* 0x00000006ff1b7819 */ /* 0x000fc4000001141b */
[----:B------:R-:W-:Y:S01]  /*6310*/  LOP3.LUT R5, R5, 0x3ffffffc, RZ, 0xc0, !PT ;  /* 0x3ffffffc05057812 */ /* 0x000fe200078ec0ff */
[----:B------:R-:W-:Y:S01]  /*6320*/  IMAD.IADD R7, R7, 0x1, -R0 ;  /* 0x0000000107077824 */ /* 0x000fe200078e0a00 */
[----:B------:R-:W-:Y:S01]  /*6330*/  LEA.HI R0, R2, R3, RZ, 0x1 ;  /* 0x0000000302007211 */ /* 0x000fe200078f08ff */
[----:B------:R-:W-:Y:S01]  /*6340*/  IMAD.SHL.U32 R6, R27, 0x8, RZ ;  /* 0x000000081b067824 */ /* 0x000fe200078e00ff */
[----:B------:R-:W-:Y:S01]  /*6350*/  F2FP.PACK_AB R58, R59, R58 ;  /* 0x0000003a3b3a723e */ /* 0x000fe200000000ff */
[C---:B------:R-:W-:Y:S01]  /*6360*/  IMAD.SHL.U32 R2, R7.reuse, 0x40, RZ ;  /* 0x0000004007027824 */ /* 0x040fe200078e00ff */
[----:B------:R-:W-:Y:S02]  /*6370*/  LOP3.LUT R4, R0, 0x1ffffe, RZ, 0xc0, !PT ;  /* 0x001ffffe00047812 */ /* 0x000fe400078ec0ff */
[----:B------:R-:W-:Y:S02]  /*6380*/  LOP3.LUT P0, RZ, R7, 0x4, RZ, 0xc0, !PT ;  /* 0x0000000407ff7812 */ /* 0x000fe4000780c0ff */
[----:B------:R-:W-:Y:S01]  /*6390*/  LOP3.LUT R0, R2, 0x1c0, RZ, 0xc0, !PT ;  /* 0x000001c002007812 */ /* 0x000fe200078ec0ff */
[----:B------:R-:W-:Y:S01]  /*63a0*/  IMAD.IADD R3, R3, 0x1, -R4 ;  /* 0x0000000103037824 */ /* 0x000fe200078e0a04 */
[----:B------:R-:W-:Y:S01]  /*63b0*/  F2FP.PACK_AB R60, R61, R60 ;  /* 0x0000003c3d3c723e */ /* 0x000fe200000000ff */
[----:B------:R-:W-:Y:S01]  /*63c0*/  IMAD.IADD R2, R29, 0x1, -R5 ;  /* 0x000000011d027824 */ /* 0x000fe200078e0a05 */
[----:B------:R-:W-:-:S02]  /*63d0*/  LOP3.LUT R4, R0, 0x18, R6, 0xf8, !PT ;  /* 0x0000001800047812 */ /* 0x000fc400078ef806 */
[----:B------:R-:W-:Y:S01]  /*63e0*/  SHF.R.U32.HI R0, RZ, 0x3, R0 ;  /* 0x00000003ff007819 */ /* 0x000fe20000011600 */
[----:B------:R-:W-:Y:S01]  /*63f0*/  IMAD R2, R3, 0x200, R2 ;  /* 0x0000020003027824 */ /* 0x000fe200078e0202 */
[----:B------:R-:W-:Y:S02]  /*6400*/  F2FP.PACK_AB R62, R63, R62 ;  /* 0x0000003e3f3e723e */ /* 0x000fe400000000ff */
[----:B------:R-:W-:Y:S02]  /*6410*/  LOP3.LUT R0, R4, R0, RZ, 0x3c, !PT ;  /* 0x0000000004007212 */ /* 0x000fe400078e3cff */
[----:B------:R-:W-:Y:S02]  /*6420*/  F2FP.PACK_AB R68, R69, R68 ;  /* 0x000000444544723e */ /* 0x000fe400000000ff */
[----:B------:R-:W-:Y:S01]  /*6430*/  F2FP.PACK_AB R70, R71, R70 ;  /* 0x000000464746723e */ /* 0x000fe200000000ff */
[----:B------:R-:W-:Y:S01]  /*6440*/  IMAD.U32 R0, R2, 0x2, R0 ;  /* 0x0000000202007824 */ /* 0x000fe200078e0000 */
[----:B------:R-:W-:-:S02]  /*6450*/  F2FP.PACK_AB R80, R81, R80 ;  /* 0x000000505150723e */ /* 0x000fc400000000ff */
[----:B------:R-:W-:Y:S01]  /*6460*/  F2FP.PACK_AB R82, R83, R82 ;  /* 0x000000525352723e */ /* 0x000fe200000000ff */
[----:B------:R-:W-:Y:S01]  /*6470*/  IMAD.SHL.U32 R0, R0, 0x2, RZ ;  /* 0x0000000200007824 */ /* 0x000fe200078e00ff */
[----:B------:R-:W-:Y:S01]  /*6480*/  BAR.SYNC.DEFER_BLOCKING 0x1, 0x100 ;  /* 0x0044000000007b1d */ /* 0x000fe20000010000 */
[----:B------:R-:W-:Y:S02]  /*6490*/  F2FP.PACK_AB R72, R73, R72 ;  /* 0x000000484948723e */ /* 0x000fe400000000ff */
[----:B------:R-:W-:Y:S02]  /*64a0*/  F2FP.PACK_AB R74, R75, R74 ;  /* 0x0000004a4b4a723e */ /* 0x000fe400000000ff */
[C---:B------:R-:W-:Y:S02]  /*64b0*/  IADD3 R2, R0.reuse, 0x40, RZ ;  /* 0x0000004000027810 */ /* 0x040fe40007ffe0ff */
[----:B------:R-:W-:Y:S02]  /*64c0*/  @P0 IADD3 R2, R0, -0x40, RZ ;  /* 0xffffffc000020810 */ /* 0x000fe40007ffe0ff */
[----:B------:R-:W-:-:S02]  /*64d0*/  F2FP.PACK_AB R76, R77, R76 ;  /* 0x0000004c4d4c723e */ /* 0x000fc400000000ff */
[----:B------:R-:W-:Y:S02]  /*64e0*/  F2FP.PACK_AB R78, R79, R78 ;  /* 0x0000004e4f4e723e */ /* 0x000fe400000000ff */
[----:B------:R-:W-:Y:S02]  /*64f0*/  F2FP.PACK_AB R26, R26, R84 ;  /* 0x000000541a1a723e */ /* 0x000fe400000000ff */
[----:B------:R-:W-:Y:S02]  /*6500*/  F2FP.PACK_AB R25, R25, R86 ;  /* 0x000000561919723e */ /* 0x000fe400000000ff */
[----:B------:R-:W-:Y:S02]  /*6510*/  F2FP.PACK_AB R22, R22, R96 ;  /* 0x000000601616723e */ /* 0x000fe400000000ff */
[----:B------:R-:W-:Y:S02]  /*6520*/  F2FP.PACK_AB R21, R21, R98 ;  /* 0x000000621515723e */ /* 0x000fe400000000ff */
        /* <DEDUP_REMOVED lines=30> */
[----:B------:R-:W-:-:S03]  /*6710*/  PLOP3.LUT P1, PT, PT, PT, UP1, 0x80, 0x0 ;  /* 0x000000000000781c */ /* 0x000fc60003f2f018 */
        /* <DEDUP_REMOVED lines=34> */
[----:B------:R2:W-:Y:S04]  /*6940*/  STS [R0+0x5080], R8 ;  /* 0x0050800800007388 */ /* 0x0005e80000000800 */
[----:B------:R3:W-:Y:S04]  /*6950*/  STS [R0+0x5480], R7 ;  /* 0x0054800700007388 */ /* 0x0007e80000000800 */
[----:B------:R-:W-:Y:S04]  /*6960*/  STS [R2+0x5080], R4 ;  /* 0x0050800402007388 */ /* 0x000fe80000000800 */
[----:B------:R4:W-:Y:S01]  /*6970*/  STS [R2+0x5480], R3 ;  /* 0x0054800302007388 */ /* 0x0009e20000000800 */
[----:B-1----:R-:W-:-:S02]  /*6980*/  IMAD.U32 R9, RZ, RZ, UR5 ;  /* 0x00000005ff097e24 */ /* 0x002fc4000f8e00ff */
[----:B--2---:R-:W-:Y:S01]  /*6990*/  IMAD.U32 R8, RZ, RZ, UR4 ;  /* 0x00000004ff087e24 */ /* 0x004fe2000f8e00ff */
[----:B------:R-:W-:Y:S06]  /*69a0*/  BAR.SYNC.DEFER_BLOCKING 0x1, 0x100 ;  /* 0x0044000000007b1d */ /* 0x000fec0000010000 */
[----:B------:R-:W-:Y:S02]  /*69b0*/  ULDC.64 UR4, c[0x0][0x360] ;  /* 0x0000d80000047ab9 */ /* 0x000fe40000000a00 */
[----:B------:R-:W-:Y:S01]  /*69c0*/  UISETP.NE.U32.AND UP0, UPT, URZ, UR4, UPT ;  /* 0x000000043f00728c */ /* 0x000fe2000bf05070 */
[----:B---3--:R-:W2:Y:S03]  /*69d0*/  @P1 LDG.E R0, [R8.64] ;  /* 0x0000001408001981 */ /* 0x008ea6000c1e1900 */
[----:B------:R-:W-:Y:S01]  /*69e0*/  UISETP.NE.AND.EX UP0, UPT, URZ, UR5, UPT, UP0 ;  /* 0x000000053f00728c */ /* 0x000fe2000bf05300 */
[----:B------:R-:W-:-:S02]  /*69f0*/  IMAD.MOV.U32 R7, RZ, RZ, c[0x0][0x2f0] ;  /* 0x0000bc00ff077624 */ /* 0x000fc400078e00ff */
[----:B------:R-:W-:-:S03]  /*6a00*/  ULDC.64 UR4, c[0x0][0x360] ;  /* 0x0000d80000047ab9 */ /* 0x000fc60000000a00 */
[----:B------:R-:W-:-:S05]  /*6a10*/  PLOP3.LUT P0, PT, PT, PT, UP0, 0x80, 0x0 ;  /* 0x000000000000781c */ /* 0x000fca0003f0f008 */
[----:B------:R-:W-:-:S06]  /*6a20*/  @UP0 UIMAD.WIDE UR4, UR16, UR6, UR4 ;  /* 0x00000006100402a5 */ /* 0x000fcc000f8e0204 */
[----:B----4-:R-:W-:Y:S02]  /*6a30*/  IMAD.U32 R2, RZ, RZ, UR4 ;  /* 0x00000004ff027e24 */ /* 0x010fe4000f8e00ff */
[----:B------:R-:W-:-:S05]  /*6a40*/  IMAD.U32 R3, RZ, RZ, UR5 ;  /* 0x00000005ff037e24 */ /* 0x000fca000f8e00ff */
[----:B------:R1:W5:Y:S01]  /*6a50*/  @P0 LDG.E R7, [R2.64] ;  /* 0x0000001402070981 */ /* 0x000362000c1e1900 */
[----:B------:R-:W-:Y:S02]  /*6a60*/  UMOV UR10, URZ ;  /* 0x0000003f000a7c82 */ /* 0x000fe40008000000 */
[----:B------:R-:W-:Y:S01]  /*6a70*/  UMOV UR11, URZ ;  /* 0x0000003f000b7c82 */ /* 0x000fe20008000000 */
[----:B--2---:R-:W2:Y:S02]  /*6a80*/  @P1 R2UR UR5, R0 ;  /* 0x00000000000513c2 */ /* 0x004ea400000e0000 */
[----:B--2---:R-:W-:Y:S02]  /*6a90*/  @UP1 USHF.R.S32.HI UR4, URZ, 0x1f, UR5 ;  /* 0x0000001f3f041899 */ /* 0x004fe40008011405 */
[----:B------:R-:W-:-:S05]  /*6aa0*/  @UP1 UMOV UR10, UR5 ;  /* 0x00000005000a1c82 */ /* 0x000fca0008000000 */
[----:B------:R-:W-:Y:S01]  /*6ab0*/  @UP1 UMOV UR11, UR4 ;  /* 0x00000004000b1c82 */ /* 0x000fe20008000000 */
[----:B------:R-:W-:Y:S05]  /*6ac0*/  @P0 BRA `(.L_x_554) ;  /* 0x0000004000000947 */ /* 0x000fea0003800000 */
[----:B-1----:R-:W-:Y:S05]  /*6ad0*/  @!P1 BRA `(.L_x_554) ;  /* 0x0000003000009947 */ /* 0x002fea0003800000 */
[----:B------:R-:W2:Y:S04]  /*6ae0*/  LDG.E R0, [R8.64] ;  /* 0x0000001408007981 */ /* 0x000ea8000c1e1900 */
[----:B------:R-:W2:Y:S02]  /*6af0*/  LDG.E R2, [R8.64+0x4] ;  /* 0x0000041408027981 */ /* 0x000ea4000c1e1900 */
[----:B--2--5:R-:W-:Y:S02]  /*6b00*/  IADD3 R7, -R0, R2, RZ ;  /* 0x0000000200077210 */ /* 0x024fe40007ffe1ff */
.L_x_554:
[----:B-1----:R-:W-:Y:S01]  /*6b10*/  LEA.HI R0, R28, R29, RZ, 0x3 ;  /* 0x0000001d1c007211 */ /* 0x002fe200078f18ff */
[----:B------:R-:W-:Y:S01]  /*6b20*/  USHF.R.S32.HI UR6, URZ, 0x1f, UR17 ;  /* 0x0000001f3f067899 */ /* 0x000fe20008011411 */
[----:B------:R-:W-:Y:S01]  /*6b30*/  IMAD.U32 R4, RZ, RZ, UR17 ;  /* 0x00000011ff047e24 */ /* 0x000fe2000f8e00ff */
[----:B------:R-:W-:Y:S01]  /*6b40*/  ULDC.64 UR4, c[0x0][0x338] ;  /* 0x0000ce0000047ab9 */ /* 0x000fe20000000a00 */
[----:B------:R-:W-:Y:S01]  /*6b50*/  LOP3.LUT R2, R0, 0x1ffffff8, RZ, 0xc0, !PT ;  /* 0x1ffffff800027812 */ /* 0x000fe200078ec0ff */
[----:B------:R-:W-:Y:S01]  /*6b60*/  UIMAD UR4, UR6, UR4, URZ ;  /* 0x00000004060472a4 */ /* 0x000fe2000f8e023f */
[----:B------:R-:W-:Y:S01]  /*6b70*/  SHF.R.S32.HI R14, RZ, 0x3, R0 ;  /* 0x00000003ff0e7819 */ /* 0x000fe20000011400 */
[----:B------:R-:W-:Y:S01]  /*6b80*/  USHF.R.S32.HI UR7, URZ, 0x1f, UR16 ;  /* 0x0000001f3f077899 */ /* 0x000fe20008011410 */
[----:B-----5:R-:W-:Y:S01]  /*6b90*/  IADD3 R7, R7, -UR9, RZ ;  /* 0x8000000907077c10 */ /* 0x020fe2000fffe0ff */
[----:B------:R-:W-:Y:S01]  /*6ba0*/  IMAD.IADD R2, R29, 0x1, -R2 ;  /* 0x000000011d027824 */ /* 0x000fe200078e0a02 */
[----:B------:R-:W-:Y:S01]  /*6bb0*/  UIMAD UR5, UR17, UR5, UR4 ;  /* 0x00000005110572a4 */ /* 0x000fe2000f8e0204 */
[----:B------:R-:W-:Y:S01]  /*6bc0*/  IMAD.SHL.U32 R0, R14, 0x40, RZ ;  /* 0x000000400e007824 */ /* 0x000fe200078e00ff */
[----:B------:R-:W-:Y:S01]  /*6bd0*/  IMNMX R15, R7, 0x40, PT ;  /* 0x00000040070f7817 */ /* 0x000fe20003800200 */
[----:B------:R-:W-:Y:S01]  /*6be0*/  IMAD.SHL.U32 R2, R2, 0x8, RZ ;  /* 0x0000000802027824 */ /* 0x000fe200078e00ff */
[----:B------:R-:W-:Y:S01]  /*6bf0*/  USEL UR16, UR16, URZ, !UP1 ;  /* 0x0000003f10107287 */ /* 0x000fe2000c800000 */
[----:B------:R-:W-:Y:S01]  /*6c00*/  IADD3 R6, P0, R14, UR10, RZ ;  /* 0x0000000a0e067c10 */ /* 0x000fe2000ff1e0ff */
[----:B------:R-:W-:Y:S01]  /*6c10*/  USEL UR7, UR7, URZ, !UP1 ;  /* 0x0000003f07077287 */ /* 0x000fe2000c800000 */
[----:B------:R-:W-:Y:S01]  /*6c20*/  LOP3.LUT R0, R0, 0x1c0, RZ, 0xc0, !PT ;  /* 0x000001c000007812 */ /* 0x000fe200078ec0ff */
[----:B------:R-:W-:Y:S01]  /*6c30*/  IMAD.U32 R8, RZ, RZ, UR18 ;  /* 0x00000012ff087e24 */ /* 0x000fe2000f8e00ff */
[----:B------:R-:W-:Y:S01]  /*6c40*/  ISETP.GE.AND P4, PT, R14, R15, PT ;  /* 0x0000000f0e00720c */ /* 0x000fe20003f86270 */
[----:B------:R-:W-:Y:S01]  /*6c50*/  IMAD.U32 R29, RZ, RZ, UR16 ;  /* 0x00000010ff1d7e24 */ /* 0x000fe2000f8e00ff */
[----:B------:R-:W-:Y:S01]  /*6c60*/  LOP3.LUT R3, R0, 0x38, R2, 0xf8, !PT ;  /* 0x0000003800037812 */ /* 0x000fe200078ef802 */
[----:B------:R-:W-:Y:S01]  /*6c70*/  BSSY B0, `(.L_x_555) ;  /* 0x000002b000007945 */ /* 0x000fe20003800000 */
[----:B------:R-:W-:-:S02]  /*6c80*/  SHF.R.U32.HI R0, RZ, 0x3, R0 ;  /* 0x00000003ff007819 */ /* 0x000fc40000011600 */
[----:B------:R-:W-:Y:S02]  /*6c90*/  LEA.HI.X.SX32 R7, R14, UR11, 0x1, P0 ;  /* 0x0000000b0e077c11 */ /* 0x000fe400080f0eff */
[----:B------:R-:W-:Y:S02]  /*6ca0*/  LOP3.LUT R0, R3, R0, RZ, 0x3c, !PT ;  /* 0x0000000003007212 */ /* 0x000fe400078e3cff */
[----:B------:R-:W-:Y:S02]  /*6cb0*/  SHF.R.S32.HI R3, RZ, 0x1f, R2 ;  /* 0x0000001fff037819 */ /* 0x000fe40000011402 */
[----:B------:R-:W-:Y:S01]  /*6cc0*/  IADD3 R28, R2, 0x40, RZ ;  /* 0x00000040021c7810 */ /* 0x000fe20007ffe0ff */
[----:B------:R-:W-:Y:S02]  /*6cd0*/  IMAD R0, R27, 0x200, R0 ;  /* 0x000002001b007824 */ /* 0x000fe400078e0200 */
[----:B------:R-:W-:-:S04]  /*6ce0*/  IMAD.WIDE.U32 R4, R4, c[0x0][0x338], R2 ;  /* 0x0000ce0004047a25 */ /* 0x000fc800078e0002 */
[----:B------:R-:W-:Y:S01]  /*6cf0*/  IMAD.SHL.U32 R0, R0, 0x2, RZ ;  /* 0x0000000200007824 */ /* 0x000fe200078e00ff */
[----:B------:R-:W-:Y:S01]  /*6d00*/  IADD3 R5, R5, UR5, RZ ;  /* 0x0000000505057c10 */ /* 0x000fe2000fffe0ff */
[----:B------:R-:W-:Y:S02]  /*6d10*/  ULDC.64 UR4, c[0x0][0x340] ;  /* 0x0000d00000047ab9 */ /* 0x000fe40000000a00 */
[----:B------:R-:W-:Y:S01]  /*6d20*/  UIMAD UR4, UR7, UR4, URZ ;  /* 0x00000004070472a4 */ /* 0x000fe2000f8e023f */
[----:B------:R1:W2:Y:S01]  /*6d30*/  LDS.128 R40, [R0+0x7080] ;  /* 0x0070800000287984 */ /* 0x0002a20000000c00 */
[----:B------:R-:W-:Y:S02]  /*6d40*/  IMAD.WIDE.U32 R12, R29, c[0x0][0x340], R4 ;  /* 0x0000d0001d0c7a25 */ /* 0x000fe400078e0004 */
[----:B------:R-:W-:Y:S01]  /*6d50*/  UIMAD UR4, UR16, UR5, UR4 ;  /* 0x00000005100472a4 */ /* 0x000fe2000f8e0204 */
[----:B------:R1:W3:Y:S01]  /*6d60*/  LDS.128 R36, [R0+0x9080] ;  /* 0x0090800000247984 */ /* 0x0002e20000000c00 */
[----:B------:R-:W-:-:S03]  /*6d70*/  IMAD.WIDE R4, R8, 0x40, R6 ;  /* 0x0000004008047825 */ /* 0x000fc600078e0206 */
[----:B------:R1:W4:Y:S01]  /*6d80*/  LDS.128 R32, [R0+0xb080] ;  /* 0x00b0800000207984 */ /* 0x0003220000000c00 */
[----:B------:R-:W-:-:S03]  /*6d90*/  IADD3 R9, R13, UR4, RZ ;  /* 0x000000040d097c10 */ /* 0x000fc6000fffe0ff */
        /* <DEDUP_REMOVED lines=24> */
.L_x_556:
[----:B------:R-:W-:Y:S05]  /*6f20*/  BSYNC B0 ;  /* 0x0000000000007941 */ /* 0x000fea0003800000 */
.L_x_555:
        /* <DEDUP_REMOVED lines=21> */
.L_x_558:
[----:B------:R-:W-:Y:S05]  /*7080*/  BSYNC B0 ;  /* 0x0000000000007941 */ /* 0x000fea0003800000 */
.L_x_557:
[----:B------:R-:W-:Y:S01]  /*7090*/  ULDC.64 UR4, c[0x0][0x308] ;  /* 0x0000c20000047ab9 */ /* 0x000fe20000000a00 */
[----:B-1----:R-:W-:Y:S01]  /*70a0*/  MOV R0, UR17 ;  /* 0x0000001100007c02 */ /* 0x002fe20008000f00 */
[----:B------:R-:W-:Y:S01]  /*70b0*/  UIMAD UR4, UR6, UR4, URZ ;  /* 0x00000004060472a4 */ /* 0x000fe2000f8e023f */
[----:B------:R-:W-:Y:S03]  /*70c0*/  BSSY B0, `(.L_x_559) ;  /* 0x0000018000007945 */ /* 0x000fe60003800000 */
        /* <DEDUP_REMOVED lines=23> */
.L_x_560:
[----:B------:R-:W-:Y:S05]  /*7240*/  BSYNC B0 ;  /* 0x0000000000007941 */ /* 0x000fea0003800000 */
.L_x_559:
        /* <DEDUP_REMOVED lines=19> */
.L_x_553:
[----:B------:R-:W-:Y:S02]  /*7380*/  ULDC.64 UR4, c[0x0][0x358] ;  /* 0x0000d60000047ab9 */ /* 0x000fe40000000a00 */
[----:B------:R-:W-:-:S02]  /*7390*/  UISETP.NE.U32.AND UP1, UPT, URZ, UR4, UPT ;  /* 0x000000043f00728c */ /* 0x000fc4000bf25070 */
[----:B------:R-:W-:Y:S02]  /*73a0*/  UMOV UR6, 0x4 ;  /* 0x0000000400067882 */ /* 0x000fe40000000000 */
[----:B------:R-:W-:-:S03]  /*73b0*/  UISETP.NE.AND.EX UP1, UPT, URZ, UR5, UPT, UP1 ;  /* 0x000000053f00728c */ /* 0x000fc6000bf25310 */
[----:B------:R-:W-:Y:S02]  /*73c0*/  ULDC.64 UR4, c[0x0][0x358] ;  /* 0x0000d60000047ab9 */ /* 0x000fe40000000a00 */
[----:B------:R-:W-:Y:S01]  /*73d0*/  UIMAD.WIDE UR4, UR16, UR6, UR4 ;  /* 0x00000006100472a5 */ /* 0x000fe2000f8e0204 */
[----:B------:R-:W-:-:S05]  /*73e0*/  PLOP3.LUT P1, PT, PT, PT, UP1, 0x80, 0x0 ;  /* 0x000000000000781c */ /* 0x000fca0003f2f018 */
[----:B------:R-:W-:Y:S01]  /*73f0*/  IMAD.U32 R4, RZ, RZ, UR4 ;  /* 0x00000004ff047e24 */ /* 0x000fe2000f8e00ff */
[----:B-----5:R-:W-:Y:S01]  /*7400*/  MOV R5, UR5 ;  /* 0x0000000500057c02 */ /* 0x020fe20008000f00 */
[----:B------:R-:W-:-:S06]  /*7410*/  ULDC.64 UR4, c[0x0][0x360] ;  /* 0x0000d80000047ab9 */ /* 0x000fcc0000000a00 */
[----:B------:R-:W2:Y:S01]  /*7420*/  @P1 LDG.E R0, [R4.64] ;  /* 0x0000001404001981 */ /* 0x000ea2000c1e1900 */
[----:B------:R-:W-:Y:S01]  /*7430*/  UISETP.NE.U32.AND UP0, UPT, URZ, UR4, UPT ;  /* 0x000000043f00728c */ /* 0x000fe2000bf05070 */
[----:B------:R-:W-:-:S03]  /*7440*/  IMAD.MOV.U32 R6, RZ, RZ, c[0x0][0x2f0] ;  /* 0x0000bc00ff067624 */ /* 0x000fc600078e00ff */
[----:B------:R-:W-:-:S03]  /*7450*/  UISETP.NE.AND.EX UP0, UPT, URZ, UR5, UPT, UP0 ;  /* 0x000000053f00728c */ /* 0x000fc6000bf05300 */
[----:B------:R-:W-:-:S03]  /*7460*/  ULDC.64 UR4, c[0x0][0x360] ;  /* 0x0000d80000047ab9 */ /* 0x000fc60000000a00 */
[----:B------:R-:W-:-:S05]  /*7470*/  PLOP3.LUT P0, PT, PT, PT, UP0, 0x80, 0x0 ;  /* 0x000000000000781c */ /* 0x000fca0003f0f008 */
[----:B------:R-:W-:-:S06]  /*7480*/  @UP0 UIMAD.WIDE UR4, UR16, UR6, UR4 ;  /* 0x00000006100402a5 */ /* 0x000fcc000f8e0204 */
[----:B------:R-:W-:Y:S01]  /*7490*/  MOV R2, UR4 ;  /* 0x0000000400027c02 */ /* 0x000fe20008000f00 */
        /* <DEDUP_REMOVED lines=13> */
.L_x_561:
[----:B-1----:R-:W1:Y:S01]  /*7570*/  S2R R2, SR_TID.X ;  /* 0x0000000000027919 */ /* 0x002e620000002100 */
[----:B------:R-:W-:Y:S01]  /*7580*/  USHF.R.S32.HI UR6, URZ, 0x1f, UR17 ;  /* 0x0000001f3f067899 */ /* 0x000fe20008011411 */
[----:B-----5:R-:W-:Y:S01]  /*7590*/  IADD3 R14, R6, -UR9, RZ ;  /* 0x80000009060e7c10 */ /* 0x020fe2000fffe0ff */
[----:B------:R-:W-:Y:S01]  /*75a0*/  ULDC.64 UR4, c[0x0][0x308] ;  /* 0x0000c20000047ab9 */ /* 0x000fe20000000a00 */
[----:B------:R-:W-:Y:S01]  /*75b0*/  IMAD.U32 R6, RZ, RZ, UR18 ;  /* 0x00000012ff067e24 */ /* 0x000fe2000f8e00ff */
[----:B------:R-:W-:Y:S01]  /*75c0*/  UIMAD UR4, UR6, UR4, URZ ;  /* 0x00000004060472a4 */ /* 0x000fe2000f8e023f */
[----:B------:R-:W-:Y:S01]  /*75d0*/  BSSY B0, `(.L_x_562) ;  /* 0x0000029000007945 */ /* 0x000fe20003800000 */
[----:B------:R-:W-:-:S02]  /*75e0*/  USHF.R.S32.HI UR7, URZ, 0x1f, UR16 ;  /* 0x0000001f3f077899 */ /* 0x000fc40008011410 */
[----:B------:R-:W-:Y:S02]  /*75f0*/  UIMAD UR5, UR17, UR5, UR4 ;  /* 0x00000005110572a4 */ /* 0x000fe4000f8e0204 */
[----:B------:R-:W-:Y:S02]  /*7600*/  USEL UR16, UR16, URZ, !UP1 ;  /* 0x0000003f10107287 */ /* 0x000fe4000c800000 */
[----:B------:R-:W-:-:S04]  /*7610*/  USEL UR7, UR7, URZ, !UP1 ;  /* 0x0000003f07077287 */ /* 0x000fc8000c800000 */
[----:B------:R-:W-:Y:S01]  /*7620*/  IMAD.U32 R17, RZ, RZ, UR16 ;  /* 0x00000010ff117e24 */ /* 0x000fe2000f8e00ff */
[----:B-1----:R-:W-:-:S04]  /*7630*/  SHF.R.S32.HI R4, RZ, 0x1f, R2 ;  /* 0x0000001fff047819 */ /* 0x002fc80000011402 */
[----:B------:R-:W-:-:S04]  /*7640*/  LEA.HI R4, R4, R2, RZ, 0x3 ;  /* 0x0000000204047211 */ /* 0x000fc800078f18ff */
[----:B------:R-:W-:-:S05]  /*7650*/  LOP3.LUT R0, R4, 0x1ffffff8, RZ, 0xc0, !PT ;  /* 0x1ffffff804007812 */ /* 0x000fca00078ec0ff */
[----:B------:R-:W-:Y:S02]  /*7660*/  IMAD.IADD R0, R2, 0x1, -R0 ;  /* 0x0000000102007824 */ /* 0x000fe400078e0a00 */
[----:B------:R-:W-:Y:S02]  /*7670*/  IMAD.U32 R2, RZ, RZ, UR17 ;  /* 0x00000011ff027e24 */ /* 0x000fe4000f8e00ff */
[----:B------:R-:W-:Y:S01]  /*7680*/  IMAD.SHL.U32 R12, R0, 0x8, RZ ;  /* 0x00000008000c7824 */ /* 0x000fe200078e00ff */
[----:B------:R-:W-:-:S04]  /*7690*/  SHF.R.S32.HI R0, RZ, 0x3, R4 ;  /* 0x00000003ff007819 */ /* 0x000fc80000011404 */
[--C-:B------:R-:W-:Y:S02]  /*76a0*/  SHF.R.S32.HI R13, RZ, 0x1f, R12.reuse ;  /* 0x0000001fff0d7819 */ /* 0x100fe4000001140c */
[C---:B------:R-:W-:Y:S02]  /*76b0*/  ISETP.GE.AND P4, PT, R0.reuse, R14, PT ;  /* 0x0000000e0000720c */ /* 0x040fe40003f86270 */
[----:B------:R-:W-:Y:S01]  /*76c0*/  IADD3 R4, P0, R0, UR10, RZ ;  /* 0x0000000a00047c10 */ /* 0x000fe2000ff1e0ff */
[----:B------:R-:W-:Y:S01]  /*76d0*/  IMAD.WIDE.U32 R2, R2, c[0x0][0x308], R12 ;  /* 0x0000c20002027a25 */ /* 0x000fe200078e000c */
[----:B------:R-:W-:Y:S02]  /*76e0*/  IADD3 R15, R12, 0x40, RZ ;  /* 0x000000400c0f7810 */ /* 0x000fe40007ffe0ff */
[----:B------:R-:W-:Y:S02]  /*76f0*/  LEA.HI.X.SX32 R5, R0, UR11, 0x1, P0 ;  /* 0x0000000b00057c11 */ /* 0x000fe400080f0eff */
[----:B------:R-:W-:Y:S01]  /*7700*/  IADD3 R3, R3, UR5, RZ ;  /* 0x0000000503037c10 */ /* 0x000fe2000fffe0ff */
[----:B------:R-:W-:Y:S01]  /*7710*/  ULDC.64 UR4, c[0x0][0x310] ;  /* 0x0000c40000047ab9 */ /* 0x000fe20000000a00 */
[----:B------:R-:W-:Y:S01]  /*7720*/  IADD3 R16, R12, 0x80, RZ ;  /* 0x000000800c107810 */ /* 0x000fe20007ffe0ff */
[----:B------:R-:W-:Y:S01]  /*7730*/  UIMAD UR4, UR7, UR4, URZ ;  /* 0x00000004070472a4 */ /* 0x000fe2000f8e023f */
[----:B------:R-:W-:-:S03]  /*7740*/  IMAD.WIDE R6, R6, 0x40, R4 ;  /* 0x0000004006067825 */ /* 0x000fc600078e0204 */
[----:B------:R-:W-:Y:S01]  /*7750*/  UIMAD UR4, UR16, UR5, UR4 ;  /* 0x00000005100472a4 */ /* 0x000fe2000f8e0204 */
        /* <DEDUP_REMOVED lines=16> */
.L_x_563:
[----:B------:R-:W-:Y:S05]  /*7860*/  BSYNC B0 ;  /* 0x0000000000007941 */ /* 0x000fea0003800000 */
.L_x_562:
        /* <DEDUP_REMOVED lines=19> */
.L_x_565:
[----:B------:R-:W-:Y:S05]  /*79a0*/  BSYNC B0 ;  /* 0x0000000000007941 */ /* 0x000fea0003800000 */
.L_x_564:
        /* <DEDUP_REMOVED lines=26> */
.L_x_567:
[----:B------:R-:W-:Y:S05]  /*7b50*/  BSYNC B0 ;  /* 0x0000000000007941 */ /* 0x000fea0003800000 */
.L_x_566:
        /* <DEDUP_REMOVED lines=18> */
.L_x_568:
        /* <DEDUP_REMOVED lines=16> */
.L_x_1396:


//--------------------- .text._ZN7cutlass13device_kernelIN5flash19enable_sm80_to_sm89INS1_16FlashAttnBwdSm80INS1_25CollectiveMainloopBwdSm80ILi1ELi1EN4cute5tupleIJNS5_1CILi64EEES8_NS7_ILi192EEEEEENS_6half_tEfNS_4arch4Sm80ELb1ELb0ELb1ELb1ELb1ELb0ELb0ELb0ELi2ELi2ELi2ELi2ELb1EEENS1_21CollectiveEpilogueBwdISA_SB_SD_Li256ELb1ELb0ELi4EEENS1_25SingleTileBwdLPTSchedulerILb1ELi64ELb1EEEEEEEEEvNT_6ParamsE --------------------------
	.section	.text._ZN7cutlass13device_kernelIN5flash19enable_sm80_to_sm89INS1_16FlashAttnBwdSm80INS1_25CollectiveMainloopBwdSm80ILi1ELi1EN4cute5tupleIJNS5_1CILi64EEES8_NS7_ILi192EEEEEENS_6half_tEfNS_4arch4Sm80ELb1ELb0ELb1ELb1ELb1ELb0ELb0ELb0ELi2ELi2ELi2ELi2ELb1EEENS1_21CollectiveEpilogueBwdISA_SB_SD_Li256ELb1ELb0ELi4EEENS1_25SingleTileBwdLPTSchedulerILb1ELi64ELb1EEEEEEEEEvNT_6ParamsE,"ax",@progbits
	.sectioninfo	@"SHI_REGISTERS=255"
	.align	128
.text._ZN7cutlass13device_kernelIN5flash19enable_sm80_to_sm89INS1_16FlashAttnBwdSm80INS1_25CollectiveMainloopBwdSm80ILi1ELi1EN4cute5tupleIJNS5_1CILi64EEES8_NS7_ILi192EEEEEENS_6half_tEfNS_4arch4Sm80ELb1ELb0ELb1ELb1ELb1ELb0ELb0ELb0ELi2ELi2ELi2ELi2ELb1EEENS1_21CollectiveEpilogueBwdISA_SB_SD_Li256ELb1ELb0ELi4EEENS1_25SingleTileBwdLPTSchedulerILb1ELi64ELb1EEEEEEEEEvNT_6ParamsE:
        .type           _ZN7cutlass13device_kernelIN5flash19enable_sm80_to_sm89INS1_16FlashAttnBwdSm80INS1_25CollectiveMainloopBwdSm80ILi1ELi1EN4cute5tupleIJNS5_1CILi64EEES8_NS7_ILi192EEEEEENS_6half_tEfNS_4arch4Sm80ELb1ELb0ELb1ELb1ELb1ELb0ELb0ELb0ELi2ELi2ELi2ELi2ELb1EEENS1_21CollectiveEpilogueBwdISA_SB_SD_Li256ELb1ELb0ELi4EEENS1_25SingleTileBwdLPTSchedulerILb1ELi64ELb1EEEEEEEEEvNT_6ParamsE,@function
        .size           _ZN7cutlass13device_kernelIN5flash19enable_sm80_to_sm89INS1_16FlashAttnBwdSm80INS1_25CollectiveMainloopBwdSm80ILi1ELi1EN4cute5tupleIJNS5_1CILi64EEES8_NS7_ILi192EEEEEENS_6half_tEfNS_4arch4Sm80ELb1ELb0ELb1ELb1ELb1ELb0ELb0ELb0ELi2ELi2ELi2ELi2ELb1EEENS1_21CollectiveEpilogueBwdISA_SB_SD_Li256ELb1ELb0ELi4EEENS1_25SingleTileBwdLPTSchedulerILb1ELi64ELb1EEEEEEEEEvNT_6ParamsE,(.L_x_1397 - _ZN7cutlass13device_kernelIN5flash19enable_sm80_to_sm89INS1_16FlashAttnBwdSm80INS1_25CollectiveMainloopBwdSm80ILi1ELi1EN4cute5tupleIJNS5_1CILi64EEES8_NS7_ILi192EEEEEENS_6half_tEfNS_4arch4Sm80ELb1ELb0ELb1ELb1ELb1ELb0ELb0ELb0ELi2ELi2ELi2ELi2ELb1EEENS1_21CollectiveEpilogueBwdISA_SB_SD_Li256ELb1ELb0ELi4EEENS1_25SingleTileBwdLPTSchedulerILb1ELi64ELb1EEEEEEEEEvNT_6ParamsE)
        .other          _ZN7cutlass13device_kernelIN5flash19enable_sm80_to_sm89INS1_16FlashAttnBwdSm80INS1_25CollectiveMainloopBwdSm80ILi1ELi1EN4cute5tupleIJNS5_1CILi64EEES8_NS7_ILi192EEEEEENS_6half_tEfNS_4arch4Sm80ELb1ELb0ELb1ELb1ELb1ELb0ELb0ELb0ELi2ELi2ELi2ELi2ELb1EEENS1_21CollectiveEpilogueBwdISA_SB_SD_Li256ELb1ELb0ELi4EEENS1_25SingleTileBwdLPTSchedulerILb1ELi64ELb1EEEEEEEEEvNT_6ParamsE,@"STO_CUDA_ENTRY STV_DEFAULT"
_ZN7cutlass13device_kernelIN5flash19enable_sm80_to_sm89INS1_16FlashAttnBwdSm80INS1_25CollectiveMainloopBwdSm80ILi1ELi1EN4cute5tupleIJNS5_1CILi64EEES8_NS7_ILi192EEEEEENS_6half_tEfNS_4arch4Sm80ELb1ELb0ELb1ELb1ELb1ELb0ELb0ELb0ELi2ELi2ELi2ELi2ELb1EEENS1_21CollectiveEpilogueBwdISA_SB_SD_Li256ELb1ELb0ELi4EEENS1_25SingleTileBwdLPTSchedulerILb1ELi64ELb1EEEEEEEEEvNT_6ParamsE:
[----:B------:R-:W-:Y:S02]  /*0000*/  MOV R1, c[0x0][0x28] ;  /* 0x00000a0000017a02 */ /* 0x000fe40000000f00 */
[----:B------:R-:W1:Y:S01]  /*0010*/  S2R R33, SR_TID.X ;  /* 0x0000000000217919 */ /* 0x000e620000002100 */
[----:B------:R-:W2:Y:S01]  /*0020*/  S2UR UR4, SR_CTAID.X ;  /* 0x00000000000479c3 */ /* 0x000ea20000002500 */
[----:B------:R-:W-:Y:S01]  /*0030*/  ULDC.64 UR18, c[0x0][0x118] ;  /* 0x0000460000127ab9 */ /* 0x000fe20000000a00 */
        /* <DEDUP_REMOVED lines=26> */
.L_x_570:
[----:B------:R-:W-:Y:S02]  /*01e0*/  ULDC UR7, c[0x0][0x3ac] ;  /* 0x0000eb0000077ab9 */ /* 0x000fe40000000800 */
[----:B------:R-:W-:Y:S02]  /*01f0*/  UISETP.NE.AND UP0, UPT, UR7, 0x1, UPT ;  /* 0x000000010700788c */ /* 0x000fe4000bf05270 */
[----:B------:R-:W-:Y:S02]  /*0200*/  ULDC.64 UR4, c[0x0][0x3b0] ;  /* 0x0000ec0000047ab9 */ /* 0x000fe40000000a00 */
[----:B------:R-:W-:Y:S02]  /*0210*/  UIMAD.WIDE.U32 UR10, UR6, UR4, URZ ;  /* 0x00000004060a72a5 */ /* 0x000fe4000f8e003f */
[----:B------:R-:W-:-:S05]  /*0220*/  UMOV UR9, UR6 ;  /* 0x0000000600097c82 */ /* 0x000fca0008000000 */
[----:B------:R-:W-:-:S04]  /*0230*/  @UP0 USHF.R.U32.HI UR9, URZ, UR5, UR11 ;  /* 0x000000053f090299 */ /* 0x000fc8000801160b */
[----:B------:R-:W-:-:S04]  /*0240*/  UIMAD UR7, UR9, UR7, URZ ;  /* 0x00000007090772a4 */ /* 0x000fc8000f8e023f */
.L_x_571:
        /* <DEDUP_REMOVED lines=12> */
[----:B------:R-:W-:-:S06]  /*0310*/  UIMAD UR4, UR4, UR6, UR5 ;  /* 0x00000006040472a4 */ /* 0x000fcc000f8e0205 */
[----:B------:R-:W-:Y:S01]  /*0320*/  IMAD.U32 R243, RZ, RZ, UR4 ;  /* 0x00000004fff37e24 */ /* 0x000fe2000f8e00ff */
        /* <DEDUP_REMOVED lines=9> */
.L_x_572:
        /* <DEDUP_REMOVED lines=14> */
.L_x_574:
[----:B------:R-:W-:Y:S02]  /*04a0*/  ULDC UR5, c[0x0][0x3d4] ;  /* 0x0000f50000057ab9 */ /* 0x000fe40000000800 */
.L_x_573:
[----:B------:R-:W-:Y:S02]  /*04b0*/  UIADD3 UR5, UR5, 0x3f, URZ ;  /* 0x0000003f05057890 */ /* 0x000fe4000fffe03f */
[----:B------:R-:W-:-:S02]  /*04c0*/  ULOP3.LUT UR16, URZ, UR9, URZ, 0x33, !UPT ;  /* 0x000000093f107292 */ /* 0x000fc4000f8e333f */
[----:B------:R-:W-:-:S04]  /*04d0*/  USHF.R.S32.HI UR4, URZ, 0x1f, UR5 ;  /* 0x0000001f3f047899 */ /* 0x000fc80008011405 */
[----:B------:R-:W-:-:S04]  /*04e0*/  ULEA.HI UR4, UR4, UR5, URZ, 0x6 ;  /* 0x0000000504047291 */ /* 0x000fc8000f8f303f */
[----:B------:R-:W-:-:S04]  /*04f0*/  USHF.R.S32.HI UR4, URZ, 0x6, UR4 ;  /* 0x000000063f047899 */ /* 0x000fc80008011404 */
[----:B------:R-:W-:Y:S02]  /*0500*/  UISETP.GT.AND UP0, UPT, UR4, UR9, UPT ;  /* 0x000000090400728c */ /* 0x000fe4000bf04270 */
[----:B------:R-:W-:Y:S02]  /*0510*/  UIADD3 UR16, UR4, UR16, URZ ;  /* 0x0000001004107290 */ /* 0x000fe4000fffe03f */
[----:B------:R-:W-:Y:S01]  /*0520*/  USEL UR15, UR15, 0xffffffff, UP0 ;  /* 0xffffffff0f0f7887 */ /* 0x000fe20008000000 */
[----:B------:R-:W-:Y:S05]  /*0530*/  BRA `(.L_x_575) ;  /* 0x000004a000007947 */ /* 0x000fea0003800000 */
.L_x_569:
[----:B------:R-:W-:Y:S02]  /*0540*/  ULDC.64 UR6, c[0x0][0x3b8] ;  /* 0x0000ee0000067ab9 */ /* 0x000fe40000000a00 */
[----:B------:R-:W-:Y:S02]  /*0550*/  UISETP.NE.AND UP0, UPT, UR6, 0x1, UPT ;  /* 0x000000010600788c */ /* 0x000fe4000bf05270 */
[----:B------:R-:W-:Y:S02]  /*0560*/  UIMAD.WIDE.U32 UR10, UR4, UR7, URZ ;  /* 0x00000007040a72a5 */ /* 0x000fe4000f8e003f */
[----:B------:R-:W-:-:S02]  /*0570*/  ULDC UR5, c[0x0][0x3c0] ;  /* 0x0000f00000057ab9 */ /* 0x000fc40000000800 */
        /* <DEDUP_REMOVED lines=17> */
.L_x_576:
[----:B------:R-:W-:Y:S02]  /*0690*/  ULDC UR7, c[0x0][0x3ac] ;  /* 0x0000eb0000077ab9 */ /* 0x000fe40000000800 */
[----:B------:R-:W-:Y:S02]  /*06a0*/  UISETP.NE.AND UP0, UPT, UR7, 0x1, UPT ;  /* 0x000000010700788c */ /* 0x000fe4000bf05270 */
[----:B------:R-:W-:Y:S02]  /*06b0*/  ULDC.64 UR4, c[0x0][0x3b0] ;  /* 0x0000ec0000047ab9 */ /* 0x000fe40000000a00 */
[----:B------:R-:W-:Y:S02]  /*06c0*/  UIMAD.WIDE.U32 UR10, UR6, UR4, URZ ;  /* 0x00000004060a72a5 */ /* 0x000fe4000f8e003f */
[----:B------:R-:W-:-:S05]  /*06d0*/  UMOV UR9, UR6 ;  /* 0x0000000600097c82 */ /* 0x000fca0008000000 */
[----:B------:R-:W-:-:S04]  /*06e0*/  @UP0 USHF.R.U32.HI UR9, URZ, UR5, UR11 ;  /* 0x000000053f090299 */ /* 0x000fc8000801160b */
[----:B------:R-:W-:-:S04]  /*06f0*/  UIMAD UR7, UR9, UR7, URZ ;  /* 0x00000007090772a4 */ /* 0x000fc8000f8e023f */
.L_x_577:
        /* <DEDUP_REMOVED lines=23> */
.L_x_578:
        /* <DEDUP_REMOVED lines=14> */
.L_x_580:
[----:B------:R-:W-:Y:S02]  /*0950*/  ULDC UR5, c[0x0][0x3d4] ;  /* 0x0000f50000057ab9 */ /* 0x000fe40000000800 */
.L_x_579:
[----:B------:R-:W-:Y:S02]  /*0960*/  UIADD3 UR5, UR5, 0x3f, URZ ;  /* 0x0000003f05057890 */ /* 0x000fe4000fffe03f */
[----:B------:R-:W-:-:S02]  /*0970*/  ULOP3.LUT UR16, URZ, UR9, URZ, 0x33, !UPT ;  /* 0x000000093f107292 */ /* 0x000fc4000f8e333f */
[----:B------:R-:W-:-:S04]  /*0980*/  USHF.R.S32.HI UR4, URZ, 0x1f, UR5 ;  /* 0x0000001f3f047899 */ /* 0x000fc80008011405 */
[----:B------:R-:W-:-:S04]  /*0990*/  ULEA.HI UR4, UR4, UR5, URZ, 0x6 ;  /* 0x0000000504047291 */ /* 0x000fc8000f8f303f */
[----:B------:R-:W-:-:S04]  /*09a0*/  USHF.R.S32.HI UR4, URZ, 0x6, UR4 ;  /* 0x000000063f047899 */ /* 0x000fc80008011404 */
[----:B------:R-:W-:Y:S02]  /*09b0*/  UISETP.GT.AND UP0, UPT, UR4, UR9, UPT ;  /* 0x000000090400728c */ /* 0x000fe4000bf04270 */
[----:B------:R-:W-:Y:S02]  /*09c0*/  UIADD3 UR16, UR4, UR16, URZ ;  /* 0x0000001004107290 */ /* 0x000fe4000fffe03f */
[----:B------:R-:W-:-:S06]  /*09d0*/  USEL UR15, UR15, 0xffffffff, UP0 ;  /* 0xffffffff0f0f7887 */ /* 0x000fcc0008000000 */
.L_x_575:
        /* <DEDUP_REMOVED lines=49> */
.L_x_581:
        /* <DEDUP_REMOVED lines=10> */
.L_x_582:
[----:B------:R-:W-:Y:S05]  /*0d90*/  @!P1 BRA `(.L_x_583) ;  /* 0x0000005000009947 */ /* 0x000fea0003800000 */
[----:B------:R1:W2:Y:S04]  /*0da0*/  LDG.E R0, [R2.64] ;  /* 0x0000001202007981 */ /* 0x0002a8000c1e1900 */
[----:B-1----:R-:W3:Y:S01]  /*0db0*/  LDG.E R2, [R2.64+0x4] ;  /* 0x0000041202027981 */ /* 0x002ee2000c1e1900 */
[----:B--2---:R-:W1:Y:S08]  /*0dc0*/  R2UR UR13, R0 ;  /* 0x00000000000d73c2 */ /* 0x004e7000000e0000 */
[----:B---3--:R-:W1:Y:S02]  /*0dd0*/  R2UR UR4, R2 ;  /* 0x00000000020473c2 */ /* 0x008e6400000e0000 */
[----:B-1----:R-:W-:-:S06]  /*0de0*/  UIADD3 UR13, -UR13, UR4, URZ ;  /* 0x000000040d0d7290 */ /* 0x002fcc000fffe13f */
.L_x_583:
        /* <DEDUP_REMOVED lines=11> */
[----:B------:R-:W-:Y:S01]  /*0ea0*/  IMAD.MOV.U32 R8, RZ, RZ, RZ ;  /* 0x000000ffff087224 */ /* 0x000fe200078e00ff */
[----:B------:R-:W-:Y:S01]  /*0eb0*/  USHF.R.S32.HI UR17, URZ, 0x1f, UR4 ;  /* 0x0000001f3f117899 */ /* 0x000fe20008011404 */
[----:B------:R-:W-:Y:S01]  /*0ec0*/  IMAD.MOV.U32 R120, RZ, RZ, RZ ;  /* 0x000000ffff787224 */ /* 0x000fe200078e00ff */
[----:B------:R-:W-:Y:S01]  /*0ed0*/  CS2R R118, SRZ ;  /* 0x0000000000767805 */ /* 0x000fe2000001ff00 */
[----:B------:R-:W-:Y:S01]  /*0ee0*/  CS2R R10, SRZ ;  /* 0x00000000000a7805 */ /* 0x000fe2000001ff00 */
        /* <DEDUP_REMOVED lines=61> */
[----:B------:R-:W-:Y:S01]  /*12c0*/  IMAD.MOV.U32 R8, RZ, RZ, R243 ;  /* 0x000000ffff087224 */ /* 0x000fe200078e00f3 */
[----:B------:R-:W-:Y:S01]  /*12d0*/  USHF.R.S32.HI UR11, URZ, 0x1f, UR15 ;  /* 0x0000001f3f0b7899 */ /* 0x000fe2000801140f */
[----:B------:R-:W-:Y:S01]  /*12e0*/  IMAD.MOV.U32 R20, RZ, RZ, c[0x0][0x1d8] ;  /* 0x00007600ff147624 */ /* 0x000fe200078e00ff */
[----:B------:R-:W-:Y:S01]  /*12f0*/  ISETP.NE.AND P0, PT, R0, 0x1, PT ;  /* 0x000000010000780c */ /* 0x000fe20003f05270 */
[----:B------:R-:W-:Y:S01]  /*1300*/  USEL UR12, UR15, URZ, !UP1 ;  /* 0x0000003f0f0c7287 */ /* 0x000fe2000c800000 */
[CC--:B------:R-:W-:Y:S01]  /*1310*/  LEA.HI R28, R14.reuse, R33.reuse, RZ, 0x3 ;  /* 0x000000210e1c7211 */ /* 0x0c0fe200078f18ff */
[----:B------:R-:W-:Y:S01]  /*1320*/  USEL UR7, UR11, URZ, !UP1 ;  /* 0x0000003f0b077287 */ /* 0x000fe2000c800000 */
[----:B------:R-:W-:Y:S01]  /*1330*/  LEA.HI R32, R14, R33, RZ, 0x5 ;  /* 0x000000210e207211 */ /* 0x000fe200078f28ff */
[----:B------:R-:W-:Y:S01]  /*1340*/  ULDC.64 UR4, c[0x0][0x1e8] ;  /* 0x00007a0000047ab9 */ /* 0x000fe20000000a00 */
[----:B------:R-:W-:Y:S01]  /*1350*/  SHF.R.S32.HI R242, RZ, 0x3, R28 ;  /* 0x00000003fff27819 */ /* 0x000fe2000001141c */
[----:B------:R-:W-:Y:S01]  /*1360*/  UIMAD UR4, UR7, UR4, URZ ;  /* 0x00000004070472a4 */ /* 0x000fe2000f8e023f */
[----:B------:R-:W-:Y:S01]  /*1370*/  LOP3.LUT R3, R28, 0xfffffff8, RZ, 0xc0, !PT ;  /* 0xfffffff81c037812 */ /* 0x000fe200078ec0ff */
[----:B------:R-:W-:Y:S01]  /*1380*/  IMAD.U32 R15, RZ, RZ, UR12 ;  /* 0x0000000cff0f7e24 */ /* 0x000fe2000f8e00ff */
[----:B------:R-:W-:Y:S01]  /*1390*/  SHF.R.S32.HI R4, RZ, 0x5, R32 ;  /* 0x00000005ff047819 */ /* 0x000fe20000011420 */
[----:B------:R-:W-:Y:S01]  /*13a0*/  UIMAD UR4, UR12, UR5, UR4 ;  /* 0x000000050c0472a4 */ /* 0x000fe2000f8e0204 */
[----:B-----5:R-:W-:Y:S01]  /*13b0*/  IADD3 R19, P1, R242, R5, RZ ;  /* 0x00000005f2137210 */ /* 0x020fe20007f3e0ff */
[----:B------:R-:W-:Y:S01]  /*13c0*/  @P0 IMAD.HI.U32 R0, R243, c[0x0][0x24c], RZ ;  /* 0x00009300f3000a27 */ /* 0x000fe200078e00ff */
[----:B------:R-:W-:Y:S01]  /*13d0*/  LEA.HI R2, R32, R4, RZ, 0x1 ;  /* 0x0000000420027211 */ /* 0x000fe200078f08ff */
[----:B------:R-:W-:Y:S01]  /*13e0*/  UIADD3 UR8, -UR9, UR13, URZ ;  /* 0x0000000d09087290 */ /* 0x000fe2000fffe13f */
[----:B------:R-:W-:Y:S01]  /*13f0*/  LEA.HI R31, R14, R33, RZ, 0x4 ;  /* 0x000000210e1f7211 */ /* 0x000fe200078f20ff */
[----:B------:R-:W-:Y:S01]  /*1400*/  IMAD.IADD R16, R33, 0x1, -R3 ;  /* 0x0000000121107824 */ /* 0x000fe200078e0a03 */
[----:B------:R-:W-:Y:S01]  /*1410*/  @P0 SHF.R.U32.HI R8, RZ, c[0x0][0x250], R0 ;  /* 0x00009400ff080a19 */ /* 0x000fe20000011600 */
[----:B------:R-:W-:Y:S01]  /*1420*/  USEL UR11, UR11, URZ, !UP2 ;  /* 0x0000003f0b0b7287 */ /* 0x000fe2000d000000 */
[----:B------:R-:W-:Y:S01]  /*1430*/  SHF.R.S32.HI R0, RZ, 0x1f, R242 ;  /* 0x0000001fff007819 */ /* 0x000fe200000114f2 */
[----:B------:R-:W-:Y:S01]  /*1440*/  IMAD.SHL.U32 R12, R16, 0x8, RZ ;  /* 0x00000008100c7824 */ /* 0x000fe200078e00ff */
[----:B------:R-:W-:Y:S01]  /*1450*/  IADD3 R6, P0, R242, R9, RZ ;  /* 0x00000009f2067210 */ /* 0x000fe20007f1e0ff */
[----:B------:R-:W-:Y:S01]  /*1460*/  USHF.R.S32.HI UR21, URZ, 0x1f, UR17 ;  /* 0x0000001f3f157899 */ /* 0x000fe20008011411 */
[-C--:B------:R-:W-:Y:S01]  /*1470*/  LEA.HI.X.SX32 R21, R5, R0.reuse, 0x1, P1 ;  /* 0x0000000005157211 */ /* 0x080fe200008f0eff */
[----:B------:R-:W-:Y:S01]  /*1480*/  IMAD.MOV.U32 R220, RZ, RZ, 0x20 ;  /* 0x00000020ffdc7424 */ /* 0x000fe200078e00ff */
[----:B------:R-:W-:Y:S01]  /*1490*/  LEA.HI.X.SX32 R7, R9, R0, 0x1, P0 ;  /* 0x0000000009077211 */ /* 0x000fe200000f0eff */
[----:B------:R-:W-:Y:S01]  /*14a0*/  IMAD.MOV.U32 R222, RZ, RZ, 0x40 ;  /* 0x00000040ffde7424 */ /* 0x000fe200078e00ff */
[----:B------:R-:W-:Y:S01]  /*14b0*/  LOP3.LUT R0, R2, 0xfffffffe, RZ, 0xc0, !PT ;  /* 0xfffffffe02007812 */ /* 0x000fe200078ec0ff */
[----:B------:R-:W-:Y:S01]  /*14c0*/  USHF.L.U32 UR20, UR17, 0x6, URZ ;  /* 0x0000000611147899 */ /* 0x000fe2000800063f */
[----:B------:R-:W-:Y:S01]  /*14d0*/  SHF.R.S32.HI R5, RZ, 0x1f, R8 ;  /* 0x0000001fff057819 */ /* 0x000fe20000011408 */
[----:B------:R-:W-:Y:S01]  /*14e0*/  CS2R R130, SRZ ;  /* 0x0000000000827805 */ /* 0x000fe2000001ff00 */
[----:B------:R-:W-:Y:S01]  /*14f0*/  SHF.R.S32.HI R9, RZ, 0x4, R31 ;  /* 0x00000004ff097819 */ /* 0x000fe2000001141f */
[----:B------:R-:W-:Y:S01]  /*1500*/  IMAD.IADD R27, R4, 0x1, -R0 ;  /* 0x00000001041b7824 */ /* 0x000fe200078e0a00 */
[----:B------:R-:W-:Y:S01]  /*1510*/  SHF.R.S32.HI R13, RZ, 0x1f, R12 ;  /* 0x0000001fff0d7819 */ /* 0x000fe2000001140c */
[C---:B------:R-:W-:Y:S01]  /*1520*/  IMAD R0, R5.reuse, c[0x0][0x1e0], RZ ;  /* 0x0000780005007a24 */ /* 0x040fe200078e02ff */
[----:B------:R-:W-:Y:S01]  /*1530*/  LEA.HI R23, R14, R33, RZ, 0x2 ;  /* 0x000000210e177211 */ /* 0x000fe200078f10ff */
[----:B------:R-:W-:Y:S01]  /*1540*/  IMAD R5, R5, c[0x0][0x1b0], RZ ;  /* 0x00006c0005057a24 */ /* 0x000fe200078e02ff */
[----:B------:R-:W-:Y:S01]  /*1550*/  LEA.HI R4, R31, R9, RZ, 0x1 ;  /* 0x000000091f047211 */ /* 0x000fe200078f08ff */
[C---:B------:R-:W-:Y:S01]  /*1560*/  IMAD R0, R8.reuse, c[0x0][0x1e4], R0 ;  /* 0x0000790008007a24 */ /* 0x040fe200078e0200 */
[----:B------:R-:W-:Y:S01]  /*1570*/  SHF.R.S32.HI R11, RZ, 0x2, R23 ;  /* 0x00000002ff0b7819 */ /* 0x000fe20000011417 */
[----:B------:R-:W-:Y:S01]  /*1580*/  IMAD.WIDE.U32 R2, R8, c[0x0][0x1e0], R12 ;  /* 0x0000780008027a25 */ /* 0x000fe200078e000c */
[----:B------:R-:W-:Y:S01]  /*1590*/  SHF.R.S32.HI R10, RZ, 0x1f, R23 ;  /* 0x0000001fff0a7819 */ /* 0x000fe20000011417 */
[----:B------:R-:W-:Y:S01]  /*15a0*/  CS2R R128, SRZ ;  /* 0x0000000000807805 */ /* 0x000fe2000001ff00 */
[----:B------:R-:W-:Y:S01]  /*15b0*/  LOP3.LUT R4, R4, 0xfffffffe, RZ, 0xc0, !PT ;  /* 0xfffffffe04047812 */ /* 0x000fe200078ec0ff */
[----:B------:R-:W-:Y:S01]  /*15c0*/  IMAD.IADD R3, R3, 0x1, R0 ;  /* 0x0000000103037824 */ /* 0x000fe200078e0200 */
[----:B------:R-:W-:Y:S01]  /*15d0*/  LEA.HI R0, R10, R11, RZ, 0x3 ;  /* 0x0000000b0a007211 */ /* 0x000fe200078f18ff */
[----:B------:R-:W-:Y:S01]  /*15e0*/  IMAD.U32 R26, RZ, RZ, UR20 ;  /* 0x00000014ff1a7e24 */ /* 0x000fe2000f8e00ff */
[----:B------:R-:W-:Y:S01]  /*15f0*/  IADD3 R29, R12, 0x40, RZ ;  /* 0x000000400c1d7810 */ /* 0x000fe20007ffe0ff */
[----:B------:R-:W-:Y:S01]  /*1600*/  IMAD.IADD R22, R9, 0x1, -R4 ;  /* 0x0000000109167824 */ /* 0x000fe200078e0a04 */
[----:B------:R-:W-:Y:S01]  /*1610*/  LOP3.LUT R4, R0, 0xfffffff8, RZ, 0xc0, !PT ;  /* 0xfffffff800047812 */ /* 0x000fe200078ec0ff */
[----:B------:R-:W-:Y:S01]  /*1620*/  IMAD.U32 R0, RZ, RZ, UR16 ;  /* 0x00000010ff007e24 */ /* 0x000fe2000f8e00ff */
[----:B------:R-:W-:Y:S01]  /*1630*/  LEA.HI R9, R14, R33, RZ, 0x6 ;  /* 0x000000210e097211 */ /* 0x000fe200078f30ff */
[----:B------:R-:W-:Y:S01]  /*1640*/  IMAD.WIDE.U32 R2, R15, c[0x0][0x1e8], R2 ;  /* 0x00007a000f027a25 */ /* 0x000fe200078e0002 */
[----:B------:R-:W-:Y:S01]  /*1650*/  IADD3 R30, R12, 0x80, RZ ;  /* 0x000000800c1e7810 */ /* 0x000fe20007ffe0ff */
[----:B------:R-:W-:Y:S01]  /*1660*/  CS2R R126, SRZ ;  /* 0x00000000007e7805 */ /* 0x000fe2000001ff00 */
[----:B------:R-:W-:Y:S01]  /*1670*/  SHF.R.S32.HI R18, RZ, 0x6, R9 ;  /* 0x00000006ff127819 */ /* 0x000fe20000011409 */
[----:B------:R-:W-:Y:S01]  /*1680*/  IMAD.IADD R17, R11, 0x1, -R4 ;  /* 0x000000010b117824 */ /* 0x000fe200078e0a04 */
[----:B------:R-:W-:Y:S01]  /*1690*/  IADD3 R3, R3, UR4, RZ ;  /* 0x0000000403037c10 */ /* 0x000fe2000fffe0ff */
[----:B------:R-:W-:Y:S01]  /*16a0*/  IMAD.SHL.U32 R4, R242, 0x40, RZ ;  /* 0x00000040f2047824 */ /* 0x000fe200078e00ff */
[----:B------:R-:W-:Y:S01]  /*16b0*/  ISETP.GE.AND P6, PT, R12, c[0x0][0x1cc], PT ;  /* 0x000073000c007a0c */ /* 0x000fe20003fc6270 */
[----:B------:R-:W-:Y:S01]  /*16c0*/  IMAD.WIDE R6, R0, 0x40, R6 ;  /* 0x0000004000067825 */ /* 0x000fe200078e0206 */
[----:B------:R-:W-:Y:S01]  /*16d0*/  IADD3 R0, -R242, UR8, RZ ;  /* 0x00000008f2007c10 */ /* 0x000fe2000fffe1ff */
[----:B------:R-:W-:Y:S01]  /*16e0*/  ULDC.64 UR4, c[0x0][0x1b8] ;  /* 0x00006e0000047ab9 */ /* 0x000fe20000000a00 */
[----:B------:R-:W-:Y:S01]  /*16f0*/  LOP3.LUT R4, R4, 0x1c0, RZ, 0xc0, !PT ;  /* 0x000001c004047812 */ /* 0x000fe200078ec0ff */
[----:B------:R-:W-:Y:S01]  /*1700*/  IMAD R11, R8, c[0x0][0x1b4], R5 ;  /* 0x00006d00080b7a24 */ /* 0x000fe200078e0205 */
[----:B------:R-:W-:Y:S01]  /*1710*/  ISETP.GE.AND P1, PT, R29, c[0x0][0x1cc], PT ;  /* 0x000073001d007a0c */ /* 0x000fe20003f26270 */
[----:B------:R-:W-:Y:S01]  /*1720*/  IMAD.SHL.U32 R24, R18, 0x200, RZ ;  /* 0x0000020012187824 */ /* 0x000fe200078e00ff */
[--C-:B------:R-:W-:Y:S01]  /*1730*/  LOP3.LUT R14, R4, 0x38, R12.reuse, 0xf8, !PT ;  /* 0x00000038040e7812 */ /* 0x100fe200078ef80c */
[----:B------:R-:W-:Y:S01]  /*1740*/  IMAD.WIDE.U32 R8, R8, c[0x0][0x1b0], R12 ;  /* 0x00006c0008087a25 */ /* 0x000fe200078e000c */
[----:B------:R-:W-:Y:S01]  /*1750*/  SHF.R.U32.HI R228, RZ, 0x3, R4 ;  /* 0x00000003ffe47819 */ /* 0x000fe20000011604 */
[----:B------:R-:W-:Y:S01]  /*1760*/  UIMAD UR4, UR7, UR4, URZ ;  /* 0x00000004070472a4 */ /* 0x000fe2000f8e023f */
[----:B------:R-:W-:Y:S01]  /*1770*/  ISETP.GE.AND P0, PT, R30, c[0x0][0x1cc], PT ;  /* 0x000073001e007a0c */ /* 0x000fe20003f06270 */
[----:B------:R-:W-:Y:S01]  /*1780*/  IMAD R4, R7, c[0x0][0x1d8], RZ ;  /* 0x0000760007047a24 */ /* 0x000fe200078e02ff */
[C---:B------:R-:W-:Y:S01]  /*1790*/  ISETP.LT.OR P5, PT, R0.reuse, 0x1, P6 ;  /* 0x000000010000780c */ /* 0x040fe200037a1670 */
[----:B------:R-:W-:Y:S01]  /*17a0*/  UIMAD UR4, UR12, UR5, UR4 ;  /* 0x000000050c0472a4 */ /* 0x000fe2000f8e0204 */
[----:B------:R-:W-:Y:S01]  /*17b0*/  ISETP.LT.OR P4, PT, R0, 0x1, P1 ;  /* 0x000000010000780c */ /* 0x000fe20000f81670 */
[----:B------:R-:W-:Y:S01]  /*17c0*/  IMAD R10, R6, c[0x0][0x1dc], R4 ;  /* 0x00007700060a7a24 */ /* 0x000fe200078e0204 */
[----:B------:R-:W-:Y:S01]  /*17d0*/  ISETP.LT.OR P3, PT, R0, 0x1, P0 ;  /* 0x000000010000780c */ /* 0x000fe20000761670 */
[----:B------:R-:W-:Y:S01]  /*17e0*/  IMAD.WIDE.U32 R4, R6, c[0x0][0x1d8], R2 ;  /* 0x0000760006047a25 */ /* 0x000fe200078e0002 */
[----:B------:R-:W-:Y:S01]  /*17f0*/  LOP3.LUT R228, R24, R14, R228, 0xf6, !PT ;  /* 0x0000000e18e47212 */ /* 0x000fe200078ef6e4 */
[----:B------:R-:W-:Y:S01]  /*1800*/  USEL UR12, UR15, URZ, !UP2 ;  /* 0x0000003f0f0c7287 */ /* 0x000fe2000d000000 */
[----:B------:R-:W-:Y:S01]  /*1810*/  ISETP.LT.OR P1, PT, R0, 0x21, P1 ;  /* 0x000000210000780c */ /* 0x000fe20000f21670 */
[----:B------:R-:W-:Y:S01]  /*1820*/  IMAD.IADD R10, R5, 0x1, R10 ;  /* 0x00000001050a7824 */ /* 0x000fe200078e020a */
[----:B------:R-:W-:Y:S01]  /*1830*/  LEA R2, P2, R4, c[0x0][0x1c0], 0x1 ;  /* 0x0000700004027a11 */ /* 0x000fe200078408ff */
[----:B------:R-:W-:Y:S01]  /*1840*/  IMAD.IADD R5, R9, 0x1, R11 ;  /* 0x0000000109057824 */ /* 0x000fe200078e020b */
[----:B------:R-:W-:Y:S01]  /*1850*/  ISETP.LT.OR P0, PT, R0, 0x21, P0 ;  /* 0x000000210000780c */ /* 0x000fe20000701670 */
[----:B------:R-:W-:Y:S01]  /*1860*/  IMAD.MOV.U32 R9, RZ, RZ, c[0x0][0x1dc] ;  /* 0x00007700ff097624 */ /* 0x000fe200078e00ff */
[----:B------:R-:W-:Y:S01]  /*1870*/  LEA.HI.X R3, R4, c[0x0][0x1c4], R10, 0x1, P2 ;  /* 0x0000710004037a11 */ /* 0x000fe200010f0c0a */
[----:B------:R-:W-:Y:S01]  /*1880*/  IMAD.SHL.U32 R228, R228, 0x2, RZ ;  /* 0x00000002e4e47824 */ /* 0x000fe200078e00ff */
[C---:B------:R-:W-:Y:S01]  /*1890*/  LEA R10, P2, R20.reuse, R2, 0x6 ;  /* 0x00000002140a7211 */ /* 0x040fe200078430ff */
[----:B------:R-:W-:Y:S01]  /*18a0*/  IMAD.MOV.U32 R4, RZ, RZ, R8 ;  /* 0x000000ffff047224 */ /* 0x000fe200078e0008 */
[----:B------:R-:W-:Y:S01]  /*18b0*/  SHF.R.S32.HI R25, RZ, 0x1f, R243 ;  /* 0x0000001fff197819 */ /* 0x000fe200000114f3 */
[----:B------:R-:W-:Y:S01]  /*18c0*/  CS2R R124, SRZ ;  /* 0x00000000007c7805 */ /* 0x000fe2000001ff00 */
[----:B------:R-:W-:Y:S01]  /*18d0*/  LEA.HI.X R11, R20, R3, R9, 0x6, P2 ;  /* 0x00000003140b7211 */ /* 0x000fe200010f3409 */
[----:B------:R-:W-:Y:S01]  /*18e0*/  @!PT LDS RZ, [RZ] ;  /* 0x00000000fffff984 */ /* 0x000fe20000000800 */
[----:B------:R-:W-:Y:S01]  /*18f0*/  @!PT LDS RZ, [RZ] ;  /* 0x00000000fffff984 */ /* 0x000fe20000000800 */
[----:B------:R-:W-:Y:S01]  /*1900*/  @!PT LDS RZ, [RZ] ;  /* 0x00000000fffff984 */ /* 0x000fe20000000800 */
[----:B------:R1:W-:Y:S01]  /*1910*/  LDGSTS.E.BYPASS.LTC128B.128 [R228+0x6080], [R2.64], !P5 ;  /* 0x0608000002e47fae */ /* 0x0003e2000e901d52 */
[----:B------:R-:W-:Y:S01]  /*1920*/  ISETP.LT.OR P2, PT, R0, 0x21, P6 ;  /* 0x000000210000780c */ /* 0x000fe20003741670 */
[----:B------:R-:W-:Y:S01]  /*1930*/  IMAD.WIDE.U32 R4, R15, c[0x0][0x1b8], R4 ;  /* 0x00006e000f047a25 */ /* 0x000fe200078e0004 */
[----:B------:R-:W-:Y:S01]  /*1940*/  ISETP.GE.AND P6, PT, R12, c[0x0][0x19c], PT ;  /* 0x000067000c007a0c */ /* 0x000fe20003fc6270 */
[----:B------:R1:W-:Y:S01]  /*1950*/  LDGSTS.E.BYPASS.LTC128B.128 [R228+0x8080], [R2.64+0x80], !P4 ;  /* 0x0808008002e47fae */ /* 0x0003e2000e101d52 */
[----:B------:R-:W-:Y:S01]  /*1960*/  ISETP.GE.AND P5, PT, R29, c[0x0][0x19c], PT ;  /* 0x000067001d007a0c */ /* 0x000fe20003fa6270 */
[----:B------:R-:W-:Y:S01]  /*1970*/  IMAD.U32 R20, RZ, RZ, UR12 ;  /* 0x0000000cff147e24 */ /* 0x000fe2000f8e00ff */
[----:B------:R-:W-:Y:S01]  /*1980*/  ISETP.GE.AND P4, PT, R30, c[0x0][0x19c], PT ;  /* 0x000067001e007a0c */ /* 0x000fe20003f86270 */
[----:B------:R1:W-:Y:S01]  /*1990*/  LDGSTS.E.BYPASS.LTC128B.128 [R228+0xa080], [R2.64+0x100], !P3 ;  /* 0x0a08010002e47fae */ /* 0x0003e2000d901d52 */
[C---:B------:R-:W-:Y:S01]  /*19a0*/  ISETP.LT.OR P3, PT, R0.reuse, 0x1, P6 ;  /* 0x000000010000780c */ /* 0x040fe20003761670 */
[----:B------:R-:W-:Y:S01]  /*19b0*/  CS2R R122, SRZ ;  /* 0x00000000007a7805 */ /* 0x000fe2000001ff00 */
[C---:B------:R-:W-:Y:S01]  /*19c0*/  ISETP.LT.OR P6, PT, R0.reuse, 0x21, P6 ;  /* 0x000000210000780c */ /* 0x040fe200037c1670 */
[----:B------:R-:W-:Y:S01]  /*19d0*/  CS2R R120, SRZ ;  /* 0x0000000000787805 */ /* 0x000fe2000001ff00 */
[----:B------:R-:W-:Y:S01]  /*19e0*/  SHF.R.S32.HI R15, RZ, 0x1f, R33 ;  /* 0x0000001fff0f7819 */ /* 0x000fe20000011421 */
[----:B------:R2:W-:Y:S01]  /*19f0*/  LDGSTS.E.BYPASS.LTC128B.128 [R228+0x7080], [R10.64], !P2 ;  /* 0x070800000ae47fae */ /* 0x0005e2000d101d52 */
[C---:B------:R-:W-:Y:S01]  /*1a00*/  ISETP.LT.OR P2, PT, R0.reuse, 0x1, P5 ;  /* 0x000000010000780c */ /* 0x040fe20002f41670 */
[----:B------:R-:W-:Y:S01]  /*1a10*/  CS2R R118, SRZ ;  /* 0x0000000000767805 */ /* 0x000fe2000001ff00 */
[C---:B------:R-:W-:Y:S01]  /*1a20*/  ISETP.LT.OR P5, PT, R0.reuse, 0x21, P5 ;  /* 0x000000210000780c */ /* 0x040fe20002fa1670 */
[----:B------:R2:W-:Y:S01]  /*1a30*/  LDGSTS.E.BYPASS.LTC128B.128 [R228+0x9080], [R10.64+0x80], !P1 ;  /* 0x090800800ae47fae */ /* 0x0005e2000c901d52 */
[C---:B------:R-:W-:Y:S01]  /*1a40*/  ISETP.LT.OR P1, PT, R0.reuse, 0x1, P4 ;  /* 0x000000010000780c */ /* 0x040fe20002721670 */
[----:B------:R-:W-:Y:S01]  /*1a50*/  CS2R R116, SRZ ;  /* 0x0000000000747805 */ /* 0x000fe2000001ff00 */
[----:B------:R-:W-:Y:S01]  /*1a60*/  ISETP.LT.OR P4, PT, R0, 0x21, P4 ;  /* 0x000000210000780c */ /* 0x000fe20002781670 */
[----:B------:R-:W-:Y:S01]  /*1a70*/  IMAD R0, R7, c[0x0][0x1a8], RZ ;  /* 0x00006a0007007a24 */ /* 0x000fe200078e02ff */
[----:B------:R2:W-:Y:S01]  /*1a80*/  LDGSTS.E.BYPASS.LTC128B.128 [R228+0xb080], [R10.64+0x100], !P0 ;  /* 0x0b0801000ae47fae */ /* 0x0005e2000c101d52 */
[----:B------:R-:W-:Y:S01]  /*1a90*/  CS2R R114, SRZ ;  /* 0x0000000000727805 */ /* 0x000fe2000001ff00 */
[----:B------:R-:W-:Y:S01]  /*1aa0*/  CS2R R112, SRZ ;  /* 0x0000000000707805 */ /* 0x000fe2000001ff00 */
[C---:B------:R-:W-:Y:S01]  /*1ab0*/  IMAD R0, R6.reuse, c[0x0][0x1ac], R0 ;  /* 0x00006b0006007a24 */ /* 0x040fe200078e0200 */
[----:B------:R-:W0:Y:S01]  /*1ac0*/  LDGDEPBAR ;  /* 0x00000000000079af */ /* 0x000e220000000000 */
[----:B------:R-:W-:Y:S01]  /*1ad0*/  CS2R R110, SRZ ;  /* 0x00000000006e7805 */ /* 0x000fe2000001ff00 */
[----:B------:R-:W-:Y:S01]  /*1ae0*/  CS2R R108, SRZ ;  /* 0x00000000006c7805 */ /* 0x000fe2000001ff00 */
[----:B------:R-:W-:Y:S01]  /*1af0*/  CS2R R106, SRZ ;  /* 0x00000000006a7805 */ /* 0x000fe2000001ff00 */
[----:B------:R-:W-:Y:S01]  /*1b00*/  CS2R R104, SRZ ;  /* 0x0000000000687805 */ /* 0x000fe2000001ff00 */
[----:B------:R-:W-:Y:S01]  /*1b10*/  CS2R R102, SRZ ;  /* 0x0000000000667805 */ /* 0x000fe2000001ff00 */
[----:B------:R-:W-:Y:S01]  /*1b20*/  CS2R R100, SRZ ;  /* 0x0000000000647805 */ /* 0x000fe2000001ff00 */
[----:B------:R-:W-:Y:S01]  /*1b30*/  CS2R R98, SRZ ;  /* 0x0000000000627805 */ /* 0x000fe2000001ff00 */
[----:B-1----:R-:W-:Y:S01]  /*1b40*/  IMAD R2, R21, c[0x0][0x178], RZ ;  /* 0x00005e0015027a24 */ /* 0x002fe200078e02ff */
        /* <DEDUP_REMOVED lines=10> */
[----:B------:R-:W-:Y:S01]  /*1bf0*/  IADD3 R3, R5, UR4, RZ ;  /* 0x0000000405037c10 */ /* 0x000fe2000fffe0ff */
[----:B------:R-:W-:Y:S01]  /*1c00*/  IMAD.MOV.U32 R8, RZ, RZ, R2 ;  /* 0x000000ffff087224 */ /* 0x000fe200078e0002 */
[----:B------:R-:W-:Y:S01]  /*1c10*/  ULDC.64 UR4, c[0x0][0x188] ;  /* 0x0000620000047ab9 */ /* 0x000fe20000000a00 */
[----:B------:R-:W-:Y:S01]  /*1c20*/  IMAD.MOV.U32 R2, RZ, RZ, R4 ;  /* 0x000000ffff027224 */ /* 0x000fe200078e0004 */
[----:B------:R-:W-:Y:S01]  /*1c30*/  UIMAD UR4, UR11, UR4, URZ ;  /* 0x000000040b0472a4 */ /* 0x000fe2000f8e023f */
[----:B------:R-:W-:Y:S01]  /*1c40*/  CS2R R82, SRZ ;  /* 0x0000000000527805 */ /* 0x000fe2000001ff00 */
[----:B------:R-:W-:Y:S01]  /*1c50*/  CS2R R80, SRZ ;  /* 0x0000000000507805 */ /* 0x000fe2000001ff00 */
[----:B------:R-:W-:Y:S01]  /*1c60*/  IMAD.WIDE.U32 R4, R6, c[0x0][0x1a8], R2 ;  /* 0x00006a0006047a25 */ /* 0x000fe200078e0002 */
[----:B------:R-:W-:Y:S01]  /*1c70*/  UIMAD UR7, UR12, UR5, UR4 ;  /* 0x000000050c0772a4 */ /* 0x000fe2000f8e0204 */
[----:B------:R-:W-:Y:S01]  /*1c80*/  CS2R R78, SRZ ;  /* 0x00000000004e7805 */ /* 0x000fe2000001ff00 */
[----:B------:R-:W-:Y:S01]  /*1c90*/  CS2R R76, SRZ ;  /* 0x00000000004c7805 */ /* 0x000fe2000001ff00 */
[----:B------:R-:W-:Y:S01]  /*1ca0*/  IMAD R3, R25, c[0x0][0x180], RZ ;  /* 0x0000600019037a24 */ /* 0x000fe200078e02ff */
[C---:B------:R-:W-:Y:S01]  /*1cb0*/  LEA R2, P0, R4.reuse, c[0x0][0x190], 0x1 ;  /* 0x0000640004027a11 */ /* 0x040fe200078008ff */
[----:B------:R-:W-:Y:S01]  /*1cc0*/  IMAD.IADD R0, R5, 0x1, R0 ;  /* 0x0000000105007824 */ /* 0x000fe200078e0200 */
[----:B------:R-:W-:Y:S01]  /*1cd0*/  ULDC.64 UR4, c[0x0][0x178] ;  /* 0x00005e0000047ab9 */ /* 0x000fe20000000a00 */
[C---:B------:R-:W-:Y:S01]  /*1ce0*/  IMAD R5, R243.reuse, c[0x0][0x184], R3 ;  /* 0x00006100f3057a24 */ /* 0x040fe200078e0203 */
[----:B------:R-:W-:Y:S01]  /*1cf0*/  UIMAD.WIDE.U32 UR22, UR17, UR4, URZ ;  /* 0x00000004111672a5 */ /* 0x000fe2000f8e003f */
[----:B------:R-:W-:Y:S01]  /*1d00*/  IMAD.WIDE.U32 R6, R243, c[0x0][0x180], R8 ;  /* 0x00006000f3067a25 */ /* 0x000fe200078e0008 */
[----:B------:R-:W-:Y:S01]  /*1d10*/  LEA.HI.X R3, R4, c[0x0][0x194], R0, 0x1, P0 ;  /* 0x0000650004037a11 */ /* 0x000fe200000f0c00 */
[----:B------:R-:W-:Y:S01]  /*1d20*/  UIMAD UR4, UR21, UR4, URZ ;  /* 0x00000004150472a4 */ /* 0x000fe2000f8e023f */
[----:B------:R-:W-:Y:S01]  /*1d30*/  CS2R R74, SRZ ;  /* 0x00000000004a7805 */ /* 0x000fe2000001ff00 */
[----:B------:R-:W-:Y:S01]  /*1d40*/  IMAD.MOV.U32 R0, RZ, RZ, c[0x0][0x1a8] ;  /* 0x00006a00ff007624 */ /* 0x000fe200078e00ff */
[----:B------:R-:W-:Y:S01]  /*1d50*/  CS2R R72, SRZ ;  /* 0x0000000000487805 */ /* 0x000fe2000001ff00 */
[----:B------:R-:W-:Y:S01]  /*1d60*/  IMAD.IADD R5, R7, 0x1, R5 ;  /* 0x0000000107057824 */ /* 0x000fe200078e0205 */
[----:B------:R1:W-:Y:S01]  /*1d70*/  LDGSTS.E.BYPASS.LTC128B.128 [R228+0x80], [R2.64], !P3 ;  /* 0x0008000002e47fae */ /* 0x0003e2000d901d52 */
[----:B------:R-:W-:Y:S01]  /*1d80*/  IMAD.MOV.U32 R7, RZ, RZ, c[0x0][0x1ac] ;  /* 0x00006b00ff077624 */ /* 0x000fe200078e00ff */
[C---:B------:R-:W-:Y:S01]  /*1d90*/  LEA R8, P0, R0.reuse, R2, 0x6 ;  /* 0x0000000200087211 */ /* 0x040fe200078030ff */
[----:B------:R-:W-:Y:S01]  /*1da0*/  UIMAD UR4, UR17, UR5, UR4 ;  /* 0x00000005110472a4 */ /* 0x000fe2000f8e0204 */
[----:B------:R1:W-:Y:S01]  /*1db0*/  LDGSTS.E.BYPASS.LTC128B.128 [R228+0x2080], [R2.64+0x80], !P2 ;  /* 0x0208008002e47fae */ /* 0x0003e2000d101d52 */
[----:B------:R-:W-:Y:S01]  /*1dc0*/  IMAD.MOV.U32 R4, RZ, RZ, R6 ;  /* 0x000000ffff047224 */ /* 0x000fe200078e0006 */
[----:B------:R-:W-:Y:S01]  /*1dd0*/  LEA.HI.X R9, R0, R3, R7, 0x6, P0 ;  /* 0x0000000300097211 */ /* 0x000fe200000f3407 */
[----:B------:R-:W-:Y:S01]  /*1de0*/  IMAD.SHL.U32 R0, R17, 0x40, RZ ;  /* 0x0000004011007824 */ /* 0x000fe200078e00ff */
[----:B------:R1:W-:Y:S01]  /*1df0*/  LDGSTS.E.BYPASS.LTC128B.128 [R228+0x4080], [R2.64+0x100], !P1 ;  /* 0x0408010002e47fae */ /* 0x0003e2000c901d52 */
[----:B------:R-:W-:Y:S01]  /*1e00*/  IMAD.SHL.U32 R6, R18, 0x8, RZ ;  /* 0x0000000812067824 */ /* 0x000fe200078e00ff */
[----:B------:R-:W-:Y:S01]  /*1e10*/  UIADD3 UR4, UR23, UR4, URZ ;  /* 0x0000000417047290 */ /* 0x000fe2000fffe03f */
[----:B------:R-:W-:Y:S01]  /*1e20*/  IMAD.WIDE.U32 R240, R20, c[0x0][0x188], R4 ;  /* 0x0000620014f07a25 */ /* 0x000fe200078e0004 */
[----:B------:R3:W-:Y:S01]  /*1e30*/  LDGSTS.E.BYPASS.LTC128B.128 [R228+0x1080], [R8.64], !P6 ;  /* 0x0108000008e47fae */ /* 0x0007e2000f101d52 */
[----:B------:R-:W-:Y:S01]  /*1e40*/  LOP3.LUT R0, R0, 0x1c0, RZ, 0xc0, !PT ;  /* 0x000001c000007812 */ /* 0x000fe200078ec0ff */
[----:B------:R-:W-:Y:S01]  /*1e50*/  UIMAD UR5, UR6, 0xc0, URZ ;  /* 0x000000c0060578a4 */ /* 0x000fe2000f8e023f */
[----:B------:R-:W-:Y:S01]  /*1e60*/  IMAD.SHL.U32 R5, R16, 0x40, RZ ;  /* 0x0000004010057824 */ /* 0x000fe200078e00ff */
[----:B------:R3:W-:Y:S01]  /*1e70*/  LDGSTS.E.BYPASS.LTC128B.128 [R228+0x3080], [R8.64+0x80], !P5 ;  /* 0x0308008008e47fae */ /* 0x0007e2000e901d52 */
[----:B------:R-:W-:Y:S01]  /*1e80*/  LOP3.LUT R7, R23, 0x3ffffffc, RZ, 0xc0, !PT ;  /* 0x3ffffffc17077812 */ /* 0x000fe200078ec0ff */
[----:B------:R-:W-:Y:S01]  /*1e90*/  CS2R R70, SRZ ;  /* 0x0000000000467805 */ /* 0x000fe2000001ff00 */
[----:B------:R-:W-:Y:S01]  /*1ea0*/  LOP3.LUT R23, R6, 0x18, RZ, 0xc0, !PT ;  /* 0x0000001806177812 */ /* 0x000fe200078ec0ff */
[----:B------:R3:W-:Y:S01]  /*1eb0*/  LDGSTS.E.BYPASS.LTC128B.128 [R228+0x5080], [R8.64+0x100], !P4 ;  /* 0x0508010008e47fae */ /* 0x0007e2000e101d52 */
[----:B------:R-:W-:Y:S01]  /*1ec0*/  SHF.R.U32.HI R4, RZ, 0x3, R0 ;  /* 0x00000003ff047819 */ /* 0x000fe20000011600 */
[----:B------:R-:W-:Y:S01]  /*1ed0*/  CS2R R68, SRZ ;  /* 0x0000000000447805 */ /* 0x000fe2000001ff00 */
[C---:B------:R-:W-:Y:S01]  /*1ee0*/  LOP3.LUT P2, RZ, R16.reuse, 0x4, RZ, 0xc0, !PT ;  /* 0x0000000410ff7812 */ /* 0x040fe2000784c0ff */
[----:B------:R-:W0:Y:S01]  /*1ef0*/  LDGDEPBAR ;  /* 0x00000000000079af */ /* 0x000e220000000000 */
[----:B------:R-:W-:Y:S01]  /*1f00*/  IADD3 R235, R241, UR7, RZ ;  /* 0x00000007f1eb7c10 */ /* 0x000fe2000fffe0ff */
[----:B------:R-:W-:Y:S01]  /*1f10*/  CS2R R66, SRZ ;  /* 0x0000000000427805 */ /* 0x000fe2000001ff00 */
[----:B------:R-:W-:Y:S01]  /*1f20*/  LOP3.LUT P1, RZ, R16, 0x2, RZ, 0xc0, !PT ;  /* 0x0000000210ff7812 */ /* 0x000fe2000782c0ff */
[----:B------:R-:W-:Y:S01]  /*1f30*/  CS2R R64, SRZ ;  /* 0x0000000000407805 */ /* 0x000fe2000001ff00 */
[----:B------:R-:W-:Y:S01]  /*1f40*/  LOP3.LUT R16, R5, 0x1c0, RZ, 0xc0, !PT ;  /* 0x000001c005107812 */ /* 0x000fe200078ec0ff */
[----:B------:R-:W-:Y:S01]  /*1f50*/  IMAD R5, R22, 0x800, R24 ;  /* 0x0000080016057824 */ /* 0x000fe200078e0218 */
[----:B------:R-:W-:Y:S01]  /*1f60*/  LOP3.LUT R4, R4, R0, R23, 0x1e, !PT ;  /* 0x0000000004047212 */ /* 0x000fe200078e1e17 */
[----:B------:R-:W-:Y:S01]  /*1f70*/  IMAD.IADD R0, R33, 0x1, -R7 ;  /* 0x0000000121007824 */ /* 0x000fe200078e0a07 */
[----:B------:R-:W-:Y:S01]  /*1f80*/  SHF.R.U32.HI R223, RZ, 0x3, R16 ;  /* 0x00000003ffdf7819 */ /* 0x000fe20000011610 */
[----:B------:R-:W-:Y:S01]  /*1f90*/  IMAD.SHL.U32 R24, R27, 0x400, RZ ;  /* 0x000004001b187824 */ /* 0x000fe200078e00ff */
[----:B------:R-:W-:Y:S01]  /*1fa0*/  LOP3.LUT P3, RZ, R17, 0x4, RZ, 0xc0, !PT ;  /* 0x0000000411ff7812 */ /* 0x000fe2000786c0ff */
[----:B-1----:R-:W-:Y:S01]  /*1fb0*/  IMAD.U32 R2, RZ, RZ, UR22 ;  /* 0x00000016ff027e24 */ /* 0x002fe2000f8e00ff */
[----:B------:R-:W-:Y:S01]  /*1fc0*/  ISETP.GE.AND P6, PT, R29, c[0x0][0x16c], PT ;  /* 0x00005b001d007a0c */ /* 0x000fe20003fc6270 */
[----:B------:R-:W-:Y:S01]  /*1fd0*/  IMAD.U32 R3, RZ, RZ, UR23 ;  /* 0x00000017ff037e24 */ /* 0x000fe2000f8e00ff */
[----:B------:R-:W-:Y:S01]  /*1fe0*/  ISETP.GE.AND P5, PT, R30, c[0x0][0x16c], PT ;  /* 0x00005b001e007a0c */ /* 0x000fe20003fa6270 */
[----:B------:R-:W-:Y:S01]  /*1ff0*/  IMAD.U32 R3, RZ, RZ, UR4 ;  /* 0x00000004ff037e24 */ /* 0x000fe2000f8e00ff */
[----:B------:R-:W-:Y:S01]  /*2000*/  LEA R6, P0, R2, R240, 0x6 ;  /* 0x000000f002067211 */ /* 0x000fe200078030ff */
[----:B------:R-:W-:Y:S01]  /*2010*/  IMAD R0, R0, 0x2, R24 ;  /* 0x0000000200007824 */ /* 0x000fe200078e0218 */
[----:B------:R-:W-:Y:S01]  /*2020*/  SEL R7, RZ, 0x2, P6 ;  /* 0x00000002ff077807 */ /* 0x000fe20003000000 */
[----:B------:R-:W-:Y:S01]  /*2030*/  USHF.R.S32.HI UR4, URZ, 0x1f, UR6 ;  /* 0x0000001f3f047899 */ /* 0x000fe20008011406 */
[----:B--2---:R-:W-:Y:S01]  /*2040*/  LEA.HI.X R11, R2, R235, R3, 0x6, P0 ;  /* 0x000000eb020b7211 */ /* 0x004fe200000f3403 */
[----:B------:R-:W-:Y:S01]  /*2050*/  IMAD.IADD R4, R0, 0x1, R4 ;  /* 0x0000000100047824 */ /* 0x000fe200078e0204 */
[----:B------:R-:W-:Y:S01]  /*2060*/  LOP3.LUT R2, R16, 0x8, R28, 0xf8, !PT ;  /* 0x0000000810027812 */ /* 0x000fe200078ef81c */
[----:B------:R-:W-:-:S04]  /*2070*/  DEPBAR.LE SB0, 0x1 ;  /* 0x000080400000791a */ /* 0x000fc80000000000 */
[----:B------:R-:W-:Y:S01]  /*2080*/  ISETP.GE.AND P0, PT, R12, c[0x0][0x16c], PT ;  /* 0x00005b000c007a0c */ /* 0x000fe20003f06270 */
[----:B------:R-:W-:Y:S01]  /*2090*/  IMAD.SHL.U32 R230, R4, 0x2, RZ ;  /* 0x0000000204e67824 */ /* 0x000fe200078e00ff */
[----:B------:R-:W-:Y:S01]  /*20a0*/  LOP3.LUT R2, R2, R223, RZ, 0x3c, !PT ;  /* 0x000000df02027212 */ /* 0x000fe200078e3cff */
[----:B------:R-:W-:Y:S01]  /*20b0*/  IMAD R17, R25, c[0x0][0x210], RZ ;  /* 0x0000840019117a24 */ /* 0x000fe200078e02ff */
[----:B------:R-:W-:Y:S01]  /*20c0*/  SEL R234, RZ, 0x1, P0 ;  /* 0x00000001ffea7807 */ /* 0x000fe20000000000 */
[----:B------:R-:W-:Y:S01]  /*20d0*/  UMOV UR22, 0x5 ;  /* 0x0000000500167882 */ /* 0x000fe20000000000 */
[C---:B------:R-:W-:Y:S01]  /*20e0*/  LEA R10, P0, R6.reuse, c[0x0][0x160], 0x1 ;  /* 0x00005800060a7a11 */ /* 0x040fe200078008ff */
[----:B------:R-:W-:Y:S01]  /*20f0*/  IMAD.IADD R2, R5, 0x1, R2 ;  /* 0x0000000105027824 */ /* 0x000fe200078e0202 */
[----:B------:R-:W-:Y:S01]  /*2100*/  SEL R3, RZ, 0x4, P5 ;  /* 0x00000004ff037807 */ /* 0x000fe20002800000 */
[----:B------:R-:W-:Y:S01]  /*2110*/  IMAD.MOV.U32 R5, RZ, RZ, c[0x0][0x178] ;  /* 0x00005e00ff057624 */ /* 0x000fe200078e00ff */
[----:B------:R-:W-:Y:S01]  /*2120*/  LEA.HI.X R11, R6, c[0x0][0x164], R11, 0x1, P0 ;  /* 0x00005900060b7a11 */ /* 0x000fe200000f0c0b */
[----:B------:R-:W-:Y:S01]  /*2130*/  IMAD.MOV.U32 R6, RZ, RZ, c[0x0][0x17c] ;  /* 0x00005f00ff067624 */ /* 0x000fe200078e00ff */
[----:B------:R-:W-:Y:S01]  /*2140*/  IADD3 R0, R3, R7, R234 ;  /* 0x0000000703007210 */ /* 0x000fe20007ffe0ea */
[----:B------:R-:W-:Y:S01]  /*2150*/  IMAD.SHL.U32 R224, R2, 0x2, RZ ;  /* 0x0000000202e07824 */ /* 0x000fe200078e00ff */
[----:B------:R-:W-:Y:S01]  /*2160*/  BAR.SYNC.DEFER_BLOCKING 0x0 ;  /* 0x0000000000007b1d */ /* 0x000fe20000010000 */
[C---:B------:R-:W-:Y:S01]  /*2170*/  IADD3 R3, R230.reuse, 0x12280, RZ ;  /* 0x00012280e6037810 */ /* 0x040fe20007ffe0ff */
[----:B------:R-:W-:Y:S01]  /*2180*/  CS2R R62, SRZ ;  /* 0x00000000003e7805 */ /* 0x000fe2000001ff00 */
[----:B------:R-:W-:Y:S01]  /*2190*/  LEA R4, P0, R5, R10, 0x6 ;  /* 0x0000000a05047211 */ /* 0x000fe200078030ff */
[----:B------:R-:W-:Y:S01]  /*21a0*/  CS2R R60, SRZ ;  /* 0x00000000003c7805 */ /* 0x000fe2000001ff00 */
[----:B------:R-:W-:Y:S01]  /*21b0*/  IADD3 R231, R230, 0x122c0, RZ ;  /* 0x000122c0e6e77810 */ /* 0x000fe20007ffe0ff */
[----:B------:R-:W-:Y:S01]  /*21c0*/  CS2R R58, SRZ ;  /* 0x00000000003a7805 */ /* 0x000fe2000001ff00 */
[----:B------:R-:W-:Y:S01]  /*21d0*/  @P3 IADD3 R231, R3, -0x40, RZ ;  /* 0xffffffc003e73810 */ /* 0x000fe20007ffe0ff */
[----:B------:R-:W-:Y:S01]  /*21e0*/  IMAD R3, R21, c[0x0][0x208], RZ ;  /* 0x0000820015037a24 */ /* 0x000fe200078e02ff */
[----:B------:R-:W-:Y:S01]  /*21f0*/  LEA.HI.X R5, R5, R11, R6, 0x6, P0 ;  /* 0x0000000b05057211 */ /* 0x000fe200000f3406 */
[----:B------:R-:W-:Y:S01]  /*2200*/  IMAD.WIDE.U32 R6, R19, c[0x0][0x208], R12 ;  /* 0x0000820013067a25 */ /* 0x000fe200078e000c */
[C---:B------:R-:W-:Y:S01]  /*2210*/  LOP3.LUT P0, RZ, R0.reuse, 0x1, RZ, 0xc0, !PT ;  /* 0x0000000100ff7812 */ /* 0x040fe2000780c0ff */
[----:B------:R-:W-:Y:S01]  /*2220*/  CS2R R56, SRZ ;  /* 0x0000000000387805 */ /* 0x000fe2000001ff00 */
[C---:B------:R-:W-:Y:S01]  /*2230*/  LOP3.LUT P3, RZ, R0.reuse, 0x2, RZ, 0xc0, !PT ;  /* 0x0000000200ff7812 */ /* 0x040fe2000786c0ff */
[----:B------:R-:W-:Y:S01]  /*2240*/  IMAD.SHL.U32 R13, R33, 0x4, RZ ;  /* 0x00000004210d7824 */ /* 0x000fe200078e00ff */
[----:B------:R-:W-:Y:S01]  /*2250*/  LOP3.LUT P4, RZ, R0, 0x4, RZ, 0xc0, !PT ;  /* 0x0000000400ff7812 */ /* 0x000fe2000788c0ff */
[----:B---3--:R-:W-:Y:S01]  /*2260*/  IMAD R9, R19, c[0x0][0x20c], R3 ;  /* 0x0000830013097a24 */ /* 0x008fe200078e0203 */
[----:B------:R-:W-:Y:S01]  /*2270*/  SEL R0, R220, 0xffffffe0, !P1 ;  /* 0xffffffe0dc007807 */ /* 0x000fe20004800000 */
[----:B------:R-:W-:Y:S01]  /*2280*/  CS2R R54, SRZ ;  /* 0x0000000000367805 */ /* 0x000fe2000001ff00 */
[----:B------:R-:W-:Y:S01]  /*2290*/  SEL R222, R222, 0xffffffc0, !P2 ;  /* 0xffffffc0dede7807 */ /* 0x000fe20005000000 */
[----:B------:R-:W-:Y:S01]  /*22a0*/  IMAD.IADD R7, R7, 0x1, R9 ;  /* 0x0000000107077824 */ /* 0x000fe200078e0209 */
[----:B------:R-:W-:Y:S01]  /*22b0*/  IADD3 R2, -R242, UR14, -R26 ;  /* 0x0000000ef2027c10 */ /* 0x000fe2000fffe91a */
[C---:B------:R-:W-:Y:S01]  /*22c0*/  IMAD.IADD R225, R224.reuse, 0x1, R0 ;  /* 0x00000001e0e17824 */ /* 0x040fe200078e0200 */
[----:B------:R-:W-:Y:S01]  /*22d0*/  SHF.R.S32.HI R3, RZ, 0x1f, R18 ;  /* 0x0000001fff037819 */ /* 0x000fe20000011412 */
[----:B------:R-:W-:Y:S01]  /*22e0*/  IMAD.IADD R227, R224, 0x1, R222 ;  /* 0x00000001e0e37824 */ /* 0x000fe200078e02de */
[----:B------:R1:W2:Y:S01]  /*22f0*/  LDSM.16.M88.4 R148, [R224+0x6080] ;  /* 0x00608000e094783b */ /* 0x0002a20000000200 */
[----:B------:R-:W-:Y:S01]  /*2300*/  IMAD.IADD R226, R222, 0x1, R225 ;  /* 0x00000001dee27824 */ /* 0x000fe200078e02e1 */
[C---:B------:R-:W-:Y:S01]  /*2310*/  ISETP.LT.OR P2, PT, R2.reuse, 0x1, !P0 ;  /* 0x000000010200780c */ /* 0x040fe20004741670 */
[----:B------:R-:W-:Y:S01]  /*2320*/  IMAD.U32 R0, RZ, RZ, UR5 ;  /* 0x00000005ff007e24 */ /* 0x000fe2000f8e00ff */
[----:B------:R1:W3:Y:S01]  /*2330*/  LDSM.16.M88.4 R152, [R225+0x6080] ;  /* 0x00608000e198783b */ /* 0x0002e20000000200 */
[C---:B------:R-:W-:Y:S01]  /*2340*/  ISETP.LT.OR P1, PT, R2.reuse, 0x1, !P3 ;  /* 0x000000010200780c */ /* 0x040fe20005f21670 */
[----:B------:R-:W-:Y:S01]  /*2350*/  IMAD.WIDE.U32 R6, R243, c[0x0][0x210], R6 ;  /* 0x00008400f3067a25 */ /* 0x000fe200078e0006 */
[----:B------:R-:W-:Y:S01]  /*2360*/  LEA.HI R3, R3, R18, RZ, 0x2 ;  /* 0x0000001203037211 */ /* 0x000fe200078f10ff */
[----:B------:R1:W4:Y:S01]  /*2370*/  LDSM.16.M88.4 R156, [R227+0x6080] ;  /* 0x00608000e39c783b */ /* 0x0003220000000200 */
[C---:B------:R-:W-:Y:S01]  /*2380*/  ISETP.LT.OR P0, PT, R2.reuse, 0x21, !P0 ;  /* 0x000000210200780c */ /* 0x040fe20004701670 */
[----:B------:R-:W-:Y:S01]  /*2390*/  CS2R R52, SRZ ;  /* 0x0000000000347805 */ /* 0x000fe2000001ff00 */
[C---:B------:R-:W-:Y:S01]  /*23a0*/  ISETP.LT.OR P3, PT, R2.reuse, 0x21, !P3 ;  /* 0x000000210200780c */ /* 0x040fe20005f61670 */
[----:B------:R1:W1:Y:S01]  /*23b0*/  LDSM.16.M88.4 R168, [R224+0x8080] ;  /* 0x00808000e0a8783b */ /* 0x0002620000000200 */
[----:B------:R-:W-:Y:S01]  /*23c0*/  SEL R21, RZ, 0xffffffff, P6 ;  /* 0xffffffffff157807 */ /* 0x000fe20003000000 */
        /* <DEDUP_REMOVED lines=22> */
[----:B------:R-:W-:Y:S01]  /*2530*/  ISETP.LT.OR P4, PT, R2, 0x21, !P4 ;  /* 0x000000210200780c */ /* 0x000fe20006781670 */
[----:B------:R1:W-:Y:S01]  /*2540*/  LDGSTS.E.BYPASS.LTC128B.128 [R228+0x8080], [R10.64+0x80], !P1 ;  /* 0x080800800ae47fae */ /* 0x0003e2000c901d52 */
[----:B------:R-:W-:-:S04]  /*2550*/  IADD3 R14, P1, R33, UR5, RZ ;  /* 0x00000005210e7c10 */ /* 0x000fc8000ff3e0ff */
[----:B------:R-:W-:Y:S02]  /*2560*/  LEA.HI.X.SX32 R15, R0, R15, 0x1, P1 ;  /* 0x0000000f000f7211 */ /* 0x000fe400008f0eff */
[C---:B------:R-:W-:Y:S02]  /*2570*/  ISETP.GE.AND P1, PT, R12.reuse, c[0x0][0x1fc], PT ;  /* 0x00007f000c007a0c */ /* 0x040fe40003f26270 */
[----:B------:R-:W-:Y:S01]  /*2580*/  LOP3.LUT R0, R3, 0x1ffffffc, RZ, 0xc0, !PT ;  /* 0x1ffffffc03007812 */ /* 0x000fe200078ec0ff */
[----:B------:R1:W-:Y:S01]  /*2590*/  LDGSTS.E.BYPASS.LTC128B.128 [R228+0xa080], [R10.64+0x100], !P2 ;  /* 0x0a0801000ae47fae */ /* 0x0003e2000d101d52 */
[----:B------:R-:W-:Y:S01]  /*25a0*/  IADD3 R8, P2, R13, UR6, RZ ;  /* 0x000000060d087c10 */ /* 0x000fe2000ff5e0ff */
[----:B------:R-:W-:Y:S01]  /*25b0*/  ULDC.64 UR6, c[0x0][0x208] ;  /* 0x0000820000067ab9 */ /* 0x000fe20000000a00 */
[----:B------:R-:W-:Y:S01]  /*25c0*/  IMAD R3, R25, c[0x0][0x270], RZ ;  /* 0x00009c0019037a24 */ /* 0x000fe200078e02ff */
[----:B------:R1:W-:Y:S01]  /*25d0*/  LDGSTS.E.BYPASS.LTC128B.128 [R228+0x7080], [R4.64], !P0 ;  /* 0x0708000004e47fae */ /* 0x0003e2000c101d52 */
[----:B------:R-:W-:Y:S01]  /*25e0*/  LEA.HI.X.SX32 R9, R13, UR4, 0x1, P2 ;  /* 0x000000040d097c11 */ /* 0x000fe200090f0eff */
[----:B------:R-:W-:Y:S01]  /*25f0*/  ULDC.64 UR4, c[0x0][0x218] ;  /* 0x0000860000047ab9 */ /* 0x000fe20000000a00 */
[----:B------:R-:W-:Y:S01]  /*2600*/  ISETP.GE.AND P2, PT, R12, c[0x0][0x1fc], PT ;  /* 0x00007f000c007a0c */ /* 0x000fe20003f46270 */
[----:B------:R-:W-:Y:S01]  /*2610*/  UIMAD UR4, UR11, UR4, URZ ;  /* 0x000000040b0472a4 */ /* 0x000fe2000f8e023f */
[----:B------:R-:W-:Y:S01]  /*2620*/  IMAD.WIDE.U32 R12, R243, c[0x0][0x238], R14 ;  /* 0x00008e00f30c7a25 */ /* 0x000fe200078e000e */
[----:B------:R1:W-:Y:S01]  /*2630*/  LDGSTS.E.BYPASS.LTC128B.128 [R228+0x9080], [R4.64+0x80], !P3 ;  /* 0x0908008004e47fae */ /* 0x0003e2000d901d52 */
[----:B------:R-:W-:Y:S01]  /*2640*/  ISETP.GT.AND P3, PT, R33, 0xf, PT ;  /* 0x0000000f2100780c */ /* 0x000fe20003f64270 */
[----:B------:R-:W-:Y:S01]  /*2650*/  UIMAD UR5, UR12, UR5, UR4 ;  /* 0x000000050c0572a4 */ /* 0x000fe2000f8e0204 */
[----:B------:R-:W-:Y:S01]  /*2660*/  IMAD R14, R243, c[0x0][0x214], R17 ;  /* 0x00008500f30e7a24 */ /* 0x000fe200078e0211 */
[----:B------:R2:W-:Y:S01]  /*2670*/  LDGSTS.E.BYPASS.LTC128B.128 [R228+0xb080], [R4.64+0x100], !P4 ;  /* 0x0b08010004e47fae */ /* 0x0005e2000e101d52 */
[----:B------:R-:W-:Y:S01]  /*2680*/  IMAD.IADD R19, R18, 0x1, -R0 ;  /* 0x0000000112137824 */ /* 0x000fe200078e0a00 */
[----:B------:R-:W-:Y:S01]  /*2690*/  UMOV UR4, 0x6 ;  /* 0x0000000600047882 */ /* 0x000fe20000000000 */
[----:B------:R-:W-:Y:S01]  /*26a0*/  IMAD.IADD R7, R7, 0x1, R14 ;  /* 0x0000000107077824 */ /* 0x000fe200078e020e */
[----:B------:R-:W-:Y:S01]  /*26b0*/  USHF.L.U64.HI UR7, UR6, UR4, UR7 ;  /* 0x0000000406077299 */ /* 0x000fe20008010207 */
[----:B------:R-:W-:Y:S01]  /*26c0*/  IMAD R0, R25, c[0x0][0x238], RZ ;  /* 0x00008e0019007a24 */ /* 0x000fe200078e02ff */
[----:B------:R-:W-:Y:S01]  /*26d0*/  USHF.L.U32 UR4, UR6, 0x6, URZ ;  /* 0x0000000606047899 */ /* 0x000fe2000800063f */
[----:B------:R-:W-:Y:S01]  /*26e0*/  IMAD.WIDE.U32 R238, R20, c[0x0][0x218], R6 ;  /* 0x0000860014ee7a25 */ /* 0x000fe200078e0006 */
[----:B------:R-:W-:Y:S01]  /*26f0*/  UIMAD UR23, UR7, UR17, URZ ;  /* 0x00000011071772a4 */ /* 0x000fe2000f8e023f */
[----:B------:R-:W-:Y:S01]  /*2700*/  LOP3.LUT R14, R31, 0xfffffff0, RZ, 0xc0, !PT ;  /* 0xfffffff01f0e7812 */ /* 0x000fe200078ec0ff */
[----:B------:R-:W-:Y:S01]  /*2710*/  USHF.L.U32 UR7, UR6, 0x5, URZ ;  /* 0x0000000506077899 */ /* 0x000fe2000800063f */
[----:B------:R-:W-:Y:S01]  /*2720*/  IMAD R0, R243, c[0x0][0x23c], R0 ;  /* 0x00008f00f3007a24 */ /* 0x000fe200078e0200 */
[----:B------:R-:W-:Y:S01]  /*2730*/  IADD3 R237, R239, UR5, RZ ;  /* 0x00000005efed7c10 */ /* 0x000fe2000fffe0ff */
[----:B------:R-:W-:Y:S01]  /*2740*/  IMAD.U32 R6, RZ, RZ, UR4 ;  /* 0x00000004ff067e24 */ /* 0x000fe2000f8e00ff */
[----:B------:R-:W-:Y:S01]  /*2750*/  UIMAD UR23, UR21, UR4, UR23 ;  /* 0x00000004151772a4 */ /* 0x000fe2000f8e0217 */
[----:B------:R-:W-:Y:S01]  /*2760*/  IMAD.IADD R13, R13, 0x1, R0 ;  /* 0x000000010d0d7824 */ /* 0x000fe200078e0200 */
[----:B------:R-:W-:Y:S01]  /*2770*/  SEL R233, RZ, 0x1, P1 ;  /* 0x00000001ffe97807 */ /* 0x000fe20000800000 */
[----:B------:R-:W-:Y:S01]  /*2780*/  IMAD R0, R25, c[0x0][0x288], RZ ;  /* 0x0000a20019007a24 */ /* 0x000fe200078e02ff */
[----:B------:R-:W-:Y:S01]  /*2790*/  ULDC.64 UR4, c[0x0][0x278] ;  /* 0x00009e0000047ab9 */ /* 0x000fe20000000a00 */
[----:B------:R-:W-:Y:S01]  /*27a0*/  IMAD.MOV.U32 R236, RZ, RZ, R238 ;  /* 0x000000ffffec7224 */ /* 0x000fe200078e00ee */
[----:B------:R-:W-:Y:S01]  /*27b0*/  ULDC UR21, c[0x0][0x20c] ;  /* 0x0000830000157ab9 */ /* 0x000fe20000000800 */
[C---:B------:R-:W-:Y:S01]  /*27c0*/  IMAD R3, R243.reuse, c[0x0][0x274], R3 ;  /* 0x00009d00f3037a24 */ /* 0x040fe200078e0203 */
[----:B------:R-:W-:Y:S01]  /*27d0*/  UIMAD UR4, UR11, UR4, URZ ;  /* 0x000000040b0472a4 */ /* 0x000fe2000f8e023f */
[C---:B-1----:R-:W-:Y:S01]  /*27e0*/  IMAD.WIDE.U32 R10, R243.reuse, c[0x0][0x270], R8 ;  /* 0x00009c00f30a7a25 */ /* 0x042fe200078e0008 */
[----:B------:R-:W-:Y:S01]  /*27f0*/  USHF.L.U64.HI UR6, UR6, UR22, UR21 ;  /* 0x0000001606067299 */ /* 0x000fe20008010215 */
[----:B------:R-:W-:Y:S01]  /*2800*/  ISETP.GE.AND P1, PT, R30, c[0x0][0x1fc], PT ;  /* 0x00007f001e007a0c */ /* 0x000fe20003f26270 */
[----:B------:R-:W-:Y:S01]  /*2810*/  UIMAD UR4, UR12, UR5, UR4 ;  /* 0x000000050c0472a4 */ /* 0x000fe2000f8e0204 */
[C---:B------:R-:W-:Y:S01]  /*2820*/  IMAD R0, R243.reuse, c[0x0][0x28c], R0 ;  /* 0x0000a300f3007a24 */ /* 0x040fe200078e0200 */
[----:B------:R-:W-:Y:S01]  /*2830*/  USHF.R.S32.HI UR21, URZ, 0x1f, UR20 ;  /* 0x0000001f3f157899 */ /* 0x000fe20008011414 */
[----:B------:R-:W-:-:S04]  /*2840*/  IMAD.WIDE.U32 R8, R243, c[0x0][0x288], R8 ;  /* 0x0000a200f3087a25 */ /* 0x000fc800078e0008 */
[----:B------:R-:W-:-:S04]  /*2850*/  IMAD.WIDE.U32 R6, R6, UR17, R236 ;  /* 0x0000001106067c25 */ /* 0x000fc8000f8e00ec */
[----:B------:R-:W-:Y:S01]  /*2860*/  IMAD.IADD R11, R11, 0x1, R3 ;  /* 0x000000010b0b7824 */ /* 0x000fe200078e0203 */
[----:B------:R-:W-:Y:S01]  /*2870*/  LEA R2, P0, R6, c[0x0][0x1f0], 0x1 ;  /* 0x00007c0006027a11 */ /* 0x000fe200078008ff */
[----:B------:R-:W-:Y:S01]  /*2880*/  IMAD.IADD R9, R9, 0x1, R0 ;  /* 0x0000000109097824 */ /* 0x000fe200078e0200 */
[----:B------:R-:W-:Y:S01]  /*2890*/  IADD3 R0, R7, UR23, RZ ;  /* 0x0000001707007c10 */ /* 0x000fe2000fffe0ff */
[----:B--2---:R-:W-:Y:S01]  /*28a0*/  IMAD.U32 R4, RZ, RZ, UR7 ;  /* 0x00000007ff047e24 */ /* 0x004fe2000f8e00ff */
[----:B------:R-:W-:Y:S01]  /*28b0*/  LOP3.LUT R7, R32, 0xffffffe0, RZ, 0xc0, !PT ;  /* 0xffffffe020077812 */ /* 0x000fe200078ec0ff */
[----:B------:R-:W-:Y:S01]  /*28c0*/  IMAD.WIDE.U32 R246, R20, c[0x0][0x278], R10 ;  /* 0x00009e0014f67a25 */ /* 0x000fe200078e000a */
[----:B------:R-:W-:Y:S02]  /*28d0*/  LEA.HI.X R3, R6, c[0x0][0x1f4], R0, 0x1, P0 ;  /* 0x00007d0006037a11 */ /* 0x000fe400000f0c00 */
[----:B------:R-:W-:Y:S01]  /*28e0*/  LEA R4, P4, R4, R2, 0x1 ;  /* 0x0000000204047211 */ /* 0x000fe200078808ff */
[----:B------:R-:W-:Y:S01]  /*28f0*/  IMAD.U32 R6, RZ, RZ, UR7 ;  /* 0x00000007ff067e24 */ /* 0x000fe2000f8e00ff */
[----:B------:R-:W-:Y:S01]  /*2900*/  IADD3 R252, R247, UR4, RZ ;  /* 0x00000004f7fc7c10 */ /* 0x000fe2000fffe0ff */
[----:B------:R-:W-:Y:S01]  /*2910*/  IMAD.U32 R5, RZ, RZ, UR6 ;  /* 0x00000006ff057e24 */ /* 0x000fe2000f8e00ff */
[----:B------:R-:W-:Y:S01]  /*2920*/  @!P3 IADD3 R0, P0, R246, UR20, RZ ;  /* 0x00000014f600bc10 */ /* 0x000fe2000ff1e0ff */
[----:B------:R-:W-:Y:S01]  /*2930*/  ULDC.64 UR4, c[0x0][0x290] ;  /* 0x0000a40000047ab9 */ /* 0x000fe20000000a00 */
[----:B------:R-:W-:Y:S01]  /*2940*/  IMAD.WIDE.U32 R244, R20, c[0x0][0x290], R8 ;  /* 0x0000a40014f47a25 */ /* 0x000fe200078e0008 */
[----:B------:R-:W-:Y:S01]  /*2950*/  UIMAD UR4, UR11, UR4, URZ ;  /* 0x000000040b0472a4 */ /* 0x000fe2000f8e023f */
[----:B------:R-:W-:-:S02]  /*2960*/  LEA.HI.X R5, R6, R3, R5, 0x1, P4 ;  /* 0x0000000306057211 */ /* 0x000fc400020f0c05 */
[----:B------:R-:W-:Y:S01]  /*2970*/  @!P3 IADD3.X R6, R252, UR21, RZ, P0, !PT ;  /* 0x00000015fc06bc10 */ /* 0x000fe200087fe4ff */
[----:B------:R-:W-:Y:S01]  /*2980*/  UIMAD UR4, UR12, UR5, UR4 ;  /* 0x000000050c0472a4 */ /* 0x000fe2000f8e0204 */
[----:B------:R-:W-:Y:S01]  /*2990*/  @!P3 LEA R10, P6, R0, c[0x0][0x258], 0x2 ;  /* 0x00009600000aba11 */ /* 0x000fe200078c10ff */
[----:B------:R-:W-:Y:S01]  /*29a0*/  IMAD.WIDE.U32 R250, R20, c[0x0][0x240], R12 ;  /* 0x0000900014fa7a25 */ /* 0x000fe200078e000c */
[----:B------:R-:W-:Y:S02]  /*29b0*/  ISETP.GE.AND P4, PT, R29, c[0x0][0x1fc], PT ;  /* 0x00007f001d007a0c */ /* 0x000fe40003f86270 */
[----:B------:R-:W-:Y:S01]  /*29c0*/  @!P3 LEA.HI.X R11, R0, c[0x0][0x25c], R6, 0x2, P6 ;  /* 0x00009700000bba11 */ /* 0x000fe200030f1406 */
[C---:B------:R-:W-:Y:S01]  /*29d0*/  IMAD.IADD R6, R33.reuse, 0x1, -R7 ;  /* 0x0000000121067824 */ /* 0x040fe200078e0a07 */
[----:B------:R-:W-:Y:S01]  /*29e0*/  IADD3 R0, -R26, UR14, -R242 ;  /* 0x0000000e1a007c10 */ /* 0x000fe2000fffe9f2 */
[----:B------:R-:W-:Y:S01]  /*29f0*/  IMAD.IADD R7, R33, 0x1, -R14 ;  /* 0x0000000121077824 */ /* 0x000fe200078e0a0e */
[----:B------:R-:W-:Y:S01]  /*2a00*/  ISETP.GE.AND P0, PT, R29, c[0x0][0x1fc], PT ;  /* 0x00007f001d007a0c */ /* 0x000fe20003f06270 */
[----:B------:R-:W-:Y:S01]  /*2a10*/  @!P3 IMAD.SHL.U32 R14, R33, 0x10, RZ ;  /* 0x00000010210eb824 */ /* 0x000fe200078e00ff */
[----:B------:R-:W-:Y:S01]  /*2a20*/  ISETP.LT.OR P6, PT, R0, 0x1, P2 ;  /* 0x000000010000780c */ /* 0x000fe200017c1670 */
[----:B------:R-:W-:Y:S01]  /*2a30*/  IMAD.SHL.U32 R17, R22, 0x20, RZ ;  /* 0x0000002016117824 */ /* 0x000fe200078e00ff */
[----:B------:R-:W-:Y:S01]  /*2a40*/  SEL R18, RZ, 0xffffffff, P4 ;  /* 0xffffffffff127807 */ /* 0x000fe20002000000 */
[----:B------:R-:W-:Y:S01]  /*2a50*/  IMAD.SHL.U32 R8, R21, 0x2, RZ ;  /* 0x0000000215087824 */ /* 0x000fe200078e00ff */
[----:B------:R-:W-:Y:S01]  /*2a60*/  ISETP.LT.OR P4, PT, R0, 0x1, P0 ;  /* 0x000000010000780c */ /* 0x000fe20000781670 */
[----:B------:R1:W-:Y:S01]  /*2a70*/  @!P3 LDGSTS.E.BYPASS.LTC128B.128 [R14+0x12080], [R10.64] ;  /* 0x120800000a0ebfae */ /* 0x0003e2000b901d52 */
[----:B------:R-:W-:-:S02]  /*2a80*/  SHF.R.S32.HI R15, RZ, 0x1f, R7 ;  /* 0x0000001fff0f7819 */ /* 0x000fc40000011407 */
[----:B------:R-:W-:Y:S01]  /*2a90*/  SHF.R.S32.HI R229, RZ, 0x1f, R6 ;  /* 0x0000001fffe57819 */ /* 0x000fe20000011406 */
[----:B------:R-:W0:Y:S01]  /*2aa0*/  LDGDEPBAR ;  /* 0x00000000000079af */ /* 0x000e220000000000 */
[----:B------:R-:W-:Y:S02]  /*2ab0*/  ISETP.LT.OR P2, PT, R0, 0x21, P2 ;  /* 0x000000210000780c */ /* 0x000fe40001741670 */
[----:B------:R-:W-:Y:S01]  /*2ac0*/  LEA.HI R229, R229, R6, RZ, 0x2 ;  /* 0x00000006e5e57211 */ /* 0x000fe200078f10ff */
[----:B------:R2:W-:Y:S01]  /*2ad0*/  LDGSTS.E.BYPASS.LTC128B.128 [R228+0xc080], [R2.64], !P6 ;  /* 0x0c08000002e47fae */ /* 0x0005e2000f101d52 */
[----:B------:R-:W-:Y:S02]  /*2ae0*/  ISETP.GE.AND P6, PT, R30, c[0x0][0x1fc], PT ;  /* 0x00007f001e007a0c */ /* 0x000fe40003fc6270 */
[C---:B------:R-:W-:Y:S01]  /*2af0*/  ISETP.LT.OR P0, PT, R0.reuse, 0x21, P0 ;  /* 0x000000210000780c */ /* 0x040fe20000701670 */
[----:B------:R2:W-:Y:S01]  /*2b00*/  LDGSTS.E.BYPASS.LTC128B.128 [R228+0xe080], [R2.64+0x80], !P4 ;  /* 0x0e08008002e47fae */ /* 0x0005e2000e101d52 */
[----:B------:R-:W-:-:S02]  /*2b10*/  ISETP.LT.OR P4, PT, R0, 0x1, P6 ;  /* 0x000000010000780c */ /* 0x000fc40003781670 */
[----:B------:R-:W-:Y:S02]  /*2b20*/  ISETP.LT.OR P6, PT, R0, 0x21, P6 ;  /* 0x000000210000780c */ /* 0x000fe400037c1670 */
[----:B------:R-:W-:Y:S02]  /*2b30*/  SEL R12, RZ, 0x4, P1 ;  /* 0x00000004ff0c7807 */ /* 0x000fe40000800000 */
[----:B------:R-:W-:Y:S02]  /*2b40*/  ISETP.GE.AND P1, PT, R33, 0x10, PT ;  /* 0x000000102100780c */ /* 0x000fe40003f26270 */
[----:B------:R-:W-:Y:S01]  /*2b50*/  IADD3 R249, R245, UR4, RZ ;  /* 0x00000004f5f97c10 */ /* 0x000fe2000fffe0ff */
[----:B------:R-:W-:Y:S01]  /*2b60*/  ULDC.64 UR4, c[0x0][0x240] ;  /* 0x0000900000047ab9 */ /* 0x000fe20000000a00 */
[----:B------:R-:W-:Y:S01]  /*2b70*/  LOP3.LUT R17, R23, 0x20, R17, 0xf8, !PT ;  /* 0x0000002017117812 */ /* 0x000fe200078ef811 */
[----:B------:R-:W-:Y:S01]  /*2b80*/  UIMAD UR4, UR11, UR4, URZ ;  /* 0x000000040b0472a4 */ /* 0x000fe2000f8e023f */
[----:B------:R-:W-:Y:S01]  /*2b90*/  LOP3.LUT R234, R8, 0x2, R234, 0xe2, !PT ;  /* 0x0000000208ea7812 */ /* 0x000fe200078ee2ea */
[----:B------:R2:W-:Y:S01]  /*2ba0*/  LDGSTS.E.BYPASS.LTC128B.128 [R228+0x10080], [R2.64+0x100], !P4 ;  /* 0x1008010002e47fae */ /* 0x0005e2000e101d52 */
[----:B-1----:R-:W-:Y:S01]  /*2bb0*/  IMAD.SHL.U32 R10, R27, 0x10, RZ ;  /* 0x000000101b0a7824 */ /* 0x002fe200078e00ff */
[----:B------:R-:W-:Y:S01]  /*2bc0*/  LEA.HI R11, R15, R7, RZ, 0x3 ;  /* 0x000000070f0b7211 */ /* 0x000fe200078f18ff */
[----:B------:R-:W-:Y:S01]  /*2bd0*/  UIMAD UR4, UR12, UR5, UR4 ;  /* 0x000000050c0472a4 */ /* 0x000fe2000f8e0204 */
[----:B------:R-:W-:Y:S01]  /*2be0*/  LOP3.LUT R14, R229, 0x7ffffffc, RZ, 0xc0, !PT ;  /* 0x7ffffffce50e7812 */ /* 0x000fe200078ec0ff */
[----:B------:R1:W-:Y:S01]  /*2bf0*/  LDGSTS.E.BYPASS.LTC128B.128 [R228+0xd080], [R4.64], !P2 ;  /* 0x0d08000004e47fae */ /* 0x0003e2000d101d52 */
[C---:B------:R-:W-:Y:S01]  /*2c00*/  LOP3.LUT R15, R11.reuse, 0xfffffff8, RZ, 0xc0, !PT ;  /* 0xfffffff80b0f7812 */ /* 0x040fe200078ec0ff */
[----:B------:R-:W-:Y:S01]  /*2c10*/  IMAD.SHL.U32 R8, R11, 0x40, RZ ;  /* 0x000000400b087824 */ /* 0x000fe200078e00ff */
[----:B------:R-:W-:Y:S01]  /*2c20*/  LOP3.LUT R16, R16, 0x10, R10, 0xf8, !PT ;  /* 0x0000001010107812 */ /* 0x000fe200078ef80a */
[----:B------:R-:W-:Y:S01]  /*2c30*/  IMAD.IADD R6, R6, 0x1, -R14 ;  /* 0x0000000106067824 */ /* 0x000fe200078e0a0e */
[----:B------:R1:W-:Y:S01]  /*2c40*/  LDGSTS.E.BYPASS.LTC128B.128 [R228+0xf080], [R4.64+0x80], !P0 ;  /* 0x0f08008004e47fae */ /* 0x0003e2000c101d52 */
[----:B------:R-:W-:Y:S01]  /*2c50*/  IMAD.IADD R7, R7, 0x1, -R15 ;  /* 0x0000000107077824 */ /* 0x000fe200078e0a0f */
[----:B------:R-:W-:Y:S01]  /*2c60*/  LOP3.LUT R0, R16, 0x8, R28, 0xf8, !PT ;  /* 0x0000000810007812 */ /* 0x000fe200078ef81c */
[----:B------:R-:W-:Y:S01]  /*2c70*/  IMAD R19, R19, 0x4, R6 ;  /* 0x0000000413137824 */ /* 0x000fe200078e0206 */
[----:B------:R-:W-:Y:S01]  /*2c80*/  LEA.HI.SX32 R229, R229, R10, 0x1e ;  /* 0x0000000ae5e57211 */ /* 0x000fe200078ff2ff */
[----:B------:R-:W-:Y:S01]  /*2c90*/  IMAD.SHL.U32 R6, R18, 0x2, RZ ;  /* 0x0000000212067824 */ /* 0x000fe200078e00ff */
[----:B------:R-:W-:Y:S01]  /*2ca0*/  LOP3.LUT R223, R0, R223, RZ, 0x3c, !PT ;  /* 0x000000df00df7212 */ /* 0x000fe200078e3cff */
[C---:B------:R-:W-:Y:S01]  /*2cb0*/  IMAD.SHL.U32 R0, R7.reuse, 0x40, RZ ;  /* 0x0000004007007824 */ /* 0x040fe200078e00ff */
[C---:B------:R-:W-:Y:S01]  /*2cc0*/  LOP3.LUT P4, RZ, R7.reuse, 0x4, RZ, 0xc0, !PT ;  /* 0x0000000407ff7812 */ /* 0x040fe2000788c0ff */
[----:B------:R1:W-:Y:S01]  /*2cd0*/  LDGSTS.E.BYPASS.LTC128B.128 [R228+0x11080], [R4.64+0x100], !P6 ;  /* 0x1108010004e47fae */ /* 0x0003e2000f101d52 */
[----:B------:R-:W-:Y:S01]  /*2ce0*/  LOP3.LUT P2, RZ, R7, 0x2, RZ, 0xc0, !PT ;  /* 0x0000000207ff7812 */ /* 0x000fe2000784c0ff */
[----:B------:R-:W-:Y:S01]  /*2cf0*/  IMAD R223, R22, 0x200, R223 ;  /* 0x0000020016df7824 */ /* 0x000fe200078e02df */
[----:B------:R-:W-:Y:S01]  /*2d00*/  LOP3.LUT R0, R0, 0x1c0, RZ, 0xc0, !PT ;  /* 0x000001c000007812 */ /* 0x000fe200078ec0ff */
[----:B------:R-:W-:Y:S01]  /*2d10*/  IMAD.SHL.U32 R248, R19, 0x2, RZ ;  /* 0x0000000213f87824 */ /* 0x000fe200078e00ff */
[----:B------:R-:W-:Y:S01]  /*2d20*/  LOP3.LUT R233, R6, 0x2, R233, 0xe2, !PT ;  /* 0x0000000206e97812 */ /* 0x000fe200078ee2e9 */
[C---:B------:R-:W-:Y:S01]  /*2d30*/  IMAD R222, R223.reuse, 0x2, R222 ;  /* 0x00000002dfde7824 */ /* 0x040fe200078e02de */
[----:B------:R-:W-:Y:S01]  /*2d40*/  LOP3.LUT R8, R8, 0xfffffe00, RZ, 0xc0, !PT ;  /* 0xfffffe0008087812 */ /* 0x000fe200078ec0ff */
[----:B--2---:R-:W-:Y:S01]  /*2d50*/  IMAD.SHL.U32 R3, R22, 0x8, RZ ;  /* 0x0000000816037824 */ /* 0x004fe200078e00ff */
[----:B------:R-:W-:Y:S01]  /*2d60*/  IADD3 R2, P0, R244, UR20, RZ ;  /* 0x00000014f4027c10 */ /* 0x000fe2000ff1e0ff */
[----:B------:R-:W-:Y:S01]  /*2d70*/  IMAD.SHL.U32 R223, R223, 0x2, RZ ;  /* 0x00000002dfdf7824 */ /* 0x000fe200078e00ff */
[----:B------:R-:W-:-:S02]  /*2d80*/  SEL R220, R220, 0xffffffe0, !P4 ;  /* 0xffffffe0dcdc7807 */ /* 0x000fc40006000000 */
[----:B------:R-:W-:Y:S02]  /*2d90*/  LOP3.LUT R7, R0, 0x8, R3, 0xf8, !PT ;  /* 0x0000000800077812 */ /* 0x000fe400078ef803 */
[--C-:B------:R-:W-:Y:S02]  /*2da0*/  SHF.R.U32.HI R3, RZ, 0x3, R0.reuse ;  /* 0x00000003ff037819 */ /* 0x100fe40000011600 */
[----:B------:R-:W-:Y:S02]  /*2db0*/  IADD3.X R10, R249, UR21, RZ, P0, !PT ;  /* 0x00000015f90a7c10 */ /* 0x000fe400087fe4ff */
[C---:B------:R-:W-:Y:S02]  /*2dc0*/  LEA R6, P0, R2.reuse, c[0x0][0x280], 0x2 ;  /* 0x0000a00002067a11 */ /* 0x040fe400078010ff */
[----:B------:R-:W-:Y:S02]  /*2dd0*/  LOP3.LUT R9, R7, R3, RZ, 0x3c, !PT ;  /* 0x0000000307097212 */ /* 0x000fe400078e3cff */
[----:B------:R-:W-:Y:S01]  /*2de0*/  LOP3.LUT R0, R3, R17, R0, 0x1e, !PT ;  /* 0x0000001103007212 */ /* 0x000fe200078e1e00 */
[----:B------:R-:W-:Y:S01]  /*2df0*/  @!P1 IMAD.SHL.U32 R3, R33, 0x10, RZ ;  /* 0x0000001021039824 */ /* 0x000fe200078e00ff */
[----:B------:R-:W-:-:S02]  /*2e00*/  LEA.HI.X R7, R2, c[0x0][0x284], R10, 0x2, P0 ;  /* 0x0000a10002077a11 */ /* 0x000fc400000f140a */
[----:B-1----:R-:W-:Y:S02]  /*2e10*/  IADD3 R4, R251, UR4, RZ ;  /* 0x00000004fb047c10 */ /* 0x002fe4000fffe0ff */
[-C--:B------:R-:W-:Y:S01]  /*2e20*/  IADD3 R2, R9, R8.reuse, R24 ;  /* 0x0000000809027210 */ /* 0x080fe20007ffe018 */
[----:B------:R1:W-:Y:S01]  /*2e30*/  @!P1 LDGSTS.E.BYPASS.LTC128B.128 [R3+0x12180], [R6.64] ;  /* 0x1218000006039fae */ /* 0x0003e2000b901d52 */
[----:B------:R-:W-:Y:S01]  /*2e40*/  LOP3.LUT R0, R0, R8, RZ, 0xfc, !PT ;  /* 0x0000000800007212 */ /* 0x000fe200078efcff */
[----:B------:R-:W-:Y:S01]  /*2e50*/  IMAD.MOV.U32 R8, RZ, RZ, 0x10 ;  /* 0x00000010ff087424 */ /* 0x000fe200078e00ff */
[----:B------:R-:W-:Y:S01]  /*2e60*/  LOP3.LUT R233, R233, R12, RZ, 0xfc, !PT ;  /* 0x0000000ce9e97212 */ /* 0x000fe200078efcff */
[----:B------:R-:W0:Y:S01]  /*2e70*/  LDGDEPBAR ;  /* 0x00000000000079af */ /* 0x000e220000000000 */
[----:B------:R-:W-:Y:S01]  /*2e80*/  IMAD.SHL.U32 R2, R2, 0x2, RZ ;  /* 0x0000000202027824 */ /* 0x000fe200078e00ff */
[----:B------:R-:W-:Y:S01]  /*2e90*/  IADD3 R232, -R248, UR8, RZ ;  /* 0x00000008f8e87c10 */ /* 0x000fe2000fffe1ff */
[----:B------:R-:W-:Y:S01]  /*2ea0*/  IMAD.SHL.U32 R0, R0, 0x2, RZ ;  /* 0x0000000200007824 */ /* 0x000fe200078e00ff */
[----:B------:R2:W-:Y:S01]  /*2eb0*/  STL [R1], R4 ;  /* 0x0000000401007387 */ /* 0x0005e20000100800 */
[----:B------:R-:W-:Y:S01]  /*2ec0*/  IMAD R221, R220, 0x2, R2 ;  /* 0x00000002dcdd7824 */ /* 0x000fe200078e0202 */
[----:B-1----:R-:W-:-:S05]  /*2ed0*/  SEL R3, R8, 0xfffffff0, !P2 ;  /* 0xfffffff008037807 */ /* 0x002fca0005000000 */
[----:B------:R-:W-:-:S04]  /*2ee0*/  IMAD R3, R3, 0x2, R2 ;  /* 0x0000000203037824 */ /* 0x000fc800078e0202 */
[----:B--234-:R-:W-:Y:S02]  /*2ef0*/  IMAD R220, R220, 0x2, R3 ;  /* 0x00000002dcdc7824 */ /* 0x01cfe400078e0203 */
.L_x_587:
        /* <DEDUP_REMOVED lines=503> */
.L_x_585:
        /* <DEDUP_REMOVED lines=118> */
.L_x_586:
        /* <DEDUP_REMOVED lines=28> */
[----:B------:R-:W2:Y:S07]  /*5790*/  LDL R217, [R1] ;  /* 0x0000000001d97983 */ /* 0x000eae0000100800 */
        /* <DEDUP_REMOVED lines=26> */
[C---:B------:R-:W-:Y:S07]  /*5940*/  HMMA.16816.F32 R24, R208.reuse, R160, R24 ;  /* 0x000000a0d018723c */ /* 0x040fee0000001818 */
[----:B------:R-:W-:Y:S01]  /*5950*/  IADD3 R161, P0, R250, UR17, RZ ;  /* 0x00000011faa17c10 */ /* 0x000fe2000ff1e0ff */
[-C--:B------:R-:W-:Y:S08]  /*5960*/  HMMA.16816.F32 R28, R208, R162.reuse, R28 ;  /* 0x000000a2d01c723c */ /* 0x080ff0000000181c */
[C---:B------:R-:W-:Y:S07]  /*5970*/  HMMA.16816.F32 R32, R200.reuse, R162, R32 ;  /* 0x000000a2c820723c */ /* 0x040fee0000001820 */
[----:B------:R-:W-:Y:S01]  /*5980*/  IMAD.U32 R162, RZ, RZ, UR17 ;  /* 0x00000011ffa27e24 */ /* 0x000fe2000f8e00ff */
[-C--:B-----5:R-:W-:Y:S01]  /*5990*/  HMMA.16816.F32 R132, R200, R212.reuse, R132 ;  /* 0x000000d4c884723c */ /* 0x0a0fe20000001884 */
[----:B------:R-:W-:Y:S07]  /*59a0*/  UMOV UR17, UR8 ;  /* 0x0000000800117c82 */ /* 0x000fee0008000000 */
[C---:B------:R-:W-:Y:S08]  /*59b0*/  HMMA.16816.F32 R136, R208.reuse, R212, R136 ;  /* 0x000000d4d088723c */ /* 0x040ff00000001888 */
[-C--:B------:R-:W-:Y:S08]  /*59c0*/  HMMA.16816.F32 R140, R208, R214.reuse, R140 ;  /* 0x000000d6d08c723c */ /* 0x080ff0000000188c */
[----:B------:R-:W-:Y:S04]  /*59d0*/  HMMA.16816.F32 R144, R200, R214, R144 ;  /* 0x000000d6c890723c */ /* 0x000fe80000001890 */
[----:B--2---:R-:W-:Y:S02]  /*59e0*/  LEA.HI.X.SX32 R162, R162, R217, 0x1, P0 ;  /* 0x000000d9a2a27211 */ /* 0x004fe400000f0eff */
[C---:B------:R-:W-:Y:S06]  /*59f0*/  LEA R160, P0, R161.reuse, c[0x0][0x220], 0x2 ;  /* 0x00008800a1a07a11 */ /* 0x040fec00078010ff */
        /* <DEDUP_REMOVED lines=100> */
.L_x_584:
        /* <DEDUP_REMOVED lines=159> */
.L_x_589:
[----:B-1----:R-:W-:Y:S01]  /*6a30*/  LEA.HI R0, R28, R29, RZ, 0x3 ;  /* 0x0000001d1c007211 */ /* 0x002fe200078f18ff */
[----:B------:R-:W-:Y:S01]  /*6a40*/  USHF.R.S32.HI UR6, URZ, 0x1f, UR15 ;  /* 0x0000001f3f067899 */ /* 0x000fe2000801140f */
[----:B-----5:R-:W-:Y:S01]  /*6a50*/  IADD3 R7, R7, -UR9, RZ ;  /* 0x8000000907077c10 */ /* 0x020fe2000fffe0ff */
[----:B------:R-:W-:Y:S01]  /*6a60*/  USEL UR15, UR15, URZ, !UP1 ;  /* 0x0000003f0f0f7287 */ /* 0x000fe2000c800000 */
[----:B------:R-:W-:Y:S01]  /*6a70*/  LOP3.LUT R2, R0, 0x1ffffff8, RZ, 0xc0, !PT ;  /* 0x1ffffff800027812 */ /* 0x000fe200078ec0ff */
[----:B------:R-:W-:Y:S01]  /*6a80*/  USEL UR6, UR6, URZ, !UP1 ;  /* 0x0000003f06067287 */ /* 0x000fe2000c800000 */
[----:B------:R-:W-:Y:S01]  /*6a90*/  SHF.R.S32.HI R14, RZ, 0x3, R0 ;  /* 0x00000003ff0e7819 */ /* 0x000fe20000011400 */
[----:B------:R-:W-:Y:S01]  /*6aa0*/  ULDC.64 UR4, c[0x0][0x340] ;  /* 0x0000d00000047ab9 */ /* 0x000fe20000000a00 */
[----:B------:R-:W-:Y:S01]  /*6ab0*/  IMNMX R15, R7, 0x40, PT ;  /* 0x00000040070f7817 */ /* 0x000fe20003800200 */
[----:B------:R-:W-:Y:S01]  /*6ac0*/  IMAD.IADD R2, R29, 0x1, -R2 ;  /* 0x000000011d027824 */ /* 0x000fe200078e0a02 */
[----:B------:R-:W-:Y:S01]  /*6ad0*/  SHF.R.S32.HI R29, RZ, 0x1f, R243 ;  /* 0x0000001fff1d7819 */ /* 0x000fe200000114f3 */
[C---:B------:R-:W-:Y:S01]  /*6ae0*/  IMAD.SHL.U32 R0, R14.reuse, 0x40, RZ ;  /* 0x000000400e007824 */ /* 0x040fe200078e00ff */
[----:B------:R-:W-:Y:S01]  /*6af0*/  ISETP.GE.AND P4, PT, R14, R15, PT ;  /* 0x0000000f0e00720c */ /* 0x000fe20003f86270 */
[----:B------:R-:W-:Y:S01]  /*6b00*/  IMAD.SHL.U32 R2, R2, 0x8, RZ ;  /* 0x0000000802027824 */ /* 0x000fe200078e00ff */
[----:B------:R-:W-:Y:S01]  /*6b10*/  UIMAD UR4, UR6, UR4, URZ ;  /* 0x00000004060472a4 */ /* 0x000fe2000f8e023f */
[----:B------:R-:W-:Y:S01]  /*6b20*/  IMAD R4, R29, c[0x0][0x338], RZ ;  /* 0x0000ce001d047a24 */ /* 0x000fe200078e02ff */
[----:B------:R-:W-:Y:S01]  /*6b30*/  LOP3.LUT R0, R0, 0x1c0, RZ, 0xc0, !PT ;  /* 0x000001c000007812 */ /* 0x000fe200078ec0ff */
[----:B------:R-:W-:Y:S01]  /*6b40*/  IMAD.U32 R30, RZ, RZ, UR15 ;  /* 0x0000000fff1e7e24 */ /* 0x000fe2000f8e00ff */
[----:B------:R-:W-:Y:S01]  /*6b50*/  UIMAD UR4, UR15, UR5, UR4 ;  /* 0x000000050f0472a4 */ /* 0x000fe2000f8e0204 */
[----:B------:R-:W-:Y:S01]  /*6b60*/  IMAD R6, R243, c[0x0][0x33c], R4 ;  /* 0x0000cf00f3067a24 */ /* 0x000fe200078e0204 */
[----:B------:R-:W-:Y:S01]  /*6b70*/  LOP3.LUT R3, R0, 0x38, R2, 0xf8, !PT ;  /* 0x0000003800037812 */ /* 0x000fe200078ef802 */
[----:B------:R-:W-:Y:S01]  /*6b80*/  IMAD.U32 R8, RZ, RZ, UR16 ;  /* 0x00000010ff087e24 */ /* 0x000fe2000f8e00ff */
[----:B------:R-:W-:Y:S01]  /*6b90*/  SHF.R.U32.HI R0, RZ, 0x3, R0 ;  /* 0x00000003ff007819 */ /* 0x000fe20000011600 */
[----:B------:R-:W-:Y:S01]  /*6ba0*/  BSSY B0, `(.L_x_590) ;  /* 0x0000028000007945 */ /* 0x000fe20003800000 */
[----:B------:R-:W-:-:S02]  /*6bb0*/  IADD3 R28, R2, 0x40, RZ ;  /* 0x00000040021c7810 */ /* 0x000fc40007ffe0ff */
[----:B------:R-:W-:Y:S02]  /*6bc0*/  LOP3.LUT R0, R3, R0, RZ, 0x3c, !PT ;  /* 0x0000000003007212 */ /* 0x000fe400078e3cff */
[----:B------:R-:W-:-:S03]  /*6bd0*/  SHF.R.S32.HI R3, RZ, 0x1f, R2 ;  /* 0x0000001fff037819 */ /* 0x000fc60000011402 */
[----:B------:R-:W-:Y:S02]  /*6be0*/  IMAD R0, R27, 0x200, R0 ;  /* 0x000002001b007824 */ /* 0x000fe400078e0200 */
[----:B------:R-:W-:-:S04]  /*6bf0*/  IMAD.WIDE.U32 R4, R243, c[0x0][0x338], R2 ;  /* 0x0000ce00f3047a25 */ /* 0x000fc800078e0002 */
[----:B------:R-:W-:Y:S02]  /*6c00*/  IMAD.SHL.U32 R0, R0, 0x2, RZ ;  /* 0x0000000200007824 */ /* 0x000fe400078e00ff */
[----:B------:R-:W-:Y:S01]  /*6c10*/  IMAD.IADD R5, R5, 0x1, R6 ;  /* 0x0000000105057824 */ /* 0x000fe200078e0206 */
[----:B------:R-:W-:Y:S02]  /*6c20*/  IADD3 R6, P0, R14, UR10, RZ ;  /* 0x0000000a0e067c10 */ /* 0x000fe4000ff1e0ff */
[----:B------:R1:W2:Y:S01]  /*6c30*/  LDS.128 R40, [R0+0x7080] ;  /* 0x0070800000287984 */ /* 0x0002a20000000c00 */
[----:B------:R-:W-:Y:S01]  /*6c40*/  IMAD.WIDE.U32 R12, R30, c[0x0][0x340], R4 ;  /* 0x0000d0001e0c7a25 */ /* 0x000fe200078e0004 */
[----:B------:R-:W-:Y:S02]  /*6c50*/  LEA.HI.X.SX32 R7, R14, UR11, 0x1, P0 ;  /* 0x0000000b0e077c11 */ /* 0x000fe400080f0eff */
[----:B------:R1:W3:Y:S02]  /*6c60*/  LDS.128 R36, [R0+0x9080] ;  /* 0x0090800000247984 */ /* 0x0002e40000000c00 */
[----:B------:R-:W-:Y:S01]  /*6c70*/  IADD3 R9, R13, UR4, RZ ;  /* 0x000000040d097c10 */ /* 0x000fe2000fffe0ff */
[----:B------:R-:W-:Y:S01]  /*6c80*/  IMAD.WIDE R4, R8, 0x40, R6 ;  /* 0x0000004008047825 */ /* 0x000fe200078e0206 */
        /* <DEDUP_REMOVED lines=25> */
.L_x_591:
[----:B------:R-:W-:Y:S05]  /*6e20*/  BSYNC B0 ;  /* 0x0000000000007941 */ /* 0x000fea0003800000 */
.L_x_590:
        /* <DEDUP_REMOVED lines=21> */
.L_x_593:
[----:B------:R-:W-:Y:S05]  /*6f80*/  BSYNC B0 ;  /* 0x0000000000007941 */ /* 0x000fea0003800000 */
.L_x_592:
[----:B-1----:R-:W-:Y:S01]  /*6f90*/  IMAD R0, R29, c[0x0][0x308], RZ ;  /* 0x0000c2001d007a24 */ /* 0x002fe200078e02ff */
[----:B------:R-:W-:Y:S01]  /*6fa0*/  ULDC.64 UR4, c[0x0][0x310] ;  /* 0x0000c40000047ab9 */ /* 0x000fe20000000a00 */
[C---:B------:R-:W-:Y:S01]  /*6fb0*/  IMAD.WIDE.U32 R6, R243.reuse, c[0x0][0x308], R2 ;  /* 0x0000c200f3067a25 */ /* 0x040fe200078e0002 */
[----:B------:R-:W-:Y:S01]  /*6fc0*/  UIMAD UR4, UR6, UR4, URZ ;  /* 0x00000004060472a4 */ /* 0x000fe2000f8e023f */
[----:B------:R-:W-:Y:S02]  /*6fd0*/  BSSY B0, `(.L_x_594) ;  /* 0x0000015000007945 */ /* 0x000fe40003800000 */
[----:B------:R-:W-:Y:S01]  /*6fe0*/  IMAD R0, R243, c[0x0][0x30c], R0 ;  /* 0x0000c300f3007a24 */ /* 0x000fe200078e0200 */
[----:B------:R-:W-:-:S04]  /*6ff0*/  UIMAD UR4, UR15, UR5, UR4 ;  /* 0x000000050f0472a4 */ /* 0x000fc8000f8e0204 */
[----:B------:R-:W-:-:S05]  /*7000*/  IADD3 R7, R7, R0, RZ ;  /* 0x0000000007077210 */ /* 0x000fca0007ffe0ff */
        /* <DEDUP_REMOVED lines=17> */
.L_x_595:
[----:B------:R-:W-:Y:S05]  /*7120*/  BSYNC B0 ;  /* 0x0000000000007941 */ /* 0x000fea0003800000 */
.L_x_594:
        /* <DEDUP_REMOVED lines=19> */
.L_x_588:
        /* <DEDUP_REMOVED lines=31> */
.L_x_596:
[----:B-1----:R-:W1:Y:S01]  /*7450*/  S2R R2, SR_TID.X ;  /* 0x0000000000027919 */ /* 0x002e620000002100 */
[----:B------:R-:W-:Y:S01]  /*7460*/  SHF.R.S32.HI R18, RZ, 0x1f, R243 ;  /* 0x0000001fff127819 */ /* 0x000fe200000114f3 */
[----:B------:R-:W-:Y:S01]  /*7470*/  USHF.R.S32.HI UR6, URZ, 0x1f, UR15 ;  /* 0x0000001f3f067899 */ /* 0x000fe2000801140f */
[----:B-----5:R-:W-:Y:S01]  /*7480*/  IADD3 R14, R6, -UR9, RZ ;  /* 0x80000009060e7c10 */ /* 0x020fe2000fffe0ff */
[----:B------:R-:W-:Y:S01]  /*7490*/  USEL UR15, UR15, URZ, !UP1 ;  /* 0x0000003f0f0f7287 */ /* 0x000fe2000c800000 */
[----:B------:R-:W-:Y:S01]  /*74a0*/  IMAD.U32 R6, RZ, RZ, UR16 ;  /* 0x00000010ff067e24 */ /* 0x000fe2000f8e00ff */
[----:B------:R-:W-:Y:S01]  /*74b0*/  USEL UR6, UR6, URZ, !UP1 ;  /* 0x0000003f06067287 */ /* 0x000fe2000c800000 */
[----:B------:R-:W-:Y:S01]  /*74c0*/  BSSY B0, `(.L_x_597) ;  /* 0x0000026000007945 */ /* 0x000fe20003800000 */
[----:B------:R-:W-:-:S02]  /*74d0*/  ULDC.64 UR4, c[0x0][0x310] ;  /* 0x0000c40000047ab9 */ /* 0x000fc40000000a00 */
[----:B------:R-:W-:Y:S01]  /*74e0*/  UIMAD UR4, UR6, UR4, URZ ;  /* 0x00000004060472a4 */ /* 0x000fe2000f8e023f */
[----:B------:R-:W-:-:S03]  /*74f0*/  IMAD.U32 R17, RZ, RZ, UR15 ;  /* 0x0000000fff117e24 */ /* 0x000fc6000f8e00ff */
[----:B------:R-:W-:Y:S01]  /*7500*/  UIMAD UR4, UR15, UR5, UR4 ;  /* 0x000000050f0472a4 */ /* 0x000fe2000f8e0204 */
[----:B-1----:R-:W-:-:S04]  /*7510*/  SHF.R.S32.HI R4, RZ, 0x1f, R2 ;  /* 0x0000001fff047819 */ /* 0x002fc80000011402 */
[----:B------:R-:W-:-:S04]  /*7520*/  LEA.HI R4, R4, R2, RZ, 0x3 ;  /* 0x0000000204047211 */ /* 0x000fc800078f18ff */
[----:B------:R-:W-:-:S05]  /*7530*/  LOP3.LUT R0, R4, 0x1ffffff8, RZ, 0xc0, !PT ;  /* 0x1ffffff804007812 */ /* 0x000fca00078ec0ff */
[----:B------:R-:W-:-:S04]  /*7540*/  IMAD.IADD R0, R2, 0x1, -R0 ;  /* 0x0000000102007824 */ /* 0x000fc800078e0a00 */
[----:B------:R-:W-:Y:S02]  /*7550*/  IMAD.SHL.U32 R12, R0, 0x8, RZ ;  /* 0x00000008000c7824 */ /* 0x000fe400078e00ff */
[----:B------:R-:W-:-:S03]  /*7560*/  IMAD R0, R18, c[0x0][0x308], RZ ;  /* 0x0000c20012007a24 */ /* 0x000fc600078e02ff */
[----:B------:R-:W-:Y:S01]  /*7570*/  SHF.R.S32.HI R13, RZ, 0x1f, R12 ;  /* 0x0000001fff0d7819 */ /* 0x000fe2000001140c */
[C---:B------:R-:W-:Y:S01]  /*7580*/  IMAD R0, R243.reuse, c[0x0][0x30c], R0 ;  /* 0x0000c300f3007a24 */ /* 0x040fe200078e0200 */
[C---:B------:R-:W-:Y:S02]  /*7590*/  IADD3 R15, R12.reuse, 0x40, RZ ;  /* 0x000000400c0f7810 */ /* 0x040fe40007ffe0ff */
[----:B------:R-:W-:Y:S01]  /*75a0*/  IADD3 R16, R12, 0x80, RZ ;  /* 0x000000800c107810 */ /* 0x000fe20007ffe0ff */
[----:B------:R-:W-:-:S04]  /*75b0*/  IMAD.WIDE.U32 R2, R243, c[0x0][0x308], R12 ;  /* 0x0000c200f3027a25 */ /* 0x000fc800078e000c */
[----:B------:R-:W-:Y:S01]  /*75c0*/  IMAD.IADD R3, R3, 0x1, R0 ;  /* 0x0000000103037824 */ /* 0x000fe200078e0200 */
[----:B------:R-:W-:-:S03]  /*75d0*/  SHF.R.S32.HI R0, RZ, 0x3, R4 ;  /* 0x00000003ff007819 */ /* 0x000fc60000011404 */
[----:B------:R-:W-:Y:S01]  /*75e0*/  IMAD.WIDE.U32 R10, R17, c[0x0][0x310], R2 ;  /* 0x0000c400110a7a25 */ /* 0x000fe200078e0002 */
[C---:B------:R-:W-:Y:S02]  /*75f0*/  ISETP.GE.AND P4, PT, R0.reuse, R14, PT ;  /* 0x0000000e0000720c */ /* 0x040fe40003f86270 */
[C---:B------:R-:W-:Y:S02]  /*7600*/  IADD3 R4, P0, R0.reuse, UR10, RZ ;  /* 0x0000000a00047c10 */ /* 0x040fe4000ff1e0ff */
[----:B------:R-:W-:Y:S02]  /*7610*/  IADD3 R3, R11, UR4, RZ ;  /* 0x000000040b037c10 */ /* 0x000fe4000fffe0ff */
[----:B------:R-:W-:-:S05]  /*7620*/  LEA.HI.X.SX32 R5, R0, UR11, 0x1, P0 ;  /* 0x0000000b00057c11 */ /* 0x000fca00080f0eff */
[----:B------:R-:W-:Y:S02]  /*7630*/  IMAD.WIDE R6, R6, 0x40, R4 ;  /* 0x0000004006067825 */ /* 0x000fe400078e0204 */
        /* <DEDUP_REMOVED lines=14> */
.L_x_598:
[----:B------:R-:W-:Y:S05]  /*7720*/  BSYNC B0 ;  /* 0x0000000000007941 */ /* 0x000fea0003800000 */
.L_x_597:
        /* <DEDUP_REMOVED lines=19> */
.L_x_600:
[----:B------:R-:W-:Y:S05]  /*7860*/  BSYNC B0 ;  /* 0x0000000000007941 */ /* 0x000fea0003800000 */
.L_x_599:
[----:B------:R-:W-:Y:S01]  /*7870*/  IMAD R0, R18, c[0x0][0x338], RZ ;  /* 0x0000ce0012007a24 */ /* 0x000fe200078e02ff */
[----:B------:R-:W-:Y:S01]  /*7880*/  ULDC.64 UR4, c[0x0][0x340] ;  /* 0x0000d00000047ab9 */ /* 0x000fe20000000a00 */
[C---:B-1----:R-:W-:Y:S01]  /*7890*/  IMAD.WIDE.U32 R2, R243.reuse, c[0x0][0x338], R12 ;  /* 0x0000ce00f3027a25 */ /* 0x042fe200078e000c */
        /* <DEDUP_REMOVED lines=21> */
.L_x_602:
[----:B------:R-:W-:Y:S05]  /*79f0*/  BSYNC B0 ;  /* 0x0000000000007941 */ /* 0x000fea0003800000 */
.L_x_601:
        /* <DEDUP_REMOVED lines=18> */
.L_x_603:
        /* <DEDUP_REMOVED lines=14> */
.L_x_1397:


//--------------------- .text._ZN7cutlass13device_kernelIN5flash19enable_sm80_to_sm89INS1_16FlashAttnBwdSm80INS1_25CollectiveMainloopBwdSm80ILi1ELi1EN4cute5tupleIJNS5_1CILi64EEES8_NS7_ILi192EEEEEENS_6half_tEfNS_4arch4Sm80ELb1ELb0ELb1ELb1ELb0ELb0ELb0ELb0ELi2ELi2ELi2ELi2ELb1EEENS1_24CollectiveEpilogueBwdGQAISA_fSD_Li256ELb1ELb0EEENS1_25SingleTileBwdLPTSchedulerILb1ELi64ELb0EEEEEEEEEvNT_6ParamsE --------------------------
	.section	.text._ZN7cutlass13device_kernelIN5flash19enable_sm80_to_sm89INS1_16FlashAttnBwdSm80INS1_25CollectiveMainloopBwdSm80ILi1ELi1EN4cute5tupleIJNS5_1CILi64EEES8_NS7_ILi192EEEEEENS_6half_tEfNS_4arch4Sm80ELb1ELb0ELb1ELb1ELb0ELb0ELb0ELb0ELi2ELi2ELi2ELi2ELb1EEENS1_24CollectiveEpilogueBwdGQAISA_fSD_Li256ELb1ELb0EEENS1_25SingleTileBwdLPTSchedulerILb1ELi64ELb0EEEEEEEEEvNT_6ParamsE,"ax",@progbits
	.sectioninfo	@"SHI_REGISTERS=255"
	.align	128
.text._ZN7cutlass13device_kernelIN5flash19enable_sm80_to_sm89INS1_16FlashAttnBwdSm80INS1_25CollectiveMainloopBwdSm80ILi1ELi1EN4cute5tupleIJNS5_1CILi64EEES8_NS7_ILi192EEEEEENS_6half_tEfNS_4arch4Sm80ELb1ELb0ELb1ELb1ELb0ELb0ELb0ELb0ELi2ELi2ELi2ELi2ELb1EEENS1_24CollectiveEpilogueBwdGQAISA_fSD_Li256ELb1ELb0EEENS1_25SingleTileBwdLPTSchedulerILb1ELi64ELb0EEEEEEEEEvNT_6ParamsE:
        .type           _ZN7cutlass13device_kernelIN5flash19enable_sm80_to_sm89INS1_16FlashAttnBwdSm80INS1_25CollectiveMainloopBwdSm80ILi1ELi1EN4cute5tupleIJNS5_1CILi64EEES8_NS7_ILi192EEEEEENS_6half_tEfNS_4arch4Sm80ELb1ELb0ELb1ELb1ELb0ELb0ELb0ELb0ELi2ELi2ELi2ELi2ELb1EEENS1_24CollectiveEpilogueBwdGQAISA_fSD_Li256ELb1ELb0EEENS1_25SingleTileBwdLPTSchedulerILb1ELi64ELb0EEEEEEEEEvNT_6ParamsE,@function
        .size           _ZN7cutlass13device_kernelIN5flash19enable_sm80_to_sm89INS1_16FlashAttnBwdSm80INS1_25CollectiveMainloopBwdSm80ILi1ELi1EN4cute5tupleIJNS5_1CILi64EEES8_NS7_ILi192EEEEEENS_6half_tEfNS_4arch4Sm80ELb1ELb0ELb1ELb1ELb0ELb0ELb0ELb0ELi2ELi2ELi2ELi2ELb1EEENS1_24CollectiveEpilogueBwdGQAISA_fSD_Li256ELb1ELb0EEENS1_25SingleTileBwdLPTSchedulerILb1ELi64ELb0EEEEEEEEEvNT_6ParamsE,(.L_x_1398 - _ZN7cutlass13device_kernelIN5flash19enable_sm80_to_sm89INS1_16FlashAttnBwdSm80INS1_25CollectiveMainloopBwdSm80ILi1ELi1EN4cute5tupleIJNS5_1CILi64EEES8_NS7_ILi192EEEEEENS_6half_tEfNS_4arch4Sm80ELb1ELb0ELb1ELb1ELb0ELb0ELb0ELb0ELi2ELi2ELi2ELi2ELb1EEENS1_24CollectiveEpilogueBwdGQAISA_fSD_Li256ELb1ELb0EEENS1_25SingleTileBwdLPTSchedulerILb1ELi64ELb0EEEEEEEEEvNT_6ParamsE)
        .other          _ZN7cutlass13device_kernelIN5flash19enable_sm80_to_sm89INS1_16FlashAttnBwdSm80INS1_25CollectiveMainloopBwdSm80ILi1ELi1EN4cute5tupleIJNS5_1CILi64EEES8_NS7_ILi192EEEEEENS_6half_tEfNS_4arch4Sm80ELb1ELb0ELb1ELb1ELb0ELb0ELb0ELb0ELi2ELi2ELi2ELi2ELb1EEENS1_24CollectiveEpilogueBwdGQAISA_fSD_Li256ELb1ELb0EEENS1_25SingleTileBwdLPTSchedulerILb1ELi64ELb0EEEEEEEEEvNT_6ParamsE,@"STO_CUDA_ENTRY STV_DEFAULT"
_ZN7cutlass13device_kernelIN5flash19enable_sm80_to_sm89INS1_16FlashAttnBwdSm80INS1_25CollectiveMainloopBwdSm80ILi1ELi1EN4cute5tupleIJNS5_1CILi64EEES8_NS7_ILi192EEEEEENS_6half_tEfNS_4arch4Sm80ELb1ELb0ELb1ELb1ELb0ELb0ELb0ELb0ELi2ELi2ELi2ELi2ELb1EEENS1_24CollectiveEpilogueBwdGQAISA_fSD_Li256ELb1ELb0EEENS1_25SingleTileBwdLPTSchedulerILb1ELi64ELb0EEEEEEEEEvNT_6ParamsE:
        /* <DEDUP_REMOVED lines=31> */
.L_x_605:
        /* <DEDUP_REMOVED lines=8> */
.L_x_606:
        /* <DEDUP_REMOVED lines=8> */
[----:B------:R-:W-:Y:S02]  /*02f0*/  UMOV UR7, UR5 ;  /* 0x0000000500077c82 */ /* 0x000fe40008000000 */
        /* <DEDUP_REMOVED lines=12> */
.L_x_607:
        /* <DEDUP_REMOVED lines=14> */
.L_x_609:
[----:B------:R-:W-:Y:S02]  /*04a0*/  ULDC UR5, c[0x0][0x3dc] ;  /* 0x0000f70000057ab9 */ /* 0x000fe40000000800 */
.L_x_608:
[----:B------:R-:W-:-:S04]  /*04b0*/  UIADD3 UR5, UR5, 0x3f, URZ ;  /* 0x0000003f05057890 */ /* 0x000fc8000fffe03f */
[----:B------:R-:W-:-:S04]  /*04c0*/  USHF.R.S32.HI UR4, URZ, 0x1f, UR5 ;  /* 0x0000001f3f047899 */ /* 0x000fc80008011405 */
[----:B------:R-:W-:-:S04]  /*04d0*/  ULEA.HI UR4, UR4, UR5, URZ, 0x6 ;  /* 0x0000000504047291 */ /* 0x000fc8000f8f303f */
[----:B------:R-:W-:-:S04]  /*04e0*/  USHF.R.S32.HI UR4, URZ, 0x6, UR4 ;  /* 0x000000063f047899 */ /* 0x000fc80008011404 */
[----:B------:R-:W-:-:S04]  /*04f0*/  UISETP.GE.AND UP0, UPT, UR13, UR4, UPT ;  /* 0x000000040d00728c */ /* 0x000fc8000bf06270 */
[----:B------:R-:W-:-:S06]  /*0500*/  USEL UR7, UR7, 0xffffffff, !UP0 ;  /* 0xffffffff07077887 */ /* 0x000fcc000c000000 */
[----:B------:R-:W-:-:S05]  /*0510*/  MOV R0, UR7 ;  /* 0x0000000700007c02 */ /* 0x000fca0008000f00 */
[----:B------:R1:W-:Y:S01]  /*0520*/  STL [R1], R0 ;  /* 0x0000000001007387 */ /* 0x0003e20000100800 */
[----:B------:R-:W-:Y:S05]  /*0530*/  BRA `(.L_x_610) ;  /* 0x000004a000007947 */ /* 0x000fea0003800000 */
.L_x_604:
        /* <DEDUP_REMOVED lines=22> */
.L_x_611:
        /* <DEDUP_REMOVED lines=8> */
.L_x_612:
        /* <DEDUP_REMOVED lines=21> */
.L_x_613:
        /* <DEDUP_REMOVED lines=14> */
.L_x_615:
[----:B------:R-:W-:Y:S02]  /*0950*/  ULDC UR5, c[0x0][0x3dc] ;  /* 0x0000f70000057ab9 */ /* 0x000fe40000000800 */
.L_x_614:
[----:B------:R-:W-:-:S04]  /*0960*/  UIADD3 UR5, UR5, 0x3f, URZ ;  /* 0x0000003f05057890 */ /* 0x000fc8000fffe03f */
[----:B------:R-:W-:-:S04]  /*0970*/  USHF.R.S32.HI UR4, URZ, 0x1f, UR5 ;  /* 0x0000001f3f047899 */ /* 0x000fc80008011405 */
[----:B------:R-:W-:-:S04]  /*0980*/  ULEA.HI UR4, UR4, UR5, URZ, 0x6 ;  /* 0x0000000504047291 */ /* 0x000fc8000f8f303f */
[----:B------:R-:W-:-:S04]  /*0990*/  USHF.R.S32.HI UR4, URZ, 0x6, UR4 ;  /* 0x000000063f047899 */ /* 0x000fc80008011404 */
[----:B------:R-:W-:-:S04]  /*09a0*/  UISETP.GE.AND UP0, UPT, UR13, UR4, UPT ;  /* 0x000000040d00728c */ /* 0x000fc8000bf06270 */
[----:B------:R-:W-:-:S06]  /*09b0*/  USEL UR7, UR7, 0xffffffff, !UP0 ;  /* 0xffffffff07077887 */ /* 0x000fcc000c000000 */
[----:B------:R-:W-:-:S05]  /*09c0*/  MOV R0, UR7 ;  /* 0x0000000700007c02 */ /* 0x000fca0008000f00 */
[----:B------:R1:W-:Y:S02]  /*09d0*/  STL [R1], R0 ;  /* 0x0000000001007387 */ /* 0x0003e40000100800 */
.L_x_610:
[----:B------:R-:W2:Y:S02]  /*09e0*/  LDL R23, [R1] ;  /* 0x0000000001177983 */ /* 0x000ea40000100800 */
[----:B--2---:R-:W-:-:S13]  /*09f0*/  ISETP.GE.AND P0, PT, R23, RZ, PT ;  /* 0x000000ff1700720c */ /* 0x004fda0003f06270 */
[----:B------:R-:W-:Y:S05]  /*0a00*/  @!P0 EXIT ;  /* 0x000000000000894d */ /* 0x000fea0003800000 */
[----:B------:R-:W-:Y:S01]  /*0a10*/  ISETP.NE.U32.AND P1, PT, RZ, c[0x0][0x2d8], PT ;  /* 0x0000b600ff007a0c */ /* 0x000fe20003f25070 */
[----:B------:R-:W-:Y:S01]  /*0a20*/  IMAD.MOV.U32 R13, RZ, RZ, 0x4 ;  /* 0x00000004ff0d7424 */ /* 0x000fe200078e00ff */
[----:B------:R-:W-:Y:S02]  /*0a30*/  ISETP.NE.U32.AND P3, PT, RZ, c[0x0][0x2c8], PT ;  /* 0x0000b200ff007a0c */ /* 0x000fe40003f65070 */
[----:B------:R-:W-:Y:S01]  /*0a40*/  ISETP.NE.AND.EX P1, PT, RZ, c[0x0][0x2dc], PT, P1 ;  /* 0x0000b700ff007a0c */ /* 0x000fe20003f25310 */
[----:B------:R-:W-:Y:S01]  /*0a50*/  IMAD.WIDE R4, R23, R13, c[0x0][0x2c8] ;  /* 0x0000b20017047625 */ /* 0x000fe200078e020d */
[----:B------:R-:W-:Y:S02]  /*0a60*/  ISETP.NE.AND.EX P3, PT, RZ, c[0x0][0x2cc], PT, P3 ;  /* 0x0000b300ff007a0c */ /* 0x000fe40003f65330 */
[----:B------:R-:W-:-:S04]  /*0a70*/  ISETP.NE.U32.AND P0, PT, RZ, c[0x0][0x2d0], PT ;  /* 0x0000b400ff007a0c */ /* 0x000fc80003f05070 */
[----:B------:R-:W-:-:S05]  /*0a80*/  ISETP.NE.AND.EX P0, PT, RZ, c[0x0][0x2d4], PT, P0 ;  /* 0x0000b500ff007a0c */ /* 0x000fca0003f05300 */
[CC--:B------:R-:W-:Y:S02]  /*0a90*/  @P1 IMAD.WIDE R2, R23.reuse, R13.reuse, c[0x0][0x2d8] ;  /* 0x0000b60017021625 */ /* 0x0c0fe400078e020d */
[----:B-1----:R-:W2:Y:S04]  /*0aa0*/  @P3 LDG.E R0, [R4.64] ;  /* 0x0000000e04003981 */ /* 0x002ea8000c1e1900 */
[----:B------:R1:W3:Y:S04]  /*0ab0*/  @P1 LDG.E R8, [R2.64] ;  /* 0x0000000e02081981 */ /* 0x0002e8000c1e1900 */
[----:B------:R-:W4:Y:S01]  /*0ac0*/  @P3 LDG.E R7, [R4.64] ;  /* 0x0000000e04073981 */ /* 0x000f22000c1e1900 */
[----:B-1----:R-:W-:-:S05]  /*0ad0*/  IMAD.WIDE R2, R23, R13, c[0x0][0x2d0] ;  /* 0x0000b40017027625 */ /* 0x002fca00078e020d */
[----:B------:R-:W5:Y:S01]  /*0ae0*/  @P0 LDG.E R6, [R2.64] ;  /* 0x0000000e02060981 */ /* 0x000f62000c1e1900 */
[----:B------:R-:W-:Y:S01]  /*0af0*/  ULDC UR11, c[0x0][0x168] ;  /* 0x00005a00000b7ab9 */ /* 0x000fe20000000800 */
[----:B------:R-:W-:Y:S01]  /*0b00*/  CS2R R10, SRZ ;  /* 0x00000000000a7805 */ /* 0x000fe2000001ff00 */
[----:B------:R-:W-:Y:S01]  /*0b10*/  ULDC UR10, c[0x0][0x198] ;  /* 0x00006600000a7ab9 */ /* 0x000fe20000000800 */
[----:B------:R-:W-:Y:S02]  /*0b20*/  IMAD.MOV.U32 R12, RZ, RZ, RZ ;  /* 0x000000ffff0c7224 */ /* 0x000fe400078e00ff */
        /* <DEDUP_REMOVED lines=17> */
.L_x_616:
[----:B------:R-:W-:-:S04]  /*0c40*/  ISETP.NE.U32.AND P1, PT, RZ, c[0x0][0x2e0], PT ;  /* 0x0000b800ff007a0c */ /* 0x000fc80003f25070 */
[----:B------:R-:W-:-:S13]  /*0c50*/  ISETP.NE.AND.EX P1, PT, RZ, c[0x0][0x2e4], PT, P1 ;  /* 0x0000b900ff007a0c */ /* 0x000fda0003f25310 */
[----:B------:R-:W-:Y:S05]  /*0c60*/  @!P1 BRA `(.L_x_617) ;  /* 0x0000004000009947 */ /* 0x000fea0003800000 */
[----:B------:R-:W-:-:S05]  /*0c70*/  IMAD.WIDE R2, R23, R13, c[0x0][0x2e0] ;  /* 0x0000b80017027625 */ /* 0x000fca00078e020d */
[----:B------:R-:W2:Y:S02]  /*0c80*/  LDG.E R0, [R2.64] ;  /* 0x0000000e02007981 */ /* 0x000ea4000c1e1900 */
[----:B--2---:R1:W2:Y:S02]  /*0c90*/  R2UR UR10, R0 ;  /* 0x00000000000a73c2 */ /* 0x0042a400000e0000 */
[----:B-12---:R-:W-:Y:S05]  /*0ca0*/  BRA `(.L_x_618) ;  /* 0x0000006000007947 */ /* 0x006fea0003800000 */
.L_x_617:
[----:B------:R-:W-:Y:S05]  /*0cb0*/  @!P0 BRA `(.L_x_618) ;  /* 0x0000005000008947 */ /* 0x000fea0003800000 */
[----:B------:R1:W2:Y:S04]  /*0cc0*/  LDG.E R0, [R2.64] ;  /* 0x0000000e02007981 */ /* 0x0002a8000c1e1900 */
[----:B-1----:R-:W3:Y:S01]  /*0cd0*/  LDG.E R2, [R2.64+0x4] ;  /* 0x0000040e02027981 */ /* 0x002ee2000c1e1900 */
[----:B--2---:R-:W1:Y:S08]  /*0ce0*/  R2UR UR10, R0 ;  /* 0x00000000000a73c2 */ /* 0x004e7000000e0000 */
[----:B---3--:R-:W1:Y:S02]  /*0cf0*/  R2UR UR4, R2 ;  /* 0x00000000020473c2 */ /* 0x008e6400000e0000 */
[----:B-1----:R-:W-:-:S06]  /*0d00*/  UIADD3 UR10, -UR10, UR4, URZ ;  /* 0x000000040a0a7290 */ /* 0x002fcc000fffe13f */
.L_x_618:
        /* <DEDUP_REMOVED lines=67> */
[----:B------:R-:W-:Y:S01]  /*1140*/  IMAD R0, R12, 0xc0, RZ ;  /* 0x000000c00c007824 */ /* 0x000fe200078e02ff */
[--C-:B------:R-:W-:Y:S01]  /*1150*/  SHF.R.S32.HI R13, RZ, 0x1f, R132.reuse ;  /* 0x0000001fff0d7819 */ /* 0x100fe20000011484 */
[----:B------:R-:W-:Y:S01]  /*1160*/  ULDC.64 UR4, c[0x0][0x248] ;  /* 0x0000920000047ab9 */ /* 0x000fe20000000a00 */
[----:B------:R-:W-:Y:S01]  /*1170*/  IADD3 R24, P1, R3, R12, RZ ;  /* 0x0000000c03187210 */ /* 0x000fe20007f3e0ff */
[----:B------:R-:W-:Y:S01]  /*1180*/  UISETP.NE.AND UP0, UPT, UR4, 0x1, UPT ;  /* 0x000000010400788c */ /* 0x000fe2000bf05270 */
[----:B------:R-:W-:Y:S01]  /*1190*/  LEA.HI R33, R13, R132, RZ, 0x3 ;  /* 0x000000840d217211 */ /* 0x000fe200078f18ff */
[----:B------:R-:W-:Y:S01]  /*11a0*/  UIMAD.WIDE.U32 UR20, UR12, UR5, URZ ;  /* 0x000000050c1472a5 */ /* 0x000fe2000f8e003f */
[----:B------:R-:W-:Y:S01]  /*11b0*/  LEA.HI.X.SX32 R25, R3, R2, 0x1, P1 ;  /* 0x0000000203197211 */ /* 0x000fe200008f0eff */
[----:B------:R-:W-:Y:S01]  /*11c0*/  ULDC UR4, c[0x0][0x250] ;  /* 0x0000940000047ab9 */ /* 0x000fe20000000800 */
[----:B------:R-:W-:Y:S01]  /*11d0*/  SHF.R.S32.HI R2, RZ, 0x1f, R132 ;  /* 0x0000001fff027819 */ /* 0x000fe20000011484 */
[----:B------:R-:W-:Y:S01]  /*11e0*/  UMOV UR18, UR12 ;  /* 0x0000000c00127c82 */ /* 0x000fe20008000000 */
[CC--:B------:R-:W-:Y:S01]  /*11f0*/  IADD3 R28, P1, R0.reuse, R132.reuse, RZ ;  /* 0x00000084001c7210 */ /* 0x0c0fe20007f3e0ff */
[----:B------:R-:W-:Y:S01]  /*1200*/  ULDC.64 UR6, c[0x0][0x1e0] ;  /* 0x0000780000067ab9 */ /* 0x000fe20000000a00 */
[C---:B------:R-:W-:Y:S01]  /*1210*/  LEA.HI R36, R13.reuse, R132, RZ, 0x5 ;  /* 0x000000840d247211 */ /* 0x040fe200078f28ff */
[----:B------:R-:W-:Y:S01]  /*1220*/  USHF.R.S32.HI UR19, URZ, 0x1f, UR17 ;  /* 0x0000001f3f137899 */ /* 0x000fe20008011411 */
[----:B------:R-:W-:Y:S01]  /*1230*/  LEA.HI.X.SX32 R29, R0, R2, 0x1, P1 ;  /* 0x00000002001d7211 */ /* 0x000fe200008f0eff */
[----:B------:R-:W-:Y:S01]  /*1240*/  @UP0 UMOV UR5, UR21 ;  /* 0x0000001500050c82 */ /* 0x000fe20008000000 */
[----:B------:R-:W-:Y:S01]  /*1250*/  SHF.R.S32.HI R242, RZ, 0x3, R33 ;  /* 0x00000003fff27819 */ /* 0x000fe20000011421 */
[----:B------:R-:W-:Y:S01]  /*1260*/  @UP0 USHF.R.U32.HI UR18, URZ, UR4, UR5 ;  /* 0x000000043f120299 */ /* 0x000fe20008011605 */
[----:B------:R-:W-:Y:S01]  /*1270*/  SHF.R.S32.HI R2, RZ, 0x5, R36 ;  /* 0x00000005ff027819 */ /* 0x000fe20000011424 */
[----:B------:R-:W-:Y:S01]  /*1280*/  IMAD.MOV.U32 R220, RZ, RZ, 0x20 ;  /* 0x00000020ffdc7424 */ /* 0x000fe200078e00ff */
[----:B------:R-:W-:Y:S01]  /*1290*/  LEA.HI R35, R13, R132, RZ, 0x4 ;  /* 0x000000840d237211 */ /* 0x000fe200078f20ff */
[----:B------:R-:W-:Y:S01]  /*12a0*/  USHF.R.S32.HI UR16, URZ, 0x1f, UR18 ;  /* 0x0000001f3f107899 */ /* 0x000fe20008011412 */
[----:B------:R-:W-:Y:S01]  /*12b0*/  SHF.R.S32.HI R5, RZ, 0x1f, R242 ;  /* 0x0000001fff057819 */ /* 0x000fe200000114f2 */
[----:B------:R-:W-:Y:S01]  /*12c0*/  IMAD.U32 R14, RZ, RZ, UR18 ;  /* 0x00000012ff0e7e24 */ /* 0x000fe2000f8e00ff */
[----:B------:R-:W-:Y:S01]  /*12d0*/  IADD3 R3, P2, R242, R8, RZ ;  /* 0x00000008f2037210 */ /* 0x000fe20007f5e0ff */
[----:B------:R-:W-:Y:S01]  /*12e0*/  UIMAD UR6, UR16, UR6, URZ ;  /* 0x00000006100672a4 */ /* 0x000fe2000f8e023f */
[----:B------:R-:W-:Y:S01]  /*12f0*/  LEA.HI R0, R36, R2, RZ, 0x1 ;  /* 0x0000000224007211 */ /* 0x000fe200078f08ff */
[----:B------:R-:W-:Y:S01]  /*1300*/  ULDC.64 UR4, c[0x0][0x1b0] ;  /* 0x00006c0000047ab9 */ /* 0x000fe20000000a00 */
[----:B------:R-:W-:Y:S01]  /*1310*/  SHF.R.S32.HI R8, RZ, 0x4, R35 ;  /* 0x00000004ff087819 */ /* 0x000fe20000011423 */
[----:B------:R-:W-:Y:S01]  /*1320*/  IMAD.X R7, R5, 0x1, R9, P2 ;  /* 0x0000000105077824 */ /* 0x000fe200010e0609 */
[----:B------:R-:W-:Y:S01]  /*1330*/  LEA.HI R22, R13, R132, RZ, 0x2 ;  /* 0x000000840d167211 */ /* 0x000fe200078f10ff */
[----:B------:R-:W-:Y:S01]  /*1340*/  UIMAD UR6, UR18, UR7, UR6 ;  /* 0x00000007120672a4 */ /* 0x000fe2000f8e0206 */
[----:B------:R-:W-:Y:S01]  /*1350*/  LOP3.LUT R0, R0, 0xfffffffe, RZ, 0xc0, !PT ;  /* 0xfffffffe00007812 */ /* 0x000fe200078ec0ff */
[----:B------:R-:W-:Y:S01]  /*1360*/  UIMAD UR4, UR16, UR4, URZ ;  /* 0x00000004100472a4 */ /* 0x000fe2000f8e023f */
[----:B------:R-:W-:Y:S01]  /*1370*/  LEA.HI R9, R35, R8, RZ, 0x1 ;  /* 0x0000000823097211 */ /* 0x000fe200078f08ff */
[----:B------:R-:W-:Y:S01]  /*1380*/  USHF.R.S32.HI UR16, URZ, 0x1f, UR12 ;  /* 0x0000001f3f107899 */ /* 0x000fe2000801140c */
[----:B------:R-:W-:Y:S01]  /*1390*/  SHF.R.S32.HI R18, RZ, 0x2, R22 ;  /* 0x00000002ff127819 */ /* 0x000fe20000011416 */
[----:B------:R-:W-:Y:S01]  /*13a0*/  IMAD.IADD R229, R2, 0x1, -R0 ;  /* 0x0000000102e57824 */ /* 0x000fe200078e0a00 */
[----:B------:R-:W-:Y:S01]  /*13b0*/  SHF.R.S32.HI R6, RZ, 0x1f, R22 ;  /* 0x0000001fff067819 */ /* 0x000fe20000011416 */
[----:B------:R-:W-:Y:S01]  /*13c0*/  UIMAD UR4, UR18, UR5, UR4 ;  /* 0x00000005120472a4 */ /* 0x000fe2000f8e0204 */
[----:B------:R-:W-:Y:S01]  /*13d0*/  LOP3.LUT R2, R9, 0xfffffffe, RZ, 0xc0, !PT ;  /* 0xfffffffe09027812 */ /* 0x000fe200078ec0ff */
[----:B------:R-:W-:Y:S01]  /*13e0*/  IMAD.SHL.U32 R32, R229, 0x400, RZ ;  /* 0x00000400e5207824 */ /* 0x000fe200078e00ff */
[----:B------:R-:W-:Y:S01]  /*13f0*/  LEA.HI R0, R6, R18, RZ, 0x3 ;  /* 0x0000001206007211 */ /* 0x000fe200078f18ff */
[C---:B------:R-:W-:Y:S01]  /*1400*/  IMAD.SHL.U32 R6, R242.reuse, 0x40, RZ ;  /* 0x00000040f2067824 */ /* 0x040fe200078e00ff */
[----:B------:R-:W-:Y:S01]  /*1410*/  IADD3 R4, P1, R242, R10, RZ ;  /* 0x0000000af2047210 */ /* 0x000fe20007f3e0ff */
[----:B------:R-:W-:Y:S01]  /*1420*/  IMAD.IADD R26, R8, 0x1, -R2 ;  /* 0x00000001081a7824 */ /* 0x000fe200078e0a02 */
[----:B------:R-:W-:Y:S01]  /*1430*/  LOP3.LUT R0, R0, 0xfffffff8, RZ, 0xc0, !PT ;  /* 0xfffffff800007812 */ /* 0x000fe200078ec0ff */
[----:B------:R-:W-:Y:S01]  /*1440*/  IMAD.U32 R2, RZ, RZ, UR13 ;  /* 0x0000000dff027e24 */ /* 0x000fe2000f8e00ff */
[----:B------:R-:W-:Y:S01]  /*1450*/  LOP3.LUT R8, R33, 0xfffffff8, RZ, 0xc0, !PT ;  /* 0xfffffff821087812 */ /* 0x000fe200078ec0ff */
[----:B------:R-:W-:Y:S01]  /*1460*/  IMAD.X R5, R5, 0x1, R11, P1 ;  /* 0x0000000105057824 */ /* 0x000fe200008e060b */
[----:B------:R-:W-:Y:S01]  /*1470*/  SHF.R.S32.HI R19, RZ, 0x1f, R23 ;  /* 0x0000001fff137819 */ /* 0x000fe20000011417 */
[----:B------:R-:W-:Y:S01]  /*1480*/  IMAD.IADD R18, R18, 0x1, -R0 ;  /* 0x0000000112127824 */ /* 0x000fe200078e0a00 */
[----:B------:R-:W-:Y:S01]  /*1490*/  LEA.HI R0, R13, R132, RZ, 0x6 ;  /* 0x000000840d007211 */ /* 0x000fe200078f30ff */
[----:B------:R-:W-:Y:S01]  /*14a0*/  IMAD.IADD R20, R132, 0x1, -R8 ;  /* 0x0000000184147824 */ /* 0x000fe200078e0a08 */
[----:B------:R-:W-:Y:S01]  /*14b0*/  UIADD3 UR18, -UR8, UR10, URZ ;  /* 0x0000000a08127290 */ /* 0x000fe2000fffe13f */
[----:B------:R-:W-:Y:S01]  /*14c0*/  IMAD.WIDE R12, R2, 0x40, R4 ;  /* 0x00000040020c7825 */ /* 0x000fe200078e0204 */
[----:B------:R-:W-:Y:S01]  /*14d0*/  SHF.R.S32.HI R21, RZ, 0x6, R0 ;  /* 0x00000006ff157819 */ /* 0x000fe20000011400 */
[----:B------:R-:W-:Y:S01]  /*14e0*/  CS2R R130, SRZ ;  /* 0x0000000000827805 */ /* 0x000fe2000001ff00 */
[----:B------:R-:W-:Y:S01]  /*14f0*/  LOP3.LUT R0, R6, 0x1c0, RZ, 0xc0, !PT ;  /* 0x000001c006007812 */ /* 0x000fe200078ec0ff */
[----:B------:R-:W-:Y:S01]  /*1500*/  IMAD.SHL.U32 R16, R20, 0x8, RZ ;  /* 0x0000000814107824 */ /* 0x000fe200078e00ff */
[----:B------:R-:W-:Y:S01]  /*1510*/  LOP3.LUT P2, RZ, R18, 0x4, RZ, 0xc0, !PT ;  /* 0x0000000412ff7812 */ /* 0x000fe2000784c0ff */
[----:B------:R-:W-:Y:S01]  /*1520*/  IMAD.SHL.U32 R34, R21, 0x200, RZ ;  /* 0x0000020015227824 */ /* 0x000fe200078e00ff */
[----:B------:R-:W-:Y:S01]  /*1530*/  CS2R R128, SRZ ;  /* 0x0000000000807805 */ /* 0x000fe2000001ff00 */
[----:B------:R-:W-:Y:S01]  /*1540*/  IMAD R2, R7, c[0x0][0x178], RZ ;  /* 0x00005e0007027a24 */ /* 0x000fe200078e02ff */
[----:B------:R-:W-:Y:S01]  /*1550*/  LOP3.LUT R6, R0, 0x38, R16, 0xf8, !PT ;  /* 0x0000003800067812 */ /* 0x000fe200078ef810 */
[----:B------:R-:W-:Y:S01]  /*1560*/  IMAD.MOV.U32 R222, RZ, RZ, 0x40 ;  /* 0x00000040ffde7424 */ /* 0x000fe200078e00ff */
[----:B------:R-:W-:Y:S01]  /*1570*/  SHF.R.U32.HI R0, RZ, 0x3, R0 ;  /* 0x00000003ff007819 */ /* 0x000fe20000011600 */
[----:B------:R-:W-:Y:S01]  /*1580*/  IMAD R8, R3, c[0x0][0x17c], R2 ;  /* 0x00005f0003087a24 */ /* 0x000fe200078e0202 */
[----:B------:R-:W-:Y:S01]  /*1590*/  SHF.R.S32.HI R17, RZ, 0x1f, R16 ;  /* 0x0000001fff117819 */ /* 0x000fe20000011410 */
[----:B------:R-:W-:Y:S01]  /*15a0*/  IMAD.SHL.U32 R229, R229, 0x10, RZ ;  /* 0x00000010e5e57824 */ /* 0x000fe200078e00ff */
[----:B------:R-:W-:Y:S01]  /*15b0*/  LOP3.LUT R228, R34, R6, R0, 0xf6, !PT ;  /* 0x0000000622e47212 */ /* 0x000fe200078ef600 */
[----:B------:R-:W-:Y:S01]  /*15c0*/  IMAD R0, R7, c[0x0][0x208], RZ ;  /* 0x0000820007007a24 */ /* 0x000fe200078e02ff */
[C---:B------:R-:W-:Y:S01]  /*15d0*/  IADD3 R30, R16.reuse, 0x40, RZ ;  /* 0x00000040101e7810 */ /* 0x040fe20007ffe0ff */
[C---:B------:R-:W-:Y:S01]  /*15e0*/  IMAD.WIDE.U32 R4, R3.reuse, c[0x0][0x178], R16 ;  /* 0x00005e0003047a25 */ /* 0x040fe200078e0010 */
[C---:B------:R-:W-:Y:S01]  /*15f0*/  IADD3 R27, R16.reuse, 0x80, RZ ;  /* 0x00000080101b7810 */ /* 0x040fe20007ffe0ff */
[----:B------:R-:W-:Y:S01]  /*1600*/  CS2R R126, SRZ ;  /* 0x00000000007e7805 */ /* 0x000fe2000001ff00 */
[----:B------:R-:W-:Y:S01]  /*1610*/  ISETP.GE.AND P6, PT, R16, c[0x0][0x1cc], PT ;  /* 0x0000730010007a0c */ /* 0x000fe20003fc6270 */
[----:B------:R-:W-:Y:S01]  /*1620*/  IMAD R6, R3, c[0x0][0x20c], R0 ;  /* 0x0000830003067a24 */ /* 0x000fe200078e0200 */
[----:B------:R-:W-:Y:S01]  /*1630*/  ISETP.GE.AND P5, PT, R30, c[0x0][0x1cc], PT ;  /* 0x000073001e007a0c */ /* 0x000fe20003fa6270 */
[----:B------:R-:W-:Y:S01]  /*1640*/  IMAD.SHL.U32 R0, R18, 0x40, RZ ;  /* 0x0000004012007824 */ /* 0x000fe200078e00ff */
[----:B------:R-:W-:Y:S01]  /*1650*/  CS2R R124, SRZ ;  /* 0x00000000007c7805 */ /* 0x000fe2000001ff00 */
[----:B------:R-:W-:Y:S01]  /*1660*/  IMAD.IADD R9, R5, 0x1, R8 ;  /* 0x0000000105097824 */ /* 0x000fe200078e0208 */
[----:B------:R-:W-:Y:S01]  /*1670*/  CS2R R122, SRZ ;  /* 0x00000000007a7805 */ /* 0x000fe2000001ff00 */
[----:B------:R-:W-:Y:S01]  /*1680*/  IMAD.WIDE.U32 R10, R14, c[0x0][0x1e0], R16 ;  /* 0x000078000e0a7a25 */ /* 0x000fe200078e0010 */
[----:B------:R-:W-:Y:S01]  /*1690*/  LOP3.LUT R0, R0, 0x1c0, RZ, 0xc0, !PT ;  /* 0x000001c000007812 */ /* 0x000fe200078ec0ff */
[----:B------:R-:W-:Y:S01]  /*16a0*/  CS2R R120, SRZ ;  /* 0x0000000000787805 */ /* 0x000fe2000001ff00 */
[----:B------:R-:W-:Y:S01]  /*16b0*/  CS2R R118, SRZ ;  /* 0x0000000000767805 */ /* 0x000fe2000001ff00 */
[----:B------:R-:W-:Y:S01]  /*16c0*/  IMAD.MOV.U32 R8, RZ, RZ, R4 ;  /* 0x000000ffff087224 */ /* 0x000fe200078e0004 */
[----:B------:R-:W-:Y:S01]  /*16d0*/  IADD3 R5, R11, UR6, RZ ;  /* 0x000000060b057c10 */ /* 0x000fe2000fffe0ff */
[----:B------:R-:W-:Y:S01]  /*16e0*/  IMAD.SHL.U32 R4, R21, 0x8, RZ ;  /* 0x0000000815047824 */ /* 0x000fe200078e00ff */
[----:B------:R-:W-:Y:S01]  /*16f0*/  SHF.R.U32.HI R11, RZ, 0x3, R0 ;  /* 0x00000003ff0b7819 */ /* 0x000fe20000011600 */
[--C-:B------:R-:W-:Y:S01]  /*1700*/  IMAD.WIDE.U32 R2, R3, c[0x0][0x208], R16.reuse ;  /* 0x0000820003027a25 */ /* 0x100fe200078e0010 */
[----:B------:R-:W-:Y:S01]  /*1710*/  CS2R R116, SRZ ;  /* 0x0000000000747805 */ /* 0x000fe2000001ff00 */
[----:B------:R-:W-:Y:S01]  /*1720*/  CS2R R114, SRZ ;  /* 0x0000000000727805 */ /* 0x000fe2000001ff00 */
[----:B------:R-:W-:Y:S01]  /*1730*/  LOP3.LUT R31, R4, 0x18, RZ, 0xc0, !PT ;  /* 0x00000018041f7812 */ /* 0x000fe200078ec0ff */
[----:B------:R-:W-:Y:S01]  /*1740*/  IMAD.WIDE.U32 R14, R14, c[0x0][0x1b0], R16 ;  /* 0x00006c000e0e7a25 */ /* 0x000fe200078e0010 */
[----:B------:R-:W-:Y:S01]  /*1750*/  CS2R R112, SRZ ;  /* 0x0000000000707805 */ /* 0x000fe2000001ff00 */
[----:B------:R-:W-:Y:S01]  /*1760*/  CS2R R110, SRZ ;  /* 0x00000000006e7805 */ /* 0x000fe2000001ff00 */
[----:B------:R-:W-:Y:S01]  /*1770*/  LOP3.LUT R17, R11, R0, R31, 0x1e, !PT ;  /* 0x000000000b117212 */ /* 0x000fe200078e1e1f */
[----:B------:R-:W-:Y:S01]  /*1780*/  IMAD.U32 R0, RZ, RZ, UR12 ;  /* 0x0000000cff007e24 */ /* 0x000fe2000f8e00ff */
[----:B------:R-:W-:Y:S01]  /*1790*/  CS2R R108, SRZ ;  /* 0x00000000006c7805 */ /* 0x000fe2000001ff00 */
[----:B------:R-:W-:Y:S01]  /*17a0*/  IMAD.IADD R7, R3, 0x1, R6 ;  /* 0x0000000103077824 */ /* 0x000fe200078e0206 */
[----:B------:R-:W-:Y:S01]  /*17b0*/  IADD3 R3, R15, UR4, RZ ;  /* 0x000000040f037c10 */ /* 0x000fe2000fffe0ff */
[----:B------:R-:W-:Y:S01]  /*17c0*/  IMAD.MOV.U32 R6, RZ, RZ, R2 ;  /* 0x000000ffff067224 */ /* 0x000fe200078e0002 */
[----:B------:R-:W-:Y:S01]  /*17d0*/  ULDC.64 UR4, c[0x0][0x180] ;  /* 0x0000600000047ab9 */ /* 0x000fe20000000a00 */
[----:B------:R-:W-:Y:S01]  /*17e0*/  IMAD.MOV.U32 R4, RZ, RZ, R10 ;  /* 0x000000ffff047224 */ /* 0x000fe200078e000a */
[----:B------:R-:W-:Y:S01]  /*17f0*/  UIMAD UR4, UR16, UR4, URZ ;  /* 0x00000004100472a4 */ /* 0x000fe2000f8e023f */
[----:B------:R-:W-:Y:S01]  /*1800*/  IMAD.MOV.U32 R2, RZ, RZ, R14 ;  /* 0x000000ffff027224 */ /* 0x000fe200078e000e */
[----:B------:R-:W-:Y:S01]  /*1810*/  LOP3.LUT R14, R22, 0x3ffffffc, RZ, 0xc0, !PT ;  /* 0x3ffffffc160e7812 */ /* 0x000fe200078ec0ff */
[----:B------:R-:W-:Y:S01]  /*1820*/  IMAD.U32 R10, RZ, RZ, UR12 ;  /* 0x0000000cff0a7e24 */ /* 0x000fe2000f8e00ff */
[----:B------:R-:W-:Y:S01]  /*1830*/  UIMAD UR4, UR12, UR5, UR4 ;  /* 0x000000050c0472a4 */ /* 0x000fe2000f8e0204 */
[----:B------:R-:W-:Y:S01]  /*1840*/  IMAD.WIDE.U32 R8, R0, c[0x0][0x180], R8 ;  /* 0x0000600000087a25 */ /* 0x000fe200078e0008 */
[C---:B------:R-:W-:Y:S01]  /*1850*/  SEL R0, R19.reuse, RZ, !P0 ;  /* 0x000000ff13007207 */ /* 0x040fe20004000000 */
[----:B------:R-:W-:Y:S01]  /*1860*/  CS2R R106, SRZ ;  /* 0x00000000006a7805 */ /* 0x000fe2000001ff00 */
[----:B------:R-:W-:Y:S01]  /*1870*/  SEL R19, R19, RZ, !P3 ;  /* 0x000000ff13137207 */ /* 0x000fe20005800000 */
[----:B------:R-:W-:Y:S01]  /*1880*/  IMAD.WIDE.U32 R10, R10, c[0x0][0x210], R6 ;  /* 0x000084000a0a7a25 */ /* 0x000fe200078e0006 */
[----:B------:R-:W-:Y:S01]  /*1890*/  SEL R6, R23, RZ, !P0 ;  /* 0x000000ff17067207 */ /* 0x000fe20004000000 */
[----:B------:R-:W-:Y:S01]  /*18a0*/  CS2R R104, SRZ ;  /* 0x0000000000687805 */ /* 0x000fe2000001ff00 */
[----:B------:R-:W-:Y:S01]  /*18b0*/  IADD3 R15, R9, UR4, RZ ;  /* 0x00000004090f7c10 */ /* 0x000fe2000fffe0ff */
[----:B------:R-:W-:Y:S01]  /*18c0*/  IMAD.IADD R14, R132, 0x1, -R14 ;  /* 0x00000001840e7824 */ /* 0x000fe200078e0a0e */
[----:B------:R-:W-:Y:S01]  /*18d0*/  ULDC.64 UR4, c[0x0][0x210] ;  /* 0x0000840000047ab9 */ /* 0x000fe20000000a00 */
[C---:B------:R-:W-:Y:S01]  /*18e0*/  IMAD R7, R0.reuse, c[0x0][0x1e8], RZ ;  /* 0x00007a0000077a24 */ /* 0x040fe200078e02ff */
[----:B------:R-:W-:Y:S01]  /*18f0*/  UIMAD UR4, UR16, UR4, URZ ;  /* 0x00000004100472a4 */ /* 0x000fe2000f8e023f */
[----:B------:R-:W-:Y:S01]  /*1900*/  IMAD R0, R0, c[0x0][0x1b8], RZ ;  /* 0x00006e0000007a24 */ /* 0x000fe200078e02ff */
[----:B------:R-:W-:Y:S01]  /*1910*/  SEL R23, R23, RZ, !P3 ;  /* 0x000000ff17177207 */ /* 0x000fe20005800000 */
[----:B------:R-:W-:Y:S01]  /*1920*/  IMAD R14, R14, 0x2, R32 ;  /* 0x000000020e0e7824 */ /* 0x000fe200078e0220 */
[----:B------:R-:W-:Y:S01]  /*1930*/  UIMAD UR4, UR12, UR5, UR4 ;  /* 0x000000050c0472a4 */ /* 0x000fe2000f8e0204 */
[C---:B------:R-:W-:Y:S01]  /*1940*/  IMAD R7, R6.reuse, c[0x0][0x1ec], R7 ;  /* 0x00007b0006077a24 */ /* 0x040fe200078e0207 */
[----:B------:R-:W-:Y:S01]  /*1950*/  ISETP.GE.AND P3, PT, R27, c[0x0][0x1cc], PT ;  /* 0x000073001b007a0c */ /* 0x000fe20003f66270 */
        /* <DEDUP_REMOVED lines=12> */
[----:B------:R-:W-:Y:S01]  /*1a20*/  IMAD.IADD R5, R5, 0x1, R7 ;  /* 0x0000000105057824 */ /* 0x000fe200078e0207 */
[----:B------:R-:W-:Y:S01]  /*1a30*/  CS2R R86, SRZ ;  /* 0x0000000000567805 */ /* 0x000fe2000001ff00 */
[----:B------:R-:W-:Y:S01]  /*1a40*/  IMAD R6, R13, c[0x0][0x1d8], RZ ;  /* 0x000076000d067a24 */ /* 0x000fe200078e02ff */
[----:B------:R-:W-:Y:S01]  /*1a50*/  CS2R R84, SRZ ;  /* 0x0000000000547805 */ /* 0x000fe2000001ff00 */
[----:B------:R-:W-:Y:S01]  /*1a60*/  IMAD.IADD R3, R3, 0x1, R0 ;  /* 0x0000000103037824 */ /* 0x000fe200078e0200 */
[----:B------:R-:W-:Y:S01]  /*1a70*/  CS2R R82, SRZ ;  /* 0x0000000000527805 */ /* 0x000fe2000001ff00 */
[----:B------:R-:W-:Y:S01]  /*1a80*/  IMAD.MOV.U32 R14, RZ, RZ, R8 ;  /* 0x000000ffff0e7224 */ /* 0x000fe200078e0008 */
[----:B------:R-:W-:Y:S01]  /*1a90*/  CS2R R80, SRZ ;  /* 0x0000000000507805 */ /* 0x000fe2000001ff00 */
[----:B------:R-:W-:Y:S01]  /*1aa0*/  IMAD R0, R13, c[0x0][0x1a8], RZ ;  /* 0x00006a000d007a24 */ /* 0x000fe200078e02ff */
[----:B------:R-:W-:Y:S01]  /*1ab0*/  IADD3 R13, R11, UR4, RZ ;  /* 0x000000040b0d7c10 */ /* 0x000fe2000fffe0ff */
[----:B------:R-:W-:Y:S01]  /*1ac0*/  IMAD.SHL.U32 R230, R9, 0x2, RZ ;  /* 0x0000000209e67824 */ /* 0x000fe200078e00ff */
[----:B------:R-:W-:Y:S01]  /*1ad0*/  ULDC.64 UR4, c[0x0][0x178] ;  /* 0x00005e0000047ab9 */ /* 0x000fe20000000a00 */
[C---:B------:R-:W-:Y:S01]  /*1ae0*/  IMAD R7, R12.reuse, c[0x0][0x1dc], R6 ;  /* 0x000077000c077a24 */ /* 0x040fe200078e0206 */
[----:B------:R-:W-:Y:S01]  /*1af0*/  UIMAD UR6, UR19, UR4, URZ ;  /* 0x00000004130672a4 */ /* 0x000fe2000f8e023f */
[----:B------:R-:W-:Y:S01]  /*1b00*/  IMAD.WIDE.U32 R8, R12, c[0x0][0x1d8], R4 ;  /* 0x000076000c087a25 */ /* 0x000fe200078e0004 */
[----:B------:R-:W-:Y:S01]  /*1b10*/  IADD3 R231, R230, 0x122c0, RZ ;  /* 0x000122c0e6e77810 */ /* 0x000fe20007ffe0ff */
[----:B------:R-:W-:Y:S01]  /*1b20*/  UIMAD.WIDE.U32 UR20, UR17, UR4, URZ ;  /* 0x00000004111472a5 */ /* 0x000fe2000f8e003f */
[----:B------:R-:W-:Y:S01]  /*1b30*/  CS2R R78, SRZ ;  /* 0x00000000004e7805 */ /* 0x000fe2000001ff00 */
[C---:B------:R-:W-:Y:S01]  /*1b40*/  IMAD R6, R12.reuse, c[0x0][0x1ac], R0 ;  /* 0x00006b000c067a24 */ /* 0x040fe200078e0200 */
[----:B------:R-:W-:Y:S01]  /*1b50*/  UIMAD UR5, UR17, UR5, UR6 ;  /* 0x00000005110572a4 */ /* 0x000fe2000f8e0206 */
[----:B------:R-:W-:Y:S01]  /*1b60*/  IMAD.WIDE.U32 R4, R12, c[0x0][0x1a8], R2 ;  /* 0x00006a000c047a25 */ /* 0x000fe200078e0002 */
[----:B------:R-:W-:Y:S01]  /*1b70*/  IADD3 R3, R230, 0x12280, RZ ;  /* 0x00012280e6037810 */ /* 0x000fe20007ffe0ff */
[----:B------:R-:W-:Y:S01]  /*1b80*/  ULDC.64 UR6, c[0x0][0x208] ;  /* 0x0000820000067ab9 */ /* 0x000fe20000000a00 */
[----:B------:R-:W-:Y:S01]  /*1b90*/  LEA R2, P1, R8, c[0x0][0x1c0], 0x1 ;  /* 0x0000700008027a11 */ /* 0x000fe200078208ff */
[----:B------:R-:W-:Y:S01]  /*1ba0*/  IMAD.IADD R0, R9, 0x1, R7 ;  /* 0x0000000109007824 */ /* 0x000fe200078e0207 */
[----:B------:R-:W-:Y:S01]  /*1bb0*/  @P2 IADD3 R231, R3, -0x40, RZ ;  /* 0xffffffc003e72810 */ /* 0x000fe20007ffe0ff */
[----:B------:R-:W-:Y:S01]  /*1bc0*/  IMAD.IADD R5, R5, 0x1, R6 ;  /* 0x0000000105057824 */ /* 0x000fe200078e0206 */
[----:B------:R-:W-:Y:S01]  /*1bd0*/  LEA R6, P0, R4, c[0x0][0x190], 0x1 ;  /* 0x0000640004067a11 */ /* 0x000fe200078008ff */
[----:B------:R-:W-:Y:S01]  /*1be0*/  IMAD.MOV.U32 R12, RZ, RZ, R10 ;  /* 0x000000ffff0c7224 */ /* 0x000fe200078e000a */
[----:B------:R-:W-:Y:S01]  /*1bf0*/  LEA.HI.X R3, R8, c[0x0][0x1c4], R0, 0x1, P1 ;  /* 0x0000710008037a11 */ /* 0x000fe200008f0c00 */
[----:B------:R-:W-:Y:S01]  /*1c00*/  IMAD.MOV.U32 R0, RZ, RZ, c[0x0][0x1d8] ;  /* 0x00007600ff007624 */ /* 0x000fe200078e00ff */
[----:B------:R-:W-:Y:S01]  /*1c10*/  LEA.HI.X R7, R4, c[0x0][0x194], R5, 0x1, P0 ;  /* 0x0000650004077a11 */ /* 0x000fe200000f0c05 */
[----:B------:R-:W-:Y:S01]  /*1c20*/  IMAD.MOV.U32 R5, RZ, RZ, c[0x0][0x1dc] ;  /* 0x00007700ff057624 */ /* 0x000fe200078e00ff */
[----:B------:R-:W-:Y:S01]  /*1c30*/  UIADD3 UR5, UR21, UR5, URZ ;  /* 0x0000000515057290 */ /* 0x000fe2000fffe03f */
[----:B------:R-:W-:Y:S01]  /*1c40*/  IMAD.MOV.U32 R8, RZ, RZ, c[0x0][0x1a8] ;  /* 0x00006a00ff087624 */ /* 0x000fe200078e00ff */
[C---:B------:R-:W-:Y:S01]  /*1c50*/  LEA R4, P0, R0.reuse, R2, 0x6 ;  /* 0x0000000200047211 */ /* 0x040fe200078030ff */
[----:B------:R-:W-:Y:S01]  /*1c60*/  IMAD R17, R19, c[0x0][0x188], RZ ;  /* 0x0000620013117a24 */ /* 0x000fe200078e02ff */
[----:B------:R-:W-:Y:S01]  /*1c70*/  USHF.L.U32 UR4, UR6, 0x6, URZ ;  /* 0x0000000606047899 */ /* 0x000fe2000800063f */
[C---:B------:R-:W-:Y:S01]  /*1c80*/  IMAD.WIDE.U32 R240, R23.reuse, c[0x0][0x188], R14 ;  /* 0x0000620017f07a25 */ /* 0x040fe200078e000e */
[----:B------:R-:W-:Y:S01]  /*1c90*/  LEA.HI.X R5, R0, R3, R5, 0x6, P0 ;  /* 0x0000000300057211 */ /* 0x000fe200000f3405 */
[----:B------:R-:W-:Y:S01]  /*1ca0*/  CS2R R76, SRZ ;  /* 0x00000000004c7805 */ /* 0x000fe2000001ff00 */
[C---:B------:R-:W-:Y:S01]  /*1cb0*/  LEA R10, P0, R8.reuse, R6, 0x6 ;  /* 0x00000006080a7211 */ /* 0x040fe200078030ff */
[----:B------:R-:W-:Y:S01]  /*1cc0*/  IMAD.MOV.U32 R0, RZ, RZ, c[0x0][0x1ac] ;  /* 0x00006b00ff007624 */ /* 0x000fe200078e00ff */
[----:B------:R-:W-:Y:S01]  /*1cd0*/  CS2R R74, SRZ ;  /* 0x00000000004a7805 */ /* 0x000fe2000001ff00 */
[----:B------:R-:W-:Y:S01]  /*1ce0*/  IMAD R18, R23, c[0x0][0x18c], R17 ;  /* 0x0000630017127a24 */ /* 0x000fe200078e0211 */
[----:B------:R-:W-:Y:S01]  /*1cf0*/  CS2R R72, SRZ ;  /* 0x0000000000487805 */ /* 0x000fe2000001ff00 */
[----:B------:R-:W-:Y:S01]  /*1d00*/  IMAD.U32 R9, RZ, RZ, UR21 ;  /* 0x00000015ff097e24 */ /* 0x000fe2000f8e00ff */
[----:B------:R-:W-:Y:S01]  /*1d10*/  LEA.HI.X R11, R8, R7, R0, 0x6, P0 ;  /* 0x00000007080b7211 */ /* 0x000fe200000f3400 */
[----:B------:R-:W-:Y:S01]  /*1d20*/  IMAD R0, R19, c[0x0][0x218], RZ ;  /* 0x0000860013007a24 */ /* 0x000fe200078e02ff */
[----:B------:R-:W-:Y:S01]  /*1d30*/  CS2R R70, SRZ ;  /* 0x0000000000467805 */ /* 0x000fe2000001ff00 */
[----:B------:R-:W-:Y:S01]  /*1d40*/  IMAD.U32 R8, RZ, RZ, UR20 ;  /* 0x00000014ff087e24 */ /* 0x000fe2000f8e00ff */
[----:B------:R-:W-:Y:S01]  /*1d50*/  CS2R R68, SRZ ;  /* 0x0000000000447805 */ /* 0x000fe2000001ff00 */
[C---:B------:R-:W-:Y:S01]  /*1d60*/  IMAD R17, R23.reuse, c[0x0][0x21c], R0 ;  /* 0x0000870017117a24 */ /* 0x040fe200078e0200 */
[----:B------:R-:W-:Y:S01]  /*1d70*/  IADD3 R0, -R242, UR18, RZ ;  /* 0x00000012f2007c10 */ /* 0x000fe2000fffe1ff */
[----:B------:R-:W-:Y:S01]  /*1d80*/  IMAD.U32 R9, RZ, RZ, UR5 ;  /* 0x00000005ff097e24 */ /* 0x000fe2000f8e00ff */
[----:B------:R-:W-:Y:S01]  /*1d90*/  UMOV UR5, 0x6 ;  /* 0x0000000600057882 */ /* 0x000fe20000000000 */
[----:B------:R-:W-:Y:S01]  /*1da0*/  IMAD.WIDE.U32 R238, R23, c[0x0][0x218], R12 ;  /* 0x0000860017ee7a25 */ /* 0x000fe200078e000c */
[----:B------:R-:W-:Y:S01]  /*1db0*/  LEA R12, P1, R8, R240, 0x6 ;  /* 0x000000f0080c7211 */ /* 0x000fe200078230ff */
[----:B------:R-:W-:Y:S01]  /*1dc0*/  USHF.L.U64.HI UR5, UR6, UR5, UR7 ;  /* 0x0000000506057299 */ /* 0x000fe20008010207 */
[C---:B------:R-:W-:Y:S01]  /*1dd0*/  ISETP.LT.OR P4, PT, R0.reuse, 0x1, P6 ;  /* 0x000000010000780c */ /* 0x040fe20003781670 */
[----:B------:R-:W-:Y:S01]  /*1de0*/  IMAD.IADD R235, R241, 0x1, R18 ;  /* 0x00000001f1eb7824 */ /* 0x000fe200078e0212 */
[----:B------:R-:W-:Y:S01]  /*1df0*/  ISETP.LT.OR P2, PT, R0, 0x1, P5 ;  /* 0x000000010000780c */ /* 0x000fe20002f41670 */
[----:B------:R-:W-:Y:S01]  /*1e00*/  IMAD.SHL.U32 R228, R228, 0x2, RZ ;  /* 0x00000002e4e47824 */ /* 0x000fe200078e00ff */
[----:B------:R-:W-:Y:S01]  /*1e10*/  ISETP.LT.OR P0, PT, R0, 0x1, P3 ;  /* 0x000000010000780c */ /* 0x000fe20001f01670 */
[----:B------:R-:W-:Y:S01]  /*1e20*/  UIMAD UR5, UR5, UR17, URZ ;  /* 0x00000011050572a4 */ /* 0x000fe2000f8e023f */
[----:B------:R-:W-:Y:S01]  /*1e30*/  LEA.HI.X R13, R8, R235, R9, 0x6, P1 ;  /* 0x000000eb080d7211 */ /* 0x000fe200008f3409 */
[----:B------:R-:W-:Y:S01]  /*1e40*/  IMAD.U32 R22, RZ, RZ, UR4 ;  /* 0x00000004ff167e24 */ /* 0x000fe2000f8e00ff */
[C---:B------:R-:W-:Y:S01]  /*1e50*/  ISETP.LT.OR P1, PT, R0.reuse, 0x21, P6 ;  /* 0x000000210000780c */ /* 0x040fe20003721670 */
[----:B------:R-:W-:Y:S01]  /*1e60*/  IMAD.IADD R237, R239, 0x1, R17 ;  /* 0x00000001efed7824 */ /* 0x000fe200078e0211 */
[C---:B------:R-:W-:Y:S01]  /*1e70*/  ISETP.LT.OR P5, PT, R0.reuse, 0x21, P5 ;  /* 0x000000210000780c */ /* 0x040fe20002fa1670 */
[----:B------:R-:W-:Y:S01]  /*1e80*/  IMAD.MOV.U32 R236, RZ, RZ, R238 ;  /* 0x000000ffffec7224 */ /* 0x000fe200078e00ee */
[----:B------:R-:W-:Y:S01]  /*1e90*/  ISETP.LT.OR P3, PT, R0, 0x21, P3 ;  /* 0x000000210000780c */ /* 0x000fe20001f61670 */
[----:B------:R-:W-:Y:S01]  /*1ea0*/  @!PT LDS RZ, [RZ] ;  /* 0x00000000fffff984 */ /* 0x000fe20000000800 */
[----:B------:R-:W-:Y:S01]  /*1eb0*/  @!PT LDS RZ, [RZ] ;  /* 0x00000000fffff984 */ /* 0x000fe20000000800 */
[----:B------:R-:W-:Y:S01]  /*1ec0*/  @!PT LDS RZ, [RZ] ;  /* 0x00000000fffff984 */ /* 0x000fe20000000800 */
[----:B------:R1:W-:Y:S01]  /*1ed0*/  LDGSTS.E.BYPASS.LTC128B.128 [R228+0x6080], [R2.64], !P4 ;  /* 0x0608000002e47fae */ /* 0x0003e2000e101d4e */
[----:B------:R-:W-:Y:S01]  /*1ee0*/  ISETP.GE.AND P4, PT, R30, c[0x0][0x19c], PT ;  /* 0x000067001e007a0c */ /* 0x000fe20003f86270 */
[----:B------:R-:W-:Y:S01]  /*1ef0*/  UIMAD UR5, UR19, UR4, UR5 ;  /* 0x00000004130572a4 */ /* 0x000fe2000f8e0205 */
[----:B------:R-:W-:Y:S01]  /*1f00*/  IMAD.WIDE.U32 R8, R22, UR17, R236 ;  /* 0x0000001116087c25 */ /* 0x000fe2000f8e00ec */
[----:B------:R1:W-:Y:S01]  /*1f10*/  LDGSTS.E.BYPASS.LTC128B.128 [R228+0x8080], [R2.64+0x80], !P2 ;  /* 0x0808008002e47fae */ /* 0x0003e2000d101d4e */
[----:B------:R-:W-:Y:S01]  /*1f20*/  LOP3.LUT P6, RZ, R20, 0x4, RZ, 0xc0, !PT ;  /* 0x0000000414ff7812 */ /* 0x000fe200078cc0ff */
[----:B------:R-:W-:Y:S01]  /*1f30*/  USHF.L.U32 UR19, UR17, 0x6, URZ ;  /* 0x0000000611137899 */ /* 0x000fe2000800063f */
[----:B------:R-:W-:Y:S01]  /*1f40*/  CS2R R66, SRZ ;  /* 0x0000000000427805 */ /* 0x000fe2000001ff00 */
[----:B------:R1:W-:Y:S01]  /*1f50*/  LDGSTS.E.BYPASS.LTC128B.128 [R228+0xa080], [R2.64+0x100], !P0 ;  /* 0x0a08010002e47fae */ /* 0x0003e2000c101d4e */
[----:B------:R-:W-:Y:S01]  /*1f60*/  ISETP.GE.AND P0, PT, R16, c[0x0][0x19c], PT ;  /* 0x0000670010007a0c */ /* 0x000fe20003f06270 */
[----:B------:R-:W-:Y:S01]  /*1f70*/  ULDC UR7, c[0x0][0x20c] ;  /* 0x0000830000077ab9 */ /* 0x000fe20000000800 */
[----:B------:R-:W-:Y:S01]  /*1f80*/  SEL R222, R222, 0xffffffc0, !P6 ;  /* 0xffffffc0dede7807 */ /* 0x000fe20007000000 */
[----:B------:R2:W-:Y:S01]  /*1f90*/  LDGSTS.E.BYPASS.LTC128B.128 [R228+0x7080], [R4.64], !P1 ;  /* 0x0708000004e47fae */ /* 0x0005e2000c901d4e */
[C---:B------:R-:W-:Y:S01]  /*1fa0*/  ISETP.LT.OR P2, PT, R0.reuse, 0x1, P0 ;  /* 0x000000010000780c */ /* 0x040fe20000741670 */
[----:B------:R-:W-:Y:S01]  /*1fb0*/  CS2R R64, SRZ ;  /* 0x0000000000407805 */ /* 0x000fe2000001ff00 */
[C---:B------:R-:W-:Y:S01]  /*1fc0*/  ISETP.LT.OR P1, PT, R0.reuse, 0x1, P4 ;  /* 0x000000010000780c */ /* 0x040fe20002721670 */
[----:B------:R2:W-:Y:S01]  /*1fd0*/  LDGSTS.E.BYPASS.LTC128B.128 [R228+0x9080], [R4.64+0x80], !P5 ;  /* 0x0908008004e47fae */ /* 0x0005e2000e901d4e */
[C---:B------:R-:W-:Y:S01]  /*1fe0*/  ISETP.LT.OR P0, PT, R0.reuse, 0x21, P0 ;  /* 0x000000210000780c */ /* 0x040fe20000701670 */
[----:B------:R-:W-:Y:S01]  /*1ff0*/  CS2R R62, SRZ ;  /* 0x00000000003e7805 */ /* 0x000fe2000001ff00 */
[C---:B------:R-:W-:Y:S01]  /*2000*/  ISETP.LT.OR P4, PT, R0.reuse, 0x21, P4 ;  /* 0x000000210000780c */ /* 0x040fe20002781670 */
[----:B------:R2:W-:Y:S01]  /*2010*/  LDGSTS.E.BYPASS.LTC128B.128 [R228+0xb080], [R4.64+0x100], !P3 ;  /* 0x0b08010004e47fae */ /* 0x0005e2000d901d4e */
[C---:B------:R-:W-:Y:S01]  /*2020*/  ISETP.GE.AND P3, PT, R27.reuse, c[0x0][0x19c], PT ;  /* 0x000067001b007a0c */ /* 0x040fe20003f66270 */
[----:B------:R-:W-:Y:S01]  /*2030*/  CS2R R60, SRZ ;  /* 0x00000000003c7805 */ /* 0x000fe2000001ff00 */
[----:B------:R-:W-:Y:S01]  /*2040*/  CS2R R58, SRZ ;  /* 0x00000000003a7805 */ /* 0x000fe2000001ff00 */
[----:B------:R-:W0:Y:S01]  /*2050*/  LDGDEPBAR ;  /* 0x00000000000079af */ /* 0x000e220000000000 */
[C---:B------:R-:W-:Y:S01]  /*2060*/  ISETP.LT.OR P5, PT, R0.reuse, 0x1, P3 ;  /* 0x000000010000780c */ /* 0x040fe20001fa1670 */
[----:B------:R-:W-:Y:S01]  /*2070*/  CS2R R56, SRZ ;  /* 0x0000000000387805 */ /* 0x000fe2000001ff00 */
[----:B------:R-:W-:Y:S01]  /*2080*/  ISETP.LT.OR P3, PT, R0, 0x21, P3 ;  /* 0x000000210000780c */ /* 0x000fe20001f61670 */
[----:B------:R3:W-:Y:S01]  /*2090*/  LDGSTS.E.BYPASS.LTC128B.128 [R228+0x80], [R6.64], !P2 ;  /* 0x0008000006e47fae */ /* 0x0007e2000d101d4e */
[----:B------:R-:W-:Y:S01]  /*20a0*/  LOP3.LUT P2, RZ, R20, 0x2, RZ, 0xc0, !PT ;  /* 0x0000000214ff7812 */ /* 0x000fe2000784c0ff */
[----:B------:R-:W-:Y:S01]  /*20b0*/  CS2R R54, SRZ ;  /* 0x0000000000367805 */ /* 0x000fe2000001ff00 */
[----:B------:R-:W-:Y:S01]  /*20c0*/  CS2R R52, SRZ ;  /* 0x0000000000347805 */ /* 0x000fe2000001ff00 */
[----:B------:R3:W-:Y:S01]  /*20d0*/  LDGSTS.E.BYPASS.LTC128B.128 [R228+0x2080], [R6.64+0x80], !P1 ;  /* 0x0208008006e47fae */ /* 0x0007e2000c901d4e */
[----:B------:R-:W-:Y:S01]  /*20e0*/  LEA R14, P1, R8, c[0x0][0x1f0], 0x1 ;  /* 0x00007c00080e7a11 */ /* 0x000fe200078208ff */
[----:B------:R-:W-:Y:S01]  /*20f0*/  CS2R R50, SRZ ;  /* 0x0000000000327805 */ /* 0x000fe2000001ff00 */
[----:B-1----:R-:W-:Y:S01]  /*2100*/  IMAD.SHL.U32 R2, R20, 0x40, RZ ;  /* 0x0000004014027824 */ /* 0x002fe200078e00ff */
[----:B------:R-:W-:Y:S01]  /*2110*/  CS2R R48, SRZ ;  /* 0x0000000000307805 */ /* 0x000fe2000001ff00 */
[----:B------:R-:W-:Y:S01]  /*2120*/  IMAD R3, R26, 0x800, R34 ;  /* 0x000008001a037824 */ /* 0x000fe200078e0222 */
[----:B------:R3:W-:Y:S01]  /*2130*/  LDGSTS.E.BYPASS.LTC128B.128 [R228+0x4080], [R6.64+0x100], !P5 ;  /* 0x0408010006e47fae */ /* 0x0007e2000e901d4e */
[----:B------:R-:W-:Y:S01]  /*2140*/  ISETP.GE.AND P5, PT, R27, c[0x0][0x16c], PT ;  /* 0x00005b001b007a0c */ /* 0x000fe20003fa6270 */
[----:B------:R-:W-:Y:S01]  /*2150*/  IMAD.U32 R20, RZ, RZ, UR19 ;  /* 0x00000013ff147e24 */ /* 0x000fe2000f8e00ff */
[----:B------:R-:W-:Y:S01]  /*2160*/  LOP3.LUT R17, R2, 0x1c0, RZ, 0xc0, !PT ;  /* 0x000001c002117812 */ /* 0x000fe200078ec0ff */
[----:B------:R1:W-:Y:S01]  /*2170*/  LDGSTS.E.BYPASS.LTC128B.128 [R228+0x1080], [R10.64], !P0 ;  /* 0x010800000ae47fae */ /* 0x0003e2000c101d4e */
[----:B------:R-:W-:Y:S01]  /*2180*/  IADD3 R2, R9, UR5, RZ ;  /* 0x0000000509027c10 */ /* 0x000fe2000fffe0ff */
[----:B------:R-:W-:Y:S01]  /*2190*/  ULDC.64 UR4, c[0x0][0x270] ;  /* 0x00009c0000047ab9 */ /* 0x000fe20000000a00 */
[----:B------:R-:W-:Y:S01]  /*21a0*/  SHF.R.U32.HI R223, RZ, 0x3, R17 ;  /* 0x00000003ffdf7819 */ /* 0x000fe20000011611 */
[----:B------:R1:W-:Y:S01]  /*21b0*/  LDGSTS.E.BYPASS.LTC128B.128 [R228+0x3080], [R10.64+0x80], !P4 ;  /* 0x030800800ae47fae */ /* 0x0003e2000e101d4e */
[----:B--2---:R-:W-:Y:S01]  /*21c0*/  LOP3.LUT R4, R17, 0x8, R33, 0xf8, !PT ;  /* 0x0000000811047812 */ /* 0x004fe200078ef821 */
[----:B------:R-:W-:Y:S01]  /*21d0*/  UIMAD UR4, UR16, UR4, URZ ;  /* 0x00000004100472a4 */ /* 0x000fe2000f8e023f */
[----:B------:R-:W-:Y:S01]  /*21e0*/  LEA.HI.X R15, R8, c[0x0][0x1f4], R2, 0x1, P1 ;  /* 0x00007d00080f7a11 */ /* 0x000fe200008f0c02 */
[----:B------:R1:W-:Y:S01]  /*21f0*/  LDGSTS.E.BYPASS.LTC128B.128 [R228+0x5080], [R10.64+0x100], !P3 ;  /* 0x050801000ae47fae */ /* 0x0003e2000d901d4e */
[----:B------:R-:W-:Y:S01]  /*2200*/  LOP3.LUT R2, R4, R223, RZ, 0x3c, !PT ;  /* 0x000000df04027212 */ /* 0x000fe200078e3cff */
[----:B------:R-:W-:Y:S01]  /*2210*/  IMAD.MOV.U32 R8, RZ, RZ, c[0x0][0x17c] ;  /* 0x00005f00ff087624 */ /* 0x000fe200078e00ff */
[----:B------:R-:W-:Y:S01]  /*2220*/  LEA R4, P1, R12, c[0x0][0x160], 0x1 ;  /* 0x000058000c047a11 */ /* 0x000fe200078208ff */
[----:B------:R-:W0:Y:S01]  /*2230*/  LDGDEPBAR ;  /* 0x00000000000079af */ /* 0x000e220000000000 */
[----:B------:R-:W-:Y:S01]  /*2240*/  ISETP.GE.AND P0, PT, R30, c[0x0][0x16c], PT ;  /* 0x00005b001e007a0c */ /* 0x000fe20003f06270 */
[----:B------:R-:W-:Y:S01]  /*2250*/  IMAD.IADD R2, R3, 0x1, R2 ;  /* 0x0000000103027824 */ /* 0x000fe200078e0202 */
[----:B------:R-:W-:Y:S01]  /*2260*/  LEA.HI.X R5, R12, c[0x0][0x164], R13, 0x1, P1 ;  /* 0x000059000c057a11 */ /* 0x000fe200008f0c0d */
[----:B------:R-:W-:Y:S01]  /*2270*/  UIMAD UR20, UR12, UR5, UR4 ;  /* 0x000000050c1472a4 */ /* 0x000fe2000f8e0204 */
[----:B------:R-:W-:Y:S01]  /*2280*/  ISETP.GE.AND P1, PT, R16, c[0x0][0x16c], PT ;  /* 0x00005b0010007a0c */ /* 0x000fe20003f26270 */
[----:B------:R-:W-:Y:S01]  /*2290*/  IMAD.SHL.U32 R224, R2, 0x2, RZ ;  /* 0x0000000202e07824 */ /* 0x000fe200078e00ff */
[----:B------:R-:W-:Y:S01]  /*22a0*/  SEL R3, RZ, 0x2, P0 ;  /* 0x00000002ff037807 */ /* 0x000fe20000000000 */
[----:B------:R-:W-:Y:S01]  /*22b0*/  ULDC.64 UR4, c[0x0][0x288] ;  /* 0x0000a20000047ab9 */ /* 0x000fe20000000a00 */
[----:B------:R-:W-:Y:S01]  /*22c0*/  SEL R18, RZ, 0x1, P1 ;  /* 0x00000001ff127807 */ /* 0x000fe20000800000 */
[----:B------:R-:W-:Y:S01]  /*22d0*/  IMAD.IADD R227, R224, 0x1, R222 ;  /* 0x00000001e0e37824 */ /* 0x000fe200078e02de */
[----:B------:R-:W-:Y:S01]  /*22e0*/  SEL R0, RZ, 0x4, P5 ;  /* 0x00000004ff007807 */ /* 0x000fe20002800000 */
[----:B---3--:R-:W-:Y:S01]  /*22f0*/  IMAD.MOV.U32 R7, RZ, RZ, c[0x0][0x178] ;  /* 0x00005e00ff077624 */ /* 0x008fe200078e00ff */
[----:B------:R-:W-:Y:S01]  /*2300*/  IADD3 R2, -R242, UR11, -R20 ;  /* 0x0000000bf2027c10 */ /* 0x000fe2000fffe914 */
[----:B------:R-:W-:Y:S01]  /*2310*/  UIMAD UR4, UR16, UR4, URZ ;  /* 0x00000004100472a4 */ /* 0x000fe2000f8e023f */
[----:B------:R-:W-:Y:S01]  /*2320*/  IADD3 R0, R0, R3, R18 ;  /* 0x0000000300007210 */ /* 0x000fe20007ffe012 */
[----:B------:R-:W-:Y:S01]  /*2330*/  IMAD.U32 R12, RZ, RZ, UR12 ;  /* 0x0000000cff0c7e24 */ /* 0x000fe2000f8e00ff */
[C---:B------:R-:W-:Y:S01]  /*2340*/  LEA R6, P1, R7.reuse, R4, 0x6 ;  /* 0x0000000407067211 */ /* 0x040fe200078230ff */
[----:B------:R-:W-:Y:S01]  /*2350*/  UIMAD UR5, UR12, UR5, UR4 ;  /* 0x000000050c0572a4 */ /* 0x000fe2000f8e0204 */
[----:B------:R-:W-:Y:S01]  /*2360*/  LOP3.LUT P4, RZ, R0, 0x1, RZ, 0xc0, !PT ;  /* 0x0000000100ff7812 */ /* 0x000fe2000788c0ff */
[----:B------:R-:W-:Y:S01]  /*2370*/  IMAD.WIDE.U32 R12, R12, c[0x0][0x238], R28 ;  /* 0x00008e000c0c7a25 */ /* 0x000fe200078e001c */
[----:B------:R-:W-:Y:S01]  /*2380*/  LEA.HI.X R7, R7, R5, R8, 0x6, P1 ;  /* 0x0000000507077211 */ /* 0x000fe200008f3408 */
[----:B------:R-:W-:Y:S01]  /*2390*/  UMOV UR4, 0x5 ;  /* 0x0000000500047882 */ /* 0x000fe20000000000 */
[----:B------:R-:W-:Y:S01]  /*23a0*/  LOP3.LUT P3, RZ, R0, 0x2, RZ, 0xc0, !PT ;  /* 0x0000000200ff7812 */ /* 0x000fe2000786c0ff */
[----:B------:R-:W-:-:S04]  /*23b0*/  DEPBAR.LE SB0, 0x1 ;  /* 0x000080400000791a */ /* 0x000fc80000000000 */
[----:B------:R-:W-:Y:S01]  /*23c0*/  BAR.SYNC.DEFER_BLOCKING 0x0 ;  /* 0x0000000000007b1d */ /* 0x000fe20000010000 */
[----:B------:R-:W-:Y:S01]  /*23d0*/  LOP3.LUT P1, RZ, R0, 0x4, RZ, 0xc0, !PT ;  /* 0x0000000400ff7812 */ /* 0x000fe2000782c0ff */
[----:B------:R-:W-:Y:S01]  /*23e0*/  IMAD.U32 R8, RZ, RZ, UR12 ;  /* 0x0000000cff087e24 */ /* 0x000fe2000f8e00ff */
[----:B------:R-:W-:Y:S01]  /*23f0*/  SEL R0, R220, 0xffffffe0, !P2 ;  /* 0xffffffe0dc007807 */ /* 0x000fe20005000000 */
[----:B-1----:R-:W-:Y:S01]  /*2400*/  IMAD.U32 R10, RZ, RZ, UR12 ;  /* 0x0000000cff0a7e24 */ /* 0x002fe2000f8e00ff */
[----:B------:R-:W-:Y:S01]  /*2410*/  ISETP.LT.OR P2, PT, R2, 0x1, !P4 ;  /* 0x000000010200780c */ /* 0x000fe20006741670 */
[----:B------:R-:W-:Y:S01]  /*2420*/  IMAD.WIDE.U32 R8, R8, c[0x0][0x270], R24 ;  /* 0x00009c0008087a25 */ /* 0x000fe200078e0018 */
[C---:B------:R-:W-:Y:S01]  /*2430*/  ISETP.LT.OR P6, PT, R2.reuse, 0x1, !P3 ;  /* 0x000000010200780c */ /* 0x040fe20005fc1670 */
[----:B------:R-:W-:Y:S01]  /*2440*/  USHF.L.U64.HI UR7, UR6, UR4, UR7 ;  /* 0x0000000406077299 */ /* 0x000fe20008010207 */
[----:B------:R-:W-:Y:S01]  /*2450*/  ISETP.LT.OR P4, PT, R2, 0x21, !P4 ;  /* 0x000000210200780c */ /* 0x000fe20006781670 */
[----:B------:R-:W-:Y:S01]  /*2460*/  IMAD.IADD R225, R224, 0x1, R0 ;  /* 0x00000001e0e17824 */ /* 0x000fe200078e0200 */
[----:B------:R-:W-:Y:S01]  /*2470*/  ISETP.LT.OR P3, PT, R2, 0x21, !P3 ;  /* 0x000000210200780c */ /* 0x000fe20005f61670 */
[----:B------:R-:W-:Y:S01]  /*2480*/  IMAD.WIDE.U32 R10, R10, c[0x0][0x288], R24 ;  /* 0x0000a2000a0a7a25 */ /* 0x000fe200078e0018 */
[----:B------:R-:W-:Y:S01]  /*2490*/  USHF.L.U32 UR6, UR6, 0x5, URZ ;  /* 0x0000000506067899 */ /* 0x000fe2000800063f */
[----:B------:R-:W-:Y:S01]  /*24a0*/  IADD3 R3, R9, UR20, RZ ;  /* 0x0000001409037c10 */ /* 0x000fe2000fffe0ff */
[----:B------:R-:W-:Y:S01]  /*24b0*/  CS2R R46, SRZ ;  /* 0x00000000002e7805 */ /* 0x000fe2000001ff00 */
[----:B------:R-:W-:Y:S01]  /*24c0*/  IMAD.IADD R226, R222, 0x1, R225 ;  /* 0x00000001dee27824 */ /* 0x000fe200078e02e1 */
[----:B------:R-:W-:Y:S01]  /*24d0*/  IADD3 R9, R11, UR5, RZ ;  /* 0x000000050b097c10 */ /* 0x000fe2000fffe0ff */
[----:B------:R-:W-:Y:S01]  /*24e0*/  ULDC.64 UR4, c[0x0][0x238] ;  /* 0x00008e0000047ab9 */ /* 0x000fe20000000a00 */
[----:B------:R-:W-:Y:S01]  /*24f0*/  IMAD R0, R19, c[0x0][0x278], RZ ;  /* 0x00009e0013007a24 */ /* 0x000fe200078e02ff */
[----:B------:R-:W-:Y:S01]  /*2500*/  UIMAD UR4, UR16, UR4, URZ ;  /* 0x00000004100472a4 */ /* 0x000fe2000f8e023f */
[----:B------:R-:W-:Y:S01]  /*2510*/  LOP3.LUT R17, R17, 0x10, R229, 0xf8, !PT ;  /* 0x0000001011117812 */ /* 0x000fe200078ef8e5 */
[----:B------:R-:W-:Y:S01]  /*2520*/  CS2R R44, SRZ ;  /* 0x00000000002c7805 */ /* 0x000fe2000001ff00 */
[----:B------:R-:W-:Y:S01]  /*2530*/  IMAD R0, R23, c[0x0][0x27c], R0 ;  /* 0x00009f0017007a24 */ /* 0x000fe200078e0200 */
[----:B------:R1:W2:Y:S01]  /*2540*/  LDSM.16.M88.4 R148, [R224+0x6080] ;  /* 0x00608000e094783b */ /* 0x0002a20000000200 */
[----:B------:R-:W-:Y:S01]  /*2550*/  UIMAD UR5, UR12, UR5, UR4 ;  /* 0x000000050c0572a4 */ /* 0x000fe2000f8e0204 */
[----:B------:R-:W-:Y:S01]  /*2560*/  SEL R234, RZ, 0xffffffff, P0 ;  /* 0xffffffffffea7807 */ /* 0x000fe20000000000 */
[----:B------:R-:W-:Y:S01]  /*2570*/  USHF.R.S32.HI UR4, URZ, 0x1f, UR19 ;  /* 0x0000001f3f047899 */ /* 0x000fe20008011413 */
[----:B------:R1:W3:Y:S01]  /*2580*/  LDSM.16.M88.4 R152, [R225+0x6080] ;  /* 0x00608000e198783b */ /* 0x0002e20000000200 */
[----:B------:R-:W-:Y:S01]  /*2590*/  ISETP.GE.AND P0, PT, R30, c[0x0][0x1fc], PT ;  /* 0x00007f001e007a0c */ /* 0x000fe20003f06270 */
[----:B------:R-:W-:Y:S01]  /*25a0*/  CS2R R42, SRZ ;  /* 0x00000000002a7805 */ /* 0x000fe2000001ff00 */
[----:B------:R-:W-:Y:S01]  /*25b0*/  IMAD.SHL.U32 R234, R234, 0x2, RZ ;  /* 0x00000002eaea7824 */ /* 0x000fe200078e00ff */
[----:B------:R1:W4:Y:S01]  /*25c0*/  LDSM.16.M88.4 R156, [R227+0x6080] ;  /* 0x00608000e39c783b */ /* 0x0003220000000200 */
[----:B------:R-:W-:Y:S01]  /*25d0*/  CS2R R40, SRZ ;  /* 0x0000000000287805 */ /* 0x000fe2000001ff00 */
[----:B------:R-:W-:-:S02]  /*25e0*/  CS2R R38, SRZ ;  /* 0x0000000000267805 */ /* 0x000fc4000001ff00 */
[----:B------:R1:W1:Y:S01]  /*25f0*/  LDSM.16.M88.4 R168, [R224+0x8080] ;  /* 0x00808000e0a8783b */ /* 0x0002620000000200 */
[----:B------:R-:W-:-:S03]  /*2600*/  LOP3.LUT R234, R234, 0x2, R18, 0xe2, !PT ;  /* 0x00000002eaea7812 */ /* 0x000fc600078ee212 */
        /* <DEDUP_REMOVED lines=16> */
[----:B------:R-:W-:Y:S01]  /*2710*/  IMAD.MOV.U32 R2, RZ, RZ, R8 ;  /* 0x000000ffff027224 */ /* 0x000fe200078e0008 */
[C---:B------:R-:W-:Y:S01]  /*2720*/  ISETP.GE.AND P6, PT, R16.reuse, c[0x0][0x1fc], PT ;  /* 0x00007f0010007a0c */ /* 0x040fe20003fc6270 */
[----:B------:R-:W-:Y:S02]  /*2730*/  IMAD.MOV.U32 R8, RZ, RZ, R10 ;  /* 0x000000ffff087224 */ /* 0x000fe400078e000a */
[----:B------:R-:W-:Y:S01]  /*2740*/  IMAD.U32 R10, RZ, RZ, UR6 ;  /* 0x00000006ff0a7e24 */ /* 0x000fe2000f8e00ff */
[----:B------:R-:W-:Y:S01]  /*2750*/  SEL R22, RZ, 0x1, P6 ;  /* 0x00000001ff167807 */ /* 0x000fe20003000000 */
[----:B------:R-:W-:Y:S01]  /*2760*/  IMAD.WIDE.U32 R246, R23, c[0x0][0x278], R2 ;  /* 0x00009e0017f67a25 */ /* 0x000fe200078e0002 */
[----:B------:R-:W-:Y:S02]  /*2770*/  IADD3 R3, R13, UR5, RZ ;  /* 0x000000050d037c10 */ /* 0x000fe4000fffe0ff */
[----:B------:R5:W-:Y:S01]  /*2780*/  LDGSTS.E.BYPASS.LTC128B.128 [R228+0xa080], [R4.64+0x100], !P2 ;  /* 0x0a08010004e47fae */ /* 0x000be2000d101d4e */
[----:B------:R-:W-:Y:S01]  /*2790*/  IMAD.IADD R249, R247, 0x1, R0 ;  /* 0x00000001f7f97824 */ /* 0x000fe200078e0200 */
[----:B------:R-:W-:Y:S01]  /*27a0*/  ISETP.GE.AND P2, PT, R16, c[0x0][0x1fc], PT ;  /* 0x00007f0010007a0c */ /* 0x000fe20003f46270 */
[----:B------:R-:W-:Y:S01]  /*27b0*/  IMAD.MOV.U32 R2, RZ, RZ, R12 ;  /* 0x000000ffff027224 */ /* 0x000fe200078e000c */
[----:B------:R1:W-:Y:S01]  /*27c0*/  LDGSTS.E.BYPASS.LTC128B.128 [R228+0x7080], [R6.64], !P4 ;  /* 0x0708000006e47fae */ /* 0x0003e2000e101d4e */
[----:B------:R-:W-:Y:S01]  /*27d0*/  ISETP.GE.AND P6, PT, R27, c[0x0][0x1fc], PT ;  /* 0x00007f001b007a0c */ /* 0x000fe20003fc6270 */
[----:B------:R-:W-:-:S02]  /*27e0*/  IMAD.WIDE.U32 R244, R23, c[0x0][0x290], R8 ;  /* 0x0000a40017f47a25 */ /* 0x000fc400078e0008 */
[----:B------:R1:W-:Y:S01]  /*27f0*/  LDGSTS.E.BYPASS.LTC128B.128 [R228+0x9080], [R6.64+0x80], !P3 ;  /* 0x0908008006e47fae */ /* 0x0003e2000d901d4e */
[----:B------:R-:W-:Y:S01]  /*2800*/  ISETP.GT.AND P3, PT, R132, 0xf, PT ;  /* 0x0000000f8400780c */ /* 0x000fe20003f64270 */
[----:B------:R-:W-:Y:S02]  /*2810*/  IMAD.WIDE.U32 R250, R23, c[0x0][0x240], R2 ;  /* 0x0000900017fa7a25 */ /* 0x000fe400078e0002 */
[----:B------:R1:W-:Y:S02]  /*2820*/  LDGSTS.E.BYPASS.LTC128B.128 [R228+0xb080], [R6.64+0x100], !P1 ;  /* 0x0b08010006e47fae */ /* 0x0003e4000c901d4e */
[----:B------:R-:W-:-:S05]  /*2830*/  IMAD.SHL.U32 R9, R26, 0x20, RZ ;  /* 0x000000201a097824 */ /* 0x000fca00078e00ff */
[----:B------:R-:W-:-:S03]  /*2840*/  LOP3.LUT R12, R31, 0x20, R9, 0xf8, !PT ;  /* 0x000000201f0c7812 */ /* 0x000fc600078ef809 */
[----:B------:R-:W-:Y:S01]  /*2850*/  @!P3 IADD3 R0, P4, R246, UR19, RZ ;  /* 0x00000013f600bc10 */ /* 0x000fe2000ff9e0ff */
[----:B------:R-:W-:Y:S01]  /*2860*/  @!P3 IMAD.SHL.U32 R16, R132, 0x10, RZ ;  /* 0x000000108410b824 */ /* 0x000fe200078e00ff */
[----:B-----5:R-:W-:-:S04]  /*2870*/  SHF.R.S32.HI R4, RZ, 0x1f, R21 ;  /* 0x0000001fff047819 */ /* 0x020fc80000011415 */
[----:B------:R-:W-:-:S04]  /*2880*/  LEA.HI R4, R4, R21, RZ, 0x2 ;  /* 0x0000001504047211 */ /* 0x000fc800078f10ff */
[----:B------:R-:W-:Y:S02]  /*2890*/  LOP3.LUT R5, R4, 0x1ffffffc, RZ, 0xc0, !PT ;  /* 0x1ffffffc04057812 */ /* 0x000fe400078ec0ff */
[----:B------:R-:W-:Y:S01]  /*28a0*/  LEA R4, P1, R10, R14, 0x1 ;  /* 0x0000000e0a047211 */ /* 0x000fe200078208ff */
[----:B-1----:R-:W-:Y:S02]  /*28b0*/  IMAD.U32 R7, RZ, RZ, UR6 ;  /* 0x00000006ff077e24 */ /* 0x002fe4000f8e00ff */
[----:B------:R-:W-:Y:S02]  /*28c0*/  IMAD.U32 R6, RZ, RZ, UR7 ;  /* 0x00000007ff067e24 */ /* 0x000fe4000f8e00ff */
[----:B------:R-:W-:-:S03]  /*28d0*/  IMAD.IADD R21, R21, 0x1, -R5 ;  /* 0x0000000115157824 */ /* 0x000fc600078e0a05 */
[----:B------:R-:W-:Y:S02]  /*28e0*/  LEA.HI.X R5, R7, R15, R6, 0x1, P1 ;  /* 0x0000000f07057211 */ /* 0x000fe400008f0c06 */
[----:B------:R-:W-:Y:S02]  /*28f0*/  @!P3 IADD3.X R6, R249, UR4, RZ, P4, !PT ;  /* 0x00000004f906bc10 */ /* 0x000fe4000a7fe4ff */
[----:B------:R-:W-:Y:S02]  /*2900*/  @!P3 LEA R10, P4, R0, c[0x0][0x258], 0x2 ;  /* 0x00009600000aba11 */ /* 0x000fe400078810ff */
[----:B------:R-:W-:Y:S02]  /*2910*/  ISETP.GE.AND P1, PT, R30, c[0x0][0x1fc], PT ;  /* 0x00007f001e007a0c */ /* 0x000fe40003f26270 */
[----:B------:R-:W-:Y:S01]  /*2920*/  @!P3 LEA.HI.X R11, R0, c[0x0][0x25c], R6, 0x2, P4 ;  /* 0x00009700000bba11 */ /* 0x000fe200020f1406 */
[C---:B------:R-:W-:Y:S01]  /*2930*/  IMAD R0, R19.reuse, c[0x0][0x290], RZ ;  /* 0x0000a40013007a24 */ /* 0x040fe200078e02ff */
[----:B------:R-:W-:Y:S01]  /*2940*/  LOP3.LUT R6, R36, 0xffffffe0, RZ, 0xc0, !PT ;  /* 0xffffffe024067812 */ /* 0x000fe200078ec0ff */
[----:B------:R-:W-:Y:S01]  /*2950*/  IMAD R19, R19, c[0x0][0x240], RZ ;  /* 0x0000900013137a24 */ /* 0x000fe200078e02ff */
[----:B------:R-:W-:Y:S01]  /*2960*/  SEL R233, RZ, 0xffffffff, P1 ;  /* 0xffffffffffe97807 */ /* 0x000fe20000800000 */
[----:B------:R-:W-:Y:S01]  /*2970*/  IMAD R13, R23, c[0x0][0x294], R0 ;  /* 0x0000a500170d7a24 */ /* 0x000fe200078e0200 */
[----:B------:R-:W-:Y:S01]  /*2980*/  LOP3.LUT R7, R35, 0xfffffff0, RZ, 0xc0, !PT ;  /* 0xfffffff023077812 */ /* 0x000fe200078ec0ff */
[C---:B------:R-:W-:Y:S01]  /*2990*/  IMAD.IADD R6, R132.reuse, 0x1, -R6 ;  /* 0x0000000184067824 */ /* 0x040fe200078e0a06 */
[----:B------:R-:W-:Y:S01]  /*29a0*/  ISETP.GE.AND P4, PT, R27, c[0x0][0x1fc], PT ;  /* 0x00007f001b007a0c */ /* 0x000fe20003f86270 */
[----:B------:R1:W-:Y:S01]  /*29b0*/  @!P3 LDGSTS.E.BYPASS.LTC128B.128 [R16+0x12080], [R10.64] ;  /* 0x120800000a10bfae */ /* 0x0003e2000b901d4e */
[----:B------:R-:W-:Y:S01]  /*29c0*/  IMAD.SHL.U32 R233, R233, 0x2, RZ ;  /* 0x00000002e9e97824 */ /* 0x000fe200078e00ff */
[----:B------:R-:W-:Y:S01]  /*29d0*/  CS2R R36, SRZ ;  /* 0x0000000000247805 */ /* 0x000fe2000001ff00 */
[----:B------:R-:W-:Y:S01]  /*29e0*/  SHF.R.S32.HI R0, RZ, 0x1f, R6 ;  /* 0x0000001fff007819 */ /* 0x000fe20000011406 */
[----:B------:R-:W-:Y:S01]  /*29f0*/  IMAD.IADD R7, R132, 0x1, -R7 ;  /* 0x0000000184077824 */ /* 0x000fe200078e0a07 */
[----:B------:R-:W0:Y:S01]  /*2a00*/  LDGDEPBAR ;  /* 0x00000000000079af */ /* 0x000e220000000000 */
[----:B------:R-:W-:Y:S01]  /*2a10*/  LOP3.LUT R233, R233, 0x2, R22, 0xe2, !PT ;  /* 0x00000002e9e97812 */ /* 0x000fe200078ee216 */
[----:B------:R-:W-:Y:S01]  /*2a20*/  IMAD.IADD R248, R245, 0x1, R13 ;  /* 0x00000001f5f87824 */ /* 0x000fe200078e020d */
[----:B------:R-:W-:Y:S01]  /*2a30*/  LEA.HI R2, R0, R6, RZ, 0x2 ;  /* 0x0000000600027211 */ /* 0x000fe200078f10ff */
[----:B------:R-:W-:Y:S01]  /*2a40*/  IMAD R19, R23, c[0x0][0x244], R19 ;  /* 0x0000910017137a24 */ /* 0x000fe200078e0213 */
[----:B------:R-:W-:-:S02]  /*2a50*/  IADD3 R0, -R20, UR11, -R242 ;  /* 0x0000000b14007c10 */ /* 0x000fc4000fffe9f2 */
[----:B------:R-:W-:Y:S01]  /*2a60*/  LEA.HI.SX32 R229, R2, R229, 0x1e ;  /* 0x000000e502e57211 */ /* 0x000fe200078ff2ff */
[----:B------:R-:W-:Y:S01]  /*2a70*/  IMAD.IADD R252, R251, 0x1, R19 ;  /* 0x00000001fbfc7824 */ /* 0x000fe200078e0213 */
[----:B------:R-:W-:Y:S02]  /*2a80*/  ISETP.LT.OR P1, PT, R0, 0x1, P2 ;  /* 0x000000010000780c */ /* 0x000fe40001721670 */
[----:B------:R-:W-:Y:S02]  /*2a90*/  LOP3.LUT R2, R2, 0x7ffffffc, RZ, 0xc0, !PT ;  /* 0x7ffffffc02027812 */ /* 0x000fe400078ec0ff */
[----:B------:R-:W-:Y:S02]  /*2aa0*/  SHF.R.S32.HI R3, RZ, 0x1f, R7 ;  /* 0x0000001fff037819 */ /* 0x000fe40000011407 */
[----:B------:R-:W-:Y:S01]  /*2ab0*/  ISETP.LT.OR P2, PT, R0, 0x21, P2 ;  /* 0x000000210000780c */ /* 0x000fe20001741670 */
[----:B------:R-:W-:Y:S01]  /*2ac0*/  IMAD.IADD R2, R6, 0x1, -R2 ;  /* 0x0000000106027824 */ /* 0x000fe200078e0a02 */
[----:B------:R-:W-:-:S02]  /*2ad0*/  SEL R6, RZ, 0x4, P4 ;  /* 0x00000004ff067807 */ /* 0x000fc40002000000 */
[C---:B------:R-:W-:Y:S01]  /*2ae0*/  ISETP.LT.OR P4, PT, R0.reuse, 0x1, P0 ;  /* 0x000000010000780c */ /* 0x040fe20000781670 */
[----:B------:R-:W-:Y:S01]  /*2af0*/  IMAD R21, R21, 0x4, R2 ;  /* 0x0000000415157824 */ /* 0x000fe200078e0202 */
[----:B------:R-:W-:Y:S01]  /*2b00*/  LEA.HI R3, R3, R7, RZ, 0x3 ;  /* 0x0000000703037211 */ /* 0x000fe200078f18ff */
[----:B------:R1:W-:Y:S01]  /*2b10*/  LDGSTS.E.BYPASS.LTC128B.128 [R228+0xc080], [R14.64], !P1 ;  /* 0x0c0800000ee47fae */ /* 0x0003e2000c901d4e */
[C---:B------:R-:W-:Y:S01]  /*2b20*/  ISETP.LT.OR P1, PT, R0.reuse, 0x1, P6 ;  /* 0x000000010000780c */ /* 0x040fe20003721670 */
[----:B------:R-:W-:Y:S01]  /*2b30*/  IMAD.SHL.U32 R243, R21, 0x2, RZ ;  /* 0x0000000215f37824 */ /* 0x000fe200078e00ff */
[----:B------:R-:W-:Y:S02]  /*2b40*/  LOP3.LUT R8, R3, 0xfffffff8, RZ, 0xc0, !PT ;  /* 0xfffffff803087812 */ /* 0x000fe400078ec0ff */
[C---:B------:R-:W-:Y:S02]  /*2b50*/  ISETP.LT.OR P0, PT, R0.reuse, 0x21, P0 ;  /* 0x000000210000780c */ /* 0x040fe40000701670 */
[----:B------:R-:W-:Y:S01]  /*2b60*/  ISETP.LT.OR P6, PT, R0, 0x21, P6 ;  /* 0x000000210000780c */ /* 0x000fe200037c1670 */
[----:B------:R-:W-:Y:S01]  /*2b70*/  IMAD.IADD R7, R7, 0x1, -R8 ;  /* 0x0000000107077824 */ /* 0x000fe200078e0a08 */
[----:B------:R-:W-:Y:S01]  /*2b80*/  LOP3.LUT R0, R17, 0x8, R33, 0xf8, !PT ;  /* 0x0000000811007812 */ /* 0x000fe200078ef821 */
[----:B------:R1:W-:Y:S01]  /*2b90*/  LDGSTS.E.BYPASS.LTC128B.128 [R228+0xe080], [R14.64+0x80], !P4 ;  /* 0x0e0800800ee47fae */ /* 0x0003e2000e101d4e */
[----:B------:R-:W-:Y:S01]  /*2ba0*/  LOP3.LUT R233, R233, R6, RZ, 0xfc, !PT ;  /* 0x00000006e9e97212 */ /* 0x000fe200078efcff */
[----:B------:R-:W-:Y:S01]  /*2bb0*/  IMAD.SHL.U32 R6, R26, 0x8, RZ ;  /* 0x000000081a067824 */ /* 0x000fe200078e00ff */
[----:B------:R-:W-:Y:S01]  /*2bc0*/  LOP3.LUT R223, R0, R223, RZ, 0x3c, !PT ;  /* 0x000000df00df7212 */ /* 0x000fe200078e3cff */
[----:B------:R1:W-:Y:S01]  /*2bd0*/  LDGSTS.E.BYPASS.LTC128B.128 [R228+0x10080], [R14.64+0x100], !P1 ;  /* 0x100801000ee47fae */ /* 0x0003e2000c901d4e */
[----:B------:R-:W-:Y:S01]  /*2be0*/  IMAD.SHL.U32 R0, R7, 0x40, RZ ;  /* 0x0000004007007824 */ /* 0x000fe200078e00ff */
[----:B------:R-:W-:Y:S01]  /*2bf0*/  ISETP.GE.AND P1, PT, R132, 0x10, PT ;  /* 0x000000108400780c */ /* 0x000fe20003f26270 */
[----:B------:R-:W-:Y:S01]  /*2c00*/  IMAD.SHL.U32 R8, R3, 0x40, RZ ;  /* 0x0000004003087824 */ /* 0x000fe200078e00ff */
[----:B------:R1:W-:Y:S01]  /*2c10*/  LDGSTS.E.BYPASS.LTC128B.128 [R228+0xd080], [R4.64], !P2 ;  /* 0x0d08000004e47fae */ /* 0x0003e2000d101d4e */
[----:B------:R-:W-:Y:S01]  /*2c20*/  LOP3.LUT P4, RZ, R7, 0x4, RZ, 0xc0, !PT ;  /* 0x0000000407ff7812 */ /* 0x000fe2000788c0ff */
[----:B------:R-:W-:Y:S01]  /*2c30*/  IMAD R223, R26, 0x200, R223 ;  /* 0x000002001adf7824 */ /* 0x000fe200078e02df */
[----:B------:R-:W-:Y:S01]  /*2c40*/  LOP3.LUT R0, R0, 0x1c0, RZ, 0xc0, !PT ;  /* 0x000001c000007812 */ /* 0x000fe200078ec0ff */
[----:B------:R1:W-:Y:S01]  /*2c50*/  LDGSTS.E.BYPASS.LTC128B.128 [R228+0xf080], [R4.64+0x80], !P0 ;  /* 0x0f08008004e47fae */ /* 0x0003e2000c101d4e */
[----:B------:R-:W-:Y:S01]  /*2c60*/  IADD3 R2, P0, R244, UR19, RZ ;  /* 0x00000013f4027c10 */ /* 0x000fe2000ff1e0ff */
[----:B------:R-:W-:Y:S01]  /*2c70*/  IMAD R222, R223, 0x2, R222 ;  /* 0x00000002dfde7824 */ /* 0x000fe200078e02de */
[----:B------:R-:W-:Y:S01]  /*2c80*/  LOP3.LUT P2, RZ, R7, 0x2, RZ, 0xc0, !PT ;  /* 0x0000000207ff7812 */ /* 0x000fe2000784c0ff */
[----:B------:R1:W-:Y:S01]  /*2c90*/  LDGSTS.E.BYPASS.LTC128B.128 [R228+0x11080], [R4.64+0x100], !P6 ;  /* 0x1108010004e47fae */ /* 0x0003e2000f101d4e */
[----:B------:R-:W-:Y:S01]  /*2ca0*/  LOP3.LUT R9, R0, 0x8, R6, 0xf8, !PT ;  /* 0x0000000800097812 */ /* 0x000fe200078ef806 */
[----:B------:R-:W-:Y:S01]  /*2cb0*/  IMAD.SHL.U32 R223, R223, 0x2, RZ ;  /* 0x00000002dfdf7824 */ /* 0x000fe200078e00ff */
[----:B------:R-:W-:-:S02]  /*2cc0*/  SHF.R.U32.HI R3, RZ, 0x3, R0 ;  /* 0x00000003ff037819 */ /* 0x000fc40000011600 */
[----:B------:R-:W-:Y:S02]  /*2cd0*/  IADD3.X R7, R248, UR4, RZ, P0, !PT ;  /* 0x00000004f8077c10 */ /* 0x000fe400087fe4ff */
[----:B------:R-:W-:Y:S02]  /*2ce0*/  LEA R6, P0, R2, c[0x0][0x280], 0x2 ;  /* 0x0000a00002067a11 */ /* 0x000fe400078010ff */
[----:B------:R-:W-:Y:S02]  /*2cf0*/  LOP3.LUT R9, R9, R3, RZ, 0x3c, !PT ;  /* 0x0000000309097212 */ /* 0x000fe400078e3cff */
[----:B------:R-:W-:Y:S01]  /*2d00*/  LOP3.LUT R0, R3, R12, R0, 0x1e, !PT ;  /* 0x0000000c03007212 */ /* 0x000fe200078e1e00 */
[----:B------:R-:W-:Y:S01]  /*2d10*/  @!P1 IMAD.SHL.U32 R3, R132, 0x10, RZ ;  /* 0x0000001084039824 */ /* 0x000fe200078e00ff */
[----:B------:R-:W-:Y:S02]  /*2d20*/  LEA.HI.X R7, R2, c[0x0][0x284], R7, 0x2, P0 ;  /* 0x0000a10002077a11 */ /* 0x000fe400000f1407 */
[----:B------:R-:W-:-:S02]  /*2d30*/  LOP3.LUT R8, R8, 0xfffffe00, RZ, 0xc0, !PT ;  /* 0xfffffe0008087812 */ /* 0x000fc400078ec0ff */
[----:B------:R-:W-:Y:S01]  /*2d40*/  SEL R220, R220, 0xffffffe0, !P4 ;  /* 0xffffffe0dcdc7807 */ /* 0x000fe20006000000 */
[----:B------:R5:W-:Y:S01]  /*2d50*/  @!P1 LDGSTS.E.BYPASS.LTC128B.128 [R3+0x12180], [R6.64] ;  /* 0x1218000006039fae */ /* 0x000be2000b901d4e */
[-C--:B------:R-:W-:Y:S02]  /*2d60*/  IADD3 R2, R9, R8.reuse, R32 ;  /* 0x0000000809027210 */ /* 0x080fe40007ffe020 */
[----:B------:R-:W-:Y:S01]  /*2d70*/  LOP3.LUT R0, R0, R8, RZ, 0xfc, !PT ;  /* 0x0000000800007212 */ /* 0x000fe200078efcff */
[----:B------:R-:W0:Y:S01]  /*2d80*/  LDGDEPBAR ;  /* 0x00000000000079af */ /* 0x000e220000000000 */
[----:B------:R-:W-:Y:S01]  /*2d90*/  IMAD.MOV.U32 R8, RZ, RZ, 0x10 ;  /* 0x00000010ff087424 */ /* 0x000fe200078e00ff */
[----:B------:R-:W-:Y:S01]  /*2da0*/  IADD3 R232, -R243, UR18, RZ ;  /* 0x00000012f3e87c10 */ /* 0x000fe2000fffe1ff */
[----:B------:R-:W-:Y:S02]  /*2db0*/  IMAD.SHL.U32 R2, R2, 0x2, RZ ;  /* 0x0000000202027824 */ /* 0x000fe400078e00ff */
[----:B------:R-:W-:-:S02]  /*2dc0*/  IMAD.SHL.U32 R0, R0, 0x2, RZ ;  /* 0x0000000200007824 */ /* 0x000fc400078e00ff */
[----:B------:R-:W-:Y:S01]  /*2dd0*/  IMAD R221, R220, 0x2, R2 ;  /* 0x00000002dcdd7824 */ /* 0x000fe200078e0202 */
[----:B-----5:R-:W-:-:S05]  /*2de0*/  SEL R3, R8, 0xfffffff0, !P2 ;  /* 0xfffffff008037807 */ /* 0x020fca0005000000 */
[----:B------:R-:W-:-:S04]  /*2df0*/  IMAD R3, R3, 0x2, R2 ;  /* 0x0000000203037824 */ /* 0x000fc800078e0202 */
[----:B-1234-:R-:W-:Y:S02]  /*2e00*/  IMAD R220, R220, 0x2, R3 ;  /* 0x00000002dcdc7824 */ /* 0x01efe400078e0203 */
.L_x_622:
        /* <DEDUP_REMOVED lines=503> */
.L_x_620:
        /* <DEDUP_REMOVED lines=118> */
.L_x_621:
        /* <DEDUP_REMOVED lines=166> */
.L_x_619:
[----:B------:R-:W-:Y:S05]  /*5f40*/  @P2 EXIT ;  /* 0x000000000000294d */ /* 0x000fea0003800000 */
[----:B-1----:R-:W2:Y:S01]  /*5f50*/  LDL.LU R7, [R1] ;  /* 0x0000000001077983 */ /* 0x002ea20000300800 */
[----:B------:R-:W-:Y:S01]  /*5f60*/  ISETP.NE.U32.AND P2, PT, RZ, c[0x0][0x360], PT ;  /* 0x0000d800ff007a0c */ /* 0x000fe20003f45070 */
[----:B------:R-:W-:-:S03]  /*5f70*/  ULDC.64 UR4, c[0x0][0x338] ;  /* 0x0000ce0000047ab9 */ /* 0x000fc60000000a00 */
[----:B------:R-:W-:-:S13]  /*5f80*/  ISETP.NE.AND.EX P2, PT, RZ, c[0x0][0x364], PT, P2 ;  /* 0x0000d900ff007a0c */ /* 0x000fda0003f45320 */
[----:B------:R-:W-:-:S04]  /*5f90*/  @P2 IMAD.MOV.U32 R2, RZ, RZ, 0x4 ;  /* 0x00000004ff022424 */ /* 0x000fc800078e00ff */
[----:B--2---:R-:W-:-:S05]  /*5fa0*/  @P2 IMAD.WIDE R2, R7, R2, c[0x0][0x360] ;  /* 0x0000d80007022625 */ /* 0x004fca00078e0202 */
[----:B------:R-:W2:Y:S01]  /*5fb0*/  @P2 LDG.E R0, [R2.64] ;  /* 0x0000000e02002981 */ /* 0x000ea2000c1e1900 */
[----:B------:R-:W-:Y:S01]  /*5fc0*/  UISETP.NE.AND UP0, UPT, UR4, 0x1, UPT ;  /* 0x000000010400788c */ /* 0x000fe2000bf05270 */
[----:B------:R-:W-:Y:S01]  /*5fd0*/  SHF.R.S32.HI R6, RZ, 0x1f, R7 ;  /* 0x0000001fff067819 */ /* 0x000fe20000011407 */
[----:B------:R-:W-:Y:S01]  /*5fe0*/  UIMAD.WIDE.U32 UR6, UR12, UR5, URZ ;  /* 0x000000050c0672a5 */ /* 0x000fe2000f8e003f */
[----:B------:R-:W1:Y:S01]  /*5ff0*/  S2R R4, SR_TID.X ;  /* 0x0000000000047919 */ /* 0x000e620000002100 */
[----:B------:R-:W-:Y:S02]  /*6000*/  ULDC UR4, c[0x0][0x340] ;  /* 0x0000d00000047ab9 */ /* 0x000fe40000000800 */
[----:B------:R-:W-:-:S04]  /*6010*/  UIMAD UR13, UR13, 0x3000, URZ ;  /* 0x000030000d0d78a4 */ /* 0x000fc8000f8e023f */
[----:B------:R-:W-:Y:S02]  /*6020*/  USHF.R.S32.HI UR6, URZ, 0x1f, UR13 ;  /* 0x0000001f3f067899 */ /* 0x000fe4000801140d */
[----:B------:R-:W-:Y:S02]  /*6030*/  @UP0 UMOV UR5, UR7 ;  /* 0x0000000700050c82 */ /* 0x000fe40008000000 */
[----:B------:R-:W-:-:S03]  /*6040*/  @UP0 USHF.R.U32.HI UR12, URZ, UR4, UR5 ;  /* 0x000000043f0c0299 */ /* 0x000fc60008011605 */
[----:B------:R-:W-:Y:S02]  /*6050*/  ULDC.64 UR4, c[0x0][0x328] ;  /* 0x0000ca0000047ab9 */ /* 0x000fe40000000a00 */
[----:B------:R-:W-:-:S04]  /*6060*/  USHF.R.S32.HI UR7, URZ, 0x1f, UR12 ;  /* 0x0000001f3f077899 */ /* 0x000fc8000801140c */
[----:B------:R-:W-:-:S04]  /*6070*/  UIMAD UR4, UR7, UR4, URZ ;  /* 0x00000004070472a4 */ /* 0x000fc8000f8e023f */
[----:B------:R-:W-:-:S03]  /*6080*/  UIMAD UR8, UR12, UR5, UR4 ;  /* 0x000000050c0872a4 */ /* 0x000fc6000f8e0204 */
[----:B------:R-:W-:Y:S02]  /*6090*/  ULDC.64 UR4, c[0x0][0x300] ;  /* 0x0000c00000047ab9 */ /* 0x000fe40000000a00 */
[----:B------:R-:W-:-:S04]  /*60a0*/  UIMAD UR4, UR7, UR4, URZ ;  /* 0x00000004070472a4 */ /* 0x000fc8000f8e023f */
[----:B------:R-:W-:Y:S01]  /*60b0*/  UIMAD UR4, UR12, UR5, UR4 ;  /* 0x000000050c0472a4 */ /* 0x000fe2000f8e0204 */
[----:B------:R-:W-:Y:S01]  /*60c0*/  BAR.SYNC.DEFER_BLOCKING 0x1, 0x100 ;  /* 0x0044000000007b1d */ /* 0x000fe20000010000 */
[----:B--2---:R-:W-:-:S05]  /*60d0*/  @P2 IMAD R0, R7, 0x40, R0 ;  /* 0x0000004007002824 */ /* 0x004fca00078e0200 */
[----:B------:R-:W-:-:S04]  /*60e0*/  @P2 SHF.R.S32.HI R2, RZ, 0x1f, R0 ;  /* 0x0000001fff022819 */ /* 0x000fc80000011400 */
[----:B------:R-:W-:Y:S02]  /*60f0*/  @P2 LEA.HI R2, R2, R0, RZ, 0x6 ;  /* 0x0000000002022211 */ /* 0x000fe400078f30ff */
[----:B-1----:R-:W-:Y:S02]  /*6100*/  SHF.R.S32.HI R0, RZ, 0x1f, R4 ;  /* 0x0000001fff007819 */ /* 0x002fe40000011404 */
[----:B------:R-:W-:-:S05]  /*6110*/  @P2 SHF.R.S32.HI R2, RZ, 0x6, R2 ;  /* 0x00000006ff022819 */ /* 0x000fca0000011402 */
[----:B------:R-:W-:-:S05]  /*6120*/  @P2 IMAD R2, R2, 0x3000, RZ ;  /* 0x0000300002022824 */ /* 0x000fca00078e02ff */
[----:B------:R-:W-:Y:S02]  /*6130*/  @P2 SHF.R.S32.HI R3, RZ, 0x1f, R2 ;  /* 0x0000001fff032819 */ /* 0x000fe40000011402 */
[----:B------:R-:W-:-:S06]  /*6140*/  @!P2 CS2R R2, SRZ ;  /* 0x000000000002a805 */ /* 0x000fcc000001ff00 */
[----:B------:R-:W-:Y:S01]  /*6150*/  IADD3 R2, P1, P0, R2, UR13, R4 ;  /* 0x0000000d02027c10 */ /* 0x000fe2000f83e004 */
[----:B------:R-:W-:-:S03]  /*6160*/  IMAD.U32 R4, RZ, RZ, UR12 ;  /* 0x0000000cff047e24 */ /* 0x000fc6000f8e00ff */
[----:B------:R-:W-:Y:S01]  /*6170*/  IADD3.X R3, R3, UR6, R0, P1, P0 ;  /* 0x0000000603037c10 */ /* 0x000fe20008fe0400 */
[----:B------:R-:W-:-:S04]  /*6180*/  IMAD.U32 R0, RZ, RZ, UR12 ;  /* 0x0000000cff007e24 */ /* 0x000fc8000f8e00ff */
[----:B------:R-:W-:-:S04]  /*6190*/  IMAD.WIDE.U32 R4, R4, c[0x0][0x328], R2 ;  /* 0x0000ca0004047a25 */ /* 0x000fc800078e0002 */
[----:B------:R-:W-:Y:S01]  /*61a0*/  IMAD.WIDE.U32 R2, R0, c[0x0][0x300], R2 ;  /* 0x0000c00000027a25 */ /* 0x000fe200078e0002 */
[----:B------:R-:W-:Y:S02]  /*61b0*/  SEL R0, R6, RZ, !P2 ;  /* 0x000000ff06007207 */ /* 0x000fe40005000000 */
[----:B------:R-:W-:Y:S02]  /*61c0*/  IADD3 R5, R5, UR8, RZ ;  /* 0x0000000805057c10 */ /* 0x000fe4000fffe0ff */
[----:B------:R-:W-:Y:S01]  /*61d0*/  SEL R6, R7, RZ, !P2 ;  /* 0x000000ff07067207 */ /* 0x000fe20005000000 */
[C---:B------:R-:W-:Y:S01]  /*61e0*/  IMAD R10, R0.reuse, c[0x0][0x330], RZ ;  /* 0x0000cc00000a7a24 */ /* 0x040fe200078e02ff */
[----:B------:R-:W-:Y:S01]  /*61f0*/  IADD3 R3, R3, UR4, RZ ;  /* 0x0000000403037c10 */ /* 0x000fe2000fffe0ff */
[----:B------:R-:W-:Y:S02]  /*6200*/  IMAD R0, R0, c[0x0][0x308], RZ ;  /* 0x0000c20000007a24 */ /* 0x000fe400078e02ff */
[----:B------:R-:W-:-:S02]  /*6210*/  IMAD R10, R6, c[0x0][0x334], R10 ;  /* 0x0000cd00060a7a24 */ /* 0x000fc400078e020a */
[----:B------:R-:W-:-:S04]  /*6220*/  IMAD.WIDE.U32 R8, R6, c[0x0][0x330], R4 ;  /* 0x0000cc0006087a25 */ /* 0x000fc800078e0004 */
[----:B------:R-:W-:Y:S01]  /*6230*/  IMAD R0, R6, c[0x0][0x30c], R0 ;  /* 0x0000c30006007a24 */ /* 0x000fe200078e0200 */
[----:B------:R-:W-:Y:S01]  /*6240*/  LEA R4, P1, R8, c[0x0][0x310], 0x2 ;  /* 0x0000c40008047a11 */ /* 0x000fe200078210ff */
[----:B------:R-:W-:-:S04]  /*6250*/  IMAD.WIDE.U32 R6, R6, c[0x0][0x308], R2 ;  /* 0x0000c20006067a25 */ /* 0x000fc800078e0002 */
[----:B------:R-:W-:Y:S01]  /*6260*/  IMAD.IADD R3, R9, 0x1, R10 ;  /* 0x0000000109037824 */ /* 0x000fe200078e020a */
[----:B------:R-:W-:Y:S01]  /*6270*/  LEA R2, P0, R6, c[0x0][0x2e8], 0x2 ;  /* 0x0000ba0006027a11 */ /* 0x000fe200078010ff */
[----:B------:R-:W-:-:S03]  /*6280*/  IMAD.IADD R0, R7, 0x1, R0 ;  /* 0x0000000107007824 */ /* 0x000fc600078e0200 */
        /* <DEDUP_REMOVED lines=99> */
.L_x_623:
        /* <DEDUP_REMOVED lines=12> */
.L_x_1398:


//--------------------- .text._ZN7cutlass13device_kernelIN5flash19enable_sm80_to_sm89INS1_16FlashAttnBwdSm80INS1_25CollectiveMainloopBwdSm80ILi1ELi1EN4cute5tupleIJNS5_1CILi64EEES8_NS7_ILi192EEEEEENS_6half_tEfNS_4arch4Sm80ELb1ELb0ELb1ELb1ELb1ELb0ELb0ELb0ELi2ELi2ELi2ELi2ELb1EEENS1_24CollectiveEpilogueBwdGQAISA_fSD_Li256ELb1ELb1EEENS1_25SingleTileBwdLPTSchedulerILb1ELi64ELb1EEEEEEEEEvNT_6ParamsE --------------------------
	.section	.text._ZN7cutlass13device_kernelIN5flash19enable_sm80_to_sm89INS1_16FlashAttnBwdSm80INS1_25CollectiveMainloopBwdSm80ILi1ELi1EN4cute5tupleIJNS5_1CILi64EEES8_NS7_ILi192EEEEEENS_6half_tEfNS_4arch4Sm80ELb1ELb0ELb1ELb1ELb1ELb0ELb0ELb0ELi2ELi2ELi2ELi2ELb1EEENS1_24CollectiveEpilogueBwdGQAISA_fSD_Li256ELb1ELb1EEENS1_25SingleTileBwdLPTSchedulerILb1ELi64ELb1EEEEEEEEEvNT_6ParamsE,"ax",@progbits
	.sectioninfo	@"SHI_REGISTERS=255"
	.align	128
.text._ZN7cutlass13device_kernelIN5flash19enable_sm80_to_sm89INS1_16FlashAttnBwdSm80INS1_25CollectiveMainloopBwdSm80ILi1ELi1EN4cute5tupleIJNS5_1CILi64EEES8_NS7_ILi192EEEEEENS_6half_tEfNS_4arch4Sm80ELb1ELb0ELb1ELb1ELb1ELb0ELb0ELb0ELi2ELi2ELi2ELi2ELb1EEENS1_24CollectiveEpilogueBwdGQAISA_fSD_Li256ELb1ELb1EEENS1_25SingleTileBwdLPTSchedulerILb1ELi64ELb1EEEEEEEEEvNT_6ParamsE:
        .type           _ZN7cutlass13device_kernelIN5flash19enable_sm80_to_sm89INS1_16FlashAttnBwdSm80INS1_25CollectiveMainloopBwdSm80ILi1ELi1EN4cute5tupleIJNS5_1CILi64EEES8_NS7_ILi192EEEEEENS_6half_tEfNS_4arch4Sm80ELb1ELb0ELb1ELb1ELb1ELb0ELb0ELb0ELi2ELi2ELi2ELi2ELb1EEENS1_24CollectiveEpilogueBwdGQAISA_fSD_Li256ELb1ELb1EEENS1_25SingleTileBwdLPTSchedulerILb1ELi64ELb1EEEEEEEEEvNT_6ParamsE,@function
        .size           _ZN7cutlass13device_kernelIN5flash19enable_sm80_to_sm89INS1_16FlashAttnBwdSm80INS1_25CollectiveMainloopBwdSm80ILi1ELi1EN4cute5tupleIJNS5_1CILi64EEES8_NS7_ILi192EEEEEENS_6half_tEfNS_4arch4Sm80ELb1ELb0ELb1ELb1ELb1ELb0ELb0ELb0ELi2ELi2ELi2ELi2ELb1EEENS1_24CollectiveEpilogueBwdGQAISA_fSD_Li256ELb1ELb1EEENS1_25SingleTileBwdLPTSchedulerILb1ELi64ELb1EEEEEEEEEvNT_6ParamsE,(.L_x_1399 - _ZN7cutlass13device_kernelIN5flash19enable_sm80_to_sm89INS1_16FlashAttnBwdSm80INS1_25CollectiveMainloopBwdSm80ILi1ELi1EN4cute5tupleIJNS5_1CILi64EEES8_NS7_ILi192EEEEEENS_6half_tEfNS_4arch4Sm80ELb1ELb0ELb1ELb1ELb1ELb0ELb0ELb0ELi2ELi2ELi2ELi2ELb1EEENS1_24CollectiveEpilogueBwdGQAISA_fSD_Li256ELb1ELb1EEENS1_25SingleTileBwdLPTSchedulerILb1ELi64ELb1EEEEEEEEEvNT_6ParamsE)
        .other          _ZN7cutlass13device_kernelIN5flash19enable_sm80_to_sm89INS1_16FlashAttnBwdSm80INS1_25CollectiveMainloopBwdSm80ILi1ELi1EN4cute5tupleIJNS5_1CILi64EEES8_NS7_ILi192EEEEEENS_6half_tEfNS_4arch4Sm80ELb1ELb0ELb1ELb1ELb1ELb0ELb0ELb0ELi2ELi2ELi2ELi2ELb1EEENS1_24CollectiveEpilogueBwdGQAISA_fSD_Li256ELb1ELb1EEENS1_25SingleTileBwdLPTSchedulerILb1ELi64ELb1EEEEEEEEEvNT_6ParamsE,@"STO_CUDA_ENTRY STV_DEFAULT"
_ZN7cutlass13device_kernelIN5flash19enable_sm80_to_sm89INS1_16FlashAttnBwdSm80INS1_25CollectiveMainloopBwdSm80ILi1ELi1EN4cute5tupleIJNS5_1CILi64EEES8_NS7_ILi192EEEEEENS_6half_tEfNS_4arch4Sm80ELb1ELb0ELb1ELb1ELb1ELb0ELb0ELb0ELi2ELi2ELi2ELi2ELb1EEENS1_24CollectiveEpilogueBwdGQAISA_fSD_Li256ELb1ELb1EEENS1_25SingleTileBwdLPTSchedulerILb1ELi64ELb1EEEEEEEEEvNT_6ParamsE:
        /* <DEDUP_REMOVED lines=29> */
.L_x_625:
[----:B------:R-:W-:Y:S02]  /*01d0*/  ULDC UR9, c[0x0][0x3b4] ;  /* 0x0000ed0000097ab9 */ /* 0x000fe40000000800 */
[----:B------:R-:W-:Y:S02]  /*01e0*/  UISETP.NE.AND UP0, UPT, UR9, 0x1, UPT ;  /* 0x000000010900788c */ /* 0x000fe4000bf05270 */
[----:B------:R-:W-:Y:S02]  /*01f0*/  ULDC.64 UR4, c[0x0][0x3b8] ;  /* 0x0000ee0000047ab9 */ /* 0x000fe40000000a00 */
[----:B------:R-:W-:Y:S02]  /*0200*/  UIMAD.WIDE.U32 UR10, UR8, UR4, URZ ;  /* 0x00000004080a72a5 */ /* 0x000fe4000f8e003f */
[----:B------:R-:W-:-:S05]  /*0210*/  UMOV UR6, UR8 ;  /* 0x0000000800067c82 */ /* 0x000fca0008000000 */
[----:B------:R-:W-:-:S04]  /*0220*/  @UP0 USHF.R.U32.HI UR6, URZ, UR5, UR11 ;  /* 0x000000053f060299 */ /* 0x000fc8000801160b */
[----:B------:R-:W-:-:S04]  /*0230*/  UIMAD UR9, UR6, UR9, URZ ;  /* 0x00000009060972a4 */ /* 0x000fc8000f8e023f */
.L_x_626:
        /* <DEDUP_REMOVED lines=22> */
.L_x_627:
        /* <DEDUP_REMOVED lines=14> */
.L_x_629:
[----:B------:R-:W-:Y:S02]  /*0480*/  ULDC UR5, c[0x0][0x3dc] ;  /* 0x0000f70000057ab9 */ /* 0x000fe40000000800 */
.L_x_628:
        /* <DEDUP_REMOVED lines=9> */
.L_x_624:
        /* <DEDUP_REMOVED lines=21> */
.L_x_631:
[----:B------:R-:W-:Y:S02]  /*0670*/  ULDC UR9, c[0x0][0x3b4] ;  /* 0x0000ed0000097ab9 */ /* 0x000fe40000000800 */
[----:B------:R-:W-:Y:S02]  /*0680*/  UISETP.NE.AND UP0, UPT, UR9, 0x1, UPT ;  /* 0x000000010900788c */ /* 0x000fe4000bf05270 */
[----:B------:R-:W-:Y:S02]  /*0690*/  ULDC.64 UR4, c[0x0][0x3b8] ;  /* 0x0000ee0000047ab9 */ /* 0x000fe40000000a00 */
[----:B------:R-:W-:Y:S02]  /*06a0*/  UIMAD.WIDE.U32 UR10, UR8, UR4, URZ ;  /* 0x00000004080a72a5 */ /* 0x000fe4000f8e003f */
[----:B------:R-:W-:-:S05]  /*06b0*/  UMOV UR6, UR8 ;  /* 0x0000000800067c82 */ /* 0x000fca0008000000 */
[----:B------:R-:W-:-:S04]  /*06c0*/  @UP0 USHF.R.U32.HI UR6, URZ, UR5, UR11 ;  /* 0x000000053f060299 */ /* 0x000fc8000801160b */
[----:B------:R-:W-:-:S04]  /*06d0*/  UIMAD UR9, UR6, UR9, URZ ;  /* 0x00000009060972a4 */ /* 0x000fc8000f8e023f */
.L_x_632:
        /* <DEDUP_REMOVED lines=22> */
.L_x_633:
        /* <DEDUP_REMOVED lines=14> */
.L_x_635:
[----:B------:R-:W-:Y:S02]  /*0920*/  ULDC UR5, c[0x0][0x3dc] ;  /* 0x0000f70000057ab9 */ /* 0x000fe40000000800 */
.L_x_634:
        /* <DEDUP_REMOVED lines=8> */
.L_x_630:
[----:B------:R-:W-:-:S13]  /*09b0*/  ISETP.LE.AND P0, PT, RZ, UR16, PT ;  /* 0x00000010ff007c0c */ /* 0x000fda000bf03270 */
[----:B------:R-:W-:Y:S05]  /*09c0*/  @!P0 EXIT ;  /* 0x000000000000894d */ /* 0x000fea0003800000 */
[----:B------:R-:W-:Y:S02]  /*09d0*/  ULDC.64 UR4, c[0x0][0x2c8] ;  /* 0x0000b20000047ab9 */ /* 0x000fe40000000a00 */
[----:B------:R-:W-:Y:S02]  /*09e0*/  UISETP.NE.U32.AND UP2, UPT, URZ, UR4, UPT ;  /* 0x000000043f00728c */ /* 0x000fe4000bf45070 */
[----:B------:R-:W-:Y:S02]  /*09f0*/  ULDC.64 UR6, c[0x0][0x2d0] ;  /* 0x0000b40000067ab9 */ /* 0x000fe40000000a00 */
[----:B------:R-:W-:Y:S02]  /*0a00*/  UISETP.NE.AND.EX UP2, UPT, URZ, UR5, UPT, UP2 ;  /* 0x000000053f00728c */ /* 0x000fe4000bf45320 */
[----:B------:R-:W-:Y:S02]  /*0a10*/  UISETP.NE.U32.AND UP1, UPT, URZ, UR6, UPT ;  /* 0x000000063f00728c */ /* 0x000fe4000bf25070 */
[----:B------:R-:W-:-:S02]  /*0a20*/  UMOV UR4, 0x4 ;  /* 0x0000000400047882 */ /* 0x000fc40000000000 */
[----:B------:R-:W-:Y:S01]  /*0a30*/  ULDC.64 UR8, c[0x0][0x2c8] ;  /* 0x0000b20000087ab9 */ /* 0x000fe20000000a00 */
[----:B------:R-:W-:Y:S01]  /*0a40*/  PLOP3.LUT P2, PT, PT, PT, UP2, 0x80, 0x0 ;  /* 0x000000000000781c */ /* 0x000fe20003f4f028 */
[----:B------:R-:W-:Y:S02]  /*0a50*/  UIMAD.WIDE UR8, UR16, UR4, UR8 ;  /* 0x00000004100872a5 */ /* 0x000fe4000f8e0208 */
[----:B------:R-:W-:Y:S02]  /*0a60*/  UISETP.NE.AND.EX UP1, UPT, URZ, UR7, UPT, UP1 ;  /* 0x000000073f00728c */ /* 0x000fe4000bf25310 */
[----:B------:R-:W-:Y:S02]  /*0a70*/  ULDC.64 UR10, c[0x0][0x2d0] ;  /* 0x0000b400000a7ab9 */ /* 0x000fe40000000a00 */
[----:B------:R-:W-:Y:S01]  /*0a80*/  IMAD.U32 R8, RZ, RZ, UR8 ;  /* 0x00000008ff087e24 */ /* 0x000fe2000f8e00ff */
[----:B------:R-:W-:Y:S01]  /*0a90*/  UIMAD.WIDE UR10, UR16, UR4, UR10 ;  /* 0x00000004100a72a5 */ /* 0x000fe2000f8e020a */
[----:B------:R-:W-:Y:S01]  /*0aa0*/  IMAD.U32 R9, RZ, RZ, UR9 ;  /* 0x00000009ff097e24 */ /* 0x000fe2000f8e00ff */
[----:B------:R-:W-:Y:S01]  /*0ab0*/  PLOP3.LUT P1, PT, PT, PT, UP1, 0x80, 0x0 ;  /* 0x000000000000781c */ /* 0x000fe20003f2f018 */
[----:B------:R-:W-:-:S02]  /*0ac0*/  ULDC.64 UR6, c[0x0][0x2d8] ;  /* 0x0000b60000067ab9 */ /* 0x000fc40000000a00 */
[----:B------:R-:W-:Y:S01]  /*0ad0*/  UISETP.NE.U32.AND UP0, UPT, URZ, UR6, UPT ;  /* 0x000000063f00728c */ /* 0x000fe2000bf05070 */
[----:B------:R-:W2:Y:S01]  /*0ae0*/  @P2 LDG.E R0, [R8.64] ;  /* 0x0000001408002981 */ /* 0x000ea2000c1e1900 */
[----:B------:R-:W-:Y:S01]  /*0af0*/  MOV R2, UR10 ;  /* 0x0000000a00027c02 */ /* 0x000fe20008000f00 */
[----:B------:R-:W-:Y:S01]  /*0b00*/  IMAD.U32 R3, RZ, RZ, UR11 ;  /* 0x0000000bff037e24 */ /* 0x000fe2000f8e00ff */
[----:B------:R-:W-:Y:S01]  /*0b10*/  UISETP.NE.AND.EX UP0, UPT, URZ, UR7, UPT, UP0 ;  /* 0x000000073f00728c */ /* 0x000fe2000bf05300 */
[----:B------:R-:W3:Y:S02]  /*0b20*/  @P2 LDG.E R5, [R8.64] ;  /* 0x0000001408052981 */ /* 0x000ee4000c1e1900 */
[----:B------:R-:W-:-:S03]  /*0b30*/  ULDC.64 UR6, c[0x0][0x2d8] ;  /* 0x0000b60000067ab9 */ /* 0x000fc60000000a00 */
[----:B------:R-:W4:Y:S01]  /*0b40*/  @P1 LDG.E R4, [R2.64] ;  /* 0x0000001402041981 */ /* 0x000f22000c1e1900 */
[----:B------:R-:W-:-:S04]  /*0b50*/  PLOP3.LUT P0, PT, PT, PT, UP0, 0x80, 0x0 ;  /* 0x000000000000781c */ /* 0x000fc80003f0f008 */
[----:B------:R-:W-:-:S06]  /*0b60*/  @UP0 UIMAD.WIDE UR6, UR16, UR4, UR6 ;  /* 0x00000004100602a5 */ /* 0x000fcc000f8e0206 */
[----:B------:R-:W-:Y:S01]  /*0b70*/  MOV R6, UR6 ;  /* 0x0000000600067c02 */ /* 0x000fe20008000f00 */
[----:B------:R-:W-:-:S05]  /*0b80*/  IMAD.U32 R7, RZ, RZ, UR7 ;  /* 0x00000007ff077e24 */ /* 0x000fca000f8e00ff */
[----:B------:R-:W5:Y:S01]  /*0b90*/  @P0 LDG.E R6, [R6.64] ;  /* 0x0000001406060981 */ /* 0x000f62000c1e1900 */
[----:B------:R-:W-:Y:S02]  /*0ba0*/  ULDC UR15, c[0x0][0x168] ;  /* 0x00005a00000f7ab9 */ /* 0x000fe40000000800 */
[----:B------:R-:W-:Y:S02]  /*0bb0*/  UMOV UR22, URZ ;  /* 0x0000003f00167c82 */ /* 0x000fe40008000000 */
[----:B------:R-:W-:Y:S02]  /*0bc0*/  UMOV UR26, URZ ;  /* 0x0000003f001a7c82 */ /* 0x000fe40008000000 */
[----:B------:R-:W-:Y:S02]  /*0bd0*/  UMOV UR27, URZ ;  /* 0x0000003f001b7c82 */ /* 0x000fe40008000000 */
[----:B------:R-:W-:Y:S02]  /*0be0*/  UMOV UR24, URZ ;  /* 0x0000003f00187c82 */ /* 0x000fe40008000000 */
[----:B------:R-:W-:-:S02]  /*0bf0*/  UMOV UR25, URZ ;  /* 0x0000003f00197c82 */ /* 0x000fc40008000000 */
[----:B------:R-:W-:Y:S01]  /*0c00*/  ULDC UR14, c[0x0][0x198] ;  /* 0x00006600000e7ab9 */ /* 0x000fe20000000800 */
[----:B--2---:R-:W1:Y:S08]  /*0c10*/  @P2 R2UR UR5, R0 ;  /* 0x00000000000523c2 */ /* 0x004e7000000e0000 */
[----:B---3--:R-:W2:Y:S08]  /*0c20*/  @P2 R2UR UR8, R5 ;  /* 0x00000000050823c2 */ /* 0x008eb000000e0000 */
[----:B----4-:R-:W3:Y:S01]  /*0c30*/  @P1 R2UR UR7, R4 ;  /* 0x00000000040713c2 */ /* 0x010ee200000e0000 */
[----:B-1----:R-:W-:-:S04]  /*0c40*/  @UP2 ULEA UR5, UR16, UR5, 0x6 ;  /* 0x0000000510052291 */ /* 0x002fc8000f8e303f */
[----:B------:R-:W-:-:S04]  /*0c50*/  @UP2 USHF.R.S32.HI UR9, URZ, 0x1f, UR5 ;  /* 0x0000001f3f092899 */ /* 0x000fc80008011405 */
[----:B------:R-:W-:Y:S02]  /*0c60*/  @UP2 ULEA.HI UR9, UR9, UR5, URZ, 0x6 ;  /* 0x0000000509092291 */ /* 0x000fe4000f8f303f */
[----:B--2---:R-:W-:Y:S02]  /*0c70*/  @UP2 USHF.R.S32.HI UR6, URZ, 0x1f, UR8 ;  /* 0x0000001f3f062899 */ /* 0x004fe40008011408 */
[----:B---3--:R-:W-:Y:S01]  /*0c80*/  @UP1 USHF.R.S32.HI UR5, URZ, 0x1f, UR7 ;  /* 0x0000001f3f051899 */ /* 0x008fe20008011407 */
[----:B-----5:R1:W2:Y:S01]  /*0c90*/  @P0 R2UR UR15, R6 ;  /* 0x00000000060f03c2 */ /* 0x0202a200000e0000 */
[----:B------:R-:W-:Y:S02]  /*0ca0*/  @UP2 ULOP3.LUT UR22, UR9, 0xffffffc0, URZ, 0xc0, !UPT ;  /* 0xffffffc009162892 */ /* 0x000fe4000f8ec03f */
[----:B------:R-:W-:Y:S02]  /*0cb0*/  @UP2 UMOV UR24, UR8 ;  /* 0x0000000800182c82 */ /* 0x000fe40008000000 */
[----:B------:R-:W-:-:S02]  /*0cc0*/  @UP2 UMOV UR25, UR6 ;  /* 0x0000000600192c82 */ /* 0x000fc40008000000 */
[----:B------:R-:W-:Y:S02]  /*0cd0*/  @UP1 UMOV UR26, UR7 ;  /* 0x00000007001a1c82 */ /* 0x000fe40008000000 */
[----:B------:R-:W-:Y:S01]  /*0ce0*/  @UP1 UMOV UR27, UR5 ;  /* 0x00000005001b1c82 */ /* 0x000fe20008000000 */
[----:B-12---:R-:W-:Y:S05]  /*0cf0*/  @P0 BRA `(.L_x_636) ;  /* 0x0000006000000947 */ /* 0x006fea0003800000 */
[----:B------:R-:W-:Y:S05]  /*0d00*/  @!P2 BRA `(.L_x_636) ;  /* 0x000000500000a947 */ /* 0x000fea0003800000 */
[----:B------:R-:W2:Y:S04]  /*0d10*/  LDG.E R4, [R8.64] ;  /* 0x0000001408047981 */ /* 0x000ea8000c1e1900 */
[----:B------:R-:W3:Y:S01]  /*0d20*/  LDG.E R0, [R8.64+0x4] ;  /* 0x0000041408007981 */ /* 0x000ee2000c1e1900 */
[----:B--2---:R-:W1:Y:S08]  /*0d30*/  R2UR UR15, R4 ;  /* 0x00000000040f73c2 */ /* 0x004e7000000e0000 */
[----:B---3--:R-:W1:Y:S02]  /*0d40*/  R2UR UR5, R0 ;  /* 0x00000000000573c2 */ /* 0x008e6400000e0000 */
[----:B-1----:R-:W-:-:S06]  /*0d50*/  UIADD3 UR15, -UR15, UR5, URZ ;  /* 0x000000050f0f7290 */ /* 0x002fcc000fffe13f */
.L_x_636:
        /* <DEDUP_REMOVED lines=10> */
.L_x_637:
[----:B------:R-:W-:Y:S05]  /*0e00*/  @!P1 BRA `(.L_x_638) ;  /* 0x0000005000009947 */ /* 0x000fea0003800000 */
[----:B------:R1:W2:Y:S04]  /*0e10*/  LDG.E R0, [R2.64] ;  /* 0x0000001402007981 */ /* 0x0002a8000c1e1900 */
[----:B-1----:R-:W3:Y:S01]  /*0e20*/  LDG.E R2, [R2.64+0x4] ;  /* 0x0000041402027981 */ /* 0x002ee2000c1e1900 */
[----:B--2---:R-:W1:Y:S08]  /*0e30*/  R2UR UR14, R0 ;  /* 0x00000000000e73c2 */ /* 0x004e7000000e0000 */
[----:B---3--:R-:W1:Y:S02]  /*0e40*/  R2UR UR4, R2 ;  /* 0x00000000020473c2 */ /* 0x008e6400000e0000 */
[----:B-1----:R-:W-:-:S06]  /*0e50*/  UIADD3 UR14, -UR14, UR4, URZ ;  /* 0x000000040e0e7290 */ /* 0x002fcc000fffe13f */
.L_x_638:
        /* <DEDUP_REMOVED lines=73> */
[----:B------:R-:W-:Y:S01]  /*12f0*/  IADD3 R24, P0, R33, UR6, RZ ;  /* 0x0000000621187c10 */ /* 0x000fe2000ff1e0ff */
[----:B------:R-:W-:Y:S01]  /*1300*/  UIMAD.WIDE.U32 UR6, UR18, UR5, URZ ;  /* 0x00000005120672a5 */ /* 0x000fe2000f8e003f */
[----:B------:R-:W-:Y:S01]  /*1310*/  SHF.R.S32.HI R3, RZ, 0x5, R31 ;  /* 0x00000005ff037819 */ /* 0x000fe2000001141f */
[----:B------:R-:W-:Y:S01]  /*1320*/  ULDC UR4, c[0x0][0x250] ;  /* 0x0000940000047ab9 */ /* 0x000fe20000000800 */
[----:B------:R-:W-:Y:S01]  /*1330*/  LEA.HI.X.SX32 R25, R0, R4, 0x1, P0 ;  /* 0x0000000400197211 */ /* 0x000fe200000f0eff */
[----:B------:R-:W-:Y:S01]  /*1340*/  UMOV UR8, UR18 ;  /* 0x0000001200087c82 */ /* 0x000fe20008000000 */
[----:B------:R-:W-:Y:S01]  /*1350*/  LEA.HI R2, R31, R3, RZ, 0x1 ;  /* 0x000000031f027211 */ /* 0x000fe200078f08ff */
[----:B------:R-:W-:Y:S01]  /*1360*/  USHF.R.S32.HI UR19, URZ, 0x1f, UR18 ;  /* 0x0000001f3f137899 */ /* 0x000fe20008011412 */
[----:B------:R-:W-:Y:S01]  /*1370*/  SHF.R.S32.HI R4, RZ, 0x4, R32 ;  /* 0x00000004ff047819 */ /* 0x000fe20000011420 */
[----:B------:R-:W-:Y:S01]  /*1380*/  @UP0 UMOV UR5, UR7 ;  /* 0x0000000700050c82 */ /* 0x000fe20008000000 */
[----:B------:R-:W-:Y:S01]  /*1390*/  LOP3.LUT R2, R2, 0xfffffffe, RZ, 0xc0, !PT ;  /* 0xfffffffe02027812 */ /* 0x000fe200078ec0ff */
[----:B------:R-:W-:Y:S01]  /*13a0*/  @UP0 USHF.R.U32.HI UR8, URZ, UR4, UR5 ;  /* 0x000000043f080299 */ /* 0x000fe20008011605 */
[----:B------:R-:W-:Y:S01]  /*13b0*/  LEA.HI R0, R32, R4, RZ, 0x1 ;  /* 0x0000000420007211 */ /* 0x000fe200078f08ff */
[----:B------:R-:W-:Y:S01]  /*13c0*/  ULDC.64 UR6, c[0x0][0x1e0] ;  /* 0x0000780000067ab9 */ /* 0x000fe20000000a00 */
[-C--:B------:R-:W-:Y:S01]  /*13d0*/  LEA.HI R19, R7, R33.reuse, RZ, 0x2 ;  /* 0x0000002107137211 */ /* 0x080fe200078f10ff */
[----:B------:R-:W-:Y:S01]  /*13e0*/  IMAD.IADD R229, R3, 0x1, -R2 ;  /* 0x0000000103e57824 */ /* 0x000fe200078e0a02 */
[----:B------:R-:W-:Y:S01]  /*13f0*/  LEA.HI R29, R7, R33, RZ, 0x3 ;  /* 0x00000021071d7211 */ /* 0x000fe200078f18ff */
[----:B------:R-:W-:Y:S01]  /*1400*/  USHF.R.S32.HI UR11, URZ, 0x1f, UR8 ;  /* 0x0000001f3f0b7899 */ /* 0x000fe20008011408 */
[----:B------:R-:W-:Y:S01]  /*1410*/  LOP3.LUT R0, R0, 0xfffffffe, RZ, 0xc0, !PT ;  /* 0xfffffffe00007812 */ /* 0x000fe200078ec0ff */
[----:B------:R-:W-:Y:S01]  /*1420*/  IMAD.U32 R14, RZ, RZ, UR8 ;  /* 0x00000008ff0e7e24 */ /* 0x000fe2000f8e00ff */
[--C-:B------:R-:W-:Y:S01]  /*1430*/  SHF.R.S32.HI R5, RZ, 0x2, R19.reuse ;  /* 0x00000002ff057819 */ /* 0x100fe20000011413 */
[----:B------:R-:W-:Y:S01]  /*1440*/  UIMAD UR6, UR11, UR6, URZ ;  /* 0x000000060b0672a4 */ /* 0x000fe2000f8e023f */
[----:B------:R-:W-:Y:S01]  /*1450*/  SHF.R.S32.HI R2, RZ, 0x1f, R19 ;  /* 0x0000001fff027819 */ /* 0x000fe20000011413 */
[----:B------:R-:W-:Y:S01]  /*1460*/  IMAD.IADD R22, R4, 0x1, -R0 ;  /* 0x0000000104167824 */ /* 0x000fe200078e0a00 */
[----:B------:R-:W-:Y:S01]  /*1470*/  SHF.R.S32.HI R242, RZ, 0x3, R29 ;  /* 0x00000003fff27819 */ /* 0x000fe2000001141d */
[----:B------:R-:W-:Y:S01]  /*1480*/  ULDC.64 UR4, c[0x0][0x1b0] ;  /* 0x00006c0000047ab9 */ /* 0x000fe20000000a00 */
[----:B------:R-:W-:Y:S01]  /*1490*/  LEA.HI R0, R2, R5, RZ, 0x3 ;  /* 0x0000000502007211 */ /* 0x000fe200078f18ff */
[----:B------:R-:W-:Y:S01]  /*14a0*/  UIMAD UR4, UR11, UR4, URZ ;  /* 0x000000040b0472a4 */ /* 0x000fe2000f8e023f */
[----:B------:R-:W-:Y:S01]  /*14b0*/  SHF.R.S32.HI R6, RZ, 0x1f, R242 ;  /* 0x0000001fff067819 */ /* 0x000fe200000114f2 */
[----:B------:R-:W-:Y:S01]  /*14c0*/  UIMAD UR12, UR8, UR7, UR6 ;  /* 0x00000007080c72a4 */ /* 0x000fe2000f8e0206 */
[----:B------:R-:W-:Y:S01]  /*14d0*/  IADD3 R2, P0, R242, UR26, RZ ;  /* 0x0000001af2027c10 */ /* 0x000fe2000ff1e0ff */
[----:B------:R-:W-:Y:S01]  /*14e0*/  USHF.R.S32.HI UR11, URZ, 0x1f, UR16 ;  /* 0x0000001f3f0b7899 */ /* 0x000fe20008011410 */
[----:B------:R-:W-:Y:S01]  /*14f0*/  LOP3.LUT R4, R0, 0xfffffff8, RZ, 0xc0, !PT ;  /* 0xfffffff800047812 */ /* 0x000fe200078ec0ff */
[----:B------:R-:W-:Y:S01]  /*1500*/  IMAD.U32 R0, RZ, RZ, UR17 ;  /* 0x00000011ff007e24 */ /* 0x000fe2000f8e00ff */
[----:B------:R-:W-:Y:S01]  /*1510*/  IADD3.X R3, R6, UR27, RZ, P0, !PT ;  /* 0x0000001b06037c10 */ /* 0x000fe200087fe4ff */
[----:B------:R-:W-:Y:S01]  /*1520*/  ULDC.64 UR6, c[0x0][0x180] ;  /* 0x0000600000067ab9 */ /* 0x000fe20000000a00 */
[----:B------:R-:W-:Y:S01]  /*1530*/  IMAD.SHL.U32 R28, R229, 0x400, RZ ;  /* 0x00000400e51c7824 */ /* 0x000fe200078e00ff */
[----:B------:R-:W-:Y:S01]  /*1540*/  UIMAD UR23, UR8, UR5, UR4 ;  /* 0x00000005081772a4 */ /* 0x000fe2000f8e0204 */
[----:B------:R-:W-:Y:S01]  /*1550*/  IMAD.IADD R18, R5, 0x1, -R4 ;  /* 0x0000000105127824 */ /* 0x000fe200078e0a04 */
[----:B------:R-:W-:Y:S01]  /*1560*/  USEL UR8, UR16, URZ, !UP1 ;  /* 0x0000003f10087287 */ /* 0x000fe2000c800000 */
[----:B------:R-:W-:Y:S01]  /*1570*/  IMAD.WIDE R12, R0, 0x40, R2 ;  /* 0x00000040000c7825 */ /* 0x000fe200078e0202 */
[----:B------:R-:W-:Y:S01]  /*1580*/  LOP3.LUT R3, R29, 0xfffffff8, RZ, 0xc0, !PT ;  /* 0xfffffff81d037812 */ /* 0x000fe200078ec0ff */
[----:B------:R-:W-:Y:S01]  /*1590*/  ULDC.64 UR4, c[0x0][0x1e8] ;  /* 0x00007a0000047ab9 */ /* 0x000fe20000000a00 */
[----:B------:R-:W-:Y:S01]  /*15a0*/  LEA.HI R2, R7, R33, RZ, 0x6 ;  /* 0x0000002107027211 */ /* 0x000fe200078f30ff */
[----:B------:R-:W-:Y:S01]  /*15b0*/  IMAD.MOV.U32 R220, RZ, RZ, 0x20 ;  /* 0x00000020ffdc7424 */ /* 0x000fe200078e00ff */
[C---:B------:R-:W-:Y:S01]  /*15c0*/  IADD3 R0, P0, R242.reuse, UR24, RZ ;  /* 0x00000018f2007c10 */ /* 0x040fe2000ff1e0ff */
[----:B------:R-:W-:Y:S01]  /*15d0*/  IMAD.IADD R20, R33, 0x1, -R3 ;  /* 0x0000000121147824 */ /* 0x000fe200078e0a03 */
[----:B------:R-:W-:Y:S01]  /*15e0*/  SHF.R.S32.HI R21, RZ, 0x6, R2 ;  /* 0x00000006ff157819 */ /* 0x000fe20000011402 */
[----:B------:R-:W-:Y:S01]  /*15f0*/  IMAD.SHL.U32 R3, R242, 0x40, RZ ;  /* 0x00000040f2037824 */ /* 0x000fe200078e00ff */
[----:B------:R-:W-:Y:S01]  /*1600*/  IADD3.X R2, R6, UR25, RZ, P0, !PT ;  /* 0x0000001906027c10 */ /* 0x000fe200087fe4ff */
[----:B------:R-:W-:Y:S01]  /*1610*/  IMAD.SHL.U32 R16, R20, 0x8, RZ ;  /* 0x0000000814107824 */ /* 0x000fe200078e00ff */
[----:B------:R-:W-:Y:S01]  /*1620*/  UIMAD UR24, UR19, UR6, URZ ;  /* 0x00000006131872a4 */ /* 0x000fe2000f8e023f */
[----:B------:R-:W-:Y:S01]  /*1630*/  IMAD.SHL.U32 R30, R21, 0x200, RZ ;  /* 0x00000200151e7824 */ /* 0x000fe200078e00ff */
[----:B------:R-:W-:Y:S01]  /*1640*/  LOP3.LUT R3, R3, 0x1c0, RZ, 0xc0, !PT ;  /* 0x000001c003037812 */ /* 0x000fe200078ec0ff */
[C---:B------:R-:W-:Y:S01]  /*1650*/  IMAD R4, R2.reuse, c[0x0][0x178], RZ ;  /* 0x00005e0002047a24 */ /* 0x040fe200078e02ff */
[--C-:B------:R-:W-:Y:S01]  /*1660*/  SHF.R.S32.HI R17, RZ, 0x1f, R16.reuse ;  /* 0x0000001fff117819 */ /* 0x100fe20000011410 */
[----:B------:R-:W-:Y:S01]  /*1670*/  IMAD R2, R2, c[0x0][0x208], RZ ;  /* 0x0000820002027a24 */ /* 0x000fe200078e02ff */
[----:B------:R-:W-:Y:S01]  /*1680*/  LOP3.LUT R7, R3, 0x38, R16, 0xf8, !PT ;  /* 0x0000003803077812 */ /* 0x000fe200078ef810 */
[C---:B------:R-:W-:Y:S01]  /*1690*/  IMAD R8, R0.reuse, c[0x0][0x17c], R4 ;  /* 0x00005f0000087a24 */ /* 0x040fe200078e0204 */
[----:B------:R-:W-:Y:S01]  /*16a0*/  SHF.R.U32.HI R6, RZ, 0x3, R3 ;  /* 0x00000003ff067819 */ /* 0x000fe20000011603 */
[--C-:B------:R-:W-:Y:S01]  /*16b0*/  IMAD.WIDE.U32 R4, R0, c[0x0][0x178], R16.reuse ;  /* 0x00005e0000047a25 */ /* 0x100fe200078e0010 */
[----:B------:R-:W-:Y:S01]  /*16c0*/  USEL UR6, UR11, URZ, !UP1 ;  /* 0x0000003f0b067287 */ /* 0x000fe2000c800000 */
[----:B------:R-:W-:Y:S01]  /*16d0*/  LOP3.LUT P0, RZ, R18, 0x4, RZ, 0xc0, !PT ;  /* 0x0000000412ff7812 */ /* 0x000fe2000780c0ff */
[----:B------:R-:W-:Y:S01]  /*16e0*/  UIMAD UR7, UR18, UR7, UR24 ;  /* 0x00000007120772a4 */ /* 0x000fe2000f8e0218 */
[----:B------:R-:W-:Y:S01]  /*16f0*/  IMAD.WIDE.U32 R10, R14, c[0x0][0x1e0], R16 ;  /* 0x000078000e0a7a25 */ /* 0x000fe200078e0010 */
[----:B------:R-:W-:Y:S01]  /*1700*/  LOP3.LUT R228, R30, R7, R6, 0xf6, !PT ;  /* 0x000000071ee47212 */ /* 0x000fe200078ef606 */
[----:B------:R-:W-:Y:S01]  /*1710*/  UIMAD UR4, UR6, UR4, URZ ;  /* 0x00000004060472a4 */ /* 0x000fe2000f8e023f */
[----:B------:R-:W-:Y:S01]  /*1720*/  ISETP.GE.AND P6, PT, R16, c[0x0][0x1cc], PT ;  /* 0x0000730010007a0c */ /* 0x000fe20003fc6270 */
[----:B------:R-:W-:Y:S01]  /*1730*/  IMAD.IADD R9, R5, 0x1, R8 ;  /* 0x0000000105097824 */ /* 0x000fe200078e0208 */
[----:B------:R-:W-:Y:S01]  /*1740*/  IADD3 R5, R11, UR12, RZ ;  /* 0x0000000c0b057c10 */ /* 0x000fe2000fffe0ff */
[C---:B------:R-:W-:Y:S01]  /*1750*/  IMAD R15, R0.reuse, c[0x0][0x20c], R2 ;  /* 0x00008300000f7a24 */ /* 0x040fe200078e0202 */
[----:B------:R-:W-:Y:S01]  /*1760*/  UIMAD UR12, UR8, UR5, UR4 ;  /* 0x00000005080c72a4 */ /* 0x000fe2000f8e0204 */
[----:B------:R-:W-:Y:S01]  /*1770*/  IMAD.MOV.U32 R8, RZ, RZ, R4 ;  /* 0x000000ffff087224 */ /* 0x000fe200078e0004 */
[----:B------:R-:W-:Y:S01]  /*1780*/  USEL UR11, UR11, URZ, !UP2 ;  /* 0x0000003f0b0b7287 */ /* 0x000fe2000d000000 */
[----:B------:R-:W-:Y:S01]  /*1790*/  IMAD.WIDE.U32 R2, R0, c[0x0][0x208], R16 ;  /* 0x0000820000027a25 */ /* 0x000fe200078e0010 */
[----:B------:R-:W-:Y:S01]  /*17a0*/  ULDC.64 UR4, c[0x0][0x1b8] ;  /* 0x00006e0000047ab9 */ /* 0x000fe20000000a00 */
[----:B------:R-:W-:Y:S01]  /*17b0*/  IADD3 R23, R16, 0x40, RZ ;  /* 0x0000004010177810 */ /* 0x000fe20007ffe0ff */
[----:B------:R-:W-:Y:S01]  /*17c0*/  UIMAD UR4, UR6, UR4, URZ ;  /* 0x00000004060472a4 */ /* 0x000fe2000f8e023f */
[----:B------:R-:W-:Y:S01]  /*17d0*/  IMAD.MOV.U32 R4, RZ, RZ, R10 ;  /* 0x000000ffff047224 */ /* 0x000fe200078e000a */
[----:B------:R-:W-:Y:S01]  /*17e0*/  USHF.R.S32.HI UR24, URZ, 0x1f, UR13 ;  /* 0x0000001f3f187899 */ /* 0x000fe2000801140d */
[----:B------:R-:W-:Y:S01]  /*17f0*/  IMAD.SHL.U32 R0, R18, 0x40, RZ ;  /* 0x0000004012007824 */ /* 0x000fe200078e00ff */
[----:B------:R-:W-:Y:S01]  /*1800*/  IADD3 R26, R16, 0x80, RZ ;  /* 0x00000080101a7810 */ /* 0x000fe20007ffe0ff */
[----:B------:R-:W-:Y:S01]  /*1810*/  IMAD.U32 R10, RZ, RZ, UR18 ;  /* 0x00000012ff0a7e24 */ /* 0x000fe2000f8e00ff */
[----:B------:R-:W-:Y:S01]  /*1820*/  ISETP.GE.AND P5, PT, R23, c[0x0][0x1cc], PT ;  /* 0x0000730017007a0c */ /* 0x000fe20003fa6270 */
[----:B------:R-:W-:Y:S01]  /*1830*/  IMAD.MOV.U32 R6, RZ, RZ, R2 ;  /* 0x000000ffff067224 */ /* 0x000fe200078e0002 */
[----:B------:R-:W-:Y:S01]  /*1840*/  LOP3.LUT R0, R0, 0x1c0, RZ, 0xc0, !PT ;  /* 0x000001c000007812 */ /* 0x000fe200078ec0ff */
[----:B------:R-:W-:Y:S01]  /*1850*/  IMAD.SHL.U32 R2, R21, 0x8, RZ ;  /* 0x0000000815027824 */ /* 0x000fe200078e00ff */
[----:B------:R-:W-:Y:S01]  /*1860*/  ISETP.GE.AND P3, PT, R26, c[0x0][0x1cc], PT ;  /* 0x000073001a007a0c */ /* 0x000fe20003f66270 */
        /* <DEDUP_REMOVED lines=18> */
[----:B------:R-:W-:Y:S01]  /*1990*/  IMAD.WIDE.U32 R4, R0, c[0x0][0x1e8], R4 ;  /* 0x00007a0000047a25 */ /* 0x000fe200078e0004 */
[----:B------:R-:W-:Y:S01]  /*19a0*/  ULDC.64 UR4, c[0x0][0x210] ;  /* 0x0000840000047ab9 */ /* 0x000fe20000000a00 */
[----:B------:R-:W-:Y:S01]  /*19b0*/  CS2R R122, SRZ ;  /* 0x00000000007a7805 */ /* 0x000fe2000001ff00 */
[----:B------:R-:W-:Y:S01]  /*19c0*/  UIMAD UR4, UR19, UR4, URZ ;  /* 0x00000004130472a4 */ /* 0x000fe2000f8e023f */
[----:B------:R-:W-:Y:S01]  /*19d0*/  IMAD.IADD R10, R10, 0x1, R14 ;  /* 0x000000010a0a7824 */ /* 0x000fe200078e020e */
[----:B------:R-:W-:Y:S01]  /*19e0*/  IADD3 R5, R5, UR12, RZ ;  /* 0x0000000c05057c10 */ /* 0x000fe2000fffe0ff */
[----:B------:R-:W-:Y:S01]  /*19f0*/  IMAD.U32 R11, RZ, RZ, UR18 ;  /* 0x00000012ff0b7e24 */ /* 0x000fe2000f8e00ff */
[----:B------:R-:W-:Y:S01]  /*1a00*/  UIMAD UR23, UR18, UR5, UR4 ;  /* 0x00000005121772a4 */ /* 0x000fe2000f8e0204 */
[----:B------:R-:W-:Y:S01]  /*1a10*/  IMAD.WIDE.U32 R2, R0, c[0x0][0x1b8], R2 ;  /* 0x00006e0000027a25 */ /* 0x000fe200078e0002 */
[----:B------:R-:W-:Y:S01]  /*1a20*/  USEL UR12, UR16, URZ, !UP2 ;  /* 0x0000003f100c7287 */ /* 0x000fe2000d000000 */
[----:B------:R-:W-:Y:S01]  /*1a30*/  CS2R R120, SRZ ;  /* 0x0000000000787805 */ /* 0x000fe2000001ff00 */
[----:B------:R-:W-:Y:S01]  /*1a40*/  ULDC.64 UR4, c[0x0][0x188] ;  /* 0x0000620000047ab9 */ /* 0x000fe20000000a00 */
[----:B------:R-:W-:Y:S01]  /*1a50*/  IMAD R0, R13, c[0x0][0x1a8], RZ ;  /* 0x00006a000d007a24 */ /* 0x000fe200078e02ff */
[----:B------:R-:W-:Y:S01]  /*1a60*/  IADD3 R3, R3, UR8, RZ ;  /* 0x0000000803037c10 */ /* 0x000fe2000fffe0ff */
[----:B------:R-:W-:Y:S01]  /*1a70*/  IMAD.SHL.U32 R230, R10, 0x2, RZ ;  /* 0x000000020ae67824 */ /* 0x000fe200078e00ff */
[----:B------:R-:W-:Y:S01]  /*1a80*/  UIMAD UR4, UR11, UR4, URZ ;  /* 0x000000040b0472a4 */ /* 0x000fe2000f8e023f */
[----:B------:R-:W-:Y:S01]  /*1a90*/  IMAD.WIDE.U32 R18, R11, c[0x0][0x210], R6 ;  /* 0x000084000b127a25 */ /* 0x000fe200078e0006 */
[----:B------:R-:W-:Y:S01]  /*1aa0*/  UIADD3 UR8, -UR9, UR14, URZ ;  /* 0x0000000e09087290 */ /* 0x000fe2000fffe13f */
[----:B------:R-:W-:Y:S01]  /*1ab0*/  CS2R R118, SRZ ;  /* 0x0000000000767805 */ /* 0x000fe2000001ff00 */
[----:B------:R-:W-:Y:S01]  /*1ac0*/  IADD3 R231, R230, 0x122c0, RZ ;  /* 0x000122c0e6e77810 */ /* 0x000fe20007ffe0ff */
[----:B------:R-:W-:Y:S01]  /*1ad0*/  IMAD R6, R13, c[0x0][0x1d8], RZ ;  /* 0x000076000d067a24 */ /* 0x000fe200078e02ff */
[----:B------:R-:W-:Y:S01]  /*1ae0*/  UIMAD UR25, UR12, UR5, UR4 ;  /* 0x000000050c1972a4 */ /* 0x000fe2000f8e0204 */
[----:B------:R-:W-:Y:S01]  /*1af0*/  IMAD R11, R12, c[0x0][0x1ac], R0 ;  /* 0x00006b000c0b7a24 */ /* 0x000fe200078e0200 */
[----:B------:R-:W-:Y:S01]  /*1b00*/  IADD3 R0, R230, 0x12280, RZ ;  /* 0x00012280e6007810 */ /* 0x000fe20007ffe0ff */
[----:B------:R-:W-:Y:S01]  /*1b10*/  IMAD.MOV.U32 R14, RZ, RZ, R8 ;  /* 0x000000ffff0e7224 */ /* 0x000fe200078e0008 */
[----:B------:R-:W-:Y:S01]  /*1b20*/  ULDC.64 UR6, c[0x0][0x218] ;  /* 0x0000860000067ab9 */ /* 0x000fe20000000a00 */
[----:B------:R-:W-:Y:S01]  /*1b30*/  IMAD R10, R12, c[0x0][0x1dc], R6 ;  /* 0x000077000c0a7a24 */ /* 0x000fe200078e0206 */
[----:B------:R-:W-:Y:S01]  /*1b40*/  @P0 IADD3 R231, R0, -0x40, RZ ;  /* 0xffffffc000e70810 */ /* 0x000fe20007ffe0ff */
[----:B------:R-:W-:Y:S01]  /*1b50*/  IMAD.WIDE.U32 R8, R12, c[0x0][0x1d8], R4 ;  /* 0x000076000c087a25 */ /* 0x000fe200078e0004 */
[----:B------:R-:W-:Y:S01]  /*1b60*/  ULDC.64 UR4, c[0x0][0x178] ;  /* 0x00005e0000047ab9 */ /* 0x000fe20000000a00 */
[----:B------:R-:W-:Y:S01]  /*1b70*/  CS2R R116, SRZ ;  /* 0x0000000000747805 */ /* 0x000fe2000001ff00 */
[----:B------:R-:W-:Y:S01]  /*1b80*/  UIMAD UR28, UR11, UR6, URZ ;  /* 0x000000060b1c72a4 */ /* 0x000fe2000f8e023f */
[----:B------:R-:W-:Y:S01]  /*1b90*/  IMAD.IADD R0, R9, 0x1, R10 ;  /* 0x0000000109007824 */ /* 0x000fe200078e020a */
[----:B------:R-:W-:Y:S01]  /*1ba0*/  LEA R4, P1, R8, c[0x0][0x1c0], 0x1 ;  /* 0x0000700008047a11 */ /* 0x000fe200078208ff */
[----:B------:R-:W-:Y:S01]  /*1bb0*/  IMAD.WIDE.U32 R6, R12, c[0x0][0x1a8], R2 ;  /* 0x00006a000c067a25 */ /* 0x000fe200078e0002 */
[----:B------:R-:W-:Y:S01]  /*1bc0*/  UIMAD UR6, UR24, UR4, URZ ;  /* 0x00000004180672a4 */ /* 0x000fe2000f8e023f */
[----:B------:R-:W-:Y:S01]  /*1bd0*/  CS2R R114, SRZ ;  /* 0x0000000000727805 */ /* 0x000fe2000001ff00 */
[----:B------:R-:W-:Y:S01]  /*1be0*/  LEA.HI.X R5, R8, c[0x0][0x1c4], R0, 0x1, P1 ;  /* 0x0000710008057a11 */ /* 0x000fe200008f0c00 */
[----:B------:R-:W-:Y:S01]  /*1bf0*/  IMAD.IADD R3, R7, 0x1, R11 ;  /* 0x0000000107037824 */ /* 0x000fe200078e020b */
[C---:B------:R-:W-:Y:S01]  /*1c00*/  LEA R2, P0, R6.reuse, c[0x0][0x190], 0x1 ;  /* 0x0000640006027a11 */ /* 0x040fe200078008ff */
[----:B------:R-:W-:Y:S01]  /*1c10*/  IMAD.MOV.U32 R0, RZ, RZ, c[0x0][0x1a8] ;  /* 0x00006a00ff007624 */ /* 0x000fe200078e00ff */
[----:B------:R-:W-:Y:S01]  /*1c20*/  UIMAD.WIDE.U32 UR26, UR13, UR4, URZ ;  /* 0x000000040d1a72a5 */ /* 0x000fe2000f8e003f */
[----:B------:R-:W-:Y:S01]  /*1c30*/  IMAD.MOV.U32 R8, RZ, RZ, c[0x0][0x1ac] ;  /* 0x00006b00ff087624 */ /* 0x000fe200078e00ff */
[----:B------:R-:W-:Y:S01]  /*1c40*/  LEA.HI.X R3, R6, c[0x0][0x194], R3, 0x1, P0 ;  /* 0x0000650006037a11 */ /* 0x000fe200000f0c03 */
[----:B------:R-:W-:Y:S01]  /*1c50*/  UIMAD UR5, UR13, UR5, UR6 ;  /* 0x000000050d0572a4 */ /* 0x000fe2000f8e0206 */
[C---:B------:R-:W-:Y:S01]  /*1c60*/  LEA R12, P0, R0.reuse, R2, 0x6 ;  /* 0x00000002000c7211 */ /* 0x040fe200078030ff */
[----:B------:R-:W-:Y:S01]  /*1c70*/  IMAD.MOV.U32 R7, RZ, RZ, c[0x0][0x1d8] ;  /* 0x00007600ff077624 */ /* 0x000fe200078e00ff */
[----:B------:R-:W-:Y:S01]  /*1c80*/  UIMAD UR4, UR12, UR7, UR28 ;  /* 0x000000070c0472a4 */ /* 0x000fe2000f8e021c */
[----:B------:R-:W-:Y:S01]  /*1c90*/  IMAD.U32 R17, RZ, RZ, UR12 ;  /* 0x0000000cff117e24 */ /* 0x000fe2000f8e00ff */
[----:B------:R-:W-:Y:S01]  /*1ca0*/  LEA.HI.X R13, R0, R3, R8, 0x6, P0 ;  /* 0x00000003000d7211 */ /* 0x000fe200000f3408 */
[----:B------:R-:W-:Y:S01]  /*1cb0*/  UIADD3 UR5, UR27, UR5, URZ ;  /* 0x000000051b057290 */ /* 0x000fe2000fffe03f */
[----:B------:R-:W-:Y:S01]  /*1cc0*/  IADD3 R0, -R242, UR8, RZ ;  /* 0x00000008f2007c10 */ /* 0x000fe2000fffe1ff */
[----:B------:R-:W-:Y:S01]  /*1cd0*/  IMAD.MOV.U32 R9, RZ, RZ, c[0x0][0x1dc] ;  /* 0x00007700ff097624 */ /* 0x000fe200078e00ff */
[----:B------:R-:W-:Y:S01]  /*1ce0*/  LEA R6, P1, R7, R4, 0x6 ;  /* 0x0000000407067211 */ /* 0x000fe200078230ff */
[----:B------:R-:W-:Y:S01]  /*1cf0*/  IMAD.U32 R10, RZ, RZ, UR26 ;  /* 0x0000001aff0a7e24 */ /* 0x000fe2000f8e00ff */
[C---:B------:R-:W-:Y:S01]  /*1d00*/  ISETP.LT.OR P4, PT, R0.reuse, 0x1, P6 ;  /* 0x000000010000780c */ /* 0x040fe20003781670 */
[----:B------:R-:W-:Y:S01]  /*1d10*/  IMAD.WIDE.U32 R240, R17, c[0x0][0x188], R14 ;  /* 0x0000620011f07a25 */ /* 0x000fe200078e000e */
[----:B------:R-:W-:Y:S01]  /*1d20*/  LEA.HI.X R7, R7, R5, R9, 0x6, P1 ;  /* 0x0000000507077211 */ /* 0x000fe200008f3409 */
[----:B------:R-:W-:Y:S01]  /*1d30*/  ULDC.64 UR6, c[0x0][0x208] ;  /* 0x0000820000067ab9 */ /* 0x000fe20000000a00 */
[----:B------:R-:W-:Y:S01]  /*1d40*/  ISETP.LT.OR P2, PT, R0, 0x1, P5 ;  /* 0x000000010000780c */ /* 0x000fe20002f41670 */
[----:B------:R-:W-:Y:S01]  /*1d50*/  IMAD.U32 R11, RZ, RZ, UR27 ;  /* 0x0000001bff0b7e24 */ /* 0x000fe2000f8e00ff */
[----:B------:R-:W-:Y:S01]  /*1d60*/  IADD3 R235, R241, UR25, RZ ;  /* 0x00000019f1eb7c10 */ /* 0x000fe2000fffe0ff */
[----:B------:R-:W-:Y:S01]  /*1d70*/  IMAD.U32 R11, RZ, RZ, UR5 ;  /* 0x00000005ff0b7e24 */ /* 0x000fe2000f8e00ff */
[----:B------:R-:W-:Y:S01]  /*1d80*/  LEA R14, P1, R10, R240, 0x6 ;  /* 0x000000f00a0e7211 */ /* 0x000fe200078230ff */
[----:B------:R-:W-:Y:S01]  /*1d90*/  IMAD.SHL.U32 R228, R228, 0x2, RZ ;  /* 0x00000002e4e47824 */ /* 0x000fe200078e00ff */
[----:B------:R-:W-:Y:S01]  /*1da0*/  ISETP.LT.OR P0, PT, R0, 0x1, P3 ;  /* 0x000000010000780c */ /* 0x000fe20001f01670 */
[----:B------:R-:W-:Y:S01]  /*1db0*/  IMAD.MOV.U32 R8, RZ, RZ, R18 ;  /* 0x000000ffff087224 */ /* 0x000fe200078e0012 */
[----:B------:R-:W-:Y:S01]  /*1dc0*/  LEA.HI.X R11, R10, R235, R11, 0x6, P1 ;  /* 0x000000eb0a0b7211 */ /* 0x000fe200008f340b */
[----:B------:R-:W-:Y:S01]  /*1dd0*/  UMOV UR5, 0x6 ;  /* 0x0000000600057882 */ /* 0x000fe20000000000 */
[C---:B------:R-:W-:Y:S01]  /*1de0*/  ISETP.LT.OR P1, PT, R0.reuse, 0x21, P6 ;  /* 0x000000210000780c */ /* 0x040fe20003721670 */
[----:B------:R-:W-:Y:S01]  /*1df0*/  @!PT LDS RZ, [RZ] ;  /* 0x00000000fffff984 */ /* 0x000fe20000000800 */
[----:B------:R-:W-:Y:S01]  /*1e00*/  @!PT LDS RZ, [RZ] ;  /* 0x00000000fffff984 */ /* 0x000fe20000000800 */
[----:B------:R-:W-:Y:S01]  /*1e10*/  @!PT LDS RZ, [RZ] ;  /* 0x00000000fffff984 */ /* 0x000fe20000000800 */
[----:B------:R1:W-:Y:S01]  /*1e20*/  LDGSTS.E.BYPASS.LTC128B.128 [R228+0x6080], [R4.64], !P4 ;  /* 0x0608000004e47fae */ /* 0x0003e2000e101d54 */
[C---:B------:R-:W-:Y:S01]  /*1e30*/  ISETP.LT.OR P4, PT, R0.reuse, 0x21, P5 ;  /* 0x000000210000780c */ /* 0x040fe20002f81670 */
[----:B------:R-:W-:Y:S01]  /*1e40*/  USHF.L.U64.HI UR5, UR6, UR5, UR7 ;  /* 0x0000000506057299 */ /* 0x000fe20008010207 */
[----:B------:R-:W-:Y:S01]  /*1e50*/  ISETP.GE.AND P6, PT, R23, c[0x0][0x19c], PT ;  /* 0x0000670017007a0c */ /* 0x000fe20003fc6270 */
[----:B------:R1:W-:Y:S01]  /*1e60*/  LDGSTS.E.BYPASS.LTC128B.128 [R228+0x8080], [R4.64+0x80], !P2 ;  /* 0x0808008004e47fae */ /* 0x0003e2000d101d54 */
[----:B------:R-:W-:Y:S01]  /*1e70*/  ISETP.LT.OR P3, PT, R0, 0x21, P3 ;  /* 0x000000210000780c */ /* 0x000fe20001f61670 */
[----:B------:R-:W-:Y:S01]  /*1e80*/  UIMAD UR5, UR5, UR13, URZ ;  /* 0x0000000d050572a4 */ /* 0x000fe2000f8e023f */
[----:B------:R-:W-:Y:S01]  /*1e90*/  IADD3 R9, R19, UR23, RZ ;  /* 0x0000001713097c10 */ /* 0x000fe2000fffe0ff */
[----:B------:R1:W-:Y:S01]  /*1ea0*/  LDGSTS.E.BYPASS.LTC128B.128 [R228+0xa080], [R4.64+0x100], !P0 ;  /* 0x0a08010004e47fae */ /* 0x0003e2000c101d54 */
[----:B------:R-:W-:Y:S01]  /*1eb0*/  ISETP.GE.AND P0, PT, R16, c[0x0][0x19c], PT ;  /* 0x0000670010007a0c */ /* 0x000fe20003f06270 */
[----:B------:R-:W-:Y:S01]  /*1ec0*/  USHF.L.U32 UR23, UR6, 0x6, URZ ;  /* 0x0000000606177899 */ /* 0x000fe2000800063f */
[----:B------:R-:W-:Y:S01]  /*1ed0*/  IMAD.MOV.U32 R10, RZ, RZ, c[0x0][0x17c] ;  /* 0x00005f00ff0a7624 */ /* 0x000fe200078e00ff */
[----:B------:R2:W-:Y:S01]  /*1ee0*/  LDGSTS.E.BYPASS.LTC128B.128 [R228+0x7080], [R6.64], !P1 ;  /* 0x0708000006e47fae */ /* 0x0005e2000c901d54 */
[C---:B------:R-:W-:Y:S01]  /*1ef0*/  ISETP.LT.OR P2, PT, R0.reuse, 0x1, P0 ;  /* 0x000000010000780c */ /* 0x040fe20000741670 */
[----:B------:R-:W-:Y:S01]  /*1f00*/  IMAD.WIDE.U32 R238, R17, c[0x0][0x218], R8 ;  /* 0x0000860011ee7a25 */ /* 0x000fe200078e0008 */
[----:B------:R-:W-:Y:S01]  /*1f10*/  ISETP.LT.OR P1, PT, R0, 0x1, P6 ;  /* 0x000000010000780c */ /* 0x000fe20003721670 */
[----:B------:R2:W-:Y:S01]  /*1f20*/  LDGSTS.E.BYPASS.LTC128B.128 [R228+0x9080], [R6.64+0x80], !P4 ;  /* 0x0908008006e47fae */ /* 0x0005e2000e101d54 */
[----:B------:R-:W-:Y:S01]  /*1f30*/  ISETP.GE.AND P4, PT, R26, c[0x0][0x19c], PT ;  /* 0x000067001a007a0c */ /* 0x000fe20003f86270 */
[----:B------:R-:W-:Y:S01]  /*1f40*/  IMAD.MOV.U32 R236, RZ, RZ, R238 ;  /* 0x000000ffffec7224 */ /* 0x000fe200078e00ee */
[C---:B------:R-:W-:Y:S01]  /*1f50*/  ISETP.LT.OR P0, PT, R0.reuse, 0x21, P0 ;  /* 0x000000210000780c */ /* 0x040fe20000701670 */
[----:B------:R2:W-:Y:S01]  /*1f60*/  LDGSTS.E.BYPASS.LTC128B.128 [R228+0xb080], [R6.64+0x100], !P3 ;  /* 0x0b08010006e47fae */ /* 0x0005e2000d901d54 */
[C---:B------:R-:W-:Y:S01]  /*1f70*/  ISETP.LT.OR P5, PT, R0.reuse, 0x1, P4 ;  /* 0x000000010000780c */ /* 0x040fe200027a1670 */
[----:B------:R-:W-:Y:S01]  /*1f80*/  UIMAD UR5, UR24, UR23, UR5 ;  /* 0x00000017180572a4 */ /* 0x000fe2000f8e0205 */
[C---:B------:R-:W-:Y:S01]  /*1f90*/  ISETP.LT.OR P6, PT, R0.reuse, 0x21, P6 ;  /* 0x000000210000780c */ /* 0x040fe200037c1670 */
[----:B------:R-:W0:Y:S01]  /*1fa0*/  LDGDEPBAR ;  /* 0x00000000000079af */ /* 0x000e220000000000 */
[----:B------:R-:W-:Y:S01]  /*1fb0*/  ISETP.LT.OR P4, PT, R0, 0x21, P4 ;  /* 0x000000210000780c */ /* 0x000fe20002781670 */
[----:B------:R-:W-:Y:S01]  /*1fc0*/  IMAD R0, R22, 0x800, R30 ;  /* 0x0000080016007824 */ /* 0x000fe200078e021e */
[----:B------:R-:W-:Y:S01]  /*1fd0*/  IADD3 R237, R239, UR4, RZ ;  /* 0x00000004efed7c10 */ /* 0x000fe2000fffe0ff */
[----:B------:R3:W-:Y:S01]  /*1fe0*/  LDGSTS.E.BYPASS.LTC128B.128 [R228+0x80], [R2.64], !P2 ;  /* 0x0008000002e47fae */ /* 0x0007e2000d101d54 */
[C---:B------:R-:W-:Y:S01]  /*1ff0*/  LOP3.LUT P2, RZ, R20.reuse, 0x4, RZ, 0xc0, !PT ;  /* 0x0000000414ff7812 */ /* 0x040fe2000784c0ff */
[----:B------:R-:W-:Y:S01]  /*2000*/  USHF.R.S32.HI UR7, URZ, 0x1f, UR22 ;  /* 0x0000001f3f077899 */ /* 0x000fe20008011416 */
[----:B------:R-:W-:Y:S01]  /*2010*/  IMAD.MOV.U32 R222, RZ, RZ, 0x40 ;  /* 0x00000040ffde7424 */ /* 0x000fe200078e00ff */
[----:B------:R3:W-:Y:S01]  /*2020*/  LDGSTS.E.BYPASS.LTC128B.128 [R228+0x2080], [R2.64+0x80], !P1 ;  /* 0x0208008002e47fae */ /* 0x0007e2000c901d54 */
[----:B------:R-:W-:Y:S01]  /*2030*/  LOP3.LUT P1, RZ, R20, 0x2, RZ, 0xc0, !PT ;  /* 0x0000000214ff7812 */ /* 0x000fe2000782c0ff */
[----:B------:R-:W-:Y:S01]  /*2040*/  UMOV UR24, 0x5 ;  /* 0x0000000500187882 */ /* 0x000fe20000000000 */
[----:B-1----:R-:W-:Y:S01]  /*2050*/  IMAD.U32 R4, RZ, RZ, UR23 ;  /* 0x00000017ff047e24 */ /* 0x002fe2000f8e00ff */
[----:B------:R3:W-:Y:S01]  /*2060*/  LDGSTS.E.BYPASS.LTC128B.128 [R228+0x4080], [R2.64+0x100], !P5 ;  /* 0x0408010002e47fae */ /* 0x0007e2000e901d54 */
[----:B------:R-:W-:Y:S01]  /*2070*/  ISETP.GE.AND P5, PT, R26, c[0x0][0x16c], PT ;  /* 0x00005b001a007a0c */ /* 0x000fe20003fa6270 */
[----:B------:R-:W-:Y:S01]  /*2080*/  ULDC UR23, c[0x0][0x20c] ;  /* 0x0000830000177ab9 */ /* 0x000fe20000000800 */
[----:B------:R-:W-:Y:S01]  /*2090*/  IMAD.WIDE.U32 R4, R4, UR13, R236 ;  /* 0x0000000d04047c25 */ /* 0x000fe2000f8e00ec */
[----:B------:R1:W-:Y:S01]  /*20a0*/  LDGSTS.E.BYPASS.LTC128B.128 [R228+0x1080], [R12.64], !P0 ;  /* 0x010800000ce47fae */ /* 0x0003e2000c101d54 */
[----:B------:R-:W-:Y:S01]  /*20b0*/  ISETP.GE.AND P0, PT, R23, c[0x0][0x16c], PT ;  /* 0x00005b0017007a0c */ /* 0x000fe20003f06270 */
[----:B------:R-:W-:Y:S01]  /*20c0*/  USHF.L.U64.HI UR23, UR6, UR24, UR23 ;  /* 0x0000001806177299 */ /* 0x000fe20008010217 */
[----:B------:R-:W-:Y:S01]  /*20d0*/  SEL R222, R222, 0xffffffc0, !P2 ;  /* 0xffffffc0dede7807 */ /* 0x000fe20005000000 */
[----:B------:R1:W-:Y:S01]  /*20e0*/  LDGSTS.E.BYPASS.LTC128B.128 [R228+0x3080], [R12.64+0x80], !P6 ;  /* 0x030800800ce47fae */ /* 0x0003e2000f101d54 */
[----:B------:R-:W-:Y:S01]  /*20f0*/  IADD3 R5, R5, UR5, RZ ;  /* 0x0000000505057c10 */ /* 0x000fe2000fffe0ff */
[----:B------:R-:W-:Y:S01]  /*2100*/  USHF.L.U32 UR24, UR13, 0x6, URZ ;  /* 0x000000060d187899 */ /* 0x000fe2000800063f */
[----:B--2---:R-:W-:Y:S01]  /*2110*/  IMAD.SHL.U32 R6, R20, 0x40, RZ ;  /* 0x0000004014067824 */ /* 0x004fe200078e00ff */
[----:B------:R1:W-:Y:S01]  /*2120*/  LDGSTS.E.BYPASS.LTC128B.128 [R228+0x5080], [R12.64+0x100], !P4 ;  /* 0x050801000ce47fae */ /* 0x0003e2000e101d54 */
[----:B------:R-:W-:Y:S01]  /*2130*/  LEA R8, P3, R4, c[0x0][0x1f0], 0x1 ;  /* 0x00007c0004087a11 */ /* 0x000fe200078608ff */
[----:B------:R-:W-:Y:S01]  /*2140*/  ULDC.64 UR4, c[0x0][0x270] ;  /* 0x00009c0000047ab9 */ /* 0x000fe20000000a00 */
[----:B------:R-:W-:Y:S01]  /*2150*/  IMAD.U32 R18, RZ, RZ, UR18 ;  /* 0x00000012ff127e24 */ /* 0x000fe2000f8e00ff */
        /* <DEDUP_REMOVED lines=8> */
[----:B------:R-:W-:Y:S01]  /*21e0*/  IMAD.WIDE.U32 R18, R18, c[0x0][0x238], R24 ;  /* 0x00008e0012127a25 */ /* 0x000fe200078e0018 */
[----:B------:R-:W-:Y:S01]  /*21f0*/  SEL R4, RZ, 0x2, P0 ;  /* 0x00000002ff047807 */ /* 0x000fe20000000000 */
[----:B------:R-:W-:Y:S01]  /*2200*/  ULDC.64 UR4, c[0x0][0x288] ;  /* 0x0000a20000047ab9 */ /* 0x000fe20000000a00 */
[----:B---3--:R-:W-:Y:S01]  /*2210*/  LOP3.LUT R2, R15, 0x8, R29, 0xf8, !PT ;  /* 0x000000080f027812 */ /* 0x008fe200078ef81d */
[----:B------:R-:W-:Y:S01]  /*2220*/  UIMAD UR4, UR19, UR4, URZ ;  /* 0x00000004130472a4 */ /* 0x000fe2000f8e023f */
[----:B------:R-:W-:Y:S01]  /*2230*/  SEL R20, RZ, 0x1, P3 ;  /* 0x00000001ff147807 */ /* 0x000fe20001800000 */
[----:B------:R-:W-:Y:S01]  /*2240*/  IMAD.SHL.U32 R229, R229, 0x10, RZ ;  /* 0x00000010e5e57824 */ /* 0x000fe200078e00ff */
        /* <DEDUP_REMOVED lines=125> */
[----:B-----5:R-:W-:-:S03]  /*2a20*/  IMAD.MOV.U32 R6, RZ, RZ, R18 ;  /* 0x000000ffff067224 */ /* 0x020fc600078e0012 */
        /* <DEDUP_REMOVED lines=10> */
[----:B-1----:R-:W-:-:S02]  /*2ad0*/  IMAD.U32 R4, RZ, RZ, UR22 ;  /* 0x00000016ff047e24 */ /* 0x002fc4000f8e00ff */
        /* <DEDUP_REMOVED lines=12> */
[----:B------:R-:W-:Y:S01]  /*2ba0*/  IMAD.IADD R3, R33, 0x1, -R3 ;  /* 0x0000000121037824 */ /* 0x000fe200078e0a03 */
        /* <DEDUP_REMOVED lines=50> */
[----:B-----5:R-:W-:Y:S01]  /*2ed0*/  IMAD.SHL.U32 R8, R13, 0x40, RZ ;  /* 0x000000400d087824 */ /* 0x020fe200078e00ff */
        /* <DEDUP_REMOVED lines=14> */
[----:B-----5:R-:W-:-:S05]  /*2fc0*/  SEL R3, R8, 0xfffffff0, !P2 ;  /* 0xfffffff008037807 */ /* 0x020fca0005000000 */
[----:B------:R-:W-:-:S04]  /*2fd0*/  IMAD R3, R3, 0x2, R2 ;  /* 0x0000000203037824 */ /* 0x000fc800078e0202 */
[----:B-1234-:R-:W-:Y:S02]  /*2fe0*/  IMAD R220, R220, 0x2, R3 ;  /* 0x00000002dcdc7824 */ /* 0x01efe400078e0203 */
.L_x_642:
        /* <DEDUP_REMOVED lines=503> */
.L_x_640:
        /* <DEDUP_REMOVED lines=118> */
.L_x_641:
        /* <DEDUP_REMOVED lines=166> */
.L_x_639:
[----:B------:R-:W-:Y:S05]  /*6120*/  @P1 EXIT ;  /* 0x000000000000194d */ /* 0x000fea0003800000 */
[----:B------:R-:W-:Y:S02]  /*6130*/  ULDC.64 UR4, c[0x0][0x360] ;  /* 0x0000d80000047ab9 */ /* 0x000fe40000000a00 */
[----:B------:R-:W-:Y:S02]  /*6140*/  UISETP.NE.U32.AND UP2, UPT, URZ, UR4, UPT ;  /* 0x000000043f00728c */ /* 0x000fe4000bf45070 */
[----:B------:R-:W-:-:S02]  /*6150*/  ULDC.64 UR6, c[0x0][0x360] ;  /* 0x0000d80000067ab9 */ /* 0x000fc40000000a00 */
[----:B------:R-:W-:Y:S02]  /*6160*/  UISETP.NE.AND.EX UP2, UPT, URZ, UR5, UPT, UP2 ;  /* 0x000000053f00728c */ /* 0x000fe4000bf45320 */
[----:B------:R-:W-:-:S04]  /*6170*/  ULDC.64 UR10, c[0x0][0x338] ;  /* 0x0000ce00000a7ab9 */ /* 0x000fc80000000a00 */
[----:B------:R-:W-:-:S05]  /*6180*/  PLOP3.LUT P0, PT, PT, PT, UP2, 0x80, 0x0 ;  /* 0x000000000000781c */ /* 0x000fca0003f0f028 */
[----:B------:R-:W-:Y:S02]  /*6190*/  @UP2 UMOV UR4, 0x4 ;  /* 0x0000000400042882 */ /* 0x000fe40000000000 */
[----:B------:R-:W-:-:S06]  /*61a0*/  @UP2 UIMAD.WIDE UR4, UR16, UR4, UR6 ;  /* 0x00000004100422a5 */ /* 0x000fcc000f8e0206 */
[----:B------:R-:W-:Y:S02]  /*61b0*/  IMAD.U32 R2, RZ, RZ, UR4 ;  /* 0x00000004ff027e24 */ /* 0x000fe4000f8e00ff */
[----:B------:R-:W-:-:S05]  /*61c0*/  IMAD.U32 R3, RZ, RZ, UR5 ;  /* 0x00000005ff037e24 */ /* 0x000fca000f8e00ff */
[----:B------:R-:W2:Y:S01]  /*61d0*/  @P0 LDG.E R0, [R2.64] ;  /* 0x0000001402000981 */ /* 0x000ea2000c1e1900 */
[----:B------:R-:W-:Y:S01]  /*61e0*/  UISETP.NE.AND UP0, UPT, UR10, 0x1, UPT ;  /* 0x000000010a00788c */ /* 0x000fe2000bf05270 */
[----:B------:R-:W-:Y:S01]  /*61f0*/  BSSY B0, `(.L_x_643) ;  /* 0x000002e000007945 */ /* 0x000fe20003800000 */
[----:B------:R-:W-:Y:S01]  /*6200*/  UIMAD.WIDE.U32 UR8, UR18, UR11, URZ ;  /* 0x0000000b120872a5 */ /* 0x000fe2000f8e003f */
[----:B-1----:R-:W1:Y:S01]  /*6210*/  S2R R4, SR_TID.X ;  /* 0x0000000000047919 */ /* 0x002e620000002100 */
[----:B------:R-:W-:Y:S02]  /*6220*/  ULDC UR4, c[0x0][0x340] ;  /* 0x0000d00000047ab9 */ /* 0x000fe40000000800 */
[----:B------:R-:W-:Y:S02]  /*6230*/  UMOV UR6, UR18 ;  /* 0x0000001200067c82 */ /* 0x000fe40008000000 */
[----:B------:R-:W-:Y:S02]  /*6240*/  ULDC UR13, c[0x0][0x358] ;  /* 0x0000d600000d7ab9 */ /* 0x000fe40000000800 */
[----:B------:R-:W-:-:S02]  /*6250*/  UIMAD UR13, UR17, UR13, URZ ;  /* 0x0000000d110d72a4 */ /* 0x000fc4000f8e023f */
[----:B------:R-:W-:Y:S02]  /*6260*/  @UP0 UMOV UR5, UR9 ;  /* 0x0000000900050c82 */ /* 0x000fe40008000000 */
[----:B------:R-:W-:-:S04]  /*6270*/  @UP0 USHF.R.U32.HI UR6, URZ, UR4, UR5 ;  /* 0x000000043f060299 */ /* 0x000fc80008011605 */
[----:B------:R-:W-:Y:S02]  /*6280*/  UIADD3 UR4, -UR6, URZ, URZ ;  /* 0x0000003f06047290 */ /* 0x000fe4000fffe13f */
[----:B------:R-:W-:Y:S02]  /*6290*/  USHF.R.S32.HI UR9, URZ, 0x1f, UR6 ;  /* 0x0000001f3f097899 */ /* 0x000fe40008011406 */
[----:B------:R-:W-:-:S03]  /*62a0*/  UIMAD UR10, UR4, UR10, UR18 ;  /* 0x0000000a040a72a4 */ /* 0x000fc6000f8e0212 */
[----:B------:R-:W-:Y:S02]  /*62b0*/  ULDC UR4, c[0x0][0x2f4] ;  /* 0x0000bd0000047ab9 */ /* 0x000fe40000000800 */
[----:B------:R-:W-:Y:S01]  /*62c0*/  UIMAD UR13, UR13, UR4, URZ ;  /* 0x000000040d0d72a4 */ /* 0x000fe2000f8e023f */
[----:B------:R-:W-:Y:S01]  /*62d0*/  BAR.SYNC.DEFER_BLOCKING 0x1, 0x100 ;  /* 0x0044000000007b1d */ /* 0x000fe20000010000 */
[----:B------:R-:W-:Y:S01]  /*62e0*/  UIMAD UR11, UR16, UR4, URZ ;  /* 0x00000004100b72a4 */ /* 0x000fe2000f8e023f */
[----:B-1----:R-:W-:Y:S01]  /*62f0*/  ISETP.NE.AND P2, PT, R4, RZ, PT ;  /* 0x000000ff0400720c */ /* 0x002fe20003f45270 */
[----:B------:R-:W-:Y:S02]  /*6300*/  USHF.R.S32.HI UR8, URZ, 0x1f, UR13 ;  /* 0x0000001f3f087899 */ /* 0x000fe4000801140d */
[----:B------:R-:W-:Y:S02]  /*6310*/  USHF.R.S32.HI UR7, URZ, 0x1f, UR11 ;  /* 0x0000001f3f077899 */ /* 0x000fe4000801140b */
[----:B------:R-:W-:-:S02]  /*6320*/  UIADD3 UR13, UP1, UP0, UR13, UR11, UR6 ;  /* 0x0000000b0d0d7290 */ /* 0x000fc4000f83e006 */
[----:B------:R-:W-:Y:S02]  /*6330*/  ULDC.64 UR4, c[0x0][0x350] ;  /* 0x0000d40000047ab9 */ /* 0x000fe40000000a00 */
[----:B------:R-:W-:Y:S02]  /*6340*/  UIADD3.X UR8, UR8, UR7, UR9, UP1, UP0 ;  /* 0x0000000708087290 */ /* 0x000fe40008fe0409 */
[----:B------:R-:W-:Y:S02]  /*6350*/  USHF.L.U32 UR7, UR13, 0x2, URZ ;  /* 0x000000020d077899 */ /* 0x000fe4000800063f */
[----:B------:R-:W-:Y:S02]  /*6360*/  USHF.L.U64.HI UR8, UR13, 0x2, UR8 ;  /* 0x000000020d087899 */ /* 0x000fe40008010208 */
[----:B------:R-:W-:-:S04]  /*6370*/  UIADD3 UR4, UP0, UR7, UR4, URZ ;  /* 0x0000000407047290 */ /* 0x000fc8000ff1e03f */
[----:B------:R-:W-:Y:S02]  /*6380*/  UIADD3.X UR5, UR8, UR5, URZ, UP0, !UPT ;  /* 0x0000000508057290 */ /* 0x000fe400087fe43f */
[----:B------:R-:W-:-:S04]  /*6390*/  MOV R4, UR4 ;  /* 0x0000000400047c02 */ /* 0x000fc80008000f00 */
[----:B------:R-:W-:Y:S01]  /*63a0*/  IMAD.U32 R5, RZ, RZ, UR5 ;  /* 0x00000005ff057e24 */ /* 0x000fe2000f8e00ff */
[----:B--2---:R-:W1:Y:S02]  /*63b0*/  @P0 R2UR UR12, R0 ;  /* 0x00000000000c03c2 */ /* 0x004e6400000e0000 */
[----:B-1----:R-:W-:-:S04]  /*63c0*/  @UP2 ULEA UR12, UR16, UR12, 0x6 ;  /* 0x0000000c100c2291 */ /* 0x002fc8000f8e303f */
[----:B------:R-:W-:-:S04]  /*63d0*/  @UP2 USHF.R.S32.HI UR11, URZ, 0x1f, UR12 ;  /* 0x0000001f3f0b2899 */ /* 0x000fc8000801140c */
[----:B------:R-:W-:Y:S02]  /*63e0*/  @UP2 ULEA.HI UR12, UR11, UR12, URZ, 0x6 ;  /* 0x0000000c0b0c2291 */ /* 0x000fe4000f8f303f */
[----:B------:R-:W-:Y:S02]  /*63f0*/  USHF.R.S32.HI UR11, URZ, 0x1f, UR16 ;  /* 0x0000001f3f0b7899 */ /* 0x000fe40008011410 */
[----:B------:R-:W-:Y:S02]  /*6400*/  @UP2 USHF.R.S32.HI UR12, URZ, 0x6, UR12 ;  /* 0x000000063f0c2899 */ /* 0x000fe4000801140c */
[----:B------:R-:W-:Y:S02]  /*6410*/  USEL UR16, UR16, URZ, !UP2 ;  /* 0x0000003f10107287 */ /* 0x000fe4000d000000 */
[----:B------:R-:W-:Y:S02]  /*6420*/  @UP2 UIMAD UR12, UR12, 0x3000, URZ ;  /* 0x000030000c0c28a4 */ /* 0x000fe4000f8e023f */
[----:B------:R-:W-:-:S02]  /*6430*/  USEL UR11, UR11, URZ, !UP2 ;  /* 0x0000003f0b0b7287 */ /* 0x000fc4000d000000 */
[----:B------:R-:W-:-:S03]  /*6440*/  @UP2 USHF.R.S32.HI UR13, URZ, 0x1f, UR12 ;  /* 0x0000001f3f0d2899 */ /* 0x000fc6000801140c */
[----:B------:R-:W-:-:S04]  /*6450*/  @!UP2 UMOV UR12, URZ ;  /* 0x0000003f000cac82 */ /* 0x000fc80008000000 */
[----:B------:R-:W-:Y:S01]  /*6460*/  @!UP2 UMOV UR13, URZ ;  /* 0x0000003f000dac82 */ /* 0x000fe20008000000 */
[----:B------:R-:W-:Y:S05]  /*6470*/  @P2 BRA `(.L_x_644) ;  /* 0x0000005000002947 */ /* 0x000fea0003800000 */
.L_x_645:
[----:B------:R-:W2:Y:S01]  /*6480*/  LDG.E.STRONG.GPU R0, [R4.64] ;  /* 0x0000001404007981 */ /* 0x000ea2000c1ef900 */
[----:B------:R-:W-:Y:S01]  /*6490*/  YIELD ;  /* 0x0000000000007946 */ /* 0x000fe20003800000 */
[----:B--2---:R-:W-:Y:S01]  /*64a0*/  ISETP.NE.AND P0, PT, R0, UR10, PT ;  /* 0x0000000a00007c0c */ /* 0x004fe2000bf05270 */
[----:B------:R-:W-:-:S12]  /*64b0*/  CCTL.IVALL ;  /* 0x00000000ff00798f */ /* 0x000fd80002000000 */
[----:B------:R-:W-:Y:S05]  /*64c0*/  @P0 BRA `(.L_x_645) ;  /* 0xffffffb000000947 */ /* 0x000fea000383ffff */
.L_x_644:
[----:B------:R-:W-:Y:S05]  /*64d0*/  BSYNC B0 ;  /* 0x0000000000007941 */ /* 0x000fea0003800000 */
.L_x_643:
[----:B------:R-:W-:Y:S01]  /*64e0*/  MOV R11, 0xffffffff ;  /* 0xffffffff000b7802 */ /* 0x000fe20000000f00 */
[----:B------:R-:W-:Y:S05]  /*64f0*/  BRA.CONV ~URZ, `(.L_x_646) ;  /* 0x000000237f007947 */ /* 0x000fea000b800000 */
[----:B------:R-:W-:Y:S02]  /*6500*/  MOV R2, 0x6520 ;  /* 0x0000652000027802 */ /* 0x000fe40000000f00 */
[----:B------:R-:W-:Y:S05]  /*6510*/  CALL.REL.NOINC `($__internal_5_$__cuda_sm70_warpsync) ;  /* 0x00000b6000007944 */ /* 0x000fea0003c00000 */
.L_x_646:
[----:B------:R-:W1:Y:S01]  /*6520*/  S2R R0, SR_TID.X ;  /* 0x0000000000007919 */ /* 0x000e620000002100 */
[----:B------:R-:W-:Y:S01]  /*6530*/  UIMAD UR5, UR17, 0x3000, URZ ;  /* 0x00003000110578a4 */ /* 0x000fe2000f8e023f */
[----:B------:R-:W-:Y:S01]  /*6540*/  IMAD.U32 R10, RZ, RZ, UR16 ;  /* 0x00000010ff0a7e24 */ /* 0x000fe2000f8e00ff */
[----:B------:R-:W-:-:S06]  /*6550*/  NOP ;  /* 0x0000000000007918 */ /* 0x000fcc0000000000 */
[----:B------:R-:W-:Y:S01]  /*6560*/  USHF.R.S32.HI UR4, URZ, 0x1f, UR5 ;  /* 0x0000001f3f047899 */ /* 0x000fe20008011405 */
[----:B------:R-:W-:Y:S01]  /*6570*/  IMAD.U32 R8, RZ, RZ, UR5 ;  /* 0x00000005ff087e24 */ /* 0x000fe2000f8e00ff */
[----:B-1----:R-:W-:-:S04]  /*6580*/  SHF.R.S32.HI R2, RZ, 0x1f, R0 ;  /* 0x0000001fff027819 */ /* 0x002fc80000011400 */
[----:B------:R-:W-:Y:S01]  /*6590*/  IADD3 R8, P1, P0, R8, UR12, R0 ;  /* 0x0000000c08087c10 */ /* 0x000fe2000f83e000 */
[----:B------:R-:W-:Y:S01]  /*65a0*/  IMAD.U32 R0, RZ, RZ, UR4 ;  /* 0x00000004ff007e24 */ /* 0x000fe2000f8e00ff */
[----:B------:R-:W-:Y:S02]  /*65b0*/  ULDC.64 UR4, c[0x0][0x328] ;  /* 0x0000ca0000047ab9 */ /* 0x000fe40000000a00 */
[----:B------:R-:W-:Y:S02]  /*65c0*/  UIMAD UR4, UR9, UR4, URZ ;  /* 0x00000004090472a4 */ /* 0x000fe4000f8e023f */
[----:B------:R-:W-:Y:S01]  /*65d0*/  IADD3.X R9, R0, UR13, R2, P1, P0 ;  /* 0x0000000d00097c10 */ /* 0x000fe20008fe0402 */
[----:B------:R-:W-:Y:S01]  /*65e0*/  IMAD.U32 R2, RZ, RZ, UR6 ;  /* 0x00000006ff027e24 */ /* 0x000fe2000f8e00ff */
[----:B------:R-:W-:-:S03]  /*65f0*/  UIMAD UR14, UR6, UR5, UR4 ;  /* 0x00000005060e72a4 */ /* 0x000fc6000f8e0204 */
        /* <DEDUP_REMOVED lines=59> */
[----:B------:R-:W-:Y:S05]  /*69b0*/  CALL.REL.NOINC `($__internal_5_$__cuda_sm70_warpsync) ;  /* 0x000006c000007944 */ /* 0x000fea0003c00000 */
.L_x_647:
        /* <DEDUP_REMOVED lines=12> */
.L_x_649:
[----:B------:R-:W-:Y:S05]  /*6a80*/  BSYNC B0 ;  /* 0x0000000000007941 */ /* 0x000fea0003800000 */
.L_x_648:
[----:B------:R-:W-:Y:S01]  /*6a90*/  ULDC.64 UR4, c[0x0][0x348] ;  /* 0x0000d20000047ab9 */ /* 0x000fe20000000a00 */
[----:B------:R-:W-:Y:S01]  /*6aa0*/  BSSY B0, `(.L_x_650) ;  /* 0x000000b000007945 */ /* 0x000fe20003800000 */
[----:B------:R-:W-:-:S04]  /*6ab0*/  UIADD3 UR4, UP0, UR7, UR4, URZ ;  /* 0x0000000407047290 */ /* 0x000fc8000ff1e03f */
[----:B------:R-:W-:Y:S02]  /*6ac0*/  UIADD3.X UR5, UR8, UR5, URZ, UP0, !UPT ;  /* 0x0000000508057290 */ /* 0x000fe400087fe43f */
[----:B--2---:R-:W-:-:S04]  /*6ad0*/  MOV R4, UR4 ;  /* 0x0000000400047c02 */ /* 0x004fc80008000f00 */
[----:B------:R-:W-:Y:S01]  /*6ae0*/  MOV R5, UR5 ;  /* 0x0000000500057c02 */ /* 0x000fe20008000f00 */
[----:B------:R-:W-:Y:S05]  /*6af0*/  @P2 BRA `(.L_x_651) ;  /* 0x0000005000002947 */ /* 0x000fea0003800000 */
.L_x_652:
[----:B------:R-:W2:Y:S01]  /*6b00*/  LDG.E.STRONG.GPU R0, [R4.64] ;  /* 0x0000001404007981 */ /* 0x000ea2000c1ef900 */
[----:B------:R-:W-:Y:S01]  /*6b10*/  YIELD ;  /* 0x0000000000007946 */ /* 0x000fe20003800000 */
[----:B--2---:R-:W-:Y:S01]  /*6b20*/  ISETP.NE.AND P0, PT, R0, UR10, PT ;  /* 0x0000000a00007c0c */ /* 0x004fe2000bf05270 */
[----:B------:R-:W-:-:S12]  /*6b30*/  CCTL.IVALL ;  /* 0x00000000ff00798f */ /* 0x000fd80002000000 */
[----:B------:R-:W-:Y:S05]  /*6b40*/  @P0 BRA `(.L_x_652) ;  /* 0xffffffb000000947 */ /* 0x000fea000383ffff */
.L_x_651:
[----:B------:R-:W-:Y:S05]  /*6b50*/  BSYNC B0 ;  /* 0x0000000000007941 */ /* 0x000fea0003800000 */
.L_x_650:
[----:B------:R-:W-:Y:S05]  /*6b60*/  BRA.CONV ~URZ, `(.L_x_653) ;  /* 0x000000237f007947 */ /* 0x000fea000b800000 */
[----:B-1----:R-:W-:Y:S02]  /*6b70*/  MOV R2, 0x6b90 ;  /* 0x00006b9000027802 */ /* 0x002fe40000000f00 */
[----:B------:R-:W-:Y:S05]  /*6b80*/  CALL.REL.NOINC `($__internal_5_$__cuda_sm70_warpsync) ;  /* 0x000004f000007944 */ /* 0x000fea0003c00000 */
.L_x_653:
[----:B------:R-:W-:Y:S01]  /*6b90*/  ULDC.64 UR4, c[0x0][0x300] ;  /* 0x0000c00000047ab9 */ /* 0x000fe20000000a00 */
[----:B-1----:R-:W-:Y:S01]  /*6ba0*/  MOV R2, R8 ;  /* 0x0000000800027202 */ /* 0x002fe20000000f00 */
[----:B------:R-:W-:Y:S01]  /*6bb0*/  UIMAD UR4, UR9, UR4, URZ ;  /* 0x00000004090472a4 */ /* 0x000fe2000f8e023f */
[----:B------:R-:W-:Y:S02]  /*6bc0*/  IMAD.U32 R0, RZ, RZ, UR6 ;  /* 0x00000006ff007e24 */ /* 0x000fe4000f8e00ff */
[----:B------:R-:W-:Y:S01]  /*6bd0*/  IMAD.MOV.U32 R3, RZ, RZ, R9 ;  /* 0x000000ffff037224 */ /* 0x000fe200078e0009 */
        /* <DEDUP_REMOVED lines=62> */
.L_x_654:
        /* <DEDUP_REMOVED lines=12> */
        .weak           $__internal_5_$__cuda_sm70_warpsync
        .type           $__internal_5_$__cuda_sm70_warpsync,@function
        .size           $__internal_5_$__cuda_sm70_warpsync,(.L_x_1399 - $__internal_5_$__cuda_sm70_warpsync)
$__internal_5_$__cuda_sm70_warpsync:
[----:B------:R-:W-:Y:S01]  /*7080*/  MOV R3, 0x0 ;  /* 0x0000000000037802 */ /* 0x000fe20000000f00 */
[----:B------:R-:W-:Y:S04]  /*7090*/  WARPSYNC R11 ;  /* 0x0000000b00007348 */ /* 0x000fe80003800000 */
[----:B------:R-:W-:Y:S05]  /*70a0*/  RET.REL.NODEC R2 `(_ZN7cutlass13device_kernelIN5flash19enable_sm80_to_sm89INS1_16FlashAttnBwdSm80INS1_25CollectiveMainloopBwdSm80ILi1ELi1EN4cute5tupleIJNS5_1CILi64EEES8_NS7_ILi192EEEEEENS_6half_tEfNS_4arch4Sm80ELb1ELb0ELb1ELb1ELb1ELb0ELb0ELb0ELi2ELi2ELi2ELi2ELb1EEENS1_24CollectiveEpilogueBwdGQAISA_fSD_Li256ELb1ELb1EEENS1_25SingleTileBwdLPTSchedulerILb1ELi64ELb1EEEEEEEEEvNT_6ParamsE) ;  /* 0xffff8f5002007950 */ /* 0x000fea0003c3ffff */
.L_x_655:
        /* <DEDUP_REMOVED lines=13> */
.L_x_1399:


//--------------------- .text._ZN7cutlass13device_kernelIN5flash19enable_sm80_to_sm89INS1_16FlashAttnBwdSm80INS1_25CollectiveMainloopBwdSm80ILi2ELi1EN4cute5tupleIJNS5_1CILi64EEENS7_ILi80EEENS7_ILi192EEEEEENS_6half_tEfNS_4arch4Sm80ELb0ELb0ELb1ELb0ELb0ELb0ELb1ELb0ELi2ELi4ELi2ELi2ELb0EEENS1_21CollectiveEpilogueBwdISB_SC_SE_Li256ELb0ELb1ELi4EEENS1_19SingleTileSchedulerILb0ELb0ELb0ELi80EEEEEEEEEvNT_6ParamsE --------------------------
	.section	.text._ZN7cutlass13device_kernelIN5flash19enable_sm80_to_sm89INS1_16FlashAttnBwdSm80INS1_25CollectiveMainloopBwdSm80ILi2ELi1EN4cute5tupleIJNS5_1CILi64EEENS7_ILi80EEENS7_ILi192EEEEEENS_6half_tEfNS_4arch4Sm80ELb0ELb0ELb1ELb0ELb0ELb0ELb1ELb0ELi2ELi4ELi2ELi2ELb0EEENS1_21CollectiveEpilogueBwdISB_SC_SE_Li256ELb0ELb1ELi4EEENS1_19SingleTileSchedulerILb0ELb0ELb0ELi80EEEEEEEEEvNT_6ParamsE,"ax",@progbits
	.sectioninfo	@"SHI_REGISTERS=255"
	.align	128
.text._ZN7cutlass13device_kernelIN5flash19enable_sm80_to_sm89INS1_16FlashAttnBwdSm80INS1_25CollectiveMainloopBwdSm80ILi2ELi1EN4cute5tupleIJNS5_1CILi64EEENS7_ILi80EEENS7_ILi192EEEEEENS_6half_tEfNS_4arch4Sm80ELb0ELb0ELb1ELb0ELb0ELb0ELb1ELb0ELi2ELi4ELi2ELi2ELb0EEENS1_21CollectiveEpilogueBwdISB_SC_SE_Li256ELb0ELb1ELi4EEENS1_19SingleTileSchedulerILb0ELb0ELb0ELi80EEEEEEEEEvNT_6ParamsE:
        .type           _ZN7cutlass13device_kernelIN5flash19enable_sm80_to_sm89INS1_16FlashAttnBwdSm80INS1_25CollectiveMainloopBwdSm80ILi2ELi1EN4cute5tupleIJNS5_1CILi64EEENS7_ILi80EEENS7_ILi192EEEEEENS_6half_tEfNS_4arch4Sm80ELb0ELb0ELb1ELb0ELb0ELb0ELb1ELb0ELi2ELi4ELi2ELi2ELb0EEENS1_21CollectiveEpilogueBwdISB_SC_SE_Li256ELb0ELb1ELi4EEENS1_19SingleTileSchedulerILb0ELb0ELb0ELi80EEEEEEEEEvNT_6ParamsE,@function
        .size           _ZN7cutlass13device_kernelIN5flash19enable_sm80_to_sm89INS1_16FlashAttnBwdSm80INS1_25CollectiveMainloopBwdSm80ILi2ELi1EN4cute5tupleIJNS5_1CILi64EEENS7_ILi80EEENS7_ILi192EEEEEENS_6half_tEfNS_4arch4Sm80ELb0ELb0ELb1ELb0ELb0ELb0ELb1ELb0ELi2ELi4ELi2ELi2ELb0EEENS1_21CollectiveEpilogueBwdISB_SC_SE_Li256ELb0ELb1ELi4EEENS1_19SingleTileSchedulerILb0ELb0ELb0ELi80EEEEEEEEEvNT_6ParamsE,(.L_x_1401 - _ZN7cutlass13device_kernelIN5flash19enable_sm80_to_sm89INS1_16FlashAttnBwdSm80INS1_25CollectiveMainloopBwdSm80ILi2ELi1EN4cute5tupleIJNS5_1CILi64EEENS7_ILi80EEENS7_ILi192EEEEEENS_6half_tEfNS_4arch4Sm80ELb0ELb0ELb1ELb0ELb0ELb0ELb1ELb0ELi2ELi4ELi2ELi2ELb0EEENS1_21CollectiveEpilogueBwdISB_SC_SE_Li256ELb0ELb1ELi4EEENS1_19SingleTileSchedulerILb0ELb0ELb0ELi80EEEEEEEEEvNT_6ParamsE)
        .other          _ZN7cutlass13device_kernelIN5flash19enable_sm80_to_sm89INS1_16FlashAttnBwdSm80INS1_25CollectiveMainloopBwdSm80ILi2ELi1EN4cute5tupleIJNS5_1CILi64EEENS7_ILi80EEENS7_ILi192EEEEEENS_6half_tEfNS_4arch4Sm80ELb0ELb0ELb1ELb0ELb0ELb0ELb1ELb0ELi2ELi4ELi2ELi2ELb0EEENS1_21CollectiveEpilogueBwdISB_SC_SE_Li256ELb0ELb1ELi4EEENS1_19SingleTileSchedulerILb0ELb0ELb0ELi80EEEEEEEEEvNT_6ParamsE,@"STO_CUDA_ENTRY STV_DEFAULT"
_ZN7cutlass13device_kernelIN5flash19enable_sm80_to_sm89INS1_16FlashAttnBwdSm80INS1_25CollectiveMainloopBwdSm80ILi2ELi1EN4cute5tupleIJNS5_1CILi64EEENS7_ILi80EEENS7_ILi192EEEEEENS_6half_tEfNS_4arch4Sm80ELb0ELb0ELb1ELb0ELb0ELb0ELb1ELb0ELi2ELi4ELi2ELi2ELb0EEENS1_21CollectiveEpilogueBwdISB_SC_SE_Li256ELb0ELb1ELi4EEENS1_19SingleTileSchedulerILb0ELb0ELb0ELi80EEEEEEEEEvNT_6ParamsE:
        /* <DEDUP_REMOVED lines=8> */
[----:B------:R-:W-:Y:S01]  /*0080*/  IMAD.U32 R6, RZ, RZ, UR20 ;  /* 0x00000014ff067e24 */ /* 0x000fe2000f8e00ff */
[----:B------:R-:W2:Y:S01]  /*0090*/  S2R R5, SR_CTAID.Y ;  /* 0x0000000000057919 */ /* 0x000ea20000002600 */
[----:B------:R-:W-:Y:S01]  /*00a0*/  ULDC.64 UR4, c[0x0][0x1e8] ;  /* 0x00007a0000047ab9 */ /* 0x000fe20000000a00 */
[----:B------:R-:W-:Y:S01]  /*00b0*/  ISETP.NE.AND P0, PT, R0, 0x1, PT ;  /* 0x000000010000780c */ /* 0x000fe20003f05270 */
[----:B------:R-:W-:Y:S01]  /*00c0*/  UIMAD UR4, UR8, UR4, URZ ;  /* 0x00000004080472a4 */ /* 0x000fe2000f8e023f */
[----:B------:R-:W3:Y:S01]  /*00d0*/  S2R R227, SR_CTAID.X ;  /* 0x0000000000e37919 */ /* 0x000ee20000002500 */
[----:B------:R-:W-:Y:S01]  /*00e0*/  UMOV UR9, 0x5 ;  /* 0x0000000500097882 */ /* 0x000fe20000000000 */
[----:B------:R-:W-:Y:S01]  /*00f0*/  LOP3.LUT R233, R233, 0xfffffffe, RZ, 0xc0, !PT ;  /* 0xfffffffee9e97812 */ /* 0x000fe200078ec0ff */
[----:B------:R-:W-:Y:S01]  /*0100*/  UIMAD UR6, UR20, UR5, UR4 ;  /* 0x00000005140672a4 */ /* 0x000fe2000f8e0204 */
[----:B------:R-:W-:Y:S01]  /*0110*/  IMAD.MOV.U32 R215, RZ, RZ, 0x10 ;  /* 0x00000010ffd77424 */ /* 0x000fe200078e00ff */
[----:B------:R-:W-:Y:S01]  /*0120*/  ULDC.64 UR24, c[0x0][0x118] ;  /* 0x0000460000187ab9 */ /* 0x000fe20000000a00 */
[----:B------:R-:W-:Y:S01]  /*0130*/  IMAD.MOV.U32 R223, RZ, RZ, 0x20 ;  /* 0x00000020ffdf7424 */ /* 0x000fe200078e00ff */
[----:B------:R-:W-:Y:S01]  /*0140*/  ULDC.64 UR4, c[0x0][0x1b8] ;  /* 0x00006e0000047ab9 */ /* 0x000fe20000000a00 */
[----:B------:R-:W-:Y:S01]  /*0150*/  CS2R R170, SRZ ;  /* 0x0000000000aa7805 */ /* 0x000fe2000001ff00 */
[----:B------:R-:W-:Y:S01]  /*0160*/  UIMAD UR4, UR8, UR4, URZ ;  /* 0x00000004080472a4 */ /* 0x000fe2000f8e023f */
[----:B------:R-:W-:Y:S01]  /*0170*/  CS2R R168, SRZ ;  /* 0x0000000000a87805 */ /* 0x000fe2000001ff00 */
[----:B------:R-:W-:Y:S01]  /*0180*/  CS2R R166, SRZ ;  /* 0x0000000000a67805 */ /* 0x000fe2000001ff00 */
[----:B------:R-:W-:Y:S01]  /*0190*/  CS2R R164, SRZ ;  /* 0x0000000000a47805 */ /* 0x000fe2000001ff00 */
[----:B------:R-:W-:Y:S01]  /*01a0*/  UIMAD UR4, UR20, UR5, UR4 ;  /* 0x00000005140472a4 */ /* 0x000fe2000f8e0204 */
[----:B------:R-:W-:Y:S01]  /*01b0*/  CS2R R162, SRZ ;  /* 0x0000000000a27805 */ /* 0x000fe2000001ff00 */
[----:B------:R-:W-:Y:S01]  /*01c0*/  CS2R R160, SRZ ;  /* 0x0000000000a07805 */ /* 0x000fe2000001ff00 */
[----:B-1----:R-:W-:Y:S01]  /*01d0*/  SHF.R.S32.HI R19, RZ, 0x1f, R234 ;  /* 0x0000001fff137819 */ /* 0x002fe200000114ea */
[C---:B------:R-:W-:Y:S01]  /*01e0*/  IMAD.SHL.U32 R238, R234.reuse, 0x4, RZ ;  /* 0x00000004eaee7824 */ /* 0x040fe200078e00ff */
[----:B------:R-:W-:Y:S01]  /*01f0*/  ISETP.GT.AND P2, PT, R234, 0x7f, PT ;  /* 0x0000007fea00780c */ /* 0x000fe20003f44270 */
[----:B------:R-:W-:Y:S01]  /*0200*/  CS2R R150, SRZ ;  /* 0x0000000000967805 */ /* 0x000fe2000001ff00 */
[----:B------:R-:W-:Y:S01]  /*0210*/  LEA.HI R16, R19, R234, RZ, 0x3 ;  /* 0x000000ea13107211 */ /* 0x000fe200078f18ff */
[----:B--2---:R-:W-:Y:S01]  /*0220*/  @P0 IMAD.HI.U32 R0, R5, c[0x0][0x24c], RZ ;  /* 0x0000930005000a27 */ /* 0x004fe200078e00ff */
[----:B------:R-:W-:Y:S01]  /*0230*/  SHF.R.S32.HI R239, RZ, 0x1f, R238 ;  /* 0x0000001fffef7819 */ /* 0x000fe200000114ee */
        /* <DEDUP_REMOVED lines=11> */
[----:B------:R-:W-:Y:S01]  /*02f0*/  IADD3 R4, -R236, c[0x0][0x198], RZ ;  /* 0x00006600ec047a10 */ /* 0x000fe20007ffe1ff */
[C---:B------:R-:W-:Y:S01]  /*0300*/  IMAD R0, R2.reuse, c[0x0][0x1e0], RZ ;  /* 0x0000780002007a24 */ /* 0x040fe200078e02ff */
[----:B------:R-:W-:Y:S01]  /*0310*/  CS2R R158, SRZ ;  /* 0x00000000009e7805 */ /* 0x000fe2000001ff00 */
[----:B------:R-:W-:Y:S01]  /*0320*/  IMAD R2, R2, c[0x0][0x1b0], RZ ;  /* 0x00006c0002027a24 */ /* 0x000fe200078e02ff */
[----:B------:R-:W-:Y:S01]  /*0330*/  SHF.R.S32.HI R251, RZ, 0x1f, R250 ;  /* 0x0000001ffffb7819 */ /* 0x000fe200000114fa */
[C---:B------:R-:W-:Y:S01]  /*0340*/  IMAD R0, R3.reuse, c[0x0][0x1e4], R0 ;  /* 0x0000790003007a24 */ /* 0x040fe200078e0200 */
[C---:B------:R-:W-:Y:S01]  /*0350*/  ISETP.GE.AND P1, PT, R250.reuse, c[0x0][0x1cc], PT ;  /* 0x00007300fa007a0c */ /* 0x040fe20003f26270 */
[C---:B------:R-:W-:Y:S01]  /*0360*/  IMAD R2, R3.reuse, c[0x0][0x1b4], R2 ;  /* 0x00006d0003027a24 */ /* 0x040fe200078e0202 */
[C---:B------:R-:W-:Y:S01]  /*0370*/  IADD3 R231, R250.reuse, 0x40, RZ ;  /* 0x00000040fae77810 */ /* 0x040fe20007ffe0ff */
[--C-:B------:R-:W-:Y:S01]  /*0380*/  IMAD.WIDE.U32 R10, R3, c[0x0][0x1e0], R250.reuse ;  /* 0x00007800030a7a25 */ /* 0x100fe200078e00fa */
[----:B------:R-:W-:Y:S01]  /*0390*/  IADD3 R230, R250, 0x80, RZ ;  /* 0x00000080fae67810 */ /* 0x000fe20007ffe0ff */
[----:B------:R-:W-:Y:S01]  /*03a0*/  CS2R R156, SRZ ;  /* 0x00000000009c7805 */ /* 0x000fe2000001ff00 */
[----:B------:R-:W-:Y:S01]  /*03b0*/  ISETP.GE.AND P4, PT, R231, c[0x0][0x1cc], PT ;  /* 0x00007300e7007a0c */ /* 0x000fe20003f86270 */
[----:B------:R-:W-:Y:S01]  /*03c0*/  IMAD.WIDE.U32 R12, R3, c[0x0][0x1b0], R250 ;  /* 0x00006c00030c7a25 */ /* 0x000fe200078e00fa */
[----:B------:R-:W-:Y:S01]  /*03d0*/  ISETP.GE.AND P3, PT, R230, c[0x0][0x1cc], PT ;  /* 0x00007300e6007a0c */ /* 0x000fe20003f66270 */
[----:B------:R-:W-:Y:S01]  /*03e0*/  CS2R R146, SRZ ;  /* 0x0000000000927805 */ /* 0x000fe2000001ff00 */
[----:B------:R-:W-:Y:S01]  /*03f0*/  CS2R R144, SRZ ;  /* 0x0000000000907805 */ /* 0x000fe2000001ff00 */
[----:B------:R-:W-:Y:S01]  /*0400*/  IMAD.IADD R11, R11, 0x1, R0 ;  /* 0x000000010b0b7824 */ /* 0x000fe200078e0200 */
[----:B------:R-:W-:Y:S01]  /*0410*/  CS2R R142, SRZ ;  /* 0x00000000008e7805 */ /* 0x000fe2000001ff00 */
[----:B------:R-:W-:Y:S01]  /*0420*/  IMAD.IADD R3, R13, 0x1, R2 ;  /* 0x000000010d037824 */ /* 0x000fe200078e0202 */
[----:B------:R-:W-:Y:S01]  /*0430*/  CS2R R140, SRZ ;  /* 0x00000000008c7805 */ /* 0x000fe2000001ff00 */
[----:B------:R-:W-:Y:S01]  /*0440*/  IMAD.WIDE.U32 R6, R6, c[0x0][0x1e8], R10 ;  /* 0x00007a0006067a25 */ /* 0x000fe200078e000a */
[----:B------:R-:W-:Y:S01]  /*0450*/  CS2R R138, SRZ ;  /* 0x00000000008a7805 */ /* 0x000fe2000001ff00 */
[----:B------:R-:W-:Y:S01]  /*0460*/  CS2R R136, SRZ ;  /* 0x0000000000887805 */ /* 0x000fe2000001ff00 */
[----:B------:R-:W-:Y:S01]  /*0470*/  CS2R R126, SRZ ;  /* 0x00000000007e7805 */ /* 0x000fe2000001ff00 */
[----:B------:R-:W-:Y:S01]  /*0480*/  IMAD.MOV.U32 R2, RZ, RZ, R12 ;  /* 0x000000ffff027224 */ /* 0x000fe200078e000c */
[----:B------:R-:W-:Y:S01]  /*0490*/  IADD3 R7, R7, UR6, RZ ;  /* 0x0000000607077c10 */ /* 0x000fe2000fffe0ff */
[----:B------:R-:W-:Y:S01]  /*04a0*/  IMAD.U32 R10, RZ, RZ, UR20 ;  /* 0x00000014ff0a7e24 */ /* 0x000fe2000f8e00ff */
[----:B------:R-:W-:Y:S01]  /*04b0*/  CS2R R124, SRZ ;  /* 0x00000000007c7805 */ /* 0x000fe2000001ff00 */
[----:B---3--:R-:W-:Y:S01]  /*04c0*/  IMAD.WIDE R22, R227, 0x50, R236 ;  /* 0x00000050e3167825 */ /* 0x008fe200078e02ec */
[----:B------:R-:W-:Y:S01]  /*04d0*/  CS2R R130, SRZ ;  /* 0x0000000000827805 */ /* 0x000fe2000001ff00 */
        /* <DEDUP_REMOVED lines=8> */
[----:B------:R-:W-:Y:S01]  /*0560*/  IMAD.SHL.U32 R229, R236, 0x40, RZ ;  /* 0x00000040ece57824 */ /* 0x000fe200078e00ff */
[----:B------:R-:W-:Y:S01]  /*0570*/  ULDC.64 UR4, c[0x0][0x1d8] ;  /* 0x0000760000047ab9 */ /* 0x000fe20000000a00 */
[C---:B------:R-:W-:Y:S01]  /*0580*/  IMAD R0, R22.reuse, c[0x0][0x1dc], R3 ;  /* 0x0000770016007a24 */ /* 0x040fe200078e0203 */
[----:B------:R-:W-:Y:S01]  /*0590*/  USHF.L.U64.HI UR5, UR4, UR9, UR5 ;  /* 0x0000000904057299 */ /* 0x000fe20008010205 */
[----:B------:R-:W-:Y:S01]  /*05a0*/  IMAD.WIDE.U32 R6, R22, c[0x0][0x1d8], R6 ;  /* 0x0000760016067a25 */ /* 0x000fe200078e0006 */
[----:B------:R-:W-:Y:S01]  /*05b0*/  LOP3.LUT R229, R229, 0x1c0, RZ, 0xc0, !PT ;  /* 0x000001c0e5e57812 */ /* 0x000fe200078ec0ff */
[----:B------:R-:W-:Y:S01]  /*05c0*/  USHF.L.U32 UR4, UR4, 0x5, URZ ;  /* 0x0000000504047899 */ /* 0x000fe2000800063f */
[----:B------:R-:W-:Y:S01]  /*05d0*/  CS2R R118, SRZ ;  /* 0x0000000000767805 */ /* 0x000fe2000001ff00 */
[----:B------:R-:W-:Y:S01]  /*05e0*/  IMAD.IADD R0, R7, 0x1, R0 ;  /* 0x0000000107007824 */ /* 0x000fe200078e0200 */
[----:B------:R-:W-:Y:S01]  /*05f0*/  LEA R20, P0, R6, c[0x0][0x1c0], 0x1 ;  /* 0x0000700006147a11 */ /* 0x000fe200078008ff */
[----:B------:R-:W-:Y:S01]  /*0600*/  IMAD.MOV.U32 R3, RZ, RZ, c[0x0][0x1d8] ;  /* 0x00007600ff037624 */ /* 0x000fe200078e00ff */
[----:B------:R-:W-:Y:S01]  /*0610*/  LOP3.LUT R2, R229, 0x38, R250, 0xf8, !PT ;  /* 0x00000038e5027812 */ /* 0x000fe200078ef8fa */
[----:B------:R-:W-:Y:S01]  /*0620*/  IMAD R4, R227, -0x50, R4 ;  /* 0xffffffb0e3047824 */ /* 0x000fe200078e0204 */
[----:B------:R-:W-:Y:S01]  /*0630*/  SHF.R.U32.HI R229, RZ, 0x3, R229 ;  /* 0x00000003ffe57819 */ /* 0x000fe200000116e5 */
[----:B------:R-:W-:Y:S01]  /*0640*/  IMAD.WIDE.U32 R10, R22, c[0x0][0x1a8], R10 ;  /* 0x00006a00160a7a25 */ /* 0x000fe200078e000a */
[----:B------:R-:W-:Y:S01]  /*0650*/  LEA.HI.X R21, R6, c[0x0][0x1c4], R0, 0x1, P0 ;  /* 0x0000710006157a11 */ /* 0x000fe200000f0c00 */
[----:B------:R-:W-:Y:S01]  /*0660*/  CS2R R116, SRZ ;  /* 0x0000000000747805 */ /* 0x000fe2000001ff00 */
[----:B------:R-:W-:Y:S01]  /*0670*/  LOP3.LUT R229, R2, R229, RZ, 0x3c, !PT ;  /* 0x000000e502e57212 */ /* 0x000fe200078e3cff */
[----:B------:R-:W-:Y:S01]  /*0680*/  IMAD.MOV.U32 R0, RZ, RZ, c[0x0][0x1dc] ;  /* 0x00007700ff007624 */ /* 0x000fe200078e00ff */
[----:B------:R-:W-:Y:S01]  /*0690*/  LEA R14, P0, R3, R20, 0x6 ;  /* 0x00000014030e7211 */ /* 0x000fe200078030ff */
[----:B------:R-:W-:Y:S01]  /*06a0*/  IMAD R6, R23, c[0x0][0x1a8], RZ ;  /* 0x00006a0017067a24 */ /* 0x000fe200078e02ff */
[----:B------:R-:W-:Y:S01]  /*06b0*/  LEA.HI R2, R19, R234, RZ, 0x6 ;  /* 0x000000ea13027211 */ /* 0x000fe200078f30ff */
[----:B------:R-:W-:Y:S01]  /*06c0*/  IMAD.WIDE.U32 R24, R236, c[0x0][0x178], R250 ;  /* 0x00005e00ec187a25 */ /* 0x000fe200078e00fa */
[----:B------:R-:W-:Y:S01]  /*06d0*/  LEA.HI.X R15, R3, R21, R0, 0x6, P0 ;  /* 0x00000015030f7211 */ /* 0x000fe200000f3400 */
[----:B------:R-:W-:Y:S01]  /*06e0*/  CS2R R114, SRZ ;  /* 0x0000000000727805 */ /* 0x000fe2000001ff00 */
[----:B------:R-:W-:Y:S01]  /*06f0*/  SHF.R.S32.HI R0, RZ, 0x6, R2 ;  /* 0x00000006ff007819 */ /* 0x000fe20000011402 */
[----:B------:R-:W-:Y:S01]  /*0700*/  IMAD.U32 R3, RZ, RZ, UR4 ;  /* 0x00000004ff037e24 */ /* 0x000fe2000f8e00ff */
[C---:B------:R-:W-:Y:S01]  /*0710*/  ISETP.LT.OR P0, PT, R4.reuse, 0x1, P1 ;  /* 0x000000010400780c */ /* 0x040fe20000f01670 */
[----:B------:R-:W-:Y:S01]  /*0720*/  IMAD.U32 R2, RZ, RZ, UR5 ;  /* 0x00000005ff027e24 */ /* 0x000fe2000f8e00ff */
[----:B------:R-:W-:Y:S01]  /*0730*/  ISETP.LT.OR P6, PT, R4, 0x1, P4 ;  /* 0x000000010400780c */ /* 0x000fe200027c1670 */
[----:B------:R-:W-:Y:S01]  /*0740*/  IMAD R229, R0, 0x200, R229 ;  /* 0x0000020000e57824 */ /* 0x000fe200078e02e5 */
[----:B------:R-:W-:Y:S01]  /*0750*/  ISETP.LT.OR P5, PT, R4, 0x1, P3 ;  /* 0x000000010400780c */ /* 0x000fe20001fa1670 */
[----:B------:R-:W-:Y:S01]  /*0760*/  IMAD R6, R22, c[0x0][0x1ac], R6 ;  /* 0x00006b0016067a24 */ /* 0x000fe200078e0206 */
[C---:B------:R-:W-:Y:S01]  /*0770*/  ISETP.LT.OR P1, PT, R4.reuse, 0x21, P1 ;  /* 0x000000210400780c */ /* 0x040fe20000f21670 */
[----:B------:R-:W-:Y:S01]  /*0780*/  IMAD.SHL.U32 R229, R229, 0x2, RZ ;  /* 0x00000002e5e57824 */ /* 0x000fe200078e00ff */
[----:B------:R-:W-:Y:S01]  /*0790*/  ISETP.LT.OR P3, PT, R4, 0x21, P3 ;  /* 0x000000210400780c */ /* 0x000fe20001f61670 */
[----:B------:R-:W-:Y:S01]  /*07a0*/  IMAD.IADD R6, R11, 0x1, R6 ;  /* 0x000000010b067824 */ /* 0x000fe200078e0206 */
[----:B------:R-:W-:Y:S01]  /*07b0*/  ULDC.64 UR4, c[0x0][0x1a8] ;  /* 0x00006a0000047ab9 */ /* 0x000fe20000000a00 */
[----:B------:R-:W-:Y:S01]  /*07c0*/  IMAD R241, R237, c[0x0][0x208], RZ ;  /* 0x00008200edf17a24 */ /* 0x000fe200078e02ff */
[----:B------:R-:W-:Y:S01]  /*07d0*/  USHF.L.U32 UR7, UR4, 0x5, URZ ;  /* 0x0000000504077899 */ /* 0x000fe2000800063f */
[----:B------:R1:W-:Y:S01]  /*07e0*/  LDGSTS.E.BYPASS.LTC128B.128 [R229+0x7880], [R20.64], !P0 ;  /* 0x0788000014e57fae */ /* 0x0003e2000c101d58 */
[C---:B------:R-:W-:Y:S01]  /*07f0*/  @!P2 LEA R12, P0, R3.reuse, R14, 0x1 ;  /* 0x0000000e030ca211 */ /* 0x040fe200078008ff */
[----:B------:R-:W-:Y:S01]  /*0800*/  USHF.L.U64.HI UR6, UR4, UR9, UR5 ;  /* 0x0000000904067299 */ /* 0x000fe20008010205 */
[----:B------:R-:W-:Y:S01]  /*0810*/  IMAD R241, R236, c[0x0][0x20c], R241 ;  /* 0x00008300ecf17a24 */ /* 0x000fe200078e02f1 */
[----:B------:R1:W-:Y:S01]  /*0820*/  LDGSTS.E.BYPASS.LTC128B.128 [R229+0xa080], [R20.64+0x80], !P6 ;  /* 0x0a08008014e57fae */ /* 0x0003e2000f101d58 */
[----:B------:R-:W-:Y:S01]  /*0830*/  @!P2 LEA.HI.X R13, R3, R15, R2, 0x1, P0 ;  /* 0x0000000f030da211 */ /* 0x000fe200000f0c02 */
[----:B------:R-:W-:Y:S01]  /*0840*/  IMAD.MOV.U32 R2, RZ, RZ, c[0x0][0x1a8] ;  /* 0x00006a00ff027624 */ /* 0x000fe200078e00ff */
[----:B------:R-:W-:Y:S01]  /*0850*/  LEA R22, P0, R10, c[0x0][0x190], 0x1 ;  /* 0x000064000a167a11 */ /* 0x000fe200078008ff */
[----:B------:R1:W-:Y:S01]  /*0860*/  LDGSTS.E.BYPASS.LTC128B.128 [R229+0xc880], [R20.64+0x100], !P5 ;  /* 0x0c88010014e57fae */ /* 0x0003e2000e901d58 */
[----:B------:R-:W-:Y:S01]  /*0870*/  ISETP.LT.OR P5, PT, R4, 0x21, P4 ;  /* 0x000000210400780c */ /* 0x000fe200027a1670 */
[----:B------:R-:W-:Y:S01]  /*0880*/  IMAD.MOV.U32 R3, RZ, RZ, c[0x0][0x1ac] ;  /* 0x00006b00ff037624 */ /* 0x000fe200078e00ff */
[----:B------:R-:W-:Y:S01]  /*0890*/  LEA.HI.X R23, R10, c[0x0][0x194], R6, 0x1, P0 ;  /* 0x000065000a177a11 */ /* 0x000fe200000f0c06 */
[----:B------:R2:W-:Y:S01]  /*08a0*/  LDGSTS.E.BYPASS.LTC128B.128 [R229+0x8880], [R14.64], !P1 ;  /* 0x088800000ee57fae */ /* 0x0005e2000c901d58 */
[C---:B------:R-:W-:Y:S01]  /*08b0*/  @!P2 ISETP.GE.AND P0, PT, R4.reuse, 0x41, PT ;  /* 0x000000410400a80c */ /* 0x040fe20003f06270 */
[----:B------:R-:W-:Y:S01]  /*08c0*/  ULDC.64 UR4, c[0x0][0x188] ;  /* 0x0000620000047ab9 */ /* 0x000fe20000000a00 */
[----:B------:R-:W-:Y:S01]  /*08d0*/  P2R R6, PR, RZ, 0x20 ;  /* 0x00000020ff067803 */ /* 0x000fe20000000000 */
[----:B------:R-:W-:Y:S01]  /*08e0*/  UIMAD.WIDE.U32 UR10, UR20, UR4, URZ ;  /* 0x00000004140a72a5 */ /* 0x000fe2000f8e003f */
[----:B------:R-:W-:Y:S01]  /*08f0*/  @!P2 ISETP.LT.OR P5, PT, R4, 0x41, P4 ;  /* 0x000000410400a80c */ /* 0x000fe200027a1670 */
[----:B------:R-:W-:Y:S01]  /*0900*/  UIMAD UR4, UR8, UR4, URZ ;  /* 0x00000004080472a4 */ /* 0x000fe2000f8e023f */
[----:B------:R-:W-:Y:S01]  /*0910*/  @!P2 ISETP.GE.OR P6, PT, R250, c[0x0][0x1cc], !P0 ;  /* 0x00007300fa00aa0c */ /* 0x000fe200047c6670 */
[----:B------:R-:W-:Y:S01]  /*0920*/  IMAD.WIDE.U32 R242, R236, c[0x0][0x208], R250 ;  /* 0x00008200ecf27a25 */ /* 0x000fe200078e00fa */
[----:B------:R-:W-:Y:S01]  /*0930*/  @!P2 ISETP.GE.OR P4, PT, R230, c[0x0][0x1cc], !P0 ;  /* 0x00007300e600aa0c */ /* 0x000fe20004786670 */
[----:B------:R-:W-:Y:S01]  /*0940*/  UIMAD UR4, UR20, UR5, UR4 ;  /* 0x00000005140472a4 */ /* 0x000fe2000f8e0204 */
[----:B------:R-:W-:Y:S01]  /*0950*/  ISETP.NE.AND P0, PT, R6, RZ, PT ;  /* 0x000000ff0600720c */ /* 0x000fe20003f05270 */
[----:B------:R-:W-:Y:S01]  /*0960*/  IMAD.IADD R241, R243, 0x1, R241 ;  /* 0x00000001f3f17824 */ /* 0x000fe200078e02f1 */
[C---:B------:R-:W-:Y:S01]  /*0970*/  LEA R10, P1, R2.reuse, R22, 0x6 ;  /* 0x00000016020a7211 */ /* 0x040fe200078230ff */
[----:B------:R-:W-:Y:S01]  /*0980*/  UIADD3 UR13, UR11, UR4, URZ ;  /* 0x000000040b0d7290 */ /* 0x000fe2000fffe03f */
[----:B------:R-:W-:Y:S01]  /*0990*/  IMAD.MOV.U32 R240, RZ, RZ, R242 ;  /* 0x000000fffff07224 */ /* 0x000fe200078e00f2 */
[----:B------:R3:W-:Y:S01]  /*09a0*/  STL.64 [R1], R24 ;  /* 0x0000001801007387 */ /* 0x0007e20000100a00 */
[----:B------:R-:W-:Y:S01]  /*09b0*/  LEA.HI.X R11, R2, R23, R3, 0x6, P1 ;  /* 0x00000017020b7211 */ /* 0x000fe200008f3403 */
[----:B------:R-:W-:Y:S01]  /*09c0*/  IMAD R3, R237, c[0x0][0x178], RZ ;  /* 0x00005e00ed037a24 */ /* 0x000fe200078e02ff */
[----:B------:R-:W-:Y:S01]  /*09d0*/  ISETP.GE.AND P1, PT, R250, c[0x0][0x19c], PT ;  /* 0x00006700fa007a0c */ /* 0x000fe20003f26270 */
[----:B------:R-:W-:Y:S01]  /*09e0*/  IMAD.SHL.U32 R0, R0, 0x8, RZ ;  /* 0x0000000800007824 */ /* 0x000fe200078e00ff */
[----:B------:R-:W-:Y:S01]  /*09f0*/  CS2R R112, SRZ ;  /* 0x0000000000707805 */ /* 0x000fe2000001ff00 */
[----:B------:R-:W-:Y:S01]  /*0a00*/  IMAD R248, R236, c[0x0][0x17c], R3 ;  /* 0x00005f00ecf87a24 */ /* 0x000fe200078e0203 */
[----:B------:R-:W-:Y:S01]  /*0a10*/  CS2R R82, SRZ ;  /* 0x0000000000527805 */ /* 0x000fe2000001ff00 */
[----:B------:R2:W-:Y:S01]  /*0a20*/  LDGSTS.E.BYPASS.LTC128B.128 [R229+0xb080], [R14.64+0x80], !P0 ;  /* 0x0b0800800ee57fae */ /* 0x0005e2000c101d58 */
[----:B------:R-:W-:Y:S01]  /*0a30*/  ISETP.GE.AND P0, PT, R231, c[0x0][0x19c], PT ;  /* 0x00006700e7007a0c */ /* 0x000fe20003f06270 */
[----:B------:R-:W-:Y:S01]  /*0a40*/  IMAD.U32 R3, RZ, RZ, UR6 ;  /* 0x00000006ff037e24 */ /* 0x000fe2000f8e00ff */
[----:B------:R-:W-:Y:S01]  /*0a50*/  CS2R R80, SRZ ;  /* 0x0000000000507805 */ /* 0x000fe2000001ff00 */
[----:B------:R2:W-:Y:S01]  /*0a60*/  LDGSTS.E.BYPASS.LTC128B.128 [R229+0xd880], [R14.64+0x100], !P3 ;  /* 0x0d8801000ee57fae */ /* 0x0005e2000d901d58 */
[----:B------:R-:W-:Y:S01]  /*0a70*/  ISETP.GE.AND P3, PT, R230, c[0x0][0x19c], PT ;  /* 0x00006700e6007a0c */ /* 0x000fe20003f66270 */
[----:B------:R-:W-:Y:S01]  /*0a80*/  IMAD.IADD R249, R25, 0x1, R248 ;  /* 0x0000000119f97824 */ /* 0x000fe200078e02f8 */
[----:B------:R-:W-:Y:S01]  /*0a90*/  CS2R R78, SRZ ;  /* 0x00000000004e7805 */ /* 0x000fe2000001ff00 */
[----:B------:R4:W-:Y:S01]  /*0aa0*/  @!P2 LDGSTS.E.BYPASS.LTC128B.128 [R229+0x9880], [R12.64], !P6 ;  /* 0x098800000ce5afae */ /* 0x0009e2000f101d58 */
[C---:B------:R-:W-:Y:S01]  /*0ab0*/  ISETP.LT.OR P6, PT, R4.reuse, 0x1, P1 ;  /* 0x000000010400780c */ /* 0x040fe20000fc1670 */
[----:B------:R-:W-:Y:S01]  /*0ac0*/  IMAD.MOV.U32 R248, RZ, RZ, R24 ;  /* 0x000000fffff87224 */ /* 0x000fe200078e0018 */
[----:B------:R-:W-:Y:S01]  /*0ad0*/  CS2R R76, SRZ ;  /* 0x00000000004c7805 */ /* 0x000fe2000001ff00 */
[----:B------:R4:W-:Y:S01]  /*0ae0*/  @!P2 LDGSTS.E.BYPASS.LTC128B.128 [R229+0xc080], [R12.64+0x80], !P5 ;  /* 0x0c0800800ce5afae */ /* 0x0009e2000e901d58 */
[C---:B------:R-:W-:Y:S01]  /*0af0*/  ISETP.LT.OR P5, PT, R4.reuse, 0x1, P0 ;  /* 0x000000010400780c */ /* 0x040fe200007a1670 */
[----:B------:R-:W-:Y:S01]  /*0b00*/  CS2R R74, SRZ ;  /* 0x00000000004a7805 */ /* 0x000fe2000001ff00 */
[----:B------:R-:W-:Y:S01]  /*0b10*/  CS2R R72, SRZ ;  /* 0x0000000000487805 */ /* 0x000fe2000001ff00 */
[----:B------:R4:W-:Y:S01]  /*0b20*/  @!P2 LDGSTS.E.BYPASS.LTC128B.128 [R229+0xe880], [R12.64+0x100], !P4 ;  /* 0x0e8801000ce5afae */ /* 0x0009e2000e101d58 */
[C---:B------:R-:W-:Y:S01]  /*0b30*/  ISETP.LT.OR P4, PT, R4.reuse, 0x1, P3 ;  /* 0x000000010400780c */ /* 0x040fe20001f81670 */
[----:B------:R-:W-:Y:S01]  /*0b40*/  CS2R R62, SRZ ;  /* 0x00000000003e7805 */ /* 0x000fe2000001ff00 */
[----:B------:R-:W-:Y:S01]  /*0b50*/  CS2R R60, SRZ ;  /* 0x00000000003c7805 */ /* 0x000fe2000001ff00 */
[----:B------:R-:W-:Y:S01]  /*0b60*/  CS2R R66, SRZ ;  /* 0x0000000000427805 */ /* 0x000fe2000001ff00 */
[----:B------:R-:W-:Y:S01]  /*0b70*/  CS2R R64, SRZ ;  /* 0x0000000000407805 */ /* 0x000fe2000001ff00 */
[----:B------:R5:W-:Y:S01]  /*0b80*/  LDGSTS.E.BYPASS.LTC128B.128 [R229+0x80], [R22.64], !P6 ;  /* 0x0008000016e57fae */ /* 0x000be2000f101d58 */
[C---:B------:R-:W-:Y:S01]  /*0b90*/  ISETP.LT.OR P6, PT, R4.reuse, 0x21, P1 ;  /* 0x000000210400780c */ /* 0x040fe20000fc1670 */
[----:B------:R-:W-:Y:S01]  /*0ba0*/  CS2R R70, SRZ ;  /* 0x0000000000467805 */ /* 0x000fe2000001ff00 */
[C---:B------:R-:W-:Y:S01]  /*0bb0*/  @!P2 ISETP.LT.OR P1, PT, R4.reuse, 0x41, P1 ;  /* 0x000000410400a80c */ /* 0x040fe20000f21670 */
[----:B------:R5:W-:Y:S01]  /*0bc0*/  LDGSTS.E.BYPASS.LTC128B.128 [R229+0x2880], [R22.64+0x80], !P5 ;  /* 0x0288008016e57fae */ /* 0x000be2000e901d58 */
[C---:B------:R-:W-:Y:S01]  /*0bd0*/  ISETP.LT.OR P5, PT, R4.reuse, 0x21, P0 ;  /* 0x000000210400780c */ /* 0x040fe200007a1670 */
[----:B------:R-:W-:Y:S01]  /*0be0*/  CS2R R68, SRZ ;  /* 0x0000000000447805 */ /* 0x000fe2000001ff00 */
[----:B------:R-:W-:Y:S01]  /*0bf0*/  CS2R R58, SRZ ;  /* 0x00000000003a7805 */ /* 0x000fe2000001ff00 */
[----:B------:R5:W-:Y:S01]  /*0c00*/  LDGSTS.E.BYPASS.LTC128B.128 [R229+0x5080], [R22.64+0x100], !P4 ;  /* 0x0508010016e57fae */ /* 0x000be2000e101d58 */
[C---:B------:R-:W-:Y:S01]  /*0c10*/  ISETP.LT.OR P4, PT, R4.reuse, 0x21, P3 ;  /* 0x000000210400780c */ /* 0x040fe20001f81670 */
[----:B--2---:R-:W-:Y:S01]  /*0c20*/  IMAD.WIDE.U32 R14, R5, c[0x0][0x270], R238 ;  /* 0x00009c00050e7a25 */ /* 0x004fe200078e00ee */
[----:B------:R-:W-:Y:S01]  /*0c30*/  CS2R R56, SRZ ;  /* 0x0000000000387805 */ /* 0x000fe2000001ff00 */
[----:B------:R-:W-:Y:S01]  /*0c40*/  CS2R R54, SRZ ;  /* 0x0000000000367805 */ /* 0x000fe2000001ff00 */
[----:B------:R-:W-:Y:S01]  /*0c50*/  CS2R R52, SRZ ;  /* 0x0000000000347805 */ /* 0x000fe2000001ff00 */
[----:B------:R2:W-:Y:S01]  /*0c60*/  LDGSTS.E.BYPASS.LTC128B.128 [R229+0x1080], [R10.64], !P6 ;  /* 0x010800000ae57fae */ /* 0x0005e2000f101d58 */
[----:B------:R-:W-:Y:S01]  /*0c70*/  ISETP.GE.AND P6, PT, R231, c[0x0][0x16c], PT ;  /* 0x00005b00e7007a0c */ /* 0x000fe20003fc6270 */
[----:B------:R-:W-:Y:S01]  /*0c80*/  CS2R R50, SRZ ;  /* 0x0000000000327805 */ /* 0x000fe2000001ff00 */
[----:B------:R-:W-:Y:S01]  /*0c90*/  P2R R2, PR, RZ, 0x2 ;  /* 0x00000002ff027803 */ /* 0x000fe20000000000 */
[----:B------:R2:W-:Y:S01]  /*0ca0*/  LDGSTS.E.BYPASS.LTC128B.128 [R229+0x3880], [R10.64+0x80], !P5 ;  /* 0x038800800ae57fae */ /* 0x0005e2000e901d58 */
[C---:B------:R-:W-:Y:S01]  /*0cb0*/  @!P2 ISETP.LT.OR P1, PT, R4.reuse, 0x41, P0 ;  /* 0x000000410400a80c */ /* 0x040fe20000721670 */
[----:B------:R-:W-:Y:S01]  /*0cc0*/  CS2R R48, SRZ ;  /* 0x0000000000307805 */ /* 0x000fe2000001ff00 */
[----:B------:R-:W-:Y:S01]  /*0cd0*/  @!P2 ISETP.LT.OR P0, PT, R4, 0x41, P3 ;  /* 0x000000410400a80c */ /* 0x000fe20001f01670 */
[----:B------:R-:W-:Y:S01]  /*0ce0*/  IMAD.U32 R4, RZ, RZ, UR7 ;  /* 0x00000007ff047e24 */ /* 0x000fe2000f8e00ff */
[----:B------:R-:W-:Y:S01]  /*0cf0*/  ISETP.NE.AND P3, PT, R2, RZ, PT ;  /* 0x000000ff0200720c */ /* 0x000fe20003f65270 */
[----:B------:R2:W-:Y:S01]  /*0d00*/  LDGSTS.E.BYPASS.LTC128B.128 [R229+0x6080], [R10.64+0x100], !P4 ;  /* 0x060801000ae57fae */ /* 0x0005e2000e101d58 */
[----:B------:R-:W-:Y:S01]  /*0d10*/  SEL R6, RZ, 0xffffffff, P6 ;  /* 0xffffffffff067807 */ /* 0x000fe20003000000 */
[----:B----4-:R-:W-:Y:S01]  /*0d20*/  IMAD.WIDE.U32 R12, R5, c[0x0][0x180], R248 ;  /* 0x00006000050c7a25 */ /* 0x010fe200078e00f8 */
[----:B------:R-:W-:Y:S01]  /*0d30*/  ISETP.GE.AND P5, PT, R230, c[0x0][0x16c], PT ;  /* 0x00005b00e6007a0c */ /* 0x000fe20003fa6270 */
[----:B------:R-:W-:Y:S01]  /*0d40*/  ULDC.64 UR6, c[0x0][0x178] ;  /* 0x00005e0000067ab9 */ /* 0x000fe20000000a00 */
[----:B------:R-:W-:Y:S01]  /*0d50*/  CS2R R38, SRZ ;  /* 0x0000000000267805 */ /* 0x000fe2000001ff00 */
[----:B------:R-:W-:Y:S01]  /*0d60*/  IMAD.SHL.U32 R6, R6, 0x2, RZ ;  /* 0x0000000206067824 */ /* 0x000fe200078e00ff */
[----:B------:R-:W-:Y:S01]  /*0d70*/  USHF.L.U32 UR4, UR6, 0x5, URZ ;  /* 0x0000000506047899 */ /* 0x000fe2000800063f */
[----:B------:R-:W-:Y:S01]  /*0d80*/  CS2R R36, SRZ ;  /* 0x0000000000247805 */ /* 0x000fe2000001ff00 */
[----:B------:R-:W-:Y:S01]  /*0d90*/  USHF.L.U64.HI UR7, UR6, UR9, UR7 ;  /* 0x0000000906077299 */ /* 0x000fe20008010207 */
[----:B------:R-:W-:Y:S01]  /*0da0*/  P2R R2, PR, RZ, 0x1 ;  /* 0x00000001ff027803 */ /* 0x000fe20000000000 */
[----:B------:R-:W-:Y:S01]  /*0db0*/  CS2R R42, SRZ ;  /* 0x00000000002a7805 */ /* 0x000fe2000001ff00 */
[----:B------:R-:W-:Y:S01]  /*0dc0*/  ISETP.GE.AND P0, PT, R250, c[0x0][0x16c], PT ;  /* 0x00005b00fa007a0c */ /* 0x000fe20003f06270 */
[----:B------:R-:W-:Y:S01]  /*0dd0*/  USHF.L.U64.HI UR7, UR4, 0x1, UR7 ;  /* 0x0000000104077899 */ /* 0x000fe20008010207 */
[----:B------:R-:W-:Y:S01]  /*0de0*/  ISETP.NE.AND P4, PT, R2, RZ, PT ;  /* 0x000000ff0200720c */ /* 0x000fe20003f85270 */
[----:B------:R-:W-:Y:S01]  /*0df0*/  CS2R R40, SRZ ;  /* 0x0000000000287805 */ /* 0x000fe2000001ff00 */
[----:B------:R-:W-:Y:S01]  /*0e00*/  SEL R7, RZ, 0x1, P0 ;  /* 0x00000001ff077807 */ /* 0x000fe20000000000 */
[----:B------:R-:W-:Y:S01]  /*0e10*/  CS2R R46, SRZ ;  /* 0x00000000002e7805 */ /* 0x000fe2000001ff00 */
[----:B------:R-:W-:Y:S01]  /*0e20*/  SHF.R.S32.HI R2, RZ, 0x1f, R5 ;  /* 0x0000001fff027819 */ /* 0x000fe20000011405 */
[----:B------:R-:W-:Y:S01]  /*0e30*/  CS2R R44, SRZ ;  /* 0x00000000002c7805 */ /* 0x000fe2000001ff00 */
[----:B------:R-:W-:Y:S01]  /*0e40*/  LOP3.LUT R6, R6, 0x2, R7, 0xe2, !PT ;  /* 0x0000000206067812 */ /* 0x000fe200078ee207 */
[----:B------:R-:W-:Y:S01]  /*0e50*/  CS2R R34, SRZ ;  /* 0x0000000000227805 */ /* 0x000fe2000001ff00 */
[----:B------:R-:W-:Y:S01]  /*0e60*/  CS2R R32, SRZ ;  /* 0x0000000000207805 */ /* 0x000fe2000001ff00 */
[----:B------:R-:W-:Y:S01]  /*0e70*/  CS2R R30, SRZ ;  /* 0x00000000001e7805 */ /* 0x000fe2000001ff00 */
[----:B------:R-:W-:Y:S01]  /*0e80*/  CS2R R28, SRZ ;  /* 0x00000000001c7805 */ /* 0x000fe2000001ff00 */
[----:B------:R-:W-:Y:S01]  /*0e90*/  @P0 LOP3.LUT R233, R233, 0x1, RZ, 0xfc, !PT ;  /* 0x00000001e9e90812 */ /* 0x000fe200078efcff */
[----:B------:R-:W-:Y:S01]  /*0ea0*/  CS2R R26, SRZ ;  /* 0x00000000001a7805 */ /* 0x000fe2000001ff00 */
[----:B--2---:R-:W-:-:S04]  /*0eb0*/  @!P2 LEA R10, P0, R4, R10, 0x1 ;  /* 0x0000000a040aa211 */ /* 0x004fc800078008ff */
[----:B------:R-:W-:Y:S01]  /*0ec0*/  @!P2 LEA.HI.X R11, R4, R11, R3, 0x1, P0 ;  /* 0x0000000b040ba211 */ /* 0x000fe200000f0c03 */
[----:B------:R-:W-:Y:S01]  /*0ed0*/  IMAD R4, R2, c[0x0][0x180], RZ ;  /* 0x0000600002047a24 */ /* 0x000fe200078e02ff */
[----:B------:R-:W-:Y:S02]  /*0ee0*/  SEL R3, RZ, 0x4, P5 ;  /* 0x00000004ff037807 */ /* 0x000fe40002800000 */
[----:B------:R-:W-:Y:S01]  /*0ef0*/  IADD3 R7, P0, R12, UR10, RZ ;  /* 0x0000000a0c077c10 */ /* 0x000fe2000ff1e0ff */
[----:B------:R-:W-:Y:S01]  /*0f00*/  IMAD R4, R5, c[0x0][0x184], R4 ;  /* 0x0000610005047a24 */ /* 0x000fe200078e0204 */
[----:B------:R-:W-:Y:S01]  /*0f10*/  LOP3.LUT R3, R6, R3, RZ, 0xfc, !PT ;  /* 0x0000000306037212 */ /* 0x000fe200078efcff */
[----:B------:R-:W-:Y:S01]  /*0f20*/  USHF.L.U32 UR10, UR4, 0x1, URZ ;  /* 0x00000001040a7899 */ /* 0x000fe2000800063f */
[----:B------:R2:W-:Y:S02]  /*0f30*/  @!P2 LDGSTS.E.BYPASS.LTC128B.128 [R229+0x2080], [R10.64], !P3 ;  /* 0x020800000ae5afae */ /* 0x0005e4000d901d58 */
[----:B------:R-:W-:Y:S01]  /*0f40*/  IADD3.X R4, R13, UR13, R4, P0, !PT ;  /* 0x0000000d0d047c10 */ /* 0x000fe200087fe404 */
[----:B------:R-:W-:Y:S01]  /*0f50*/  ULDC.64 UR4, c[0x0][0x278] ;  /* 0x00009e0000047ab9 */ /* 0x000fe20000000a00 */
[----:B-1----:R-:W-:Y:S01]  /*0f60*/  LEA R20, P0, R7, c[0x0][0x160], 0x1 ;  /* 0x0000580007147a11 */ /* 0x002fe200078008ff */
[----:B------:R2:W-:Y:S01]  /*0f70*/  @!P2 LDGSTS.E.BYPASS.LTC128B.128 [R229+0x4880], [R10.64+0x80], !P1 ;  /* 0x048800800ae5afae */ /* 0x0005e2000c901d58 */
[----:B------:R-:W-:Y:S01]  /*0f80*/  LOP3.LUT R6, R3, 0x1, RZ, 0xc0, !PT ;  /* 0x0000000103067812 */ /* 0x000fe200078ec0ff */
[----:B------:R-:W-:Y:S01]  /*0f90*/  UIMAD UR15, UR8, UR4, URZ ;  /* 0x00000004080f72a4 */ /* 0x000fe2000f8e023f */
[----:B------:R-:W-:Y:S01]  /*0fa0*/  LEA.HI.X R21, R7, c[0x0][0x164], R4, 0x1, P0 ;  /* 0x0000590007157a11 */ /* 0x000fe200000f0c04 */
[----:B------:R2:W-:Y:S01]  /*0fb0*/  @!P2 LDGSTS.E.BYPASS.LTC128B.128 [R229+0x7080], [R10.64+0x100], !P4 ;  /* 0x070801000ae5afae */ /* 0x0005e2000e101d58 */
[----:B------:R-:W-:Y:S01]  /*0fc0*/  ISETP.NE.U32.AND P3, PT, R6, 0x1, PT ;  /* 0x000000010600780c */ /* 0x000fe20003f65070 */
[----:B------:R-:W-:Y:S01]  /*0fd0*/  UIMAD.WIDE.U32 UR16, UR20, UR4, URZ ;  /* 0x00000004141072a5 */ /* 0x000fe2000f8e003f */
[----:B------:R-:W-:Y:S01]  /*0fe0*/  IADD3 R7, -R236, c[0x0][0x168], RZ ;  /* 0x00005a00ec077a10 */ /* 0x000fe20007ffe1ff */
[----:B------:R-:W0:Y:S01]  /*0ff0*/  LDGDEPBAR ;  /* 0x00000000000079af */ /* 0x000e220000000000 */
[----:B------:R-:W-:Y:S01]  /*1000*/  IADD3 R12, P0, R20, UR10, RZ ;  /* 0x0000000a140c7c10 */ /* 0x000fe2000ff1e0ff */
[----:B------:R-:W-:Y:S01]  /*1010*/  UIMAD UR15, UR20, UR5, UR15 ;  /* 0x00000005140f72a4 */ /* 0x000fe2000f8e020f */
[----:B------:R-:W-:Y:S01]  /*1020*/  LOP3.LUT P2, RZ, R3, 0x2, RZ, 0xc0, !PT ;  /* 0x0000000203ff7812 */ /* 0x000fe2000784c0ff */
[C---:B------:R-:W-:Y:S01]  /*1030*/  IMAD R4, R2.reuse, c[0x0][0x270], RZ ;  /* 0x00009c0002047a24 */ /* 0x040fe200078e02ff */
[----:B------:R-:W-:Y:S01]  /*1040*/  ISETP.LT.OR P1, PT, R7, 0x1, P3 ;  /* 0x000000010700780c */ /* 0x000fe20001f21670 */
[----:B------:R-:W-:Y:S01]  /*1050*/  ULDC.64 UR4, c[0x0][0x218] ;  /* 0x0000860000047ab9 */ /* 0x000fe20000000a00 */
[----:B------:R-:W-:Y:S01]  /*1060*/  IADD3.X R13, R21, UR7, RZ, P0, !PT ;  /* 0x00000007150d7c10 */ /* 0x000fe200087fe4ff */
[----:B------:R-:W-:Y:S01]  /*1070*/  UIMAD.WIDE.U32 UR18, UR20, UR4, URZ ;  /* 0x00000004141272a5 */ /* 0x000fe2000f8e003f */
[----:B------:R-:W-:Y:S01]  /*1080*/  ISETP.LT.OR P0, PT, R7, 0x1, !P2 ;  /* 0x000000010700780c */ /* 0x000fe20005701670 */
[----:B------:R-:W-:Y:S01]  /*1090*/  UIMAD UR4, UR8, UR4, URZ ;  /* 0x00000004080472a4 */ /* 0x000fe2000f8e023f */
[----:B------:R-:W-:Y:S01]  /*10a0*/  LOP3.LUT P4, RZ, R3, 0x4, RZ, 0xc0, !PT ;  /* 0x0000000403ff7812 */ /* 0x000fe2000788c0ff */
[----:B------:R-:W-:Y:S01]  /*10b0*/  UIADD3 UR15, UR17, UR15, URZ ;  /* 0x0000000f110f7290 */ /* 0x000fe2000fffe03f */
[----:B------:R-:W-:Y:S01]  /*10c0*/  IMAD R3, R5, c[0x0][0x274], R4 ;  /* 0x00009d0005037a24 */ /* 0x000fe200078e0204 */
[----:B------:R-:W-:Y:S01]  /*10d0*/  UIMAD UR5, UR20, UR5, UR4 ;  /* 0x00000005140572a4 */ /* 0x000fe2000f8e0204 */
[----:B------:R-:W-:Y:S01]  /*10e0*/  IMAD R6, R2, c[0x0][0x210], RZ ;  /* 0x0000840002067a24 */ /* 0x000fe200078e02ff */
[----:B------:R-:W-:-:S02]  /*10f0*/  ISETP.LT.OR P2, PT, R7, 0x21, !P2 ;  /* 0x000000210700780c */ /* 0x000fc40005741670 */
[----:B------:R1:W-:Y:S01]  /*1100*/  LDGSTS.E.BYPASS.LTC128B.128 [R229+0xf080], [R20.64], !P1 ;  /* 0x0f08000014e57fae */ /* 0x0003e2000c901d58 */
[----:B------:R-:W-:Y:S01]  /*1110*/  ISETP.LT.OR P1, PT, R7, 0x21, P3 ;  /* 0x000000210700780c */ /* 0x000fe20001f21670 */
[----:B------:R-:W-:Y:S01]  /*1120*/  UIADD3 UR14, UR19, UR5, URZ ;  /* 0x00000005130e7290 */ /* 0x000fe2000fffe03f */
[----:B------:R-:W-:Y:S01]  /*1130*/  IMAD R6, R5, c[0x0][0x214], R6 ;  /* 0x0000850005067a24 */ /* 0x000fe200078e0206 */
[----:B------:R1:W-:Y:S01]  /*1140*/  LDGSTS.E.BYPASS.LTC128B.128 [R229+0x11080], [R20.64+0x80], !P0 ;  /* 0x1108008014e57fae */ /* 0x0003e2000c101d58 */
[----:B------:R-:W-:Y:S01]  /*1150*/  ISETP.LT.OR P0, PT, R7, 0x1, !P4 ;  /* 0x000000010700780c */ /* 0x000fe20006701670 */
[----:B--2---:R-:W-:Y:S01]  /*1160*/  IMAD.WIDE.U32 R10, R5, c[0x0][0x210], R240 ;  /* 0x00008400050a7a25 */ /* 0x004fe200078e00f0 */
[----:B------:R-:W-:Y:S01]  /*1170*/  ULDC.64 UR4, c[0x0][0x208] ;  /* 0x0000820000047ab9 */ /* 0x000fe20000000a00 */
[----:B------:R-:W-:Y:S01]  /*1180*/  ISETP.LT.OR P3, PT, R7, 0x21, !P4 ;  /* 0x000000210700780c */ /* 0x000fe20006761670 */
[----:B------:R-:W-:Y:S01]  /*1190*/  USHF.L.U32 UR11, UR4, 0x5, URZ ;  /* 0x00000005040b7899 */ /* 0x000fe2000800063f */
[----:B------:R-:W-:Y:S01]  /*11a0*/  ISETP.GT.AND P4, PT, R234, 0xf, PT ;  /* 0x0000000fea00780c */ /* 0x000fe20003f84270 */
[----:B------:R-:W-:-:S04]  /*11b0*/  USHF.L.U64.HI UR5, UR4, UR9, UR5 ;  /* 0x0000000904057299 */ /* 0x000fc80008010205 */
[----:B------:R-:W-:-:S03]  /*11c0*/  USHF.L.U64.HI UR5, UR11, 0x1, UR5 ;  /* 0x000000010b057899 */ /* 0x000fc60008010205 */
[----:B------:R1:W-:Y:S01]  /*11d0*/  LDGSTS.E.BYPASS.LTC128B.128 [R229+0x13080], [R20.64+0x100], !P0 ;  /* 0x1308010014e57fae */ /* 0x0003e2000c101d58 */
[----:B------:R-:W-:-:S03]  /*11e0*/  IADD3 R4, P0, R14, UR16, RZ ;  /* 0x000000100e047c10 */ /* 0x000fc6000ff1e0ff */
[----:B------:R2:W-:Y:S01]  /*11f0*/  LDGSTS.E.BYPASS.LTC128B.128 [R229+0x10080], [R12.64], !P1 ;  /* 0x100800000ce57fae */ /* 0x0005e2000c901d58 */
[----:B------:R-:W-:Y:S02]  /*1200*/  IADD3.X R3, R15, UR15, R3, P0, !PT ;  /* 0x0000000f0f037c10 */ /* 0x000fe400087fe403 */
[----:B------:R-:W-:-:S04]  /*1210*/  IADD3 R8, P0, R10, UR18, RZ ;  /* 0x000000120a087c10 */ /* 0x000fc8000ff1e0ff */
[----:B------:R-:W-:Y:S01]  /*1220*/  IADD3.X R11, R11, UR14, R6, P0, !PT ;  /* 0x0000000e0b0b7c10 */ /* 0x000fe200087fe406 */
[----:B------:R-:W-:Y:S01]  /*1230*/  IMAD.U32 R6, RZ, RZ, UR10 ;  /* 0x0000000aff067e24 */ /* 0x000fe2000f8e00ff */
[----:B------:R-:W-:Y:S01]  /*1240*/  LEA R14, P0, R8, c[0x0][0x1f0], 0x1 ;  /* 0x00007c00080e7a11 */ /* 0x000fe200078008ff */
[----:B------:R-:W-:-:S03]  /*1250*/  USHF.L.U32 UR10, UR11, 0x1, URZ ;  /* 0x000000010b0a7899 */ /* 0x000fc6000800063f */
[----:B------:R-:W-:Y:S02]  /*1260*/  LEA.HI.X R15, R8, c[0x0][0x1f4], R11, 0x1, P0 ;  /* 0x00007d00080f7a11 */ /* 0x000fe400000f0c0b */
[----:B-----5:R-:W-:-:S04]  /*1270*/  IADD3 R22, P1, P0, R6, 0x80, R20 ;  /* 0x0000008006167810 */ /* 0x020fc8000783e014 */
[--C-:B------:R-:W-:Y:S02]  /*1280*/  IADD3.X R23, RZ, UR7, R21.reuse, P1, P0 ;  /* 0x00000007ff177c10 */ /* 0x100fe40008fe0415 */
[----:B---3--:R-:W-:Y:S01]  /*1290*/  IADD3 R24, P1, P0, R6, 0x100, R20 ;  /* 0x0000010006187810 */ /* 0x008fe2000783e014 */
[----:B-1----:R-:W-:Y:S02]  /*12a0*/  IMAD.U32 R20, RZ, RZ, UR10 ;  /* 0x0000000aff147e24 */ /* 0x002fe4000f8e00ff */
[----:B------:R1:W-:Y:S01]  /*12b0*/  LDGSTS.E.BYPASS.LTC128B.128 [R229+0x12080], [R22.64], !P2 ;  /* 0x1208000016e57fae */ /* 0x0003e2000d101d58 */
[----:B------:R-:W-:Y:S02]  /*12c0*/  IADD3.X R25, RZ, UR7, R21, P1, P0 ;  /* 0x00000007ff197c10 */ /* 0x000fe40008fe0415 */
[----:B------:R-:W-:Y:S02]  /*12d0*/  ISETP.GE.AND P2, PT, R250, c[0x0][0x1fc], PT ;  /* 0x00007f00fa007a0c */ /* 0x000fe40003f46270 */
[----:B------:R-:W-:Y:S01]  /*12e0*/  IADD3 R20, P1, P0, R20, 0x100, R14 ;  /* 0x0000010014147810 */ /* 0x000fe2000783e00e */
[----:B------:R3:W-:Y:S01]  /*12f0*/  LDGSTS.E.BYPASS.LTC128B.128 [R229+0x14080], [R24.64], !P3 ;  /* 0x1408000018e57fae */ /* 0x0007e2000d901d58 */
[----:B------:R-:W-:-:S02]  /*1300*/  ISETP.GE.AND P3, PT, R231, c[0x0][0x1fc], PT ;  /* 0x00007f00e7007a0c */ /* 0x000fc40003f66270 */
[----:B------:R-:W-:Y:S02]  /*1310*/  IADD3.X R21, RZ, UR5, R15, P1, P0 ;  /* 0x00000005ff157c10 */ /* 0x000fe40008fe040f */
[C---:B------:R-:W-:Y:S02]  /*1320*/  LEA R10, P0, R4.reuse, c[0x0][0x258], 0x2 ;  /* 0x00009600040a7a11 */ /* 0x040fe400078010ff */
[C---:B------:R-:W-:Y:S02]  /*1330*/  ISETP.LT.OR P1, PT, R7.reuse, 0x1, P2 ;  /* 0x000000010700780c */ /* 0x040fe40001721670 */
[----:B------:R-:W-:Y:S01]  /*1340*/  LEA.HI.X R11, R4, c[0x0][0x25c], R3, 0x2, P0 ;  /* 0x00009700040b7a11 */ /* 0x000fe200000f1403 */
[----:B------:R-:W-:Y:S01]  /*1350*/  @!P4 IMAD.SHL.U32 R3, R234, 0x10, RZ ;  /* 0x00000010ea03c824 */ /* 0x000fe200078e00ff */
[----:B------:R-:W-:Y:S01]  /*1360*/  ISETP.LT.OR P0, PT, R7, 0x1, P3 ;  /* 0x000000010700780c */ /* 0x000fe20001f01670 */
[----:B------:R-:W-:Y:S01]  /*1370*/  IMAD R4, R2, c[0x0][0x288], RZ ;  /* 0x0000a20002047a24 */ /* 0x000fe200078e02ff */
[----:B------:R-:W-:-:S02]  /*1380*/  ISETP.GE.AND P2, PT, R230, c[0x0][0x1fc], PT ;  /* 0x00007f00e6007a0c */ /* 0x000fc40003f46270 */
[----:B------:R4:W-:Y:S01]  /*1390*/  @!P4 LDGSTS.E.BYPASS.LTC128B.128 [R3+0x21080], [R10.64] ;  /* 0x210800000a03cfae */ /* 0x0009e2000b901d58 */
[-C--:B--2---:R-:W-:Y:S01]  /*13a0*/  LEA.HI R13, R19, R234.reuse, RZ, 0x4 ;  /* 0x000000ea130d7211 */ /* 0x084fe200078f20ff */
[----:B------:R-:W-:Y:S01]  /*13b0*/  IMAD R4, R5, c[0x0][0x28c], R4 ;  /* 0x0000a30005047a24 */ /* 0x000fe200078e0204 */
[CC--:B------:R-:W-:Y:S01]  /*13c0*/  LEA.HI R6, R19.reuse, R234.reuse, RZ, 0x5 ;  /* 0x000000ea13067211 */ /* 0x0c0fe200078f28ff */
[----:B------:R-:W0:Y:S01]  /*13d0*/  LDGDEPBAR ;  /* 0x00000000000079af */ /* 0x000e220000000000 */
[----:B------:R-:W-:Y:S02]  /*13e0*/  SHF.R.S32.HI R8, RZ, 0x4, R13 ;  /* 0x00000004ff087819 */ /* 0x000fe4000001140d */
[----:B------:R-:W-:Y:S01]  /*13f0*/  LEA.HI R12, R19, R234, RZ, 0x7 ;  /* 0x000000ea130c7211 */ /* 0x000fe200078f38ff */
[----:B------:R2:W-:Y:S01]  /*1400*/  LDGSTS.E.BYPASS.LTC128B.128 [R229+0x1b080], [R14.64], !P1 ;  /* 0x1b0800000ee57fae */ /* 0x0005e2000c901d58 */
[----:B------:R-:W-:-:S03]  /*1410*/  ISETP.GE.AND P1, PT, R250, c[0x0][0x1fc], PT ;  /* 0x00007f00fa007a0c */ /* 0x000fc60003f26270 */
[----:B------:R2:W-:Y:S01]  /*1420*/  LDGSTS.E.BYPASS.LTC128B.128 [R229+0x1d080], [R14.64+0x80], !P0 ;  /* 0x1d0800800ee57fae */ /* 0x0005e2000c101d58 */
[----:B-1----:R-:W-:Y:S01]  /*1430*/  IADD3 R22, P0, R14, UR10, RZ ;  /* 0x0000000a0e167c10 */ /* 0x002fe2000ff1e0ff */
[----:B---3--:R-:W-:-:S03]  /*1440*/  IMAD.WIDE.U32 R24, R5, c[0x0][0x288], R238 ;  /* 0x0000a20005187a25 */ /* 0x008fc600078e00ee */
[----:B------:R-:W-:Y:S01]  /*1450*/  IADD3.X R23, R15, UR5, RZ, P0, !PT ;  /* 0x000000050f177c10 */ /* 0x000fe200087fe4ff */
[----:B------:R-:W-:Y:S01]  /*1460*/  ULDC.64 UR4, c[0x0][0x290] ;  /* 0x0000a40000047ab9 */ /* 0x000fe20000000a00 */
[----:B------:R-:W-:Y:S01]  /*1470*/  ISETP.LT.OR P0, PT, R7, 0x1, P2 ;  /* 0x000000010700780c */ /* 0x000fe20001701670 */
[----:B------:R-:W-:Y:S02]  /*1480*/  UIMAD UR7, UR8, UR4, URZ ;  /* 0x00000004080772a4 */ /* 0x000fe4000f8e023f */
[----:B------:R-:W-:Y:S02]  /*1490*/  UIMAD.WIDE.U32 UR10, UR20, UR4, URZ ;  /* 0x00000004140a72a5 */ /* 0x000fe4000f8e003f */
[----:B------:R-:W-:Y:S01]  /*14a0*/  UIMAD UR5, UR20, UR5, UR7 ;  /* 0x00000005140572a4 */ /* 0x000fe2000f8e0207 */
[----:B----4-:R-:W-:-:S03]  /*14b0*/  LEA.HI R11, R19, R234, RZ, 0x2 ;  /* 0x000000ea130b7211 */ /* 0x010fc600078f10ff */
[----:B------:R-:W-:Y:S01]  /*14c0*/  UIADD3 UR16, UR11, UR5, URZ ;  /* 0x000000050b107290 */ /* 0x000fe2000fffe03f */
[----:B------:R-:W-:Y:S02]  /*14d0*/  LEA.HI R3, R13, R8, RZ, 0x1 ;  /* 0x000000080d037211 */ /* 0x000fe400078f08ff */
[--C-:B------:R-:W-:Y:S01]  /*14e0*/  SHF.R.S32.HI R17, RZ, 0x2, R11.reuse ;  /* 0x00000002ff117819 */ /* 0x100fe2000001140b */
[----:B------:R2:W-:Y:S01]  /*14f0*/  LDGSTS.E.BYPASS.LTC128B.128 [R229+0x1f080], [R14.64+0x100], !P0 ;  /* 0x1f0801000ee57fae */ /* 0x0005e2000c101d58 */
[----:B------:R-:W-:Y:S01]  /*1500*/  SHF.R.S32.HI R232, RZ, 0x1f, R11 ;  /* 0x0000001fffe87819 */ /* 0x000fe2000001140b */
[----:B------:R-:W-:Y:S01]  /*1510*/  ULDC UR11, c[0x0][0x168] ;  /* 0x00005a00000b7ab9 */ /* 0x000fe20000000800 */
[----:B------:R-:W-:Y:S01]  /*1520*/  ISETP.LT.OR P0, PT, R7, 0x21, P1 ;  /* 0x000000210700780c */ /* 0x000fe20000f01670 */
[----:B------:R-:W-:Y:S01]  /*1530*/  UISETP.GE.AND UP0, UPT, UR11, 0x1, UPT ;  /* 0x000000010b00788c */ /* 0x000fe2000bf06270 */
[----:B------:R-:W-:Y:S02]  /*1540*/  LEA.HI R232, R232, R17, RZ, 0x3 ;  /* 0x00000011e8e87211 */ /* 0x000fe400078f18ff */
[----:B------:R-:W-:-:S02]  /*1550*/  LOP3.LUT R3, R3, 0xfffffffe, RZ, 0xc0, !PT ;  /* 0xfffffffe03037812 */ /* 0x000fc400078ec0ff */
[----:B------:R-:W-:Y:S02]  /*1560*/  LOP3.LUT R232, R232, 0xfffffff8, RZ, 0xc0, !PT ;  /* 0xfffffff8e8e87812 */ /* 0x000fe400078ec0ff */
[----:B------:R-:W-:Y:S01]  /*1570*/  SHF.R.S32.HI R10, RZ, 0x5, R6 ;  /* 0x00000005ff0a7819 */ /* 0x000fe20000011406 */
[----:B------:R-:W-:Y:S01]  /*1580*/  IMAD.IADD R3, R8, 0x1, -R3 ;  /* 0x0000000108037824 */ /* 0x000fe200078e0a03 */
[----:B------:R-:W-:Y:S01]  /*1590*/  LOP3.LUT R13, R13, 0xfffffff0, RZ, 0xc0, !PT ;  /* 0xfffffff00d0d7812 */ /* 0x000fe200078ec0ff */
[----:B------:R-:W-:Y:S01]  /*15a0*/  IMAD.IADD R232, R17, 0x1, -R232 ;  /* 0x0000000111e87824 */ /* 0x000fe200078e0ae8 */
[----:B------:R-:W-:Y:S01]  /*15b0*/  SHF.R.S32.HI R17, RZ, 0x1f, R6 ;  /* 0x0000001fff117819 */ /* 0x000fe20000011406 */
[----:B------:R1:W-:Y:S01]  /*15c0*/  LDGSTS.E.BYPASS.LTC128B.128 [R229+0x1c080], [R22.64], !P0 ;  /* 0x1c08000016e57fae */ /* 0x0003e2000c101d58 */
[----:B------:R-:W-:Y:S01]  /*15d0*/  ISETP.LT.OR P1, PT, R7, 0x21, P3 ;  /* 0x000000210700780c */ /* 0x000fe20001f21670 */
[----:B------:R-:W-:Y:S01]  /*15e0*/  IMAD.IADD R13, R234, 0x1, -R13 ;  /* 0x00000001ea0d7824 */ /* 0x000fe200078e0a0d */
[----:B------:R-:W-:Y:S01]  /*15f0*/  LEA.HI R8, R17, R10, RZ, 0x2 ;  /* 0x0000000a11087211 */ /* 0x000fe200078f10ff */
[----:B------:R-:W-:Y:S01]  /*1600*/  IMAD.SHL.U32 R228, R3, 0x8, RZ ;  /* 0x0000000803e47824 */ /* 0x000fe200078e00ff */
[----:B------:R-:W-:Y:S01]  /*1610*/  LOP3.LUT R11, R11, 0xfffffffc, RZ, 0xc0, !PT ;  /* 0xfffffffc0b0b7812 */ /* 0x000fe200078ec0ff */
[----:B------:R-:W-:Y:S01]  /*1620*/  IMAD.SHL.U32 R219, R13, 0x10, RZ ;  /* 0x000000100ddb7824 */ /* 0x000fe200078e00ff */
[----:B------:R-:W-:-:S02]  /*1630*/  LOP3.LUT R17, R8, 0xfffffffc, RZ, 0xc0, !PT ;  /* 0xfffffffc08117812 */ /* 0x000fc400078ec0ff */
[----:B------:R-:W-:Y:S02]  /*1640*/  SHF.R.S32.HI R18, RZ, 0x1f, R13 ;  /* 0x0000001fff127819 */ /* 0x000fe4000001140d */
[----:B--2---:R-:W-:Y:S02]  /*1650*/  IADD3 R15, P0, R24, UR10, RZ ;  /* 0x0000000a180f7c10 */ /* 0x004fe4000ff1e0ff */
[----:B------:R-:W-:Y:S01]  /*1660*/  LOP3.LUT R219, R219, 0xf0, RZ, 0xc0, !PT ;  /* 0x000000f0dbdb7812 */ /* 0x000fe200078ec0ff */
[----:B------:R1:W-:Y:S01]  /*1670*/  LDGSTS.E.BYPASS.LTC128B.128 [R229+0x1e080], [R22.64+0x80], !P1 ;  /* 0x1e08008016e57fae */ /* 0x0003e2000c901d58 */
[----:B------:R-:W-:Y:S02]  /*1680*/  IADD3.X R4, R25, UR16, R4, P0, !PT ;  /* 0x0000001019047c10 */ /* 0x000fe400087fe404 */
[----:B------:R-:W-:Y:S01]  /*1690*/  LEA R14, P0, R15, c[0x0][0x280], 0x2 ;  /* 0x0000a0000f0e7a11 */ /* 0x000fe200078010ff */
[----:B------:R-:W-:Y:S01]  /*16a0*/  CS2R R24, SRZ ;  /* 0x0000000000187805 */ /* 0x000fe2000001ff00 */
[----:B------:R-:W-:Y:S01]  /*16b0*/  LEA.HI R217, R18, R13, RZ, 0x3 ;  /* 0x0000000d12d97211 */ /* 0x000fe200078f18ff */
[----:B------:R-:W-:Y:S01]  /*16c0*/  IMAD.SHL.U32 R18, R13, 0x2, RZ ;  /* 0x000000020d127824 */ /* 0x000fe200078e00ff */
[----:B------:R-:W-:-:S02]  /*16d0*/  LEA.HI.X R15, R15, c[0x0][0x284], R4, 0x2, P0 ;  /* 0x0000a1000f0f7a11 */ /* 0x000fc400000f1404 */
[----:B------:R-:W-:Y:S01]  /*16e0*/  SHF.R.S32.HI R4, RZ, 0x7, R12 ;  /* 0x00000007ff047819 */ /* 0x000fe2000001140c */
[C---:B------:R-:W-:Y:S01]  /*16f0*/  IMAD.IADD R12, R10.reuse, 0x1, -R17 ;  /* 0x000000010a0c7824 */ /* 0x040fe200078e0a11 */
[----:B------:R-:W-:Y:S01]  /*1700*/  ISETP.LT.OR P0, PT, R7, 0x21, P2 ;  /* 0x000000210700780c */ /* 0x000fe20001701670 */
[----:B------:R-:W-:Y:S01]  /*1710*/  IMAD.SHL.U32 R10, R10, 0x100, RZ ;  /* 0x000001000a0a7824 */ /* 0x000fe200078e00ff */
[----:B------:R-:W-:Y:S01]  /*1720*/  LOP3.LUT P2, RZ, R9, 0x4, RZ, 0xc0, !PT ;  /* 0x0000000409ff7812 */ /* 0x000fe2000784c0ff */
[----:B------:R-:W-:Y:S01]  /*1730*/  IMAD.SHL.U32 R8, R4, 0x8, RZ ;  /* 0x0000000804087824 */ /* 0x000fe200078e00ff */
[----:B------:R-:W-:Y:S01]  /*1740*/  LOP3.LUT R228, R228, 0x8, RZ, 0xc0, !PT ;  /* 0x00000008e4e47812 */ /* 0x000fe200078ec0ff */
[----:B------:R-:W-:Y:S01]  /*1750*/  IMAD.SHL.U32 R246, R12, 0x10, RZ ;  /* 0x000000100cf67824 */ /* 0x000fe200078e00ff */
[----:B------:R-:W-:Y:S01]  /*1760*/  LOP3.LUT R7, R219, 0x100, R10, 0xf8, !PT ;  /* 0x00000100db077812 */ /* 0x000fe200078ef80a */
[----:B------:R-:W-:Y:S01]  /*1770*/  IMAD.SHL.U32 R17, R232, 0x10, RZ ;  /* 0x00000010e8117824 */ /* 0x000fe200078e00ff */
[C---:B------:R-:W-:Y:S01]  /*1780*/  LOP3.LUT R10, R217.reuse, 0xfffffff8, RZ, 0xc0, !PT ;  /* 0xfffffff8d90a7812 */ /* 0x040fe200078ec0ff */
[----:B------:R-:W-:Y:S01]  /*1790*/  IMAD.SHL.U32 R217, R217, 0x40, RZ ;  /* 0x00000040d9d97824 */ /* 0x000fe200078e00ff */
[----:B------:R-:W-:-:S02]  /*17a0*/  LOP3.LUT R8, R8, 0x8, RZ, 0xc0, !PT ;  /* 0x0000000808087812 */ /* 0x000fc400078ec0ff */
[----:B------:R-:W-:Y:S01]  /*17b0*/  SHF.R.U32.HI R218, RZ, 0x3, R7 ;  /* 0x00000003ffda7819 */ /* 0x000fe20000011607 */
[----:B------:R-:W-:Y:S01]  /*17c0*/  IMAD.IADD R10, R13, 0x1, -R10 ;  /* 0x000000010d0a7824 */ /* 0x000fe200078e0a0a */
[----:B------:R-:W-:Y:S01]  /*17d0*/  LOP3.LUT R219, R219, R8, RZ, 0xfc, !PT ;  /* 0x00000008dbdb7212 */ /* 0x000fe200078efcff */
[----:B------:R1:W-:Y:S01]  /*17e0*/  LDGSTS.E.BYPASS.LTC128B.128 [R229+0x20080], [R20.64], !P0 ;  /* 0x2008000014e57fae */ /* 0x0003e2000c101d58 */
[----:B------:R-:W-:Y:S02]  /*17f0*/  LOP3.LUT R218, R218, 0x38, RZ, 0xc0, !PT ;  /* 0x00000038dada7812 */ /* 0x000fe400078ec0ff */
[----:B------:R-:W-:Y:S02]  /*1800*/  LOP3.LUT P0, RZ, R10, 0x2, RZ, 0xc0, !PT ;  /* 0x000000020aff7812 */ /* 0x000fe4000780c0ff */
[----:B------:R-:W-:Y:S01]  /*1810*/  LOP3.LUT R219, R219, 0x18, R18, 0x78, !PT ;  /* 0x00000018dbdb7812 */ /* 0x000fe200078e7812 */
[----:B------:R-:W-:Y:S01]  /*1820*/  IMAD.IADD R18, R234, 0x1, -R11 ;  /* 0x00000001ea127824 */ /* 0x000fe200078e0a0b */
[----:B------:R-:W-:Y:S01]  /*1830*/  SEL R225, R215, 0xfffffff0, !P0 ;  /* 0xfffffff0d7e17807 */ /* 0x000fe20004000000 */
[----:B------:R-:W-:Y:S01]  /*1840*/  IMAD.SHL.U32 R11, R3, 0x20, RZ ;  /* 0x00000020030b7824 */ /* 0x000fe200078e00ff */
[C---:B------:R-:W-:Y:S01]  /*1850*/  LOP3.LUT P0, RZ, R9.reuse, 0x2, RZ, 0xc0, !PT ;  /* 0x0000000209ff7812 */ /* 0x040fe2000780c0ff */
[----:B------:R-:W-:Y:S01]  /*1860*/  IMAD.SHL.U32 R9, R9, 0x40, RZ ;  /* 0x0000004009097824 */ /* 0x000fe200078e00ff */
[C---:B------:R-:W-:Y:S01]  /*1870*/  LOP3.LUT P1, RZ, R10.reuse, 0x4, RZ, 0xc0, !PT ;  /* 0x000000040aff7812 */ /* 0x040fe2000782c0ff */
[----:B------:R-:W-:Y:S01]  /*1880*/  IMAD.SHL.U32 R10, R10, 0x40, RZ ;  /* 0x000000400a0a7824 */ /* 0x000fe200078e00ff */
[----:B------:R-:W-:-:S02]  /*1890*/  LOP3.LUT R11, R11, 0x20, RZ, 0xc0, !PT ;  /* 0x000000200b0b7812 */ /* 0x000fc400078ec0ff */
[----:B------:R-:W-:Y:S02]  /*18a0*/  LOP3.LUT R9, R9, 0x1c0, RZ, 0xc0, !PT ;  /* 0x000001c009097812 */ /* 0x000fe400078ec0ff */
[----:B------:R-:W-:Y:S02]  /*18b0*/  LOP3.LUT R0, R11, 0x18, R0, 0xf8, !PT ;  /* 0x000000180b007812 */ /* 0x000fe400078ef800 */
[----:B------:R-:W-:Y:S02]  /*18c0*/  LOP3.LUT R11, R9, 0x30, R246, 0xf8, !PT ;  /* 0x00000030090b7812 */ /* 0x000fe400078ef8f6 */
[----:B------:R-:W-:Y:S01]  /*18d0*/  LOP3.LUT P3, RZ, R13, 0x2, RZ, 0xc0, !PT ;  /* 0x000000020dff7812 */ /* 0x000fe2000786c0ff */
[----:B------:R-:W-:Y:S01]  /*18e0*/  IMAD.SHL.U32 R13, R12, 0x100, RZ ;  /* 0x000001000c0d7824 */ /* 0x000fe200078e00ff */
[--C-:B------:R-:W-:Y:S02]  /*18f0*/  LOP3.LUT R226, R11, 0x8, R16.reuse, 0xf8, !PT ;  /* 0x000000080be27812 */ /* 0x100fe400078ef810 */
[----:B------:R-:W-:-:S02]  /*1900*/  LOP3.LUT R16, R9, 0x8, R16, 0xf8, !PT ;  /* 0x0000000809107812 */ /* 0x000fc400078ef810 */
[----:B------:R-:W-:Y:S02]  /*1910*/  SHF.R.U32.HI R9, RZ, 0x3, R9 ;  /* 0x00000003ff097819 */ /* 0x000fe40000011609 */
[----:B------:R-:W-:Y:S02]  /*1920*/  LEA.HI R245, R12, R12, RZ, 0x1 ;  /* 0x0000000c0cf57211 */ /* 0x000fe400078f08ff */
[----:B------:R-:W-:Y:S02]  /*1930*/  LOP3.LUT R10, R10, 0x1c0, RZ, 0xc0, !PT ;  /* 0x000001c00a0a7812 */ /* 0x000fe400078ec0ff */
[----:B------:R-:W-:Y:S01]  /*1940*/  LOP3.LUT R8, R8, 0x70, R17, 0xf8, !PT ;  /* 0x0000007008087812 */ /* 0x000fe200078ef811 */
[----:B------:R-:W-:Y:S01]  /*1950*/  IMAD.SHL.U32 R245, R245, 0x100, RZ ;  /* 0x00000100f5f57824 */ /* 0x000fe200078e00ff */
[----:B------:R-:W-:Y:S02]  /*1960*/  LOP3.LUT R218, R218, R7, R228, 0x1e, !PT ;  /* 0x00000007dada7212 */ /* 0x000fe400078e1ee4 */
[----:B------:R-:W-:-:S02]  /*1970*/  SEL R215, R215, 0xfffffff0, !P0 ;  /* 0xfffffff0d7d77807 */ /* 0x000fc40004000000 */
[-C--:B------:R-:W-:Y:S02]  /*1980*/  LOP3.LUT R7, R16, R9.reuse, RZ, 0x3c, !PT ;  /* 0x0000000910077212 */ /* 0x080fe400078e3cff */
[----:B------:R-:W-:Y:S02]  /*1990*/  LOP3.LUT R226, R226, R9, RZ, 0x3c, !PT ;  /* 0x00000009e2e27212 */ /* 0x000fe400078e3cff */
[----:B------:R-:W-:Y:S01]  /*19a0*/  SHF.R.U32.HI R9, RZ, 0x3, R10 ;  /* 0x00000003ff097819 */ /* 0x000fe2000001160a */
[----:B------:R-:W-:Y:S01]  /*19b0*/  IMAD R224, R4, 0x200, R7 ;  /* 0x0000020004e07824 */ /* 0x000fe200078e0207 */
[----:B------:R-:W-:Y:S01]  /*19c0*/  PLOP3.LUT P0, PT, PT, PT, UP0, 0x80, 0x0 ;  /* 0x000000000000781c */ /* 0x000fe20003f0f008 */
[----:B------:R-:W-:Y:S01]  /*19d0*/  IMAD R226, R3, 0x200, R226 ;  /* 0x0000020003e27824 */ /* 0x000fe200078e02e2 */
[----:B------:R-:W-:Y:S02]  /*19e0*/  LOP3.LUT R8, R8, 0x100, R13, 0xf8, !PT ;  /* 0x0000010008087812 */ /* 0x000fe400078ef80d */
[----:B------:R-:W-:-:S02]  /*19f0*/  LOP3.LUT R217, R217, 0xfffffe00, RZ, 0xc0, !PT ;  /* 0xfffffe00d9d97812 */ /* 0x000fc400078ec0ff */
[C---:B------:R-:W-:Y:S02]  /*1a00*/  LOP3.LUT R228, R9.reuse, R10, R228, 0x1e, !PT ;  /* 0x0000000a09e47212 */ /* 0x040fe400078e1ee4 */
[----:B------:R-:W-:Y:S01]  /*1a10*/  LOP3.LUT R0, R9, R0, R10, 0x1e, !PT ;  /* 0x0000000009007212 */ /* 0x000fe200078e1e0a */
[----:B------:R-:W-:Y:S01]  /*1a20*/  @!P4 IMAD.SHL.U32 R9, R234, 0x10, RZ ;  /* 0x00000010ea09c824 */ /* 0x000fe200078e00ff */
[----:B------:R-:W-:Y:S01]  /*1a30*/  LOP3.LUT R245, R245, 0x7ffffe00, RZ, 0xc0, !PT ;  /* 0x7ffffe00f5f57812 */ /* 0x000fe200078ec0ff */
[----:B------:R-:W-:Y:S01]  /*1a40*/  IMAD R3, R12, 0x400, R217 ;  /* 0x000004000c037824 */ /* 0x000fe200078e02d9 */
[----:B------:R-:W-:Y:S02]  /*1a50*/  SHF.R.U32.HI R11, RZ, 0x3, R8 ;  /* 0x00000003ff0b7819 */ /* 0x000fe40000011608 */
[----:B------:R-:W-:Y:S01]  /*1a60*/  LOP3.LUT R217, R0, R217, RZ, 0xfc, !PT ;  /* 0x000000d900d97212 */ /* 0x000fe200078efcff */
[----:B------:R1:W-:Y:S01]  /*1a70*/  @!P4 LDGSTS.E.BYPASS.LTC128B.128 [R9+0x21280], [R14.64] ;  /* 0x212800000e09cfae */ /* 0x0003e2000b901d58 */
[----:B------:R-:W-:Y:S01]  /*1a80*/  LOP3.LUT R8, R8, 0x28, R11, 0x78, !PT ;  /* 0x0000002808087812 */ /* 0x000fe200078e780b */
[----:B------:R-:W-:Y:S01]  /*1a90*/  IMAD.MOV.U32 R0, RZ, RZ, 0x120 ;  /* 0x00000120ff007424 */ /* 0x000fe200078e00ff */
[----:B------:R-:W-:Y:S01]  /*1aa0*/  SEL R213, R223, 0xffffffe0, !P2 ;  /* 0xffffffe0dfd57807 */ /* 0x000fe20005000000 */
[----:B------:R-:W-:Y:S01]  /*1ab0*/  IMAD R245, R18, 0x2, R245 ;  /* 0x0000000212f57824 */ /* 0x000fe200078e02f5 */
[----:B------:R-:W0:Y:S01]  /*1ac0*/  LDGDEPBAR ;  /* 0x00000000000079af */ /* 0x000e220000000000 */
[----:B------:R-:W-:Y:S01]  /*1ad0*/  IMAD.IADD R228, R3, 0x1, R228 ;  /* 0x0000000103e47824 */ /* 0x000fe200078e02e4 */
[----:B------:R-:W-:Y:S01]  /*1ae0*/  SEL R0, R0, 0xe0, !P3 ;  /* 0x000000e000007807 */ /* 0x000fe20005800000 */
[----:B------:R-:W-:Y:S01]  /*1af0*/  IMAD.IADD R245, R245, 0x1, R8 ;  /* 0x00000001f5f57824 */ /* 0x000fe200078e0208 */
[----:B------:R-:W0:Y:S01]  /*1b00*/  LDGDEPBAR ;  /* 0x00000000000079af */ /* 0x000e220000000000 */
[----:B------:R-:W-:Y:S01]  /*1b10*/  SEL R223, R223, 0xffffffe0, !P1 ;  /* 0xffffffe0dfdf7807 */ /* 0x000fe20004800000 */
[----:B------:R-:W-:Y:S05]  /*1b20*/  @!P0 BRA `(.L_x_656) ;  /* 0x0000478000008947 */ /* 0x000fea0003800000 */
[----:B------:R-:W-:Y:S01]  /*1b30*/  SHF.R.S32.HI R235, RZ, 0x1f, R234 ;  /* 0x0000001fffeb7819 */ /* 0x000fe200000114ea */
[----:B------:R-:W-:Y:S01]  /*1b40*/  IMAD R2, R2, c[0x0][0x238], RZ ;  /* 0x00008e0002027a24 */ /* 0x000fe200078e02ff */
[----:B------:R-:W-:Y:S01]  /*1b50*/  ULDC.64 UR4, c[0x0][0x240] ;  /* 0x0000900000047ab9 */ /* 0x000fe20000000a00 */
[----:B------:R-:W-:Y:S01]  /*1b60*/  LOP3.LUT R7, R6, 0xffffffe0, RZ, 0xc0, !PT ;  /* 0xffffffe006077812 */ /* 0x000fe200078ec0ff */
[----:B------:R-:W-:Y:S01]  /*1b70*/  UIMAD UR4, UR8, UR4, URZ ;  /* 0x00000004080472a4 */ /* 0x000fe2000f8e023f */
[C---:B------:R-:W-:Y:S01]  /*1b80*/  IMAD R2, R5.reuse, c[0x0][0x23c], R2 ;  /* 0x00008f0005027a24 */ /* 0x040fe200078e0202 */
[----:B------:R-:W-:Y:S01]  /*1b90*/  UMOV UR7, 0x6 ;  /* 0x0000000600077882 */ /* 0x000fe20000000000 */
[----:B-1----:R-:W-:Y:S01]  /*1ba0*/  IMAD.WIDE.U32 R8, R5, c[0x0][0x238], R234 ;  /* 0x00008e0005087a25 */ /* 0x002fe200078e00ea */
[----:B------:R-:W-:Y:S01]  /*1bb0*/  ULDC UR17, c[0x0][0x17c] ;  /* 0x00005f0000117ab9 */ /* 0x000fe20000000800 */
[----:B------:R-:W-:Y:S01]  /*1bc0*/  LEA.HI R3, R4, R4, RZ, 0x1 ;  /* 0x0000000404037211 */ /* 0x000fe200078f08ff */
[----:B------:R-:W-:Y:S01]  /*1bd0*/  USHF.L.U32 UR18, UR6, 0x6, URZ ;  /* 0x0000000606127899 */ /* 0x000fe2000800063f */
[----:B------:R-:W-:Y:S01]  /*1be0*/  IMAD.IADD R9, R9, 0x1, R2 ;  /* 0x0000000109097824 */ /* 0x000fe200078e0202 */
[----:B------:R-:W-:Y:S01]  /*1bf0*/  USHF.L.U64.HI UR17, UR6, UR7, UR17 ;  /* 0x0000000706117299 */ /* 0x000fe20008010211 */
[----:B------:R-:W-:Y:S01]  /*1c00*/  IMAD.U32 R2, RZ, RZ, UR20 ;  /* 0x00000014ff027e24 */ /* 0x000fe2000f8e00ff */
[----:B------:R-:W-:Y:S01]  /*1c10*/  UIMAD UR6, UR20, UR5, UR4 ;  /* 0x00000005140672a4 */ /* 0x000fe2000f8e0204 */
[----:B------:R-:W-:Y:S01]  /*1c20*/  IMAD.IADD R7, R234, 0x1, -R7 ;  /* 0x00000001ea077824 */ /* 0x000fe200078e0a07 */
[----:B------:R-:W-:Y:S01]  /*1c30*/  LOP3.LUT R3, R3, 0xfffffffe, RZ, 0xc0, !PT ;  /* 0xfffffffe03037812 */ /* 0x000fe200078ec0ff */
[----:B------:R-:W-:Y:S01]  /*1c40*/  IMAD.WIDE.U32 R10, R2, c[0x0][0x240], R8 ;  /* 0x00009000020a7a25 */ /* 0x000fe200078e0008 */
[----:B------:R-:W-:Y:S01]  /*1c50*/  UIADD3 UR11, UR11, 0x3f, URZ ;  /* 0x0000003f0b0b7890 */ /* 0x000fe2000fffe03f */
[----:B------:R-:W-:Y:S01]  /*1c60*/  SHF.L.U32 R219, R219, 0x1, RZ ;  /* 0x00000001dbdb7819 */ /* 0x000fe200000006ff */
[----:B------:R-:W-:Y:S01]  /*1c70*/  CS2R R170, SRZ ;  /* 0x0000000000aa7805 */ /* 0x000fe2000001ff00 */
[----:B------:R-:W-:Y:S01]  /*1c80*/  SHF.R.S32.HI R6, RZ, 0x1f, R7 ;  /* 0x0000001fff067819 */ /* 0x000fe20000011407 */
[----:B------:R1:W-:Y:S01]  /*1c90*/  STL.64 [R1+0x8], R10 ;  /* 0x0000080a01007387 */ /* 0x0003e20000100a00 */
[----:B------:R-:W-:Y:S01]  /*1ca0*/  IADD3 R2, R11, UR6, RZ ;  /* 0x000000060b027c10 */ /* 0x000fe2000fffe0ff */
[----:B------:R-:W-:Y:S01]  /*1cb0*/  IMAD.IADD R3, R4, 0x1, -R3 ;  /* 0x0000000104037824 */ /* 0x000fe200078e0a03 */
[----:B------:R-:W-:Y:S01]  /*1cc0*/  MOV R4, 0xffffffb0 ;  /* 0xffffffb000047802 */ /* 0x000fe20000000f00 */
[----:B------:R-:W-:Y:S01]  /*1cd0*/  IMAD.SHL.U32 R222, R228, 0x2, RZ ;  /* 0x00000002e4de7824 */ /* 0x000fe200078e00ff */
[----:B------:R-:W-:Y:S01]  /*1ce0*/  LEA.HI R5, R6, R7, RZ, 0x2 ;  /* 0x0000000706057211 */ /* 0x000fe200078f10ff */
[----:B------:R1:W-:Y:S01]  /*1cf0*/  STL [R1+0x10], R2 ;  /* 0x0000100201007387 */ /* 0x0003e20000100800 */
[----:B------:R-:W-:Y:S01]  /*1d00*/  IMAD.SHL.U32 R224, R224, 0x2, RZ ;  /* 0x00000002e0e07824 */ /* 0x000fe200078e00ff */
[----:B------:R-:W-:Y:S01]  /*1d10*/  USHF.R.S32.HI UR7, URZ, 0x1f, UR11 ;  /* 0x0000001f3f077899 */ /* 0x000fe2000801140b */
[----:B------:R-:W-:Y:S01]  /*1d20*/  LOP3.LUT R244, R5, 0xfffffffc, RZ, 0xc0, !PT ;  /* 0xfffffffc05f47812 */ /* 0x000fe200078ec0ff */
[----:B------:R-:W-:Y:S01]  /*1d30*/  IMAD R4, R227, R4, c[0x0][0x198] ;  /* 0x00006600e3047624 */ /* 0x000fe200078e0204 */
[----:B------:R-:W-:Y:S01]  /*1d40*/  IADD3 R220, R222, 0x1b080, RZ ;  /* 0x0001b080dedc7810 */ /* 0x000fe20007ffe0ff */
[----:B------:R-:W-:Y:S01]  /*1d50*/  IMAD.SHL.U32 R245, R245, 0x2, RZ ;  /* 0x00000002f5f57824 */ /* 0x000fe200078e00ff */
[----:B------:R-:W-:Y:S01]  /*1d60*/  IADD3 R244, R7, -R244, RZ ;  /* 0x800000f407f47210 */ /* 0x000fe20007ffe0ff */
[----:B------:R-:W-:Y:S01]  /*1d70*/  IMAD.SHL.U32 R221, R225, 0x2, RZ ;  /* 0x00000002e1dd7824 */ /* 0x000fe200078e00ff */
[----:B------:R-:W-:Y:S01]  /*1d80*/  ULEA.HI UR7, UR7, UR11, URZ, 0x6 ;  /* 0x0000000b07077291 */ /* 0x000fe2000f8f303f */
[----:B------:R-:W-:Y:S01]  /*1d90*/  IMAD R3, R3, -0x8, R4 ;  /* 0xfffffff803037824 */ /* 0x000fe200078e0204 */
[----:B------:R-:W-:Y:S01]  /*1da0*/  LEA.HI.SX32 R246, R5, R246, 0x1e ;  /* 0x000000f605f67211 */ /* 0x000fe200078ff2ff */
[----:B------:R-:W-:Y:S01]  /*1db0*/  IMAD R215, R215, 0x2, R224 ;  /* 0x00000002d7d77824 */ /* 0x000fe200078e02e0 */
[----:B------:R-:W-:Y:S01]  /*1dc0*/  LEA R218, R218, 0x23c80, 0x1 ;  /* 0x00023c80dada7811 */ /* 0x000fe200078e08ff */
[----:B------:R-:W-:Y:S01]  /*1dd0*/  IMAD R220, R223, 0x2, R220 ;  /* 0x00000002dfdc7824 */ /* 0x000fe200078e02dc */
[----:B------:R-:W-:Y:S01]  /*1de0*/  LEA R217, R217, 0x80, 0x1 ;  /* 0x00000080d9d97811 */ /* 0x000fe200078e08ff */
[----:B------:R-:W-:Y:S01]  /*1df0*/  IMAD R214, R213, 0x2, R224 ;  /* 0x00000002d5d67824 */ /* 0x000fe200078e02e0 */
[----:B------:R-:W-:Y:S01]  /*1e00*/  IADD3 R223, R228, R223, RZ ;  /* 0x000000dfe4df7210 */ /* 0x000fe20007ffe0ff */
[----:B------:R-:W-:Y:S01]  /*1e10*/  IMAD R244, R244, -0x2, R3 ;  /* 0xfffffffef4f47824 */ /* 0x000fe200078e0203 */
[----:B------:R-:W-:Y:S01]  /*1e20*/  IADD3 R247, R229, 0xf080, RZ ;  /* 0x0000f080e5f77810 */ /* 0x000fe20007ffe0ff */
        /* <DEDUP_REMOVED lines=59> */
[----:B------:R-:W-:Y:S01]  /*21e0*/  LEA R0, R0, R219, 0x1 ;  /* 0x000000db00007211 */ /* 0x000fe200078e08ff */
[----:B------:R-:W-:Y:S01]  /*21f0*/  IMAD R213, R213, 0x2, R215 ;  /* 0x00000002d5d57824 */ /* 0x000fe200078e02d7 */
[----:B------:R-:W-:Y:S01]  /*2200*/  IADD3 R212, R222, R221, RZ ;  /* 0x000000ddded47210 */ /* 0x000fe20007ffe0ff */
[----:B------:R-:W-:Y:S01]  /*2210*/  ULDC UR10, c[0x0][0x188] ;  /* 0x00006200000a7ab9 */ /* 0x000fe20000000800 */
[----:B------:R-:W-:Y:S01]  /*2220*/  IADD3 R252, R245, 0x21480, RZ ;  /* 0x00021480f5fc7810 */ /* 0x000fe20007ffe0ff */
[----:B------:R-:W-:Y:S01]  /*2230*/  ULDC UR9, c[0x0][0x278] ;  /* 0x00009e0000097ab9 */ /* 0x000fe20000000800 */
[----:B------:R-:W-:Y:S01]  /*2240*/  IADD3 R216, R228, R225, RZ ;  /* 0x000000e1e4d87210 */ /* 0x000fe20007ffe0ff */
[----:B------:R-:W-:-:S02]  /*2250*/  ULDC UR8, c[0x0][0x218] ;  /* 0x0000860000087ab9 */ /* 0x000fc40000000800 */
[----:B------:R-:W-:Y:S02]  /*2260*/  ULDC UR5, c[0x0][0x290] ;  /* 0x0000a40000057ab9 */ /* 0x000fe40000000800 */
[----:B------:R-:W-:Y:S02]  /*2270*/  UMOV UR22, 0x1 ;  /* 0x0000000100167882 */ /* 0x000fe40000000000 */
[----:B------:R-:W-:Y:S02]  /*2280*/  UMOV UR4, URZ ;  /* 0x0000003f00047c82 */ /* 0x000fe40008000000 */
[----:B------:R-:W-:Y:S02]  /*2290*/  UMOV UR12, URZ ;  /* 0x0000003f000c7c82 */ /* 0x000fe40008000000 */
[----:B------:R-:W-:Y:S02]  /*22a0*/  UIMAD UR10, UR20, UR10, URZ ;  /* 0x0000000a140a72a4 */ /* 0x000fe4000f8e023f */
[----:B------:R-:W-:-:S02]  /*22b0*/  UIMAD UR9, UR20, UR9, URZ ;  /* 0x00000009140972a4 */ /* 0x000fc4000f8e023f */
[----:B------:R-:W-:Y:S02]  /*22c0*/  UIMAD UR8, UR20, UR8, URZ ;  /* 0x00000008140872a4 */ /* 0x000fe4000f8e023f */
[----:B------:R-:W-:Y:S02]  /*22d0*/  UIMAD UR5, UR20, UR5, URZ ;  /* 0x00000005140572a4 */ /* 0x000fe4000f8e023f */
[----:B------:R-:W-:Y:S02]  /*22e0*/  USHF.R.S32.HI UR19, URZ, 0x6, UR7 ;  /* 0x000000063f137899 */ /* 0x000fe40008011407 */
[----:B-1----:R-:W-:Y:S02]  /*22f0*/  ULDC UR11, c[0x0][0x168] ;  /* 0x00005a00000b7ab9 */ /* 0x002fe40000000800 */
.L_x_659:
[----:B------:R-:W-:Y:S04]  /*2300*/  DEPBAR.LE SB0, 0x1 ;  /* 0x000080400000791a */ /* 0x000fe80000000000 */
[----:B------:R-:W-:Y:S01]  /*2310*/  BAR.SYNC.DEFER_BLOCKING 0x0 ;  /* 0x0000000000007b1d */ /* 0x000fe20000010000 */
[----:B------:R-:W-:Y:S01]  /*2320*/  MOV R3, UR4 ;  /* 0x0000000400037c02 */ /* 0x000fe20008000f00 */
[----:B------:R-:W-:Y:S01]  /*2330*/  UIADD3 UR21, UR12, 0x1, URZ ;  /* 0x000000010c157890 */ /* 0x000fe2000fffe03f */
[----:B------:R-:W-:Y:S02]  /*2340*/  MOV R108, UR4 ;  /* 0x00000004006c7c02 */ /* 0x000fe40008000f00 */
[----:B------:R-:W-:Y:S01]  /*2350*/  MOV R102, UR4 ;  /* 0x0000000400667c02 */ /* 0x000fe20008000f00 */
[----:B------:R-:W-:Y:S01]  /*2360*/  IMAD R3, R3, 0x3000, R228 ;  /* 0x0000300003037824 */ /* 0x000fe200078e02e4 */
[----:B------:R-:W-:Y:S01]  /*2370*/  MOV R197, UR4 ;  /* 0x0000000400c57c02 */ /* 0x000fe20008000f00 */
[----:B------:R-:W-:Y:S01]  /*2380*/  IMAD R108, R108, 0x3000, R225 ;  /* 0x000030006c6c7824 */ /* 0x000fe200078e02e1 */
[----:B------:R-:W-:Y:S01]  /*2390*/  UISETP.GE.AND UP0, UPT, UR21, UR19, UPT ;  /* 0x000000131500728c */ /* 0x000fe2000bf06270 */
[----:B------:R-:W-:Y:S01]  /*23a0*/  IMAD R102, R102, 0x3000, R223 ;  /* 0x0000300066667824 */ /* 0x000fe200078e02df */
[----:B------:R-:W-:Y:S02]  /*23b0*/  SHF.L.U32 R176, R3, 0x1, RZ ;  /* 0x0000000103b07819 */ /* 0x000fe400000006ff */
[-C--:B------:R-:W-:Y:S02]  /*23c0*/  IADD3 R97, R228, R108.reuse, RZ ;  /* 0x0000006ce4617210 */ /* 0x080fe40007ffe0ff */
[----:B------:R-:W-:Y:S02]  /*23d0*/  SHF.L.U32 R175, R102, 0x1, RZ ;  /* 0x0000000166af7819 */ /* 0x000fe400000006ff */
[----:B------:R-:W-:Y:S02]  /*23e0*/  SHF.L.U32 R96, R97, 0x1, RZ ;  /* 0x0000000161607819 */ /* 0x000fe400000006ff */
[----:B------:R-:W-:Y:S02]  /*23f0*/  IADD3 R108, R223, R108, RZ ;  /* 0x0000006cdf6c7210 */ /* 0x000fe40007ffe0ff */
[----:B------:R-:W-:Y:S02]  /*2400*/  LEA R195, R197, R246, 0x6 ;  /* 0x000000f6c5c37211 */ /* 0x000fe400078e30ff */
[----:B------:R-:W-:Y:S01]  /*2410*/  SHF.L.U32 R174, R108, 0x1, RZ ;  /* 0x000000016cae7819 */ /* 0x000fe200000006ff */
[----:B------:R-:W-:Y:S01]  /*2420*/  LDSM.16.M88.2 R2, [R224+0x80] ;  /* 0x00008000e002783b */ /* 0x000fe20000000100 */
[----:B------:R-:W-:Y:S03]  /*2430*/  PLOP3.LUT P0, PT, PT, PT, UP0, 0x80, 0x0 ;  /* 0x000000000000781c */ /* 0x000fe60003f0f008 */
[----:B------:R-:W1:Y:S04]  /*2440*/  LDSM.16.M88.4 R84, [R176+0xf080] ;  /* 0x00f08000b054783b */ /* 0x000e680000000200 */
[----:B------:R-:W2:Y:S04]  /*2450*/  LDSM.16.M88.2 R88, [R224+0x880] ;  /* 0x00088000e058783b */ /* 0x000ea80000000100 */
[----:B------:R-:W3:Y:S04]  /*2460*/  LDSM.16.M88.2 R90, [R224+0x1080] ;  /* 0x00108000e05a783b */ /* 0x000ee80000000100 */
[----:B------:R-:W4:Y:S04]  /*2470*/  LDSM.16.M88.2 R92, [R224+0x1880] ;  /* 0x00188000e05c783b */ /* 0x000f280000000100 */
[----:B------:R-:W5:Y:S04]  /*2480*/  LDSM.16.M88.2 R94, [R224+0x2080] ;  /* 0x00208000e05e783b */ /* 0x000f680000000100 */
[----:B------:R-:W-:Y:S04]  /*2490*/  LDSM.16.M88.2 R100, [R215+0x80] ;  /* 0x00008000d764783b */ /* 0x000fe80000000100 */
[----:B------:R-:W4:Y:S04]  /*24a0*/  LDSM.16.M88.4 R96, [R96+0xf080] ;  /* 0x00f080006060783b */ /* 0x000f280000000200 */
[----:B------:R-:W-:Y:S04]  /*24b0*/  LDSM.16.M88.2 R102, [R214+0x80] ;  /* 0x00008000d666783b */ /* 0x000fe80000000100 */
[----:B------:R-:W-:Y:S04]  /*24c0*/  LDSM.16.M88.4 R104, [R175+0xf080] ;  /* 0x00f08000af68783b */ /* 0x000fe80000000200 */
[----:B------:R-:W-:Y:S01]  /*24d0*/  LDSM.16.M88.4 R108, [R174+0xf080] ;  /* 0x00f08000ae6c783b */ /* 0x000fe20000000200 */
[C---:B-1----:R-:W-:Y:S03]  /*24e0*/  HMMA.16816.F32 R4, R84.reuse, R2, RZ ;  /* 0x000000025404723c */ /* 0x042fe600000018ff */
[----:B------:R-:W1:Y:S04]  /*24f0*/  LDSM.16.M88.2 R2, [R215+0x880] ;  /* 0x00088000d702783b */ /* 0x000e680000000100 */
[----:B------:R-:W-:Y:S01]  /*2500*/  LDSM.16.M88.2 R172, [R215+0x2880] ;  /* 0x00288000d7ac783b */ /* 0x000fe20000000100 */
[C---:B--2---:R-:W-:Y:S03]  /*2510*/  HMMA.16816.F32 R8, R84.reuse, R88, RZ ;  /* 0x000000585408723c */ /* 0x044fe600000018ff */
[----:B------:R-:W2:Y:S04]  /*2520*/  LDSM.16.M88.2 R88, [R215+0x1080] ;  /* 0x00108000d758783b */ /* 0x000ea80000000100 */
[----:B------:R-:W-:Y:S01]  /*2530*/  LDS R199, [R195.X4+0x21080] ;  /* 0x02108000c3c77984 */ /* 0x000fe20000004800 */
[C---:B---3--:R-:W-:Y:S03]  /*2540*/  HMMA.16816.F32 R12, R84.reuse, R90, RZ ;  /* 0x0000005a540c723c */ /* 0x048fe600000018ff */
[----:B------:R-:W3:Y:S04]  /*2550*/  LDSM.16.M88.2 R90, [R215+0x1880] ;  /* 0x00188000d75a783b */ /* 0x000ee80000000100 */
[----:B------:R-:W-:Y:S01]  /*2560*/  LDS R198, [R195.X4+0x210a0] ;  /* 0x0210a000c3c67984 */ /* 0x000fe20000004800 */
[C---:B----4-:R-:W-:Y:S03]  /*2570*/  HMMA.16816.F32 R16, R84.reuse, R92, RZ ;  /* 0x0000005c5410723c */ /* 0x050fe600000018ff */
[----:B------:R-:W4:Y:S05]  /*2580*/  LDSM.16.M88.2 R92, [R215+0x2080] ;  /* 0x00208000d75c783b */ /* 0x000f2a0000000100 */
[----:B-----5:R-:W-:Y:S01]  /*2590*/  HMMA.16816.F32 R20, R84, R94, RZ ;  /* 0x0000005e5414723c */ /* 0x020fe200000018ff */
[----:B------:R-:W5:Y:S04]  /*25a0*/  LDSM.16.M88.2 R84, [R214+0x880] ;  /* 0x00088000d654783b */ /* 0x000f680000000100 */
[----:B------:R-:W5:Y:S03]  /*25b0*/  LDSM.16.M88.2 R86, [R214+0x1080] ;  /* 0x00108000d656783b */ /* 0x000f660000000100 */
[C---:B------:R-:W-:Y:S01]  /*25c0*/  HMMA.16816.F32 R4, R96.reuse, R100, R4 ;  /* 0x000000646004723c */ /* 0x040fe20000001804 */
[----:B------:R-:W-:Y:S07]  /*25d0*/  LDSM.16.M88.2 R94, [R214+0x2080] ;  /* 0x00208000d65e783b */ /* 0x000fee0000000100 */
[C---:B-1----:R-:W-:Y:S01]  /*25e0*/  HMMA.16816.F32 R8, R96.reuse, R2, R8 ;  /* 0x000000026008723c */ /* 0x042fe20000001808 */
[----:B------:R-:W1:Y:S07]  /*25f0*/  LDSM.16.M88.2 R2, [R214+0x1880] ;  /* 0x00188000d602783b */ /* 0x000e6e0000000100 */
[C---:B--2---:R-:W-:Y:S01]  /*2600*/  HMMA.16816.F32 R12, R96.reuse, R88, R12 ;  /* 0x00000058600c723c */ /* 0x044fe2000000180c */
[----:B------:R-:W2:Y:S07]  /*2610*/  LDSM.16.M88.2 R88, [R213+0x80] ;  /* 0x00008000d558783b */ /* 0x000eae0000000100 */
[C---:B---3--:R-:W-:Y:S01]  /*2620*/  HMMA.16816.F32 R16, R96.reuse, R90, R16 ;  /* 0x0000005a6010723c */ /* 0x048fe20000001810 */
[----:B------:R-:W3:Y:S07]  /*2630*/  LDSM.16.M88.2 R90, [R213+0x880] ;  /* 0x00088000d55a783b */ /* 0x000eee0000000100 */
[----:B----4-:R-:W-:Y:S01]  /*2640*/  HMMA.16816.F32 R20, R96, R92, R20 ;  /* 0x0000005c6014723c */ /* 0x010fe20000001814 */
[----:B------:R-:W-:Y:S04]  /*2650*/  LDSM.16.M88.2 R92, [R213+0x1880] ;  /* 0x00188000d55c783b */ /* 0x000fe80000000100 */
[----:B------:R-:W-:Y:S03]  /*2660*/  LDSM.16.M88.2 R96, [R213+0x2080] ;  /* 0x00208000d560783b */ /* 0x000fe60000000100 */
[C---:B------:R-:W-:Y:S01]  /*2670*/  HMMA.16816.F32 R4, R104.reuse, R102, R4 ;  /* 0x000000666804723c */ /* 0x040fe20000001804 */
[----:B------:R-:W-:Y:S04]  /*2680*/  LDSM.16.M88.4 R100, [R176+0x11080] ;  /* 0x01108000b064783b */ /* 0x000fe80000000200 */
[----:B------:R-:W-:Y:S03]  /*2690*/  LDSM.16.M88.2 R98, [R224+0x4880] ;  /* 0x00488000e062783b */ /* 0x000fe60000000100 */
[C---:B-----5:R-:W-:Y:S01]  /*26a0*/  HMMA.16816.F32 R8, R104.reuse, R84, R8 ;  /* 0x000000546808723c */ /* 0x060fe20000001808 */
[----:B------:R-:W4:Y:S07]  /*26b0*/  LDSM.16.M88.2 R84, [R213+0x1080] ;  /* 0x00108000d554783b */ /* 0x000f2e0000000100 */
[C---:B------:R-:W-:Y:S01]  /*26c0*/  HMMA.16816.F32 R12, R104.reuse, R86, R12 ;  /* 0x00000056680c723c */ /* 0x040fe2000000180c */
[----:B------:R-:W5:Y:S07]  /*26d0*/  LDSM.16.M88.2 R86, [R224+0x2880] ;  /* 0x00288000e056783b */ /* 0x000f6e0000000100 */
[C---:B-1----:R-:W-:Y:S07]  /*26e0*/  HMMA.16816.F32 R16, R104.reuse, R2, R16 ;  /* 0x000000026810723c */ /* 0x042fee0000001810 */
[----:B------:R-:W-:Y:S01]  /*26f0*/  MOV R3, UR4 ;  /* 0x0000000400037c02 */ /* 0x000fe20008000f00 */
[----:B------:R-:W-:Y:S07]  /*2700*/  HMMA.16816.F32 R20, R104, R94, R20 ;  /* 0x0000005e6814723c */ /* 0x000fee0000001814 */
[----:B------:R-:W-:Y:S01]  /*2710*/  IMAD R94, R3, 0x3000, R216 ;  /* 0x00003000035e7824 */ /* 0x000fe200078e02d8 */
[C---:B--2---:R-:W-:Y:S01]  /*2720*/  HMMA.16816.F32 R4, R108.reuse, R88, R4 ;  /* 0x000000586c04723c */ /* 0x044fe20000001804 */
[----:B------:R-:W1:Y:S04]  /*2730*/  LDSM.16.M88.2 R2, [R224+0x3080] ;  /* 0x00308000e002783b */ /* 0x000e680000000100 */
[----:B------:R-:W2:Y:S01]  /*2740*/  LDSM.16.M88.2 R88, [R224+0x3880] ;  /* 0x00388000e058783b */ /* 0x000ea20000000100 */
[----:B------:R-:W-:Y:S02]  /*2750*/  SHF.L.U32 R177, R94, 0x1, RZ ;  /* 0x000000015eb17819 */ /* 0x000fe400000006ff */
[C---:B---3--:R-:W-:Y:S01]  /*2760*/  HMMA.16816.F32 R8, R108.reuse, R90, R8 ;  /* 0x0000005a6c08723c */ /* 0x048fe20000001808 */
[----:B------:R-:W3:Y:S04]  /*2770*/  LDSM.16.M88.2 R94, [R224+0x4080] ;  /* 0x00408000e05e783b */ /* 0x000ee80000000100 */
[----:B------:R-:W2:Y:S03]  /*2780*/  LDSM.16.M88.4 R104, [R177+0x11080] ;  /* 0x01108000b168783b */ /* 0x000ea60000000200 */
[C---:B----4-:R-:W-:Y:S01]  /*2790*/  HMMA.16816.F32 R12, R108.reuse, R84, R12 ;  /* 0x000000546c0c723c */ /* 0x050fe2000000180c */
[----:B------:R-:W4:Y:S04]  /*27a0*/  LDSM.16.M88.2 R84, [R215+0x3080] ;  /* 0x00308000d754783b */ /* 0x000f280000000100 */
[----:B------:R-:W-:Y:S03]  /*27b0*/  LDSM.16.M88.2 R90, [R215+0x4080] ;  /* 0x00408000d75a783b */ /* 0x000fe60000000100 */
[C---:B------:R-:W-:Y:S01]  /*27c0*/  HMMA.16816.F32 R16, R108.reuse, R92, R16 ;  /* 0x0000005c6c10723c */ /* 0x040fe20000001810 */
[----:B------:R-:W-:Y:S07]  /*27d0*/  LDSM.16.M88.2 R92, [R215+0x4880] ;  /* 0x00488000d75c783b */ /* 0x000fee0000000100 */
[----:B------:R-:W-:Y:S01]  /*27e0*/  HMMA.16816.F32 R20, R108, R96, R20 ;  /* 0x000000606c14723c */ /* 0x000fe20000001814 */
[----:B------:R-:W-:Y:S04]  /*27f0*/  LDSM.16.M88.2 R96, [R214+0x2880] ;  /* 0x00288000d660783b */ /* 0x000fe80000000100 */
[----:B------:R-:W-:Y:S03]  /*2800*/  LDSM.16.M88.4 R108, [R175+0x11080] ;  /* 0x01108000af6c783b */ /* 0x000fe60000000200 */
[C---:B-----5:R-:W-:Y:S01]  /*2810*/  HMMA.16816.F32 R4, R100.reuse, R86, R4 ;  /* 0x000000566404723c */ /* 0x060fe20000001804 */
[----:B------:R-:W5:Y:S07]  /*2820*/  LDSM.16.M88.2 R86, [R215+0x3880] ;  /* 0x00388000d756783b */ /* 0x000f6e0000000100 */
[C---:B-1----:R-:W-:Y:S01]  /*2830*/  HMMA.16816.F32 R8, R100.reuse, R2, R8 ;  /* 0x000000026408723c */ /* 0x042fe20000001808 */
[----:B------:R-:W1:Y:S07]  /*2840*/  LDSM.16.M88.2 R2, [R214+0x3080] ;  /* 0x00308000d602783b */ /* 0x000e6e0000000100 */
[C---:B--2---:R-:W-:Y:S01]  /*2850*/  HMMA.16816.F32 R12, R100.reuse, R88, R12 ;  /* 0x00000058640c723c */ /* 0x044fe2000000180c */
[----:B------:R-:W2:Y:S07]  /*2860*/  LDSM.16.M88.2 R88, [R214+0x3880] ;  /* 0x00388000d658783b */ /* 0x000eae0000000100 */
[C---:B---3--:R-:W-:Y:S01]  /*2870*/  HMMA.16816.F32 R16, R100.reuse, R94, R16 ;  /* 0x0000005e6410723c */ /* 0x048fe20000001810 */
[----:B------:R-:W3:Y:S07]  /*2880*/  LDSM.16.M88.2 R94, [R214+0x4080] ;  /* 0x00408000d65e783b */ /* 0x000eee0000000100 */
[----:B------:R-:W-:Y:S01]  /*2890*/  HMMA.16816.F32 R20, R100, R98, R20 ;  /* 0x000000626414723c */ /* 0x000fe20000001814 */
[----:B------:R-:W1:Y:S04]  /*28a0*/  LDSM.16.M88.2 R98, [R214+0x4880] ;  /* 0x00488000d662783b */ /* 0x000e680000000100 */
[----:B------:R-:W-:Y:S03]  /*28b0*/  LDSM.16.M88.4 R100, [R174+0x11080] ;  /* 0x01108000ae64783b */ /* 0x000fe60000000200 */
[C---:B------:R-:W-:Y:S01]  /*28c0*/  HMMA.16816.F32 R4, R104.reuse, R172, R4 ;  /* 0x000000ac6804723c */ /* 0x040fe20000001804 */
[----:B------:R-:W1:Y:S07]  /*28d0*/  LDSM.16.M88.2 R172, [R213+0x2880] ;  /* 0x00288000d5ac783b */ /* 0x000e6e0000000100 */
[C---:B----4-:R-:W-:Y:S01]  /*28e0*/  HMMA.16816.F32 R8, R104.reuse, R84, R8 ;  /* 0x000000546808723c */ /* 0x050fe20000001808 */
[----:B------:R-:W4:Y:S07]  /*28f0*/  LDSM.16.M88.2 R84, [R213+0x3080] ;  /* 0x00308000d554783b */ /* 0x000f2e0000000100 */
[C---:B-----5:R-:W-:Y:S01]  /*2900*/  HMMA.16816.F32 R12, R104.reuse, R86, R12 ;  /* 0x00000056680c723c */ /* 0x060fe2000000180c */
[----:B------:R-:W5:Y:S07]  /*2910*/  LDSM.16.M88.2 R86, [R213+0x3880] ;  /* 0x00388000d556783b */ /* 0x000f6e0000000100 */
[C---:B------:R-:W-:Y:S01]  /*2920*/  HMMA.16816.F32 R16, R104.reuse, R90, R16 ;  /* 0x0000005a6810723c */ /* 0x040fe20000001810 */
[----:B------:R-:W4:Y:S07]  /*2930*/  LDSM.16.M88.2 R90, [R213+0x4080] ;  /* 0x00408000d55a783b */ /* 0x000f2e0000000100 */
[----:B------:R-:W-:Y:S01]  /*2940*/  HMMA.16816.F32 R20, R104, R92, R20 ;  /* 0x0000005c6814723c */ /* 0x000fe20000001814 */
[----:B------:R-:W4:Y:S04]  /*2950*/  LDSM.16.M88.2 R92, [R213+0x4880] ;  /* 0x00488000d55c783b */ /* 0x000f280000000100 */
[----:B------:R-:W-:Y:S03]  /*2960*/  LDSM.16.M88.4 R104, [R176+0x13080] ;  /* 0x01308000b068783b */ /* 0x000fe60000000200 */
[C---:B------:R-:W-:Y:S01]  /*2970*/  HMMA.16816.F32 R4, R108.reuse, R96, R4 ;  /* 0x000000606c04723c */ /* 0x040fe20000001804 */
[----:B------:R-:W4:Y:S07]  /*2980*/  LDSM.16.M88.2 R96, [R224+0x5080] ;  /* 0x00508000e060783b */ /* 0x000f2e0000000100 */
        /* <DEDUP_REMOVED lines=34> */
[----:B------:R-:W-:Y:S07]  /*2bb0*/  LDSM.16.M88.2 R84, [R213+0x6080] ;  /* 0x00608000d554783b */ /* 0x000fee0000000100 */
[C---:B-----5:R-:W-:Y:S08]  /*2bc0*/  HMMA.16816.F32 R12, R108.reuse, R86, R12 ;  /* 0x000000566c0c723c */ /* 0x060ff0000000180c */
[C---:B------:R-:W-:Y:S08]  /*2bd0*/  HMMA.16816.F32 R16, R108.reuse, R90, R16 ;  /* 0x0000005a6c10723c */ /* 0x040ff00000001810 */
[----:B------:R-:W-:Y:S08]  /*2be0*/  HMMA.16816.F32 R20, R108, R92, R20 ;  /* 0x0000005c6c14723c */ /* 0x000ff00000001814 */
[C---:B------:R-:W-:Y:S08]  /*2bf0*/  HMMA.16816.F32 R4, R100.reuse, R96, R4 ;  /* 0x000000606404723c */ /* 0x040ff00000001804 */
[C---:B-1----:R-:W-:Y:S01]  /*2c00*/  HMMA.16816.F32 R8, R100.reuse, R2, R8 ;  /* 0x000000026408723c */ /* 0x042fe20000001808 */
[----:B------:R-:W1:Y:S07]  /*2c10*/  LDSM.16.M88.2 R2, [R213+0x5880] ;  /* 0x00588000d502783b */ /* 0x000e6e0000000100 */
[C---:B--2---:R-:W-:Y:S08]  /*2c20*/  HMMA.16816.F32 R12, R100.reuse, R88, R12 ;  /* 0x00000058640c723c */ /* 0x044ff0000000180c */
[C---:B---3--:R-:W-:Y:S08]  /*2c30*/  HMMA.16816.F32 R16, R100.reuse, R94, R16 ;  /* 0x0000005e6410723c */ /* 0x048ff00000001810 */
[----:B------:R-:W-:Y:S08]  /*2c40*/  HMMA.16816.F32 R20, R100, R98, R20 ;  /* 0x000000626414723c */ /* 0x000ff00000001814 */
[C---:B------:R-:W-:Y:S08]  /*2c50*/  HMMA.16816.F32 R4, R104.reuse, R172, R4 ;  /* 0x000000ac6804723c */ /* 0x040ff00000001804 */
[C---:B-1----:R-:W-:Y:S01]  /*2c60*/  HMMA.16816.F32 R8, R104.reuse, R2, R8 ;  /* 0x000000026808723c */ /* 0x042fe20000001808 */
[----:B------:R-:W1:Y:S07]  /*2c70*/  LDSM.16.M88.2 R2, [R213+0x6880] ;  /* 0x00688000d502783b */ /* 0x000e6e0000000100 */
[C---:B------:R-:W-:Y:S01]  /*2c80*/  HMMA.16816.F32 R12, R104.reuse, R84, R12 ;  /* 0x00000054680c723c */ /* 0x040fe2000000180c */
[----:B------:R-:W2:Y:S01]  /*2c90*/  LDSM.16.M88.2 R84, [R213+0x7080] ;  /* 0x00708000d554783b */ /* 0x000ea20000000100 */
[----:B------:R-:W-:Y:S04]  /*2ca0*/  DEPBAR.LE SB0, 0x0 ;  /* 0x000080000000791a */ /* 0x000fe80000000000 */
[----:B------:R-:W-:Y:S02]  /*2cb0*/  BAR.SYNC.DEFER_BLOCKING 0x0 ;  /* 0x0000000000007b1d */ /* 0x000fe40000010000 */
[----:B------:R-:W-:Y:S04]  /*2cc0*/  FMUL.FTZ R178, R4, c[0x0][0x2b4] ;  /* 0x0000ad0004b27a20 */ /* 0x000fe80000410000 */
[----:B------:R-:W-:Y:S02]  /*2cd0*/  FMUL.FTZ R179, R5, c[0x0][0x2b4] ;  /* 0x0000ad0005b37a20 */ /* 0x000fe40000410000 */
[----:B------:R-:W-:Y:S01]  /*2ce0*/  FMUL.FTZ R180, R6, c[0x0][0x2b4] ;  /* 0x0000ad0006b47a20 */ /* 0x000fe20000410000 */
[----:B------:R-:W3:Y:S01]  /*2cf0*/  MUFU.TANH R178, R178 ;  /* 0x000000b200b27308 */ /* 0x000ee20000002400 */
[----:B------:R-:W-:Y:S02]  /*2d00*/  FMUL.FTZ R181, R7, c[0x0][0x2b4] ;  /* 0x0000ad0007b57a20 */ /* 0x000fe40000410000 */
[----:B------:R-:W-:Y:S02]  /*2d10*/  FMUL.FTZ R182, R8, c[0x0][0x2b4] ;  /* 0x0000ad0008b67a20 */ /* 0x000fe40000410000 */
[----:B------:R-:W-:Y:S02]  /*2d20*/  FMUL.FTZ R183, R9, c[0x0][0x2b4] ;  /* 0x0000ad0009b77a20 */ /* 0x000fe40000410000 */
[----:B------:R-:W-:Y:S02]  /*2d30*/  FMUL.FTZ R184, R10, c[0x0][0x2b4] ;  /* 0x0000ad000ab87a20 */ /* 0x000fe40000410000 */
[----:B------:R-:W-:Y:S01]  /*2d40*/  FMUL.FTZ R185, R11, c[0x0][0x2b4] ;  /* 0x0000ad000bb97a20 */ /* 0x000fe20000410000 */
[----:B------:R-:W4:Y:S01]  /*2d50*/  MUFU.TANH R179, R179 ;  /* 0x000000b300b37308 */ /* 0x000f220000002400 */
[----:B------:R-:W-:Y:S02]  /*2d60*/  FMUL.FTZ R186, R12, c[0x0][0x2b4] ;  /* 0x0000ad000cba7a20 */ /* 0x000fe40000410000 */
[----:B------:R-:W-:Y:S02]  /*2d70*/  FMUL.FTZ R187, R13, c[0x0][0x2b4] ;  /* 0x0000ad000dbb7a20 */ /* 0x000fe40000410000 */
[----:B------:R-:W-:Y:S01]  /*2d80*/  FMUL.FTZ R188, R14, c[0x0][0x2b4] ;  /* 0x0000ad000ebc7a20 */ /* 0x000fe20000410000 */
[----:B------:R3:W3:Y:S01]  /*2d90*/  LDSM.16.M88.2 R88, [R224+0x8080] ;  /* 0x00808000e058783b */ /* 0x0006e20000000100 */
[----:B------:R-:W-:Y:S03]  /*2da0*/  FMUL.FTZ R189, R15, c[0x0][0x2b4] ;  /* 0x0000ad000fbd7a20 */ /* 0x000fe60000410000 */
[----:B------:R-:W3:Y:S01]  /*2db0*/  MUFU.TANH R180, R180 ;  /* 0x000000b400b47308 */ /* 0x000ee20000002400 */
[----:B------:R3:W3:Y:S01]  /*2dc0*/  LDSM.16.M88.2 R90, [R224+0x8880] ;  /* 0x00888000e05a783b */ /* 0x0006e20000000100 */
[C---:B-1----:R-:W-:Y:S03]  /*2dd0*/  HMMA.16816.F32 R16, R104.reuse, R2, R16 ;  /* 0x000000026810723c */ /* 0x042fe60000001810 */
[----:B------:R1:W1:Y:S04]  /*2de0*/  LDSM.16.M88.2 R2, [R224+0x7880] ;  /* 0x00788000e002783b */ /* 0x0002680000000100 */
[----:B------:R1:W1:Y:S01]  /*2df0*/  LDSM.16.M88.2 R92, [R224+0x9080] ;  /* 0x00908000e05c783b */ /* 0x0002620000000100 */
[----:B------:R-:W1:Y:S01]  /*2e00*/  MUFU.TANH R181, R181 ;  /* 0x000000b500b57308 */ /* 0x000e620000002400 */
[----:B--2---:R-:W-:Y:S02]  /*2e10*/  HMMA.16816.F32 R20, R104, R84, R20 ;  /* 0x000000546814723c */ /* 0x004fe40000001814 */
[----:B------:R2:W1:Y:S04]  /*2e20*/  LDSM.16.M88.2 R94, [R224+0x9880] ;  /* 0x00988000e05e783b */ /* 0x0004680000000100 */
[----:B------:R2:W1:Y:S03]  /*2e30*/  LDSM.16.M88.2 R100, [R215+0x7880] ;  /* 0x00788000d764783b */ /* 0x0004660000000100 */
[----:B------:R-:W1:Y:S01]  /*2e40*/  MUFU.TANH R182, R182 ;  /* 0x000000b600b67308 */ /* 0x000e620000002400 */
[----:B------:R2:W1:Y:S04]  /*2e50*/  LDSM.16.M88.2 R102, [R215+0x8080] ;  /* 0x00808000d766783b */ /* 0x0004680000000100 */
[----:B------:R2:W1:Y:S01]  /*2e60*/  LDSM.16.M88.2 R104, [R215+0x8880] ;  /* 0x00888000d768783b */ /* 0x0004620000000100 */
[----:B------:R-:W-:Y:S02]  /*2e70*/  FMUL.FTZ R190, R16, c[0x0][0x2b4] ;  /* 0x0000ad0010be7a20 */ /* 0x000fe40000410000 */
[----:B------:R-:W-:Y:S01]  /*2e80*/  FMUL.FTZ R191, R17, c[0x0][0x2b4] ;  /* 0x0000ad0011bf7a20 */ /* 0x000fe20000410000 */
[----:B------:R2:W1:Y:S01]  /*2e90*/  LDSM.16.M88.2 R106, [R215+0x9080] ;  /* 0x00908000d76a783b */ /* 0x0004620000000100 */
[----:B------:R-:W1:Y:S01]  /*2ea0*/  MUFU.TANH R183, R183 ;  /* 0x000000b700b77308 */ /* 0x000e620000002400 */
[----:B------:R-:W-:Y:S02]  /*2eb0*/  FMUL.FTZ R192, R18, c[0x0][0x2b4] ;  /* 0x0000ad0012c07a20 */ /* 0x000fe40000410000 */
[----:B------:R2:W1:Y:S01]  /*2ec0*/  LDSM.16.M88.2 R108, [R215+0x9880] ;  /* 0x00988000d76c783b */ /* 0x0004620000000100 */
[----:B------:R-:W-:Y:S02]  /*2ed0*/  FMUL.FTZ R193, R19, c[0x0][0x2b4] ;  /* 0x0000ad0013c17a20 */ /* 0x000fe40000410000 */
[----:B------:R-:W-:Y:S01]  /*2ee0*/  FMUL.FTZ R194, R20, c[0x0][0x2b4] ;  /* 0x0000ad0014c27a20 */ /* 0x000fe20000410000 */
[----:B------:R2:W1:Y:S01]  /*2ef0*/  LDSM.16.M88.4 R84, [R222+0x1b080] ;  /* 0x01b08000de54783b */ /* 0x0004620000000200 */
[----:B------:R-:W-:Y:S02]  /*2f00*/  FMUL.FTZ R195, R21, c[0x0][0x2b4] ;  /* 0x0000ad0015c37a20 */ /* 0x000fe40000410000 */
[----:B------:R-:W1:Y:S01]  /*2f10*/  MUFU.TANH R184, R184 ;  /* 0x000000b800b87308 */ /* 0x000e620000002400 */
[----:B------:R2:W1:Y:S01]  /*2f20*/  LDSM.16.M88.4 R96, [R212+0x1b080] ;  /* 0x01b08000d460783b */ /* 0x0004620000000200 */
[----:B------:R-:W-:Y:S02]  /*2f30*/  FMUL.FTZ R196, R22, c[0x0][0x2b4] ;  /* 0x0000ad0016c47a20 */ /* 0x000fe40000410000 */
[----:B------:R-:W-:Y:S06]  /*2f40*/  FMUL.FTZ R197, R23, c[0x0][0x2b4] ;  /* 0x0000ad0017c57a20 */ /* 0x000fec0000410000 */
        /* <DEDUP_REMOVED lines=13> */
[----:B------:R-:W-:-:S05]  /*3020*/  @P0 BRA `(.L_x_657) ;  /* 0x0000049000000947 */ /* 0x000fca0003800000 */
[----:B--234-:R-:W-:Y:S01]  /*3030*/  LOP3.LUT P2, RZ, R233, 0x1, RZ, 0xc0, !PT ;  /* 0x00000001e9ff7812 */ /* 0x01cfe2000784c0ff */
[----:B------:R-:W2:Y:S01]  /*3040*/  LDL.64 R200, [R1] ;  /* 0x0000000001c87983 */ /* 0x000ea20000100a00 */
[----:B------:R-:W-:Y:S01]  /*3050*/  ISETP.GE.AND P3, PT, R250, c[0x0][0x16c], PT ;  /* 0x00005b00fa007a0c */ /* 0x000fe20003f66270 */
[----:B------:R-:W-:Y:S01]  /*3060*/  USHF.R.S32.HI UR23, URZ, 0x1f, UR21 ;  /* 0x0000001f3f177899 */ /* 0x000fe20008011415 */
[----:B------:R-:W-:Y:S01]  /*3070*/  IMAD.MOV.U32 R11, RZ, RZ, R249 ;  /* 0x000000ffff0b7224 */ /* 0x000fe200078e00f9 */
[----:B------:R-:W-:Y:S01]  /*3080*/  ULDC.64 UR6, c[0x0][0x178] ;  /* 0x00005e0000067ab9 */ /* 0x000fe20000000a00 */
[----:B------:R-:W-:Y:S01]  /*3090*/  IMAD.U32 R15, RZ, RZ, UR18 ;  /* 0x00000012ff0f7e24 */ /* 0x000fe2000f8e00ff */
[----:B------:R-:W3:Y:S01]  /*30a0*/  S2R R4, SR_CTAID.Y ;  /* 0x0000000000047919 */ /* 0x000ee20000002600 */
[----:B------:R-:W-:Y:S01]  /*30b0*/  IMAD.U32 R13, RZ, RZ, UR18 ;  /* 0x00000012ff0d7e24 */ /* 0x000fe2000f8e00ff */
[----:B------:R-:W-:Y:S02]  /*30c0*/  UIMAD.WIDE.U32 UR26, UR21, UR6, URZ ;  /* 0x00000006151a72a5 */ /* 0x000fe4000f8e003f */
[----:B------:R-:W-:Y:S02]  /*30d0*/  UIMAD UR23, UR23, UR6, URZ ;  /* 0x00000006171772a4 */ /* 0x000fe4000f8e023f */
[----:B------:R-:W-:Y:S02]  /*30e0*/  UIMAD UR6, UR21, -0x40, UR11 ;  /* 0xffffffc0150678a4 */ /* 0x000fe4000f8e020b */
[----:B------:R-:W-:Y:S01]  /*30f0*/  IMAD.U32 R18, RZ, RZ, UR26 ;  /* 0x0000001aff127e24 */ /* 0x000fe2000f8e00ff */
[----:B------:R-:W-:Y:S03]  /*3100*/  UIMAD UR23, UR21, UR7, UR23 ;  /* 0x00000007151772a4 */ /* 0x000fe6000f8e0217 */
[----:B------:R-:W-:Y:S01]  /*3110*/  IADD3 R9, -R236, UR6, RZ ;  /* 0x00000006ec097c10 */ /* 0x000fe2000fffe1ff */
[----:B------:R-:W-:Y:S06]  /*3120*/  UIADD3 UR23, UR27, UR23, URZ ;  /* 0x000000171b177290 */ /* 0x000fec000fffe03f */
[----:B------:R-:W-:Y:S01]  /*3130*/  IMAD.U32 R6, RZ, RZ, UR23 ;  /* 0x00000017ff067e24 */ /* 0x000fe2000f8e00ff */
[----:B---3--:R-:W-:Y:S01]  /*3140*/  SHF.R.S32.HI R5, RZ, 0x1f, R4 ;  /* 0x0000001fff057819 */ /* 0x008fe20000011404 */
[C---:B------:R-:W-:Y:S04]  /*3150*/  @!P4 IMAD.WIDE.U32 R16, R4.reuse, c[0x0][0x270], R238 ;  /* 0x00009c000410ca25 */ /* 0x040fe800078e00ee */
[C---:B------:R-:W-:Y:S02]  /*3160*/  IMAD R8, R5.reuse, c[0x0][0x180], RZ ;  /* 0x0000600005087a24 */ /* 0x040fe400078e02ff */
[----:B------:R-:W-:Y:S02]  /*3170*/  @!P4 IMAD R5, R5, c[0x0][0x270], RZ ;  /* 0x00009c000505ca24 */ /* 0x000fe400078e02ff */
[C---:B------:R-:W-:Y:S02]  /*3180*/  IMAD R8, R4.reuse, c[0x0][0x184], R8 ;  /* 0x0000610004087a24 */ /* 0x040fe400078e0208 */
[C---:B------:R-:W-:Y:S02]  /*3190*/  @!P4 IMAD R5, R4.reuse, c[0x0][0x274], R5 ;  /* 0x00009d000405ca24 */ /* 0x040fe400078e0205 */
[----:B--2---:R-:W-:Y:S04]  /*31a0*/  IMAD.MOV.U32 R10, RZ, RZ, R200 ;  /* 0x000000ffff0a7224 */ /* 0x004fe800078e00c8 */
[----:B------:R-:W-:Y:S04]  /*31b0*/  IMAD.WIDE.U32 R10, R4, c[0x0][0x180], R10 ;  /* 0x00006000040a7a25 */ /* 0x000fe800078e000a */
[----:B------:R-:W-:Y:S01]  /*31c0*/  IMAD.U32 R4, RZ, RZ, UR22 ;  /* 0x00000016ff047e24 */ /* 0x000fe2000f8e00ff */
[----:B------:R-:W-:Y:S02]  /*31d0*/  IADD3 R7, P0, R10, UR10, RZ ;  /* 0x0000000a0a077c10 */ /* 0x000fe4000ff1e0ff */
[----:B------:R-:W-:Y:S02]  /*31e0*/  SEL R10, RZ, 0x2, P6 ;  /* 0x00000002ff0a7807 */ /* 0x000fe40003000000 */
[----:B------:R-:W-:Y:S02]  /*31f0*/  IADD3.X R8, R11, UR13, R8, P0, !PT ;  /* 0x0000000d0b087c10 */ /* 0x000fe400087fe408 */
[C---:B------:R-:W-:Y:S04]  /*3200*/  LEA R19, P0, R7.reuse, c[0x0][0x160], 0x1 ;  /* 0x0000580007137a11 */ /* 0x040fe800078008ff */
[----:B------:R-:W-:Y:S01]  /*3210*/  LEA.HI.X R8, R7, c[0x0][0x164], R8, 0x1, P0 ;  /* 0x0000590007087a11 */ /* 0x000fe200000f0c08 */
[----:B------:R-:W-:Y:S01]  /*3220*/  IMAD.U32 R7, RZ, RZ, UR26 ;  /* 0x0000001aff077e24 */ /* 0x000fe2000f8e00ff */
[----:B------:R-:W-:Y:S04]  /*3230*/  LEA R18, P1, R18, R19, 0x7 ;  /* 0x0000001312127211 */ /* 0x000fe800078238ff */
[----:B------:R-:W-:Y:S02]  /*3240*/  LEA.HI.X R19, R7, R8, R6, 0x7, P1 ;  /* 0x0000000807137211 */ /* 0x000fe400008f3c06 */
[--C-:B------:R-:W-:Y:S02]  /*3250*/  IADD3 R14, P1, P0, R15, 0x80, R18.reuse ;  /* 0x000000800f0e7810 */ /* 0x100fe4000783e012 */
[----:B------:R-:W-:Y:S02]  /*3260*/  SEL R8, RZ, 0x4, P5 ;  /* 0x00000004ff087807 */ /* 0x000fe40002800000 */
[--C-:B------:R-:W-:Y:S02]  /*3270*/  IADD3.X R15, RZ, UR17, R19.reuse, P1, P0 ;  /* 0x00000011ff0f7c10 */ /* 0x100fe40008fe0413 */
[----:B------:R-:W-:Y:S02]  /*3280*/  IADD3 R12, P1, P0, R13, 0x100, R18 ;  /* 0x000001000d0c7810 */ /* 0x000fe4000783e012 */
[----:B------:R-:W-:Y:S02]  /*3290*/  SEL R7, RZ, 0x1, P2 ;  /* 0x00000001ff077807 */ /* 0x000fe40001000000 */
[----:B------:R-:W-:Y:S02]  /*32a0*/  IADD3.X R13, RZ, UR17, R19, P1, P0 ;  /* 0x00000011ff0d7c10 */ /* 0x000fe40008fe0413 */
[----:B------:R-:W-:Y:S01]  /*32b0*/  IADD3 R7, R8, R10, R7 ;  /* 0x0000000a08077210 */ /* 0x000fe20007ffe007 */
[----:B------:R-:W-:Y:S01]  /*32c0*/  IMAD R10, R4, 0x6000, R247 ;  /* 0x00006000040a7824 */ /* 0x000fe200078e02f7 */
[----:B------:R-:W-:Y:S01]  /*32d0*/  @!P4 IADD3 R6, P0, R16, UR9, RZ ;  /* 0x000000091006cc10 */ /* 0x000fe2000ff1e0ff */
[----:B------:R-:W-:Y:S01]  /*32e0*/  IMAD.U32 R4, RZ, RZ, UR12 ;  /* 0x0000000cff047e24 */ /* 0x000fe2000f8e00ff */
[----:B------:R-:W-:Y:S02]  /*32f0*/  ISETP.LT.OR P1, PT, R9, 0x1, P3 ;  /* 0x000000010900780c */ /* 0x000fe40001f21670 */
[----:B------:R-:W-:Y:S02]  /*3300*/  LOP3.LUT P2, RZ, R7, 0x2, RZ, 0xc0, !PT ;  /* 0x0000000207ff7812 */ /* 0x000fe4000784c0ff */
[----:B------:R-:W-:Y:S02]  /*3310*/  @!P4 IADD3.X R5, R17, UR15, R5, P0, !PT ;  /* 0x0000000f1105cc10 */ /* 0x000fe400087fe405 */
[C---:B------:R-:W-:Y:S02]  /*3320*/  @!P4 LEA R16, P0, R6.reuse, c[0x0][0x258], 0x2 ;  /* 0x000096000610ca11 */ /* 0x040fe400078010ff */
[C---:B------:R-:W-:Y:S02]  /*3330*/  ISETP.LT.OR P3, PT, R9.reuse, 0x21, P3 ;  /* 0x000000210900780c */ /* 0x040fe40001f61670 */
[----:B------:R-:W-:Y:S01]  /*3340*/  @!P4 LEA.HI.X R17, R6, c[0x0][0x25c], R5, 0x2, P0 ;  /* 0x000097000611ca11 */ /* 0x000fe200000f1405 */
[----:B------:R-:W-:Y:S01]  /*3350*/  IMAD.U32 R5, RZ, RZ, UR22 ;  /* 0x00000016ff057e24 */ /* 0x000fe2000f8e00ff */
[----:B------:R-:W-:Y:S01]  /*3360*/  ISETP.LT.OR P0, PT, R9, 0x1, !P2 ;  /* 0x000000010900780c */ /* 0x000fe20005701670 */
[----:B------:R-:W-:Y:S01]  /*3370*/  @!PT LDS RZ, [RZ] ;  /* 0x00000000fffff984 */ /* 0x000fe20000000800 */
[----:B------:R-:W-:Y:S01]  /*3380*/  @!PT LDS RZ, [RZ] ;  /* 0x00000000fffff984 */ /* 0x000fe20000000800 */
[----:B------:R-:W-:Y:S01]  /*3390*/  @!PT LDS RZ, [RZ] ;  /* 0x00000000fffff984 */ /* 0x000fe20000000800 */
[----:B------:R2:W-:Y:S01]  /*33a0*/  LDGSTS.E.BYPASS.LTC128B.128 [R10], [R18.64], !P1 ;  /* 0x00000000120a7fae */ /* 0x0005e2000c901d58 */
[----:B------:R-:W-:Y:S01]  /*33b0*/  LOP3.LUT P1, RZ, R7, 0x4, RZ, 0xc0, !PT ;  /* 0x0000000407ff7812 */ /* 0x000fe2000782c0ff */
[----:B------:R-:W-:Y:S01]  /*33c0*/  @!P4 IMAD R5, R5, 0x40, R238 ;  /* 0x000000400505c824 */ /* 0x000fe200078e02ee */
[----:B------:R-:W-:Y:S02]  /*33d0*/  ISETP.LT.OR P2, PT, R9, 0x21, !P2 ;  /* 0x000000210900780c */ /* 0x000fe40005741670 */
[----:B------:R-:W-:Y:S01]  /*33e0*/  @!P4 LEA R4, R4, 0x40, 0x6 ;  /* 0x000000400404c811 */ /* 0x000fe200078e30ff */
[----:B------:R-:W-:Y:S04]  /*33f0*/  @!P4 IMAD.SHL.U32 R7, R5, 0x4, RZ ;  /* 0x000000040507c824 */ /* 0x000fe800078e00ff */
[----:B------:R-:W-:Y:S02]  /*3400*/  @!P4 IMAD.WIDE R16, R4, 0x4, R16 ;  /* 0x000000040410c825 */ /* 0x000fe400078e0210 */
[----:B------:R2:W-:Y:S01]  /*3410*/  LDGSTS.E.BYPASS.LTC128B.128 [R10+0x2000], [R18.64+0x80], !P0 ;  /* 0x02000080120a7fae */ /* 0x0005e2000c101d58 */
[----:B------:R-:W-:Y:S11]  /*3420*/  ISETP.LT.OR P0, PT, R9, 0x1, !P1 ;  /* 0x000000010900780c */ /* 0x000ff60004f01670 */
[----:B------:R-:W-:Y:S02]  /*3430*/  @!UPT UIADD3 URZ, URZ, URZ, URZ ;  /* 0x0000003f3f3ff290 */ /* 0x000fe4000fffe03f */
[----:B------:R2:W-:Y:S01]  /*3440*/  LDGSTS.E.BYPASS.LTC128B.128 [R10+0x4000], [R18.64+0x100], !P0 ;  /* 0x04000100120a7fae */ /* 0x0005e2000c101d58 */
[----:B------:R-:W-:Y:S04]  /*3450*/  IADD3 R20, P0, R18, UR18, RZ ;  /* 0x0000001212147c10 */ /* 0x000fe8000ff1e0ff */
[----:B------:R-:W-:Y:S02]  /*3460*/  IADD3.X R21, R19, UR17, RZ, P0, !PT ;  /* 0x0000001113157c10 */ /* 0x000fe400087fe4ff */
[----:B------:R-:W-:Y:S03]  /*3470*/  ISETP.LT.OR P0, PT, R9, 0x21, !P1 ;  /* 0x000000210900780c */ /* 0x000fe60004f01670 */
[----:B------:R2:W-:Y:S06]  /*3480*/  LDGSTS.E.BYPASS.LTC128B.128 [R10+0x1000], [R20.64], !P3 ;  /* 0x01000000140a7fae */ /* 0x0005ec000d901d58 */
[----:B------:R2:W-:Y:S06]  /*3490*/  LDGSTS.E.BYPASS.LTC128B.128 [R10+0x3000], [R14.64], !P2 ;  /* 0x030000000e0a7fae */ /* 0x0005ec000d101d58 */
[----:B------:R2:W-:Y:S06]  /*34a0*/  LDGSTS.E.BYPASS.LTC128B.128 [R10+0x5000], [R12.64], !P0 ;  /* 0x050000000c0a7fae */ /* 0x0005ec000c101d58 */
[----:B------:R2:W-:Y:S02]  /*34b0*/  @!P4 LDGSTS.E.BYPASS.LTC128B.128 [R7+0x21080], [R16.64] ;  /* 0x210800001007cfae */ /* 0x0005e4000b901d58 */
.L_x_657:
[C---:B-1234-:R-:W-:Y:S01]  /*34c0*/  HMMA.16816.F32 R4, R84.reuse, R2, RZ ;  /* 0x000000025404723c */ /* 0x05efe200000018ff */
[----:B------:R-:W-:Y:S02]  /*34d0*/  LDSM.16.M88.2 R2, [R214+0x7880] ;  /* 0x00788000d602783b */ /* 0x000fe40000000100 */
[C---:B------:R-:W-:Y:S02]  /*34e0*/  ISETP.GT.AND P2, PT, R244.reuse, 0x10, PT ;  /* 0x00000010f400780c */ /* 0x040fe40003f44270 */
[----:B------:R-:W0:Y:S01]  /*34f0*/  LDGDEPBAR ;  /* 0x00000000000079af */ /* 0x000e220000000000 */
[----:B------:R-:W-:Y:S02]  /*3500*/  ISETP.GT.AND P0, PT, R244, 0x1, PT ;  /* 0x00000001f400780c */ /* 0x000fe40003f04270 */
[C---:B------:R-:W-:Y:S01]  /*3510*/  HMMA.16816.F32 R8, R84.reuse, R88, RZ ;  /* 0x000000585408723c */ /* 0x040fe200000018ff */
[----:B------:R-:W-:Y:S02]  /*3520*/  FSEL R177, R184, -INF , P2 ;  /* 0xff800000b8b17808 */ /* 0x000fe40001000000 */
[----:B------:R-:W-:Y:S02]  /*3530*/  ISETP.GT.AND P1, PT, R244, RZ, PT ;  /* 0x000000fff400720c */ /* 0x000fe40003f24270 */
[C---:B------:R-:W-:Y:S01]  /*3540*/  FSEL R173, R181.reuse, -INF , P0 ;  /* 0xff800000b5ad7808 */ /* 0x040fe20000000000 */
[----:B------:R-:W-:Y:S01]  /*3550*/  FFMA.FTZ R181, -R181, R181, 1 ;  /* 0x3f800000b5b57423 */ /* 0x000fe200000101b5 */
[C---:B------:R-:W-:Y:S01]  /*3560*/  FSEL R175, R180.reuse, -INF , P1 ;  /* 0xff800000b4af7808 */ /* 0x040fe20000800000 */
[C---:B------:R-:W-:Y:S01]  /*3570*/  HMMA.16816.F32 R12, R84.reuse, R90, RZ ;  /* 0x0000005a540c723c */ /* 0x040fe200000018ff */
[----:B------:R-:W1:Y:S03]  /*3580*/  LDSM.16.M88.4 R88, [R220] ;  /* 0x00000000dc58783b */ /* 0x000e660000000200 */
[----:B------:R-:W-:Y:S02]  /*3590*/  FFMA.FTZ R180, -R180, R180, 1 ;  /* 0x3f800000b4b47423 */ /* 0x000fe400000101b4 */
[--C-:B------:R-:W-:Y:S02]  /*35a0*/  FFMA.FTZ R173, R173, c[0x0][0x29c], -R198.reuse ;  /* 0x0000a700adad7a23 */ /* 0x100fe400000108c6 */
[C---:B------:R-:W-:Y:S01]  /*35b0*/  HMMA.16816.F32 R16, R84.reuse, R92, RZ ;  /* 0x0000005c5410723c */ /* 0x040fe200000018ff */
[----:B------:R-:W-:Y:S03]  /*35c0*/  LDSM.16.M88.2 R92, [R214+0x9080] ;  /* 0x00908000d65c783b */ /* 0x000fe60000000100 */
[----:B------:R-:W-:Y:S04]  /*35d0*/  MUFU.EX2 R173, R173 ;  /* 0x000000ad00ad7308 */ /* 0x000fe80000000800 */
[----:B------:R-:W-:Y:S01]  /*35e0*/  HMMA.16816.F32 R20, R84, R94, RZ ;  /* 0x0000005e5414723c */ /* 0x000fe200000018ff */
[----:B------:R-:W2:Y:S04]  /*35f0*/  LDSM.16.M88.2 R84, [R214+0x8080] ;  /* 0x00808000d654783b */ /* 0x000ea80000000100 */
[----:B------:R-:W3:Y:S03]  /*3600*/  LDSM.16.M88.2 R86, [R214+0x8880] ;  /* 0x00888000d656783b */ /* 0x000ee60000000100 */
[C---:B------:R-:W-:Y:S01]  /*3610*/  HMMA.16816.F32 R4, R96.reuse, R100, R4 ;  /* 0x000000646004723c */ /* 0x040fe20000001804 */
[----:B------:R-:W4:Y:S04]  /*3620*/  LDSM.16.M88.2 R94, [R214+0x9880] ;  /* 0x00988000d65e783b */ /* 0x000f280000000100 */
[----:B------:R-:W-:Y:S03]  /*3630*/  LDSM.16.M88.2 R100, [R213+0x8080] ;  /* 0x00808000d564783b */ /* 0x000fe60000000100 */
[C---:B------:R-:W-:Y:S01]  /*3640*/  HMMA.16816.F32 R8, R96.reuse, R102, R8 ;  /* 0x000000666008723c */ /* 0x040fe20000001808 */
[----:B------:R-:W-:Y:S07]  /*3650*/  LDSM.16.M88.2 R102, [R224+0xd080] ;  /* 0x00d08000e066783b */ /* 0x000fee0000000100 */
[C---:B------:R-:W-:Y:S08]  /*3660*/  HMMA.16816.F32 R12, R96.reuse, R104, R12 ;  /* 0x00000068600c723c */ /* 0x040ff0000000180c */
[C---:B------:R-:W-:Y:S01]  /*3670*/  HMMA.16816.F32 R16, R96.reuse, R106, R16 ;  /* 0x0000006a6010723c */ /* 0x040fe20000001810 */
[----:B------:R-:W-:Y:S07]  /*3680*/  LDSM.16.M88.4 R104, [R212+0x1f080] ;  /* 0x01f08000d468783b */ /* 0x000fee0000000200 */
[----:B------:R-:W-:Y:S07]  /*3690*/  HMMA.16816.F32 R20, R96, R108, R20 ;  /* 0x0000006c6014723c */ /* 0x000fee0000001814 */
[----:B------:R-:W-:Y:S01]  /*36a0*/  IADD3 R108, R221, R220, RZ ;  /* 0x000000dcdd6c7210 */ /* 0x000fe20007ffe0ff */
[C---:B-1----:R-:W-:Y:S01]  /*36b0*/  HMMA.16816.F32 R4, R88.reuse, R2, R4 ;  /* 0x000000025804723c */ /* 0x042fe20000001804 */
[----:B------:R-:W-:Y:S04]  /*36c0*/  LDSM.16.M88.2 R2, [R213+0x7880] ;  /* 0x00788000d502783b */ /* 0x000fe80000000100 */
[----:B------:R-:W1:Y:S03]  /*36d0*/  LDSM.16.M88.4 R96, [R108] ;  /* 0x000000006c60783b */ /* 0x000e660000000200 */
[C---:B--2---:R-:W-:Y:S01]  /*36e0*/  HMMA.16816.F32 R8, R88.reuse, R84, R8 ;  /* 0x000000545808723c */ /* 0x044fe20000001808 */
[----:B------:R-:W2:Y:S07]  /*36f0*/  LDSM.16.M88.2 R84, [R213+0x8880] ;  /* 0x00888000d554783b */ /* 0x000eae0000000100 */
[C---:B---3--:R-:W-:Y:S01]  /*3700*/  HMMA.16816.F32 R12, R88.reuse, R86, R12 ;  /* 0x00000056580c723c */ /* 0x048fe2000000180c */
[----:B------:R-:W3:Y:S07]  /*3710*/  LDSM.16.M88.2 R86, [R213+0x9080] ;  /* 0x00908000d556783b */ /* 0x000eee0000000100 */
[C---:B------:R-:W-:Y:S01]  /*3720*/  HMMA.16816.F32 R16, R88.reuse, R92, R16 ;  /* 0x0000005c5810723c */ /* 0x040fe20000001810 */
[----:B------:R-:W5:Y:S07]  /*3730*/  LDSM.16.M88.2 R92, [R213+0x9880] ;  /* 0x00988000d55c783b */ /* 0x000f6e0000000100 */
[----:B----4-:R-:W-:Y:S01]  /*3740*/  HMMA.16816.F32 R20, R88, R94, R20 ;  /* 0x0000005e5814723c */ /* 0x010fe20000001814 */
[----:B------:R-:W-:Y:S04]  /*3750*/  LDSM.16.M88.2 R94, [R224+0xa080] ;  /* 0x00a08000e05e783b */ /* 0x000fe80000000100 */
[----:B------:R-:W4:Y:S03]  /*3760*/  LDSM.16.M88.4 R88, [R222+0x1d080] ;  /* 0x01d08000de58783b */ /* 0x000f260000000200 */
[C---:B-1----:R-:W-:Y:S01]  /*3770*/  HMMA.16816.F32 R4, R96.reuse, R2, R4 ;  /* 0x000000026004723c */ /* 0x042fe20000001804 */
[----:B------:R-:W1:Y:S07]  /*3780*/  LDSM.16.M88.2 R2, [R224+0xa880] ;  /* 0x00a88000e002783b */ /* 0x000e6e0000000100 */
[C---:B------:R-:W-:Y:S01]  /*3790*/  HMMA.16816.F32 R8, R96.reuse, R100, R8 ;  /* 0x000000646008723c */ /* 0x040fe20000001808 */
[----:B------:R-:W-:Y:S07]  /*37a0*/  LDSM.16.M88.2 R100, [R215+0xa880] ;  /* 0x00a88000d764783b */ /* 0x000fee0000000100 */
[C---:B--2---:R-:W-:Y:S01]  /*37b0*/  HMMA.16816.F32 R12, R96.reuse, R84, R12 ;  /* 0x00000054600c723c */ /* 0x044fe2000000180c */
[----:B------:R-:W2:Y:S07]  /*37c0*/  LDSM.16.M88.2 R84, [R224+0xb080] ;  /* 0x00b08000e054783b */ /* 0x000eae0000000100 */
[C---:B---3--:R-:W-:Y:S01]  /*37d0*/  HMMA.16816.F32 R16, R96.reuse, R86, R16 ;  /* 0x000000566010723c */ /* 0x048fe20000001810 */
[----:B------:R-:W3:Y:S07]  /*37e0*/  LDSM.16.M88.2 R86, [R224+0xb880] ;  /* 0x00b88000e056783b */ /* 0x000eee0000000100 */
[----:B-----5:R-:W-:Y:S01]  /*37f0*/  HMMA.16816.F32 R20, R96, R92, R20 ;  /* 0x0000005c6014723c */ /* 0x020fe20000001814 */
[----:B------:R-:W5:Y:S04]  /*3800*/  LDSM.16.M88.2 R92, [R224+0xc080] ;  /* 0x00c08000e05c783b */ /* 0x000f680000000100 */
[----:B------:R-:W-:Y:S03]  /*3810*/  LDSM.16.M88.4 R96, [R212+0x1d080] ;  /* 0x01d08000d460783b */ /* 0x000fe60000000200 */
[C---:B----4-:R-:W-:Y:S01]  /*3820*/  HMMA.16816.F32 R4, R88.reuse, R94, R4 ;  /* 0x0000005e5804723c */ /* 0x050fe20000001804 */
[----:B------:R-:W4:Y:S07]  /*3830*/  LDSM.16.M88.2 R94, [R215+0xa080] ;  /* 0x00a08000d75e783b */ /* 0x000f2e0000000100 */
[C---:B-1----:R-:W-:Y:S01]  /*3840*/  HMMA.16816.F32 R8, R88.reuse, R2, R8 ;  /* 0x000000025808723c */ /* 0x042fe20000001808 */
[----:B------:R-:W1:Y:S07]  /*3850*/  LDSM.16.M88.2 R2, [R215+0xb080] ;  /* 0x00b08000d702783b */ /* 0x000e6e0000000100 */
[C---:B--2---:R-:W-:Y:S01]  /*3860*/  HMMA.16816.F32 R12, R88.reuse, R84, R12 ;  /* 0x00000054580c723c */ /* 0x044fe2000000180c */
[----:B------:R-:W2:Y:S07]  /*3870*/  LDSM.16.M88.2 R84, [R215+0xb880] ;  /* 0x00b88000d754783b */ /* 0x000eae0000000100 */
[C---:B---3--:R-:W-:Y:S01]  /*3880*/  HMMA.16816.F32 R16, R88.reuse, R86, R16 ;  /* 0x000000565810723c */ /* 0x048fe20000001810 */
[----:B------:R-:W3:Y:S07]  /*3890*/  LDSM.16.M88.2 R86, [R215+0xc080] ;  /* 0x00c08000d756783b */ /* 0x000eee0000000100 */
[----:B-----5:R-:W-:Y:S01]  /*38a0*/  HMMA.16816.F32 R20, R88, R92, R20 ;  /* 0x0000005c5814723c */ /* 0x020fe20000001814 */
[----:B------:R-:W-:Y:S04]  /*38b0*/  LDSM.16.M88.2 R92, [R214+0xa080] ;  /* 0x00a08000d65c783b */ /* 0x000fe80000000100 */
[----:B------:R-:W5:Y:S03]  /*38c0*/  LDSM.16.M88.4 R88, [R220+0x2000] ;  /* 0x00200000dc58783b */ /* 0x000f660000000200 */
[C---:B----4-:R-:W-:Y:S01]  /*38d0*/  HMMA.16816.F32 R4, R96.reuse, R94, R4 ;  /* 0x0000005e6004723c */ /* 0x050fe20000001804 */
[----:B------:R-:W4:Y:S07]  /*38e0*/  LDSM.16.M88.2 R94, [R214+0xa880] ;  /* 0x00a88000d65e783b */ /* 0x000f2e0000000100 */
[C---:B------:R-:W-:Y:S01]  /*38f0*/  HMMA.16816.F32 R8, R96.reuse, R100, R8 ;  /* 0x000000646008723c */ /* 0x040fe20000001808 */
[----:B------:R-:W-:Y:S07]  /*3900*/  LDSM.16.M88.2 R100, [R224+0xc880] ;  /* 0x00c88000e064783b */ /* 0x000fee0000000100 */
[C---:B-1----:R-:W-:Y:S01]  /*3910*/  HMMA.16816.F32 R12, R96.reuse, R2, R12 ;  /* 0x00000002600c723c */ /* 0x042fe2000000180c */
[----:B------:R-:W1:Y:S07]  /*3920*/  LDSM.16.M88.2 R2, [R214+0xb080] ;  /* 0x00b08000d602783b */ /* 0x000e6e0000000100 */
[C---:B--2---:R-:W-:Y:S01]  /*3930*/  HMMA.16816.F32 R16, R96.reuse, R84, R16 ;  /* 0x000000546010723c */ /* 0x044fe20000001810 */
[----:B------:R-:W2:Y:S07]  /*3940*/  LDSM.16.M88.2 R84, [R214+0xb880] ;  /* 0x00b88000d654783b */ /* 0x000eae0000000100 */
[----:B---3--:R-:W-:Y:S01]  /*3950*/  HMMA.16816.F32 R20, R96, R86, R20 ;  /* 0x000000566014723c */ /* 0x008fe20000001814 */
[----:B------:R-:W3:Y:S04]  /*3960*/  LDSM.16.M88.2 R86, [R214+0xc080] ;  /* 0x00c08000d656783b */ /* 0x000ee80000000100 */
[----:B------:R-:W-:Y:S03]  /*3970*/  LDSM.16.M88.4 R96, [R108+0x2000] ;  /* 0x002000006c60783b */ /* 0x000fe60000000200 */
[C---:B-----5:R-:W-:Y:S01]  /*3980*/  HMMA.16816.F32 R4, R88.reuse, R92, R4 ;  /* 0x0000005c5804723c */ /* 0x060fe20000001804 */
[----:B------:R-:W5:Y:S07]  /*3990*/  LDSM.16.M88.2 R92, [R213+0xa080] ;  /* 0x00a08000d55c783b */ /* 0x000f6e0000000100 */
[C---:B----4-:R-:W-:Y:S01]  /*39a0*/  HMMA.16816.F32 R8, R88.reuse, R94, R8 ;  /* 0x0000005e5808723c */ /* 0x050fe20000001808 */
[----:B------:R-:W4:Y:S07]  /*39b0*/  LDSM.16.M88.2 R94, [R213+0xa880] ;  /* 0x00a88000d55e783b */ /* 0x000f2e0000000100 */
[C---:B-1----:R-:W-:Y:S01]  /*39c0*/  HMMA.16816.F32 R12, R88.reuse, R2, R12 ;  /* 0x00000002580c723c */ /* 0x042fe2000000180c */
[----:B------:R-:W1:Y:S07]  /*39d0*/  LDSM.16.M88.2 R2, [R213+0xb080] ;  /* 0x00b08000d502783b */ /* 0x000e6e0000000100 */
[C---:B--2---:R-:W-:Y:S01]  /*39e0*/  HMMA.16816.F32 R16, R88.reuse, R84, R16 ;  /* 0x000000545810723c */ /* 0x044fe20000001810 */
[----:B------:R-:W2:Y:S07]  /*39f0*/  LDSM.16.M88.2 R84, [R213+0xb880] ;  /* 0x00b88000d554783b */ /* 0x000eae0000000100 */
[----:B---3--:R-:W-:Y:S01]  /*3a00*/  HMMA.16816.F32 R20, R88, R86, R20 ;  /* 0x000000565814723c */ /* 0x008fe20000001814 */
[----:B------:R-:W3:Y:S04]  /*3a10*/  LDSM.16.M88.2 R86, [R213+0xc080] ;  /* 0x00c08000d556783b */ /* 0x000ee80000000100 */
[----:B------:R-:W3:Y:S03]  /*3a20*/  LDSM.16.M88.4 R88, [R222+0x1f080] ;  /* 0x01f08000de58783b */ /* 0x000ee60000000200 */
        /* <DEDUP_REMOVED lines=9> */
[----:B------:R-:W3:Y:S06]  /*3ac0*/  LDSM.16.M88.2 R86, [R215+0xd080] ;  /* 0x00d08000d756783b */ /* 0x000eec0000000100 */
[----:B------:R-:W-:Y:S01]  /*3ad0*/  FSEL R96, R179, -INF , P0 ;  /* 0xff800000b3607808 */ /* 0x000fe20000000000 */
[C---:B------:R-:W-:Y:S05]  /*3ae0*/  HMMA.16816.F32 R4, R88.reuse, R100, R4 ;  /* 0x000000645804723c */ /* 0x040fea0000001804 */
[----:B------:R-:W-:Y:S03]  /*3af0*/  ISETP.GT.AND P0, PT, R244, 0x11, PT ;  /* 0x00000011f400780c */ /* 0x000fe60003f04270 */
[C---:B------:R-:W-:Y:S04]  /*3b00*/  HMMA.16816.F32 R8, R88.reuse, R102, R8 ;  /* 0x000000665808723c */ /* 0x040fe80000001808 */
[----:B------:R-:W-:Y:S03]  /*3b10*/  FSEL R201, R185, -INF , P0 ;  /* 0xff800000b9c97808 */ /* 0x000fe60000000000 */
[--C-:B------:R-:W-:Y:S01]  /*3b20*/  FFMA.FTZ R102, R96, c[0x0][0x29c], -R199.reuse ;  /* 0x0000a70060667a23 */ /* 0x100fe200000108c7 */
[C---:B-----5:R-:W-:Y:S01]  /*3b30*/  HMMA.16816.F32 R12, R88.reuse, R92, R12 ;  /* 0x0000005c580c723c */ /* 0x060fe2000000180c */
[----:B------:R-:W5:Y:S03]  /*3b40*/  LDSM.16.M88.2 R92, [R215+0xd880] ;  /* 0x00d88000d75c783b */ /* 0x000f660000000100 */
[----:B------:R-:W-:Y:S01]  /*3b50*/  FSEL R96, R178, -INF , P1 ;  /* 0xff800000b2607808 */ /* 0x000fe20000800000 */
[----:B------:R-:W-:Y:S01]  /*3b60*/  MUFU.EX2 R102, R102 ;  /* 0x0000006600667308 */ /* 0x000fe20000000800 */
[----:B------:R-:W-:Y:S02]  /*3b70*/  ISETP.GT.AND P1, PT, R244, 0x20, PT ;  /* 0x00000020f400780c */ /* 0x000fe40003f24270 */
[C---:B----4-:R-:W-:Y:S01]  /*3b80*/  HMMA.16816.F32 R16, R88.reuse, R94, R16 ;  /* 0x0000005e5810723c */ /* 0x050fe20000001810 */
[----:B------:R-:W4:Y:S03]  /*3b90*/  LDSM.16.M88.2 R94, [R215+0xe080] ;  /* 0x00e08000d75e783b */ /* 0x000f260000000100 */
[--C-:B------:R-:W-:Y:S01]  /*3ba0*/  FFMA.FTZ R103, R96, c[0x0][0x29c], -R199.reuse ;  /* 0x0000a70060677a23 */ /* 0x100fe200000108c7 */
[----:B------:R-:W-:Y:S02]  /*3bb0*/  FSEL R96, R183, -INF , P0 ;  /* 0xff800000b7607808 */ /* 0x000fe40000000000 */
[----:B------:R-:W-:Y:S01]  /*3bc0*/  ISETP.GT.AND P0, PT, R244, 0x30, PT ;  /* 0x00000030f400780c */ /* 0x000fe20003f04270 */
[----:B-1----:R-:W-:Y:S01]  /*3bd0*/  HMMA.16816.F32 R20, R88, R2, R20 ;  /* 0x000000025814723c */ /* 0x002fe20000001814 */
[----:B------:R-:W1:Y:S01]  /*3be0*/  LDSM.16.M88.2 R2, [R215+0xe880] ;  /* 0x00e88000d702783b */ /* 0x000e620000000100 */
[----:B------:R-:W-:Y:S02]  /*3bf0*/  MUFU.EX2 R103, R103 ;  /* 0x0000006700677308 */ /* 0x000fe40000000800 */
[----:B------:R-:W-:Y:S01]  /*3c00*/  FSEL R205, R192, -INF , P0 ;  /* 0xff800000c0cd7808 */ /* 0x000fe20000000000 */
[--C-:B------:R-:W-:Y:S01]  /*3c10*/  FFMA.FTZ R110, R96, c[0x0][0x29c], -R199.reuse ;  /* 0x0000a700606e7a23 */ /* 0x100fe200000108c7 */
[----:B------:R-:W-:Y:S02]  /*3c20*/  FSEL R96, R186, -INF , P1 ;  /* 0xff800000ba607808 */ /* 0x000fe40000800000 */
[C---:B--2---:R-:W-:Y:S01]  /*3c30*/  HMMA.16816.F32 R4, R104.reuse, R84, R4 ;  /* 0x000000546804723c */ /* 0x044fe20000001804 */
[----:B------:R-:W-:Y:S03]  /*3c40*/  LDSM.16.M88.2 R84, [R214+0xc880] ;  /* 0x00c88000d654783b */ /* 0x000fe60000000100 */
[----:B------:R-:W-:Y:S01]  /*3c50*/  MUFU.EX2 R110, R110 ;  /* 0x0000006e006e7308 */ /* 0x000fe20000000800 */
[----:B------:R-:W-:Y:S01]  /*3c60*/  FSEL R88, R182, -INF , P2 ;  /* 0xff800000b6587808 */ /* 0x000fe20001000000 */
[--C-:B------:R-:W-:Y:S01]  /*3c70*/  FFMA.FTZ R111, R96, c[0x0][0x29c], -R199.reuse ;  /* 0x0000a700606f7a23 */ /* 0x100fe200000108c7 */
[----:B------:R-:W-:Y:S01]  /*3c80*/  ISETP.GT.AND P2, PT, R244, 0x21, PT ;  /* 0x00000021f400780c */ /* 0x000fe20003f44270 */
[C---:B---3--:R-:W-:Y:S01]  /*3c90*/  HMMA.16816.F32 R8, R104.reuse, R86, R8 ;  /* 0x000000566808723c */ /* 0x048fe20000001808 */
[----:B------:R-:W-:Y:S03]  /*3ca0*/  LDSM.16.M88.2 R86, [R214+0xd080] ;  /* 0x00d08000d656783b */ /* 0x000fe60000000100 */
[--C-:B------:R-:W-:Y:S01]  /*3cb0*/  FFMA.FTZ R109, R88, c[0x0][0x29c], -R199.reuse ;  /* 0x0000a700586d7a23 */ /* 0x100fe200000108c7 */
[----:B------:R-:W-:Y:S01]  /*3cc0*/  FSEL R96, R187, -INF , P2 ;  /* 0xff800000bb607808 */ /* 0x000fe20001000000 */
[----:B------:R-:W2:Y:S01]  /*3cd0*/  LDSM.16.M88.4 R88, [R220+0x4000] ;  /* 0x00400000dc58783b */ /* 0x000ea20000000200 */
[----:B------:R-:W-:Y:S01]  /*3ce0*/  FSEL R203, R189, -INF , P2 ;  /* 0xff800000bdcb7808 */ /* 0x000fe20001000000 */
[----:B------:R-:W-:Y:S01]  /*3cf0*/  MUFU.EX2 R111, R111 ;  /* 0x0000006f006f7308 */ /* 0x000fe20000000800 */
[C---:B-----5:R-:W-:Y:S01]  /*3d00*/  HMMA.16816.F32 R12, R104.reuse, R92, R12 ;  /* 0x0000005c680c723c */ /* 0x060fe2000000180c */
[----:B------:R-:W3:Y:S02]  /*3d10*/  LDSM.16.M88.2 R92, [R214+0xd880] ;  /* 0x00d88000d65c783b */ /* 0x000ee40000000100 */
[--C-:B------:R-:W-:Y:S01]  /*3d20*/  FFMA.FTZ R203, R203, c[0x0][0x29c], -R198.reuse ;  /* 0x0000a700cbcb7a23 */ /* 0x100fe200000108c6 */
[----:B------:R-:W-:Y:S01]  /*3d30*/  ISETP.GT.AND P2, PT, R244, 0x40, PT ;  /* 0x00000040f400780c */ /* 0x000fe20003f44270 */
[--C-:B------:R-:W-:Y:S01]  /*3d40*/  FFMA.FTZ R172, R96, c[0x0][0x29c], -R199.reuse ;  /* 0x0000a70060ac7a23 */ /* 0x100fe200000108c7 */
[C---:B------:R-:W-:Y:S01]  /*3d50*/  FSEL R96, R190.reuse, -INF , P0 ;  /* 0xff800000be607808 */ /* 0x040fe20000000000 */
[----:B------:R-:W-:Y:S01]  /*3d60*/  FFMA.FTZ R190, -R190, R190, 1 ;  /* 0x3f800000bebe7423 */ /* 0x000fe200000101be */
[C---:B----4-:R-:W-:Y:S01]  /*3d70*/  HMMA.16816.F32 R16, R104.reuse, R94, R16 ;  /* 0x0000005e6810723c */ /* 0x050fe20000001810 */
[----:B------:R-:W4:Y:S01]  /*3d80*/  LDSM.16.M88.2 R94, [R214+0xe080] ;  /* 0x00e08000d65e783b */ /* 0x000f220000000100 */
[----:B------:R-:W5:Y:S01]  /*3d90*/  MUFU.EX2 R109, R109 ;  /* 0x0000006d006d7308 */ /* 0x000f620000000800 */
[----:B------:R-:W-:Y:S01]  /*3da0*/  ISETP.GT.AND P0, PT, R244, 0x41, PT ;  /* 0x00000041f400780c */ /* 0x000fe20003f04270 */
[--C-:B------:R-:W-:Y:S04]  /*3db0*/  FFMA.FTZ R205, R205, c[0x0][0x29c], -R198.reuse ;  /* 0x0000a700cdcd7a23 */ /* 0x100fe800000108c6 */
[----:B-1----:R-:W-:Y:S01]  /*3dc0*/  HMMA.16816.F32 R20, R104, R2, R20 ;  /* 0x000000026814723c */ /* 0x002fe20000001814 */
[----:B------:R-:W1:Y:S03]  /*3dd0*/  LDSM.16.M88.2 R2, [R214+0xe880] ;  /* 0x00e88000d602783b */ /* 0x000e660000000100 */
[----:B------:R-:W1:Y:S03]  /*3de0*/  MUFU.EX2 R172, R172 ;  /* 0x000000ac00ac7308 */ /* 0x000e660000000800 */
[----:B------:R-:W-:Y:S01]  /*3df0*/  FSEL R107, R188, -INF , P1 ;  /* 0xff800000bc6b7808 */ /* 0x000fe20000800000 */
[--C-:B------:R-:W-:Y:S01]  /*3e00*/  FFMA.FTZ R104, R96, c[0x0][0x29c], -R199.reuse ;  /* 0x0000a70060687a23 */ /* 0x100fe200000108c7 */
[----:B------:R-:W-:Y:S01]  /*3e10*/  ISETP.GT.AND P1, PT, R244, 0x31, PT ;  /* 0x00000031f400780c */ /* 0x000fe20003f24270 */
[----:B------:R3:W-:Y:S02]  /*3e20*/  LDSM.16.M88.4 R96, [R108+0x4000] ;  /* 0x004000006c60783b */ /* 0x0007e40000000200 */
[C---:B------:R-:W-:Y:S01]  /*3e30*/  FSEL R106, R194.reuse, -INF , P2 ;  /* 0xff800000c26a7808 */ /* 0x040fe20001000000 */
[----:B------:R-:W-:Y:S01]  /*3e40*/  FFMA.FTZ R194, -R194, R194, 1 ;  /* 0x3f800000c2c27423 */ /* 0x000fe200000101c2 */
[C---:B------:R-:W-:Y:S01]  /*3e50*/  FSEL R100, R191.reuse, -INF , P1 ;  /* 0xff800000bf647808 */ /* 0x040fe20000800000 */
[----:B------:R-:W-:Y:S01]  /*3e60*/  FFMA.FTZ R191, -R191, R191, 1 ;  /* 0x3f800000bfbf7423 */ /* 0x000fe200000101bf */
[----:B------:R-:W-:Y:S01]  /*3e70*/  MUFU.EX2 R104, R104 ;  /* 0x0000006800687308 */ /* 0x000fe20000000800 */
[--C-:B------:R-:W-:Y:S02]  /*3e80*/  FFMA.FTZ R174, R106, c[0x0][0x29c], -R199.reuse ;  /* 0x0000a7006aae7a23 */ /* 0x100fe400000108c7 */
[--C-:B------:R-:W-:Y:S01]  /*3e90*/  FFMA.FTZ R105, R100, c[0x0][0x29c], -R199.reuse ;  /* 0x0000a70064697a23 */ /* 0x100fe200000108c7 */
[C---:B--2---:R-:W-:Y:S01]  /*3ea0*/  HMMA.16816.F32 R4, R88.reuse, R84, R4 ;  /* 0x000000545804723c */ /* 0x044fe20000001804 */
[----:B------:R-:W2:Y:S04]  /*3eb0*/  LDSM.16.M88.2 R84, [R213+0xc880] ;  /* 0x00c88000d554783b */ /* 0x000ea80000000100 */
[----:B------:R-:W5:Y:S01]  /*3ec0*/  LDSM.16.M88.2 R100, [R213+0xd080] ;  /* 0x00d08000d564783b */ /* 0x000f620000000100 */
[----:B------:R-:W-:Y:S01]  /*3ed0*/  MUFU.EX2 R105, R105 ;  /* 0x0000006900697308 */ /* 0x000fe20000000800 */
[--C-:B------:R-:W-:Y:S01]  /*3ee0*/  FFMA.FTZ R107, R107, c[0x0][0x29c], -R198.reuse ;  /* 0x0000a7006b6b7a23 */ /* 0x100fe200000108c6 */
[C---:B------:R-:W-:Y:S01]  /*3ef0*/  HMMA.16816.F32 R8, R88.reuse, R86, R8 ;  /* 0x000000565808723c */ /* 0x040fe20000001808 */
[----:B------:R-:W5:Y:S03]  /*3f00*/  LDSM.16.M88.2 R86, [R213+0xd880] ;  /* 0x00d88000d556783b */ /* 0x000f660000000100 */
[C---:B---3--:R-:W-:Y:S01]  /*3f10*/  FSEL R108, R195.reuse, -INF , P0 ;  /* 0xff800000c36c7808 */ /* 0x048fe20000000000 */
[----:B------:R-:W-:Y:S03]  /*3f20*/  FFMA.FTZ R195, -R195, R195, 1 ;  /* 0x3f800000c3c37423 */ /* 0x000fe600000101c3 */
[C---:B------:R-:W-:Y:S01]  /*3f30*/  HMMA.16816.F32 R12, R88.reuse, R92, R12 ;  /* 0x0000005c580c723c */ /* 0x040fe2000000180c */
[----:B------:R-:W3:Y:S01]  /*3f40*/  LDSM.16.M88.2 R92, [R213+0xe080] ;  /* 0x00e08000d55c783b */ /* 0x000ee20000000100 */
[----:B------:R-:W-:Y:S02]  /*3f50*/  MUFU.EX2 R107, R107 ;  /* 0x0000006b006b7308 */ /* 0x000fe40000000800 */
[----:B------:R-:W-:Y:S02]  /*3f60*/  FFMA.FTZ R199, R108, c[0x0][0x29c], -R199 ;  /* 0x0000a7006cc77a23 */ /* 0x000fe400000108c7 */
[----:B------:R-:W-:Y:S02]  /*3f70*/  LDS R108, [R246.X4+0x21280] ;  /* 0x02128000f66c7984 */ /* 0x000fe40000004800 */
[C---:B----4-:R-:W-:Y:S02]  /*3f80*/  HMMA.16816.F32 R16, R88.reuse, R94, R16 ;  /* 0x0000005e5810723c */ /* 0x050fe40000001810 */
[----:B------:R-:W4:Y:S02]  /*3f90*/  LDSM.16.M88.2 R94, [R213+0xe880] ;  /* 0x00e88000d55e783b */ /* 0x000f240000000100 */
[----:B------:R-:W-:Y:S04]  /*3fa0*/  MUFU.EX2 R199, R199 ;  /* 0x000000c700c77308 */ /* 0x000fe80000000800 */
[----:B-1----:R-:W-:Y:S06]  /*3fb0*/  HMMA.16816.F32 R20, R88, R2, R20 ;  /* 0x000000025814723c */ /* 0x002fec0000001814 */
[----:B------:R-:W-:Y:S01]  /*3fc0*/  MUFU.EX2 R106, R174 ;  /* 0x000000ae006a7308 */ /* 0x000fe20000000800 */
[--C-:B------:R-:W-:Y:S01]  /*3fd0*/  FFMA.FTZ R88, R175, c[0x0][0x29c], -R198.reuse ;  /* 0x0000a700af587a23 */ /* 0x100fe200000108c6 */
[----:B------:R-:W-:Y:S01]  /*3fe0*/  FSEL R91, R193, -INF , P1 ;  /* 0xff800000c15b7808 */ /* 0x000fe20000800000 */
[C---:B--2---:R-:W-:Y:S05]  /*3ff0*/  HMMA.16816.F32 R4, R96.reuse, R84, R4 ;  /* 0x000000546004723c */ /* 0x044fea0000001804 */
[--C-:B------:R-:W-:Y:S02]  /*4000*/  FFMA.FTZ R89, R177, c[0x0][0x29c], -R198.reuse ;  /* 0x0000a700b1597a23 */ /* 0x100fe400000108c6 */
[--C-:B------:R-:W-:Y:S01]  /*4010*/  FFMA.FTZ R90, R201, c[0x0][0x29c], -R198.reuse ;  /* 0x0000a700c95a7a23 */ /* 0x100fe200000108c6 */
[C---:B-----5:R-:W-:Y:S01]  /*4020*/  HMMA.16816.F32 R8, R96.reuse, R100, R8 ;  /* 0x000000646008723c */ /* 0x060fe20000001808 */
[----:B------:R-:W-:Y:S06]  /*4030*/  MUFU.EX2 R88, R88 ;  /* 0x0000005800587308 */ /* 0x000fec0000000800 */
[----:B------:R-:W-:Y:S01]  /*4040*/  FSEL R101, R196, -INF , P2 ;  /* 0xff800000c4657808 */ /* 0x000fe20001000000 */
[C---:B------:R-:W-:Y:S03]  /*4050*/  HMMA.16816.F32 R12, R96.reuse, R86, R12 ;  /* 0x00000056600c723c */ /* 0x040fe6000000180c */
[----:B------:R-:W-:Y:S01]  /*4060*/  MUFU.EX2 R89, R89 ;  /* 0x0000005900597308 */ /* 0x000fe20000000800 */
[----:B------:R-:W-:Y:S04]  /*4070*/  LOP3.LUT R100, R232, 0x1, RZ, 0xc0, !PT ;  /* 0x00000001e8647812 */ /* 0x000fe800078ec0ff */
[C---:B---3--:R-:W-:Y:S03]  /*4080*/  HMMA.16816.F32 R16, R96.reuse, R92, R16 ;  /* 0x0000005c6010723c */ /* 0x048fe60000001810 */
[----:B------:R-:W-:Y:S02]  /*4090*/  ISETP.NE.U32.AND P1, PT, R100, 0x1, PT ;  /* 0x000000016400780c */ /* 0x000fe40003f25070 */
[----:B------:R-:W-:Y:S01]  /*40a0*/  MUFU.EX2 R90, R90 ;  /* 0x0000005a005a7308 */ /* 0x000fe20000000800 */
[----:B------:R-:W-:Y:S01]  /*40b0*/  F2FP.PACK_AB R100, R110, R109 ;  /* 0x0000006d6e64723e */ /* 0x000fe200000000ff */
[--C-:B------:R-:W-:Y:S01]  /*40c0*/  FFMA.FTZ R92, R91, c[0x0][0x29c], -R198.reuse ;  /* 0x0000a7005b5c7a23 */ /* 0x100fe200000108c6 */
[----:B----4-:R-:W-:Y:S04]  /*40d0*/  HMMA.16816.F32 R20, R96, R94, R20 ;  /* 0x0000005e6014723c */ /* 0x010fe80000001814 */
[----:B------:R-:W-:Y:S01]  /*40e0*/  FSEL R93, R197, -INF , P0 ;  /* 0xff800000c55d7808 */ /* 0x000fe20000000000 */
[----:B------:R-:W-:Y:S01]  /*40f0*/  FFMA.FTZ R91, R101, c[0x0][0x29c], -R198 ;  /* 0x0000a700655b7a23 */ /* 0x000fe200000108c6 */
[----:B------:R-:W-:Y:S01]  /*4100*/  PLOP3.LUT P0, PT, PT, PT, UP0, 0x80, 0x0 ;  /* 0x000000000000781c */ /* 0x000fe20003f0f008 */
[----:B------:R-:W-:Y:S01]  /*4110*/  FADD.FTZ R94, R4, -R108 ;  /* 0x8000006c045e7221 */ /* 0x000fe20000010000 */
[----:B------:R-:W1:Y:S01]  /*4120*/  MUFU.EX2 R96, R203 ;  /* 0x000000cb00607308 */ /* 0x000e620000000800 */
[----:B------:R-:W-:Y:S03]  /*4130*/  FFMA.FTZ R198, R93, c[0x0][0x29c], -R198 ;  /* 0x0000a7005dc67a23 */ /* 0x000fe600000108c6 */
[--C-:B------:R-:W-:Y:S02]  /*4140*/  FADD.FTZ R93, R5, -R108.reuse ;  /* 0x8000006c055d7221 */ /* 0x100fe40000010000 */
[----:B------:R-:W-:Y:S02]  /*4150*/  FMUL.FTZ R94, R103, R94 ;  /* 0x0000005e675e7220 */ /* 0x000fe40000410000 */
[----:B------:R-:W-:Y:S02]  /*4160*/  FFMA.FTZ R98, -R179, R179, 1 ;  /* 0x3f800000b3627423 */ /* 0x000fe400000101b3 */
[C---:B------:R-:W-:Y:S01]  /*4170*/  FMUL.FTZ R93, R102.reuse, R93 ;  /* 0x0000005d665d7220 */ /* 0x040fe20000410000 */
[----:B------:R-:W-:Y:S01]  /*4180*/  F2FP.PACK_AB R102, R102, R103 ;  /* 0x000000676666723e */ /* 0x000fe200000000ff */
[----:B------:R-:W-:Y:S01]  /*4190*/  FFMA.FTZ R95, -R178, R178, 1 ;  /* 0x3f800000b25f7423 */ /* 0x000fe200000101b2 */
[----:B------:R-:W-:Y:S01]  /*41a0*/  MUFU.EX2 R92, R92 ;  /* 0x0000005c005c7308 */ /* 0x000fe20000000800 */
[--C-:B------:R-:W-:Y:S02]  /*41b0*/  FADD.FTZ R9, R9, -R108.reuse ;  /* 0x8000006c09097221 */ /* 0x100fe40000010000 */
[----:B------:R-:W-:Y:S02]  /*41c0*/  FMUL.FTZ R93, R93, R98 ;  /* 0x000000625d5d7220 */ /* 0x000fe40000410000 */
[----:B------:R-:W-:Y:S02]  /*41d0*/  FMUL.FTZ R94, R94, R95 ;  /* 0x0000005f5e5e7220 */ /* 0x000fe40000410000 */
[----:B------:R-:W-:Y:S02]  /*41e0*/  FFMA.FTZ R98, -R183, R183, 1 ;  /* 0x3f800000b7627423 */ /* 0x000fe400000101b7 */
[----:B------:R-:W-:Y:S01]  /*41f0*/  FMUL.FTZ R9, R110, R9 ;  /* 0x000000096e097220 */ /* 0x000fe20000410000 */
[----:B------:R-:W-:Y:S01]  /*4200*/  F2FP.PACK_AB R94, R93, R94 ;  /* 0x0000005e5d5e723e */ /* 0x000fe200000000ff */
[--C-:B------:R-:W-:Y:S01]  /*4210*/  FADD.FTZ R12, R12, -R108.reuse ;  /* 0x8000006c0c0c7221 */ /* 0x100fe20000010000 */
[----:B------:R-:W2:Y:S01]  /*4220*/  MUFU.EX2 R205, R205 ;  /* 0x000000cd00cd7308 */ /* 0x000ea20000000800 */
[--C-:B------:R-:W-:Y:S01]  /*4230*/  FADD.FTZ R13, R13, -R108.reuse ;  /* 0x8000006c0d0d7221 */ /* 0x100fe20000010000 */
[----:B------:R-:W-:Y:S01]  /*4240*/  F2FP.PACK_AB R110, R172, R111 ;  /* 0x0000006fac6e723e */ /* 0x000fe200000000ff */
[----:B------:R-:W-:Y:S01]  /*4250*/  FMUL.FTZ R12, R111, R12 ;  /* 0x0000000c6f0c7220 */ /* 0x000fe20000410000 */
[----:B-1----:R-:W-:Y:S01]  /*4260*/  F2FP.PACK_AB R174, R96, R107 ;  /* 0x0000006b60ae723e */ /* 0x002fe200000000ff */
[--C-:B------:R-:W-:Y:S02]  /*4270*/  FADD.FTZ R8, R8, -R108.reuse ;  /* 0x8000006c08087221 */ /* 0x100fe40000010000 */
[----:B------:R-:W-:Y:S02]  /*4280*/  FMUL.FTZ R13, R172, R13 ;  /* 0x0000000dac0d7220 */ /* 0x000fe40000410000 */
[----:B------:R-:W-:Y:S01]  /*4290*/  FMUL.FTZ R9, R9, R98 ;  /* 0x0000006209097220 */ /* 0x000fe20000410000 */
[----:B------:R-:W-:Y:S01]  /*42a0*/  MUFU.EX2 R91, R91 ;  /* 0x0000005b005b7308 */ /* 0x000fe20000000800 */
[----:B------:R-:W-:Y:S02]  /*42b0*/  FFMA.FTZ R98, -R187, R187, 1 ;  /* 0x3f800000bb627423 */ /* 0x000fe400000101bb */
[--C-:B------:R-:W-:Y:S02]  /*42c0*/  FADD.FTZ R93, R16, -R108.reuse ;  /* 0x8000006c105d7221 */ /* 0x100fe40000010000 */
[--C-:B------:R-:W-:Y:S02]  /*42d0*/  FADD.FTZ R16, R17, -R108.reuse ;  /* 0x8000006c11107221 */ /* 0x100fe40000010000 */
[--C-:B------:R-:W-:Y:S02]  /*42e0*/  FADD.FTZ R17, R20, -R108.reuse ;  /* 0x8000006c14117221 */ /* 0x100fe40000010000 */
[----:B------:R-:W-:Y:S01]  /*42f0*/  FADD.FTZ R108, R21, -R108 ;  /* 0x8000006c156c7221 */ /* 0x000fe20000010000 */
[----:B------:R-:W1:Y:S01]  /*4300*/  LDS R20, [R246.X4+0x212a0] ;  /* 0x0212a000f6147984 */ /* 0x000e620000004800 */
[----:B------:R-:W-:Y:S01]  /*4310*/  FFMA.FTZ R21, -R186, R186, 1 ;  /* 0x3f800000ba157423 */ /* 0x000fe200000101ba */
[----:B------:R-:W3:Y:S01]  /*4320*/  MUFU.EX2 R198, R198 ;  /* 0x000000c600c67308 */ /* 0x000ee20000000800 */
[----:B------:R-:W-:Y:S01]  /*4330*/  FMUL.FTZ R8, R109, R8 ;  /* 0x000000086d087220 */ /* 0x000fe20000410000 */
[----:B------:R1:W-:Y:S01]  /*4340*/  STS [R245+0x21480], R102 ;  /* 0x02148066f5007388 */ /* 0x0003e20000000800 */
[----:B------:R-:W-:Y:S01]  /*4350*/  FFMA.FTZ R95, -R182, R182, 1 ;  /* 0x3f800000b65f7423 */ /* 0x000fe200000101b6 */
[----:B--2---:R-:W-:Y:S01]  /*4360*/  F2FP.PACK_AB R176, R92, R205 ;  /* 0x000000cd5cb0723e */ /* 0x004fe200000000ff */
[----:B------:R-:W-:Y:S02]  /*4370*/  FMUL.FTZ R12, R12, R21 ;  /* 0x000000150c0c7220 */ /* 0x000fe40000410000 */
[----:B------:R-:W-:Y:S02]  /*4380*/  FMUL.FTZ R13, R13, R98 ;  /* 0x000000620d0d7220 */ /* 0x000fe40000410000 */
[----:B------:R-:W-:Y:S02]  /*4390*/  FMUL.FTZ R16, R105, R16 ;  /* 0x0000001069107220 */ /* 0x000fe40000410000 */
[----:B------:R-:W-:Y:S01]  /*43a0*/  FMUL.FTZ R8, R8, R95 ;  /* 0x0000005f08087220 */ /* 0x000fe20000410000 */
[----:B------:R-:W-:Y:S01]  /*43b0*/  IADD3 R95, R245, 0x21560, RZ ;  /* 0x00021560f55f7810 */ /* 0x000fe20007ffe0ff */
[----:B------:R-:W-:Y:S01]  /*43c0*/  FMUL.FTZ R93, R104, R93 ;  /* 0x0000005d685d7220 */ /* 0x000fe20000410000 */
[----:B------:R-:W-:Y:S01]  /*43d0*/  F2FP.PACK_AB R98, R13, R12 ;  /* 0x0000000c0d62723e */ /* 0x000fe200000000ff */
[----:B------:R-:W-:Y:S01]  /*43e0*/  FMUL.FTZ R16, R16, R191 ;  /* 0x000000bf10107220 */ /* 0x000fe20000410000 */
[----:B------:R-:W-:Y:S01]  /*43f0*/  @P1 IADD3 R95, R252, 0x120, RZ ;  /* 0x00000120fc5f1810 */ /* 0x000fe20007ffe0ff */
[----:B------:R-:W-:Y:S01]  /*4400*/  FMUL.FTZ R93, R93, R190 ;  /* 0x000000be5d5d7220 */ /* 0x000fe20000410000 */
[----:B------:R-:W-:Y:S01]  /*4410*/  F2FP.PACK_AB R12, R173, R88 ;  /* 0x00000058ad0c723e */ /* 0x000fe200000000ff */
[----:B------:R-:W-:Y:S01]  /*4420*/  FMUL.FTZ R17, R106, R17 ;  /* 0x000000116a117220 */ /* 0x000fe20000410000 */
[----:B------:R-:W-:Y:S01]  /*4430*/  F2FP.PACK_AB R104, R105, R104 ;  /* 0x000000686968723e */ /* 0x000fe200000000ff */
[----:B------:R-:W-:Y:S01]  /*4440*/  FFMA.FTZ R13, -R184, R184, 1 ;  /* 0x3f800000b80d7423 */ /* 0x000fe200000101b8 */
[----:B------:R-:W-:Y:S01]  /*4450*/  F2FP.PACK_AB R172, R16, R93 ;  /* 0x0000005d10ac723e */ /* 0x000fe200000000ff */
[----:B------:R2:W-:Y:S01]  /*4460*/  STS [R95], R12 ;  /* 0x0000000c5f007388 */ /* 0x0005e20000000800 */
[----:B------:R-:W-:Y:S01]  /*4470*/  F2FP.PACK_AB R16, R90, R89 ;  /* 0x000000595a10723e */ /* 0x000fe200000000ff */
[C---:B------:R-:W-:Y:S01]  /*4480*/  FMUL.FTZ R108, R199.reuse, R108 ;  /* 0x0000006cc76c7220 */ /* 0x040fe20000410000 */
[----:B------:R-:W-:Y:S01]  /*4490*/  F2FP.PACK_AB R106, R199, R106 ;  /* 0x0000006ac76a723e */ /* 0x000fe200000000ff */
[----:B------:R-:W-:Y:S01]  /*44a0*/  STS [R245+0x21c80], R100 ;  /* 0x021c8064f5007388 */ /* 0x000fe20000000800 */
[----:B---3--:R-:W-:Y:S01]  /*44b0*/  F2FP.PACK_AB R178, R198, R91 ;  /* 0x0000005bc6b2723e */ /* 0x008fe200000000ff */
[----:B------:R-:W-:Y:S01]  /*44c0*/  FMUL.FTZ R17, R17, R194 ;  /* 0x000000c211117220 */ /* 0x000fe20000410000 */
[----:B------:R-:W-:Y:S01]  /*44d0*/  F2FP.PACK_AB R8, R9, R8 ;  /* 0x000000080908723e */ /* 0x000fe200000000ff */
[----:B------:R-:W-:Y:S01]  /*44e0*/  STS [R95+0x800], R16 ;  /* 0x000800105f007388 */ /* 0x000fe20000000800 */
[----:B------:R-:W-:Y:S03]  /*44f0*/  FMUL.FTZ R108, R108, R195 ;  /* 0x000000c36c6c7220 */ /* 0x000fe60000410000 */
[----:B------:R3:W-:Y:S02]  /*4500*/  STS [R245+0x22480], R110 ;  /* 0x0224806ef5007388 */ /* 0x0007e40000000800 */
[----:B------:R-:W-:Y:S01]  /*4510*/  F2FP.PACK_AB R108, R108, R17 ;  /* 0x000000116c6c723e */ /* 0x000fe200000000ff */
[--C-:B-1----:R-:W-:Y:S01]  /*4520*/  FADD.FTZ R102, R7, -R20.reuse ;  /* 0x8000001407667221 */ /* 0x102fe20000010000 */
[----:B------:R-:W-:Y:S01]  /*4530*/  STS [R95+0x1000], R174 ;  /* 0x001000ae5f007388 */ /* 0x000fe20000000800 */
[--C-:B------:R-:W-:Y:S02]  /*4540*/  FADD.FTZ R9, R6, -R20.reuse ;  /* 0x8000001406097221 */ /* 0x100fe40000010000 */
[----:B------:R-:W-:Y:S01]  /*4550*/  FMUL.FTZ R102, R173, R102 ;  /* 0x00000066ad667220 */ /* 0x000fe20000410000 */
[----:B------:R-:W-:Y:S01]  /*4560*/  STS [R245+0x22c80], R104 ;  /* 0x022c8068f5007388 */ /* 0x000fe20000000800 */
[----:B------:R-:W-:Y:S02]  /*4570*/  FMUL.FTZ R9, R88, R9 ;  /* 0x0000000958097220 */ /* 0x000fe40000410000 */
[--C-:B------:R-:W-:Y:S01]  /*4580*/  FADD.FTZ R10, R10, -R20.reuse ;  /* 0x800000140a0a7221 */ /* 0x100fe20000010000 */
[----:B------:R-:W-:Y:S01]  /*4590*/  STS [R95+0x1800], R176 ;  /* 0x001800b05f007388 */ /* 0x000fe20000000800 */
[--C-:B------:R-:W-:Y:S02]  /*45a0*/  FADD.FTZ R11, R11, -R20.reuse ;  /* 0x800000140b0b7221 */ /* 0x100fe40000010000 */
[----:B------:R-:W-:Y:S01]  /*45b0*/  FMUL.FTZ R102, R102, R181 ;  /* 0x000000b566667220 */ /* 0x000fe20000410000 */
[----:B------:R-:W-:Y:S01]  /*45c0*/  STS [R245+0x23480], R106 ;  /* 0x0234806af5007388 */ /* 0x000fe20000000800 */
[----:B------:R-:W-:Y:S02]  /*45d0*/  FMUL.FTZ R9, R9, R180 ;  /* 0x000000b409097220 */ /* 0x000fe40000410000 */
[----:B------:R-:W-:Y:S01]  /*45e0*/  FMUL.FTZ R10, R89, R10 ;  /* 0x0000000a590a7220 */ /* 0x000fe20000410000 */
[----:B------:R-:W-:Y:S01]  /*45f0*/  STS [R95+0x2000], R178 ;  /* 0x002000b25f007388 */ /* 0x000fe20000000800 */
[----:B------:R-:W-:Y:S01]  /*4600*/  FMUL.FTZ R11, R90, R11 ;  /* 0x0000000b5a0b7220 */ /* 0x000fe20000410000 */
[----:B------:R-:W-:Y:S01]  /*4610*/  F2FP.PACK_AB R102, R102, R9 ;  /* 0x000000096666723e */ /* 0x000fe200000000ff */
[----:B--2---:R-:W-:Y:S01]  /*4620*/  FFMA.FTZ R12, -R185, R185, 1 ;  /* 0x3f800000b90c7423 */ /* 0x004fe200000101b9 */
[----:B------:R-:W-:Y:S01]  /*4630*/  BAR.SYNC.DEFER_BLOCKING 0x0 ;  /* 0x0000000000007b1d */ /* 0x000fe20000010000 */
[--C-:B------:R-:W-:Y:S01]  /*4640*/  FADD.FTZ R14, R14, -R20.reuse ;  /* 0x800000140e0e7221 */ /* 0x100fe20000010000 */
[----:B---3--:R-:W-:Y:S01]  /*4650*/  SHF.L.U32 R110, R226, 0x1, RZ ;  /* 0x00000001e26e7819 */ /* 0x008fe200000006ff */
[--C-:B------:R-:W-:Y:S02]  /*4660*/  FADD.FTZ R15, R15, -R20.reuse ;  /* 0x800000140f0f7221 */ /* 0x100fe40000010000 */
[----:B------:R-:W-:Y:S02]  /*4670*/  FMUL.FTZ R10, R10, R13 ;  /* 0x0000000d0a0a7220 */ /* 0x000fe40000410000 */
[----:B------:R-:W-:Y:S02]  /*4680*/  FMUL.FTZ R11, R11, R12 ;  /* 0x0000000c0b0b7220 */ /* 0x000fe40000410000 */
[----:B------:R-:W-:Y:S02]  /*4690*/  FMUL.FTZ R14, R107, R14 ;  /* 0x0000000e6b0e7220 */ /* 0x000fe40000410000 */
[----:B------:R-:W-:Y:S01]  /*46a0*/  FMUL.FTZ R15, R96, R15 ;  /* 0x0000000f600f7220 */ /* 0x000fe20000410000 */
[----:B------:R-:W-:Y:S01]  /*46b0*/  F2FP.PACK_AB R16, R11, R10 ;  /* 0x0000000a0b10723e */ /* 0x000fe200000000ff */
[----:B------:R-:W-:Y:S02]  /*46c0*/  FFMA.FTZ R9, -R188, R188, 1 ;  /* 0x3f800000bc097423 */ /* 0x000fe400000101bc */
[----:B------:R-:W-:Y:S02]  /*46d0*/  FFMA.FTZ R12, -R189, R189, 1 ;  /* 0x3f800000bd0c7423 */ /* 0x000fe400000101bd */
[--C-:B------:R-:W-:Y:S02]  /*46e0*/  FADD.FTZ R22, R22, -R20.reuse ;  /* 0x8000001416167221 */ /* 0x100fe40000010000 */
[--C-:B------:R-:W-:Y:S02]  /*46f0*/  FADD.FTZ R18, R18, -R20.reuse ;  /* 0x8000001412127221 */ /* 0x100fe40000010000 */
[--C-:B------:R-:W-:Y:S02]  /*4700*/  FADD.FTZ R19, R19, -R20.reuse ;  /* 0x8000001413137221 */ /* 0x100fe40000010000 */
[----:B------:R-:W-:Y:S01]  /*4710*/  FMUL.FTZ R9, R14, R9 ;  /* 0x000000090e097220 */ /* 0x000fe20000410000 */
[----:B------:R1:W-:Y:S01]  /*4720*/  STS [R245+0x23c80], R94 ;  /* 0x023c805ef5007388 */ /* 0x0003e20000000800 */
[----:B------:R-:W-:Y:S02]  /*4730*/  FMUL.FTZ R12, R15, R12 ;  /* 0x0000000c0f0c7220 */ /* 0x000fe40000410000 */
[----:B------:R-:W-:Y:S01]  /*4740*/  FMUL.FTZ R22, R91, R22 ;  /* 0x000000165b167220 */ /* 0x000fe20000410000 */
[----:B------:R-:W-:Y:S01]  /*4750*/  STS [R95+0x2800], R102 ;  /* 0x002800665f007388 */ /* 0x000fe20000000800 */
[----:B------:R-:W-:Y:S02]  /*4760*/  FFMA.FTZ R13, -R196, R196, 1 ;  /* 0x3f800000c40d7423 */ /* 0x000fe400000101c4 */
[----:B------:R-:W-:Y:S01]  /*4770*/  FMUL.FTZ R18, R205, R18 ;  /* 0x00000012cd127220 */ /* 0x000fe20000410000 */
[----:B------:R-:W-:Y:S01]  /*4780*/  STS [R245+0x24480], R8 ;  /* 0x02448008f5007388 */ /* 0x000fe20000000800 */
[----:B------:R-:W-:Y:S02]  /*4790*/  FMUL.FTZ R19, R92, R19 ;  /* 0x000000135c137220 */ /* 0x000fe40000410000 */
[----:B------:R-:W-:Y:S01]  /*47a0*/  FFMA.FTZ R11, -R192, R192, 1 ;  /* 0x3f800000c00b7423 */ /* 0x000fe200000101c0 */
[----:B------:R-:W-:Y:S01]  /*47b0*/  STS [R95+0x3000], R16 ;  /* 0x003000105f007388 */ /* 0x000fe20000000800 */
[----:B------:R-:W-:Y:S02]  /*47c0*/  FFMA.FTZ R10, -R193, R193, 1 ;  /* 0x3f800000c10a7423 */ /* 0x000fe400000101c1 */
[----:B------:R-:W-:Y:S01]  /*47d0*/  FMUL.FTZ R13, R22, R13 ;  /* 0x0000000d160d7220 */ /* 0x000fe20000410000 */
[----:B------:R-:W-:Y:S01]  /*47e0*/  F2FP.PACK_AB R22, R12, R9 ;  /* 0x000000090c16723e */ /* 0x000fe200000000ff */
[----:B------:R-:W-:Y:S01]  /*47f0*/  STS [R245+0x24c80], R98 ;  /* 0x024c8062f5007388 */ /* 0x000fe20000000800 */
[----:B------:R-:W-:Y:S02]  /*4800*/  FADD.FTZ R23, R23, -R20 ;  /* 0x8000001417177221 */ /* 0x000fe40000010000 */
[----:B------:R-:W-:Y:S01]  /*4810*/  FMUL.FTZ R11, R18, R11 ;  /* 0x0000000b120b7220 */ /* 0x000fe20000410000 */
[----:B------:R-:W-:Y:S01]  /*4820*/  STS [R95+0x3800], R22 ;  /* 0x003800165f007388 */ /* 0x000fe20000000800 */
[----:B------:R-:W-:Y:S02]  /*4830*/  FMUL.FTZ R10, R19, R10 ;  /* 0x0000000a130a7220 */ /* 0x000fe40000410000 */
[----:B------:R-:W-:Y:S01]  /*4840*/  FMUL.FTZ R23, R198, R23 ;  /* 0x00000017c6177220 */ /* 0x000fe20000410000 */
[----:B------:R-:W-:Y:S01]  /*4850*/  STS [R245+0x25480], R172 ;  /* 0x025480acf5007388 */ /* 0x000fe20000000800 */
[----:B------:R-:W-:Y:S01]  /*4860*/  FFMA.FTZ R14, -R197, R197, 1 ;  /* 0x3f800000c50e7423 */ /* 0x000fe200000101c5 */
[----:B------:R-:W-:Y:S03]  /*4870*/  F2FP.PACK_AB R88, R10, R11 ;  /* 0x0000000b0a58723e */ /* 0x000fe600000000ff */
[----:B------:R-:W-:Y:S02]  /*4880*/  FMUL.FTZ R14, R23, R14 ;  /* 0x0000000e170e7220 */ /* 0x000fe40000410000 */
[----:B------:R-:W-:Y:S03]  /*4890*/  STS [R95+0x4000], R88 ;  /* 0x004000585f007388 */ /* 0x000fe60000000800 */
[----:B-1----:R-:W-:Y:S01]  /*48a0*/  F2FP.PACK_AB R94, R14, R13 ;  /* 0x0000000d0e5e723e */ /* 0x002fe200000000ff */
[----:B------:R-:W-:Y:S04]  /*48b0*/  STS [R245+0x25c80], R108 ;  /* 0x025c806cf5007388 */ /* 0x000fe80000000800 */
[----:B------:R-:W-:Y:S04]  /*48c0*/  STS [R95+0x4800], R94 ;  /* 0x0048005e5f007388 */ /* 0x000fe80000000800 */
[----:B------:R-:W-:Y:S04]  /*48d0*/  LDSM.16.MT88.2 R2, [R219+0x21480] ;  /* 0x02148000db02783b */ /* 0x000fe80000004100 */
[----:B------:R-:W1:Y:S04]  /*48e0*/  LDSM.16.MT88.4 R8, [R110+0x1b080] ;  /* 0x01b080006e08783b */ /* 0x000e680000004200 */
[----:B------:R-:W2:Y:S04]  /*48f0*/  LDSM.16.MT88.4 R12, [R110+0x1d080] ;  /* 0x01d080006e0c783b */ /* 0x000ea80000004200 */
[----:B------:R-:W3:Y:S04]  /*4900*/  LDSM.16.MT88.4 R16, [R110+0x1f080] ;  /* 0x01f080006e10783b */ /* 0x000ee80000004200 */
[----:B------:R-:W4:Y:S04]  /*4910*/  LDSM.16.MT88.2 R20, [R219+0x21c80] ;  /* 0x021c8000db14783b */ /* 0x000f280000004100 */
[----:B------:R-:W5:Y:S04]  /*4920*/  LDSM.16.MT88.2 R22, [R219+0x22480] ;  /* 0x02248000db16783b */ /* 0x000f680000004100 */
[----:B------:R-:W4:Y:S04]  /*4930*/  LDSM.16.MT88.2 R84, [R219+0x22c80] ;  /* 0x022c8000db54783b */ /* 0x000f280000004100 */
[----:B------:R-:W4:Y:S04]  /*4940*/  LDSM.16.MT88.2 R86, [R219+0x23480] ;  /* 0x02348000db56783b */ /* 0x000f280000004100 */
[----:B------:R-:W-:Y:S04]  /*4950*/  LDSM.16.MT88.2 R92, [R0+0x21480] ;  /* 0x02148000005c783b */ /* 0x000fe80000004100 */
[----:B------:R-:W5:Y:S04]  /*4960*/  LDSM.16.MT88.4 R88, [R110+0x1b880] ;  /* 0x01b880006e58783b */ /* 0x000f680000004200 */
[----:B------:R-:W5:Y:S01]  /*4970*/  LDSM.16.MT88.4 R96, [R110+0x1d880] ;  /* 0x01d880006e60783b */ /* 0x000f620000004200 */
[-C--:B-1----:R-:W-:Y:S03]  /*4980*/  HMMA.16816.F32 R24, R8, R2.reuse, R24 ;  /* 0x000000020818723c */ /* 0x082fe60000001818 */
[----:B------:R-:W1:Y:S04]  /*4990*/  LDSM.16.MT88.4 R100, [R110+0x1f880] ;  /* 0x01f880006e64783b */ /* 0x000e680000004200 */
[----:B------:R-:W1:Y:S01]  /*49a0*/  LDSM.16.MT88.2 R94, [R0+0x21c80] ;  /* 0x021c8000005e783b */ /* 0x000e620000004100 */
[-C--:B--2---:R-:W-:Y:S03]  /*49b0*/  HMMA.16816.F32 R28, R12, R2.reuse, R28 ;  /* 0x000000020c1c723c */ /* 0x084fe6000000181c */
[----:B------:R-:W2:Y:S04]  /*49c0*/  LDSM.16.MT88.2 R104, [R0+0x22480] ;  /* 0x022480000068783b */ /* 0x000ea80000004100 */
[----:B------:R-:W-:Y:S01]  /*49d0*/  LDSM.16.MT88.2 R108, [R0+0x22080] ;  /* 0x02208000006c783b */ /* 0x000fe20000004100 */
[C---:B---3--:R-:W-:Y:S03]  /*49e0*/  HMMA.16816.F32 R32, R16.reuse, R2, R32 ;  /* 0x000000021020723c */ /* 0x048fe60000001820 */
[----:B------:R-:W3:Y:S05]  /*49f0*/  LDSM.16.MT88.2 R2, [R0+0x22c80] ;  /* 0x022c80000002783b */ /* 0x000eea0000004100 */
[-C--:B----4-:R-:W-:Y:S08]  /*4a00*/  HMMA.16816.F32 R36, R16, R20.reuse, R36 ;  /* 0x000000141024723c */ /* 0x090ff00000001824 */
[-C--:B------:R-:W-:Y:S08]  /*4a10*/  HMMA.16816.F32 R40, R12, R20.reuse, R40 ;  /* 0x000000140c28723c */ /* 0x080ff00000001828 */
[C---:B------:R-:W-:Y:S08]  /*4a20*/  HMMA.16816.F32 R44, R8.reuse, R20, R44 ;  /* 0x00000014082c723c */ /* 0x040ff0000000182c */
[-C--:B-----5:R-:W-:Y:S08]  /*4a30*/  HMMA.16816.F32 R48, R8, R22.reuse, R48 ;  /* 0x000000160830723c */ /* 0x0a0ff00000001830 */
[-C--:B------:R-:W-:Y:S08]  /*4a40*/  HMMA.16816.F32 R52, R12, R22.reuse, R52 ;  /* 0x000000160c34723c */ /* 0x080ff00000001834 */
[C---:B------:R-:W-:Y:S01]  /*4a50*/  HMMA.16816.F32 R56, R16.reuse, R22, R56 ;  /* 0x000000161038723c */ /* 0x040fe20000001838 */
[----:B------:R-:W-:Y:S07]  /*4a60*/  LDSM.16.MT88.4 R20, [R110+0x20080] ;  /* 0x020080006e14783b */ /* 0x000fee0000004200 */
[-C--:B------:R-:W-:Y:S08]  /*4a70*/  HMMA.16816.F32 R60, R16, R84.reuse, R60 ;  /* 0x00000054103c723c */ /* 0x080ff0000000183c */
[-C--:B------:R-:W-:Y:S08]  /*4a80*/  HMMA.16816.F32 R64, R12, R84.reuse, R64 ;  /* 0x000000540c40723c */ /* 0x080ff00000001840 */
[C---:B------:R-:W-:Y:S01]  /*4a90*/  HMMA.16816.F32 R68, R8.reuse, R84, R68 ;  /* 0x000000540844723c */ /* 0x040fe20000001844 */
[----:B------:R-:W-:Y:S07]  /*4aa0*/  LDSM.16.MT88.2 R84, [R219+0x22080] ;  /* 0x02208000db54783b */ /* 0x000fee0000004100 */
[-C--:B------:R-:W-:Y:S01]  /*4ab0*/  HMMA.16816.F32 R72, R8, R86.reuse, R72 ;  /* 0x000000560848723c */ /* 0x080fe20000001848 */
[----:B------:R-:W4:Y:S04]  /*4ac0*/  LDSM.16.MT88.2 R8, [R0+0x23480] ;  /* 0x023480000008783b */ /* 0x000f280000004100 */
[----:B------:R-:W-:Y:S03]  /*4ad0*/  LDSM.16.MT88.2 R10, [R219+0x21880] ;  /* 0x02188000db0a783b */ /* 0x000fe60000004100 */
[-C--:B------:R-:W-:Y:S01]  /*4ae0*/  HMMA.16816.F32 R76, R12, R86.reuse, R76 ;  /* 0x000000560c4c723c */ /* 0x080fe2000000184c */
[----:B------:R-:W5:Y:S07]  /*4af0*/  LDSM.16.MT88.4 R12, [R110+0x1c080] ;  /* 0x01c080006e0c783b */ /* 0x000f6e0000004200 */
[----:B------:R-:W-:Y:S01]  /*4b00*/  HMMA.16816.F32 R80, R16, R86, R80 ;  /* 0x000000561050723c */ /* 0x000fe20000001850 */
[----:B------:R-:W2:Y:S04]  /*4b10*/  LDSM.16.MT88.4 R16, [R110+0x1e080] ;  /* 0x01e080006e10783b */ /* 0x000ea80000004200 */
[----:B------:R-:W2:Y:S03]  /*4b20*/  LDSM.16.MT88.2 R86, [R219+0x22880] ;  /* 0x02288000db56783b */ /* 0x000ea60000004100 */
[-C--:B------:R-:W-:Y:S08]  /*4b30*/  HMMA.16816.F32 R24, R88, R92.reuse, R24 ;  /* 0x0000005c5818723c */ /* 0x080ff00000001818 */
[-C--:B------:R-:W-:Y:S08]  /*4b40*/  HMMA.16816.F32 R28, R96, R92.reuse, R28 ;  /* 0x0000005c601c723c */ /* 0x080ff0000000181c */
[C---:B-1----:R-:W-:Y:S01]  /*4b50*/  HMMA.16816.F32 R32, R100.reuse, R92, R32 ;  /* 0x0000005c6420723c */ /* 0x042fe20000001820 */
[----:B------:R-:W1:Y:S07]  /*4b60*/  LDSM.16.MT88.2 R92, [R219+0x23080] ;  /* 0x02308000db5c783b */ /* 0x000e6e0000004100 */
[-C--:B------:R-:W-:Y:S08]  /*4b70*/  HMMA.16816.F32 R36, R100, R94.reuse, R36 ;  /* 0x0000005e6424723c */ /* 0x080ff00000001824 */
[-C--:B------:R-:W-:Y:S08]  /*4b80*/  HMMA.16816.F32 R40, R96, R94.reuse, R40 ;  /* 0x0000005e6028723c */ /* 0x080ff00000001828 */
[C---:B------:R-:W-:Y:S01]  /*4b90*/  HMMA.16816.F32 R44, R88.reuse, R94, R44 ;  /* 0x0000005e582c723c */ /* 0x040fe2000000182c */
[----:B------:R-:W-:Y:S07]  /*4ba0*/  LDSM.16.MT88.2 R94, [R0+0x21880] ;  /* 0x02188000005e783b */ /* 0x000fee0000004100 */
[-C--:B--2---:R-:W-:Y:S08]  /*4bb0*/  HMMA.16816.F32 R48, R88, R104.reuse, R48 ;  /* 0x000000685830723c */ /* 0x084ff00000001830 */
[-C--:B------:R-:W-:Y:S08]  /*4bc0*/  HMMA.16816.F32 R52, R96, R104.reuse, R52 ;  /* 0x000000686034723c */ /* 0x080ff00000001834 */
[C---:B------:R-:W-:Y:S01]  /*4bd0*/  HMMA.16816.F32 R56, R100.reuse, R104, R56 ;  /* 0x000000686438723c */ /* 0x040fe20000001838 */
[----:B------:R-:W-:Y:S07]  /*4be0*/  LDSM.16.MT88.4 R104, [R110+0x20880] ;  /* 0x020880006e68783b */ /* 0x000fee0000004200 */
[-C--:B---3--:R-:W-:Y:S08]  /*4bf0*/  HMMA.16816.F32 R60, R100, R2.reuse, R60 ;  /* 0x00000002643c723c */ /* 0x088ff0000000183c */
[-C--:B------:R-:W-:Y:S08]  /*4c00*/  HMMA.16816.F32 R64, R96, R2.reuse, R64 ;  /* 0x000000026040723c */ /* 0x080ff00000001840 */
[C---:B------:R-:W-:Y:S01]  /*4c10*/  HMMA.16816.F32 R68, R88.reuse, R2, R68 ;  /* 0x000000025844723c */ /* 0x040fe20000001844 */
[----:B------:R-:W2:Y:S07]  /*4c20*/  LDSM.16.MT88.2 R2, [R219+0x23880] ;  /* 0x02388000db02783b */ /* 0x000eae0000004100 */
[-C--:B----4-:R-:W-:Y:S01]  /*4c30*/  HMMA.16816.F32 R72, R88, R8.reuse, R72 ;  /* 0x000000085848723c */ /* 0x090fe20000001848 */
[----:B------:R-:W3:Y:S07]  /*4c40*/  LDSM.16.MT88.4 R88, [R110+0x1c880] ;  /* 0x01c880006e58783b */ /* 0x000eee0000004200 */
[-C--:B------:R-:W-:Y:S01]  /*4c50*/  HMMA.16816.F32 R76, R96, R8.reuse, R76 ;  /* 0x00000008604c723c */ /* 0x080fe2000000184c */
[----:B------:R-:W4:Y:S07]  /*4c60*/  LDSM.16.MT88.4 R96, [R110+0x1e880] ;  /* 0x01e880006e60783b */ /* 0x000f2e0000004200 */
[----:B------:R-:W-:Y:S01]  /*4c70*/  HMMA.16816.F32 R80, R100, R8, R80 ;  /* 0x000000086450723c */ /* 0x000fe20000001850 */
[----:B------:R-:W1:Y:S07]  /*4c80*/  LDSM.16.MT88.2 R8, [R0+0x22880] ;  /* 0x022880000008783b */ /* 0x000e6e0000004100 */
[-C--:B-----5:R-:W-:Y:S08]  /*4c90*/  HMMA.16816.F32 R24, R12, R10.reuse, R24 ;  /* 0x0000000a0c18723c */ /* 0x0a0ff00000001818 */
[-C--:B------:R-:W-:Y:S08]  /*4ca0*/  HMMA.16816.F32 R28, R16, R10.reuse, R28 ;  /* 0x0000000a101c723c */ /* 0x080ff0000000181c */
[C---:B------:R-:W-:Y:S01]  /*4cb0*/  HMMA.16816.F32 R32, R20.reuse, R10, R32 ;  /* 0x0000000a1420723c */ /* 0x040fe20000001820 */
[----:B------:R-:W5:Y:S07]  /*4cc0*/  LDSM.16.MT88.2 R10, [R0+0x23080] ;  /* 0x02308000000a783b */ /* 0x000f6e0000004100 */
[-C--:B------:R-:W-:Y:S08]  /*4cd0*/  HMMA.16816.F32 R36, R20, R84.reuse, R36 ;  /* 0x000000541424723c */ /* 0x080ff00000001824 */
[-C--:B------:R-:W-:Y:S08]  /*4ce0*/  HMMA.16816.F32 R40, R16, R84.reuse, R40 ;  /* 0x000000541028723c */ /* 0x080ff00000001828 */
[C---:B------:R-:W-:Y:S08]  /*4cf0*/  HMMA.16816.F32 R44, R12.reuse, R84, R44 ;  /* 0x000000540c2c723c */ /* 0x040ff0000000182c */
[-C--:B------:R-:W-:Y:S08]  /*4d00*/  HMMA.16816.F32 R48, R12, R86.reuse, R48 ;  /* 0x000000560c30723c */ /* 0x080ff00000001830 */
[-C--:B------:R-:W-:Y:S08]  /*4d10*/  HMMA.16816.F32 R52, R16, R86.reuse, R52 ;  /* 0x000000561034723c */ /* 0x080ff00000001834 */
[C---:B------:R-:W-:Y:S08]  /*4d20*/  HMMA.16816.F32 R56, R20.reuse, R86, R56 ;  /* 0x000000561438723c */ /* 0x040ff00000001838 */
[-C--:B-1----:R-:W-:Y:S08]  /*4d30*/  HMMA.16816.F32 R60, R20, R92.reuse, R60 ;  /* 0x0000005c143c723c */ /* 0x082ff0000000183c */
[-C--:B------:R-:W-:Y:S08]  /*4d40*/  HMMA.16816.F32 R64, R16, R92.reuse, R64 ;  /* 0x0000005c1040723c */ /* 0x080ff00000001840 */
[C---:B------:R-:W-:Y:S08]  /*4d50*/  HMMA.16816.F32 R68, R12.reuse, R92, R68 ;  /* 0x0000005c0c44723c */ /* 0x040ff00000001844 */
[-C--:B--2---:R-:W-:Y:S01]  /*4d60*/  HMMA.16816.F32 R72, R12, R2.reuse, R72 ;  /* 0x000000020c48723c */ /* 0x084fe20000001848 */
[----:B------:R-:W1:Y:S04]  /*4d70*/  LDSM.16.MT88.2 R12, [R0+0x23880] ;  /* 0x02388000000c783b */ /* 0x000e680000004100 */
[----:B------:R-:W-:Y:S03]  /*4d80*/  BAR.SYNC.DEFER_BLOCKING 0x0 ;  /* 0x0000000000007b1d */ /* 0x000fe60000010000 */
[-C--:B------:R-:W-:Y:S08]  /*4d90*/  HMMA.16816.F32 R76, R16, R2.reuse, R76 ;  /* 0x00000002104c723c */ /* 0x080ff0000000184c */
[----:B------:R-:W-:Y:S08]  /*4da0*/  HMMA.16816.F32 R80, R20, R2, R80 ;  /* 0x000000021450723c */ /* 0x000ff00000001850 */
[-C--:B---3--:R-:W-:Y:S08]  /*4db0*/  HMMA.16816.F32 R24, R88, R94.reuse, R24 ;  /* 0x0000005e5818723c */ /* 0x088ff00000001818 */
[-C--:B----4-:R-:W-:Y:S01]  /*4dc0*/  HMMA.16816.F32 R28, R96, R94.reuse, R28 ;  /* 0x0000005e601c723c */ /* 0x090fe2000000181c */
[----:B------:R2:W3:Y:S04]  /*4dd0*/  LDSM.16.M88.4 R172, [R218] ;  /* 0x00000000daac783b */ /* 0x0004e80000000200 */
[----:B------:R2:W4:Y:S03]  /*4de0*/  LDSM.16.M88.4 R180, [R218+0x400] ;  /* 0x00040000dab4783b */ /* 0x0005260000000200 */
[C---:B------:R-:W-:Y:S01]  /*4df0*/  HMMA.16816.F32 R32, R104.reuse, R94, R32 ;  /* 0x0000005e6820723c */ /* 0x040fe20000001820 */
[----:B------:R2:W1:Y:S04]  /*4e00*/  LDSM.16.MT88.4 R176, [R217] ;  /* 0x00000000d9b0783b */ /* 0x0004680000004200 */
[----:B------:R2:W1:Y:S03]  /*4e10*/  LDSM.16.MT88.4 R92, [R217+0x2800] ;  /* 0x00280000d95c783b */ /* 0x0004660000004200 */
[-C--:B------:R-:W-:Y:S01]  /*4e20*/  HMMA.16816.F32 R36, R104, R108.reuse, R36 ;  /* 0x0000006c6824723c */ /* 0x080fe20000001824 */
[----:B------:R2:W1:Y:S04]  /*4e30*/  LDSM.16.M88.4 R184, [R218+0x800] ;  /* 0x00080000dab8783b */ /* 0x0004680000000200 */
[----:B------:R2:W1:Y:S03]  /*4e40*/  LDSM.16.M88.4 R192, [R218+0xc00] ;  /* 0x000c0000dac0783b */ /* 0x0004660000000200 */
[-C--:B------:R-:W-:Y:S01]  /*4e50*/  HMMA.16816.F32 R40, R96, R108.reuse, R40 ;  /* 0x0000006c6028723c */ /* 0x080fe20000001828 */
[----:B------:R2:W1:Y:S04]  /*4e60*/  LDSM.16.MT88.4 R188, [R217+0x800] ;  /* 0x00080000d9bc783b */ /* 0x0004680000004200 */
[----:B------:R2:W1:Y:S03]  /*4e70*/  LDSM.16.MT88.4 R196, [R217+0x3000] ;  /* 0x00300000d9c4783b */ /* 0x0004660000004200 */
[C---:B------:R-:W-:Y:S01]  /*4e80*/  HMMA.16816.F32 R44, R88.reuse, R108, R44 ;  /* 0x0000006c582c723c */ /* 0x040fe2000000182c */
[----:B------:R2:W1:Y:S04]  /*4e90*/  LDSM.16.MT88.4 R108, [R217+0x5000] ;  /* 0x00500000d96c783b */ /* 0x0004680000004200 */
[----:B------:R2:W1:Y:S03]  /*4ea0*/  LDSM.16.MT88.4 R200, [R217+0x5800] ;  /* 0x00580000d9c8783b */ /* 0x0004660000004200 */
[-C--:B------:R-:W-:Y:S08]  /*4eb0*/  HMMA.16816.F32 R48, R88, R8.reuse, R48 ;  /* 0x000000085830723c */ /* 0x080ff00000001830 */
[-C--:B------:R-:W-:Y:S08]  /*4ec0*/  HMMA.16816.F32 R52, R96, R8.reuse, R52 ;  /* 0x000000086034723c */ /* 0x080ff00000001834 */
[C---:B------:R-:W-:Y:S08]  /*4ed0*/  HMMA.16816.F32 R56, R104.reuse, R8, R56 ;  /* 0x000000086838723c */ /* 0x040ff00000001838 */
[-C--:B-----5:R-:W-:Y:S08]  /*4ee0*/  HMMA.16816.F32 R60, R104, R10.reuse, R60 ;  /* 0x0000000a683c723c */ /* 0x0a0ff0000000183c */
[-C--:B------:R-:W-:Y:S08]  /*4ef0*/  HMMA.16816.F32 R64, R96, R10.reuse, R64 ;  /* 0x0000000a6040723c */ /* 0x080ff00000001840 */
[C---:B------:R-:W-:Y:S08]  /*4f00*/  HMMA.16816.F32 R68, R88.reuse, R10, R68 ;  /* 0x0000000a5844723c */ /* 0x040ff00000001844 */
[-C--:B-1----:R-:W-:Y:S08]  /*4f10*/  HMMA.16816.F32 R72, R88, R12.reuse, R72 ;  /* 0x0000000c5848723c */ /* 0x082ff00000001848 */
[-C--:B------:R-:W-:Y:S08]  /*4f20*/  HMMA.16816.F32 R76, R96, R12.reuse, R76 ;  /* 0x0000000c604c723c */ /* 0x080ff0000000184c */
[----:B------:R-:W-:Y:S01]  /*4f30*/  HMMA.16816.F32 R80, R104, R12, R80 ;  /* 0x0000000c6850723c */ /* 0x000fe20000001850 */
[----:B------:R-:W-:-:S07]  /*4f40*/  @P0 BRA `(.L_x_658) ;  /* 0x0000049000000947 */ /* 0x000fce0003800000 */
[----:B--234-:R-:W-:Y:S01]  /*4f50*/  ISETP.GE.AND P3, PT, R250, c[0x0][0x1fc], PT ;  /* 0x00007f00fa007a0c */ /* 0x01cfe20003f66270 */
[----:B------:R-:W1:Y:S01]  /*4f60*/  S2R R5, SR_CTAID.Y ;  /* 0x0000000000057919 */ /* 0x000e620000002600 */
[----:B------:R-:W-:Y:S01]  /*4f70*/  ULDC.64 UR6, c[0x0][0x208] ;  /* 0x0000820000067ab9 */ /* 0x000fe20000000a00 */
[----:B------:R-:W-:Y:S01]  /*4f80*/  IMAD.MOV.U32 R10, RZ, RZ, R242 ;  /* 0x000000ffff0a7224 */ /* 0x000fe200078e00f2 */
[----:B------:R-:W-:Y:S01]  /*4f90*/  UIMAD.WIDE.U32 UR26, UR21, UR6, URZ ;  /* 0x00000006151a72a5 */ /* 0x000fe2000f8e003f */
[----:B------:R-:W-:Y:S01]  /*4fa0*/  IMAD.MOV.U32 R11, RZ, RZ, R241 ;  /* 0x000000ffff0b7224 */ /* 0x000fe200078e00f1 */
[----:B------:R-:W-:Y:S04]  /*4fb0*/  USHF.R.S32.HI UR23, URZ, 0x1f, UR21 ;  /* 0x0000001f3f177899 */ /* 0x000fe80008011415 */
[----:B------:R-:W-:Y:S01]  /*4fc0*/  IMAD.U32 R12, RZ, RZ, UR26 ;  /* 0x0000001aff0c7e24 */ /* 0x000fe2000f8e00ff */
[----:B------:R-:W-:Y:S02]  /*4fd0*/  UIMAD UR23, UR23, UR6, URZ ;  /* 0x00000006171772a4 */ /* 0x000fe4000f8e023f */
[----:B------:R-:W-:Y:S02]  /*4fe0*/  USHF.L.U32 UR6, UR21, 0x6, URZ ;  /* 0x0000000615067899 */ /* 0x000fe4000800063f */
[----:B------:R-:W-:Y:S04]  /*4ff0*/  UIMAD UR23, UR21, UR7, UR23 ;  /* 0x00000007151772a4 */ /* 0x000fe8000f8e0217 */
[----:B------:R-:W-:Y:S01]  /*5000*/  UIADD3 UR23, UR27, UR23, URZ ;  /* 0x000000171b177290 */ /* 0x000fe2000fffe03f */
[----:B-1----:R-:W-:Y:S01]  /*5010*/  SHF.R.S32.HI R4, RZ, 0x1f, R5 ;  /* 0x0000001fff047819 */ /* 0x002fe20000011405 */
[C---:B------:R-:W-:Y:S04]  /*5020*/  IMAD.WIDE.U32 R8, R5.reuse, c[0x0][0x288], R238 ;  /* 0x0000a20005087a25 */ /* 0x040fe800078e00ee */
[C---:B------:R-:W-:Y:S02]  /*5030*/  IMAD R6, R4.reuse, c[0x0][0x210], RZ ;  /* 0x0000840004067a24 */ /* 0x040fe400078e02ff */
[----:B------:R-:W-:Y:S02]  /*5040*/  IMAD R4, R4, c[0x0][0x288], RZ ;  /* 0x0000a20004047a24 */ /* 0x000fe400078e02ff */
[C---:B------:R-:W-:Y:S04]  /*5050*/  IMAD.WIDE.U32 R10, R5.reuse, c[0x0][0x210], R10 ;  /* 0x00008400050a7a25 */ /* 0x040fe800078e000a */
[C---:B------:R-:W-:Y:S01]  /*5060*/  IMAD R4, R5.reuse, c[0x0][0x28c], R4 ;  /* 0x0000a30005047a24 */ /* 0x040fe200078e0204 */
[----:B------:R-:W-:Y:S01]  /*5070*/  IADD3 R3, P1, R10, UR8, RZ ;  /* 0x000000080a037c10 */ /* 0x000fe2000ff3e0ff */
[----:B------:R-:W-:Y:S01]  /*5080*/  IMAD R6, R5, c[0x0][0x214], R6 ;  /* 0x0000850005067a24 */ /* 0x000fe200078e0206 */
[----:B------:R-:W-:Y:S01]  /*5090*/  IADD3 R5, P0, R8, UR5, RZ ;  /* 0x0000000508057c10 */ /* 0x000fe2000ff1e0ff */
[----:B------:R-:W-:Y:S01]  /*50a0*/  IMAD.U32 R2, RZ, RZ, UR23 ;  /* 0x00000017ff027e24 */ /* 0x000fe2000f8e00ff */
[----:B------:R-:W-:Y:S02]  /*50b0*/  LEA R13, P2, R3, c[0x0][0x1f0], 0x1 ;  /* 0x00007c00030d7a11 */ /* 0x000fe400078408ff */
[----:B------:R-:W-:Y:S02]  /*50c0*/  IADD3.X R4, R9, UR16, R4, P0, !PT ;  /* 0x0000001009047c10 */ /* 0x000fe400087fe404 */
[----:B------:R-:W-:Y:S02]  /*50d0*/  LEA R10, P0, R5, c[0x0][0x280], 0x2 ;  /* 0x0000a000050a7a11 */ /* 0x000fe400078010ff */
[----:B------:R-:W-:Y:S02]  /*50e0*/  IADD3.X R6, R11, UR14, R6, P1, !PT ;  /* 0x0000000e0b067c10 */ /* 0x000fe40008ffe406 */
[----:B------:R-:W-:Y:S01]  /*50f0*/  LEA.HI.X R11, R5, c[0x0][0x284], R4, 0x2, P0 ;  /* 0x0000a100050b7a11 */ /* 0x000fe200000f1404 */
[----:B------:R-:W-:Y:S01]  /*5100*/  IMAD.MOV.U32 R5, RZ, RZ, c[0x0][0x208] ;  /* 0x00008200ff057624 */ /* 0x000fe200078e00ff */
[----:B------:R-:W-:Y:S01]  /*5110*/  LEA.HI.X R6, R3, c[0x0][0x1f4], R6, 0x1, P2 ;  /* 0x00007d0003067a11 */ /* 0x000fe200010f0c06 */
[----:B------:R-:W-:Y:S01]  /*5120*/  IMAD.MOV.U32 R4, RZ, RZ, 0x6 ;  /* 0x00000006ff047424 */ /* 0x000fe200078e00ff */
[----:B------:R-:W-:Y:S01]  /*5130*/  LEA R12, P1, R12, R13, 0x7 ;  /* 0x0000000d0c0c7211 */ /* 0x000fe200078238ff */
[----:B------:R-:W-:Y:S01]  /*5140*/  IMAD.U32 R3, RZ, RZ, UR26 ;  /* 0x0000001aff037e24 */ /* 0x000fe2000f8e00ff */
[----:B------:R-:W-:Y:S02]  /*5150*/  ISETP.GE.AND P0, PT, R230, c[0x0][0x1fc], PT ;  /* 0x00007f00e6007a0c */ /* 0x000fe40003f06270 */
[C---:B------:R-:W-:Y:S01]  /*5160*/  SHF.L.U64.HI R4, R5.reuse, R4, c[0x0][0x20c] ;  /* 0x0000830005047619 */ /* 0x040fe20000010204 */
[----:B------:R-:W-:Y:S01]  /*5170*/  IMAD.SHL.U32 R5, R5, 0x40, RZ ;  /* 0x0000004005057824 */ /* 0x000fe200078e00ff */
[----:B------:R-:W-:Y:S01]  /*5180*/  LEA.HI.X R13, R3, R6, R2, 0x7, P1 ;  /* 0x00000006030d7211 */ /* 0x000fe200008f3c02 */
[----:B------:R-:W-:Y:S01]  /*5190*/  IMAD.U32 R3, RZ, RZ, UR6 ;  /* 0x00000006ff037e24 */ /* 0x000fe2000f8e00ff */
[----:B------:R-:W-:Y:S01]  /*51a0*/  ISETP.GE.AND P1, PT, R231, c[0x0][0x1fc], PT ;  /* 0x00007f00e7007a0c */ /* 0x000fe20003f26270 */
[----:B------:R-:W-:Y:S01]  /*51b0*/  IMAD.U32 R2, RZ, RZ, UR6 ;  /* 0x00000006ff027e24 */ /* 0x000fe2000f8e00ff */
[----:B------:R-:W-:Y:S02]  /*51c0*/  SEL R8, RZ, 0x4, P0 ;  /* 0x00000004ff087807 */ /* 0x000fe40000000000 */
[----:B------:R-:W-:Y:S02]  /*51d0*/  SEL R9, RZ, 0x2, P1 ;  /* 0x00000002ff097807 */ /* 0x000fe40000800000 */
[C-C-:B------:R-:W-:Y:S02]  /*51e0*/  IADD3 R16, P1, P0, R5.reuse, 0x80, R12.reuse ;  /* 0x0000008005107810 */ /* 0x140fe4000783e00c */
[----:B------:R-:W-:Y:S02]  /*51f0*/  ISETP.GE.AND P2, PT, R250, c[0x0][0x1fc], PT ;  /* 0x00007f00fa007a0c */ /* 0x000fe40003f46270 */
[----:B------:R-:W-:Y:S02]  /*5200*/  IADD3.X R17, R4, RZ, R13, P1, P0 ;  /* 0x000000ff04117210 */ /* 0x000fe40000fe040d */
[----:B------:R-:W-:Y:S02]  /*5210*/  IADD3 R14, P1, P0, R5, 0x100, R12 ;  /* 0x00000100050e7810 */ /* 0x000fe4000783e00c */
[----:B------:R-:W-:Y:S02]  /*5220*/  SEL R7, RZ, 0x1, P2 ;  /* 0x00000001ff077807 */ /* 0x000fe40001000000 */
[----:B------:R-:W-:Y:S02]  /*5230*/  IADD3 R6, -R236, c[0x0][0x168], -R3 ;  /* 0x00005a00ec067a10 */ /* 0x000fe40007ffe903 */
[----:B------:R-:W-:Y:S02]  /*5240*/  IADD3.X R15, R4, RZ, R13, P1, P0 ;  /* 0x000000ff040f7210 */ /* 0x000fe40000fe040d */
[----:B------:R-:W-:Y:S02]  /*5250*/  LEA R10, P0, R3, R10, 0x2 ;  /* 0x0000000a030a7211 */ /* 0x000fe400078010ff */
[----:B------:R-:W-:Y:S02]  /*5260*/  IADD3 R7, R8, R9, R7 ;  /* 0x0000000908077210 */ /* 0x000fe40007ffe007 */
[----:B------:R-:W-:Y:S02]  /*5270*/  ISETP.LT.OR P2, PT, R6, 0x1, P3 ;  /* 0x000000010600780c */ /* 0x000fe40001f41670 */
[----:B------:R-:W-:Y:S01]  /*5280*/  LEA.HI.X.SX32 R11, R2, R11, 0x2, P0 ;  /* 0x0000000b020b7211 */ /* 0x000fe200000f16ff */
[----:B------:R-:W-:Y:S01]  /*5290*/  @!P4 IMAD.SHL.U32 R2, R234, 0x10, RZ ;  /* 0x00000010ea02c824 */ /* 0x000fe200078e00ff */
[----:B------:R-:W-:Y:S02]  /*52a0*/  IADD3 R18, P0, R5, R12, RZ ;  /* 0x0000000c05127210 */ /* 0x000fe40007f1e0ff */
[C---:B------:R-:W-:Y:S03]  /*52b0*/  LOP3.LUT P1, RZ, R7.reuse, 0x2, RZ, 0xc0, !PT ;  /* 0x0000000207ff7812 */ /* 0x040fe6000782c0ff */
[----:B------:R-:W-:Y:S01]  /*52c0*/  IMAD.X R19, R4, 0x1, R13, P0 ;  /* 0x0000000104137824 */ /* 0x000fe200000e060d */
[C---:B------:R-:W-:Y:S02]  /*52d0*/  ISETP.LT.OR P0, PT, R6.reuse, 0x1, !P1 ;  /* 0x000000010600780c */ /* 0x040fe40004f01670 */
[C---:B------:R-:W-:Y:S01]  /*52e0*/  ISETP.LT.OR P1, PT, R6.reuse, 0x21, !P1 ;  /* 0x000000210600780c */ /* 0x040fe20004f21670 */
[----:B------:R-:W-:Y:S01]  /*52f0*/  @!PT LDS RZ, [RZ] ;  /* 0x00000000fffff984 */ /* 0x000fe20000000800 */
[----:B------:R-:W-:Y:S01]  /*5300*/  @!PT LDS RZ, [RZ] ;  /* 0x00000000fffff984 */ /* 0x000fe20000000800 */
[----:B------:R-:W-:Y:S01]  /*5310*/  @!PT LDS RZ, [RZ] ;  /* 0x00000000fffff984 */ /* 0x000fe20000000800 */
[----:B------:R1:W-:Y:S10]  /*5320*/  LDGSTS.E.BYPASS.LTC128B.128 [R229+0x1b080], [R12.64], !P2 ;  /* 0x1b0800000ce57fae */ /* 0x0003f4000d101d58 */
[----:B------:R1:W-:Y:S01]  /*5330*/  LDGSTS.E.BYPASS.LTC128B.128 [R229+0x1d080], [R12.64+0x80], !P0 ;  /* 0x1d0800800ce57fae */ /* 0x0003e2000c101d58 */
[----:B------:R-:W-:Y:S04]  /*5340*/  LOP3.LUT P0, RZ, R7, 0x4, RZ, 0xc0, !PT ;  /* 0x0000000407ff7812 */ /* 0x000fe8000780c0ff */
[C---:B------:R-:W-:Y:S02]  /*5350*/  ISETP.LT.OR P2, PT, R6.reuse, 0x1, !P0 ;  /* 0x000000010600780c */ /* 0x040fe40004741670 */
[C---:B------:R-:W-:Y:S11]  /*5360*/  ISETP.LT.OR P0, PT, R6.reuse, 0x21, !P0 ;  /* 0x000000210600780c */ /* 0x040ff60004701670 */
[----:B------:R1:W-:Y:S01]  /*5370*/  LDGSTS.E.BYPASS.LTC128B.128 [R229+0x1f080], [R12.64+0x100], !P2 ;  /* 0x1f0801000ce57fae */ /* 0x0003e2000d101d58 */
[----:B------:R-:W-:Y:S11]  /*5380*/  ISETP.LT.OR P2, PT, R6, 0x21, P3 ;  /* 0x000000210600780c */ /* 0x000ff60001f41670 */
[----:B------:R-:W-:Y:S02]  /*5390*/  @!UPT UIADD3 URZ, URZ, URZ, URZ ;  /* 0x0000003f3f3ff290 */ /* 0x000fe4000fffe03f */
[----:B------:R1:W-:Y:S06]  /*53a0*/  LDGSTS.E.BYPASS.LTC128B.128 [R229+0x1c080], [R18.64], !P2 ;  /* 0x1c08000012e57fae */ /* 0x0003ec000d101d58 */
[----:B------:R1:W-:Y:S06]  /*53b0*/  LDGSTS.E.BYPASS.LTC128B.128 [R229+0x1e080], [R16.64], !P1 ;  /* 0x1e08000010e57fae */ /* 0x0003ec000c901d58 */
[----:B------:R1:W-:Y:S06]  /*53c0*/  LDGSTS.E.BYPASS.LTC128B.128 [R229+0x20080], [R14.64], !P0 ;  /* 0x200800000ee57fae */ /* 0x0003ec000c101d58 */
[----:B------:R1:W-:Y:S02]  /*53d0*/  @!P4 LDGSTS.E.BYPASS.LTC128B.128 [R2+0x21280], [R10.64] ;  /* 0x212800000a02cfae */ /* 0x0003e4000b901d58 */
.L_x_658:
[-C--:B--234-:R-:W-:Y:S01]  /*53e0*/  HMMA.16816.F32 R4, R172, R176.reuse, RZ ;  /* 0x000000b0ac04723c */ /* 0x09cfe200000018ff */
[----:B------:R-:W-:Y:S01]  /*53f0*/  LDSM.16.MT88.4 R204, [R217+0x1000] ;  /* 0x00100000d9cc783b */ /* 0x000fe20000004200 */
[----:B------:R-:W-:Y:S02]  /*5400*/  UIMAD UR12, UR12, 0x3000, URZ ;  /* 0x000030000c0c78a4 */ /* 0x000fe4000f8e023f */
[----:B------:R-:W-:Y:S01]  /*5410*/  UISETP.GE.AND UP0, UPT, UR21, UR19, UPT ;  /* 0x000000131500728c */ /* 0x000fe2000bf06270 */
[----:B------:R-:W-:Y:S01]  /*5420*/  LDSM.16.M88.4 R208, [R218+0x1400] ;  /* 0x00140000dad0783b */ /* 0x000fe20000000200 */
[----:B------:R-:W-:Y:S02]  /*5430*/  UIADD3 UR7, UR4, 0x1, URZ ;  /* 0x0000000104077890 */ /* 0x000fe4000fffe03f */
[C---:B-1----:R-:W-:Y:S01]  /*5440*/  HMMA.16816.F32 R8, R180.reuse, R176, RZ ;  /* 0x000000b0b408723c */ /* 0x042fe200000018ff */
[----:B------:R-:W2:Y:S01]  /*5450*/  LDL.64 R2, [R1+0x8] ;  /* 0x0000080001027983 */ /* 0x000ea20000100a00 */
[----:B------:R-:W-:Y:S02]  /*5460*/  UISETP.GE.AND UP2, UPT, UR4, 0x1, UPT ;  /* 0x000000010400788c */ /* 0x000fe4000bf46270 */
[----:B------:R-:W-:Y:S01]  /*5470*/  UIADD3 UR6, UR22, 0x1, URZ ;  /* 0x0000000116067890 */ /* 0x000fe2000fffe03f */
[----:B------:R-:W0:Y:S01]  /*5480*/  LDGDEPBAR ;  /* 0x00000000000079af */ /* 0x000e220000000000 */
[----:B------:R-:W-:Y:S02]  /*5490*/  UISETP.GE.AND UP1, UPT, UR22, 0x1, UPT ;  /* 0x000000011600788c */ /* 0x000fe4000bf26270 */
[-C--:B------:R-:W-:Y:S02]  /*54a0*/  HMMA.16816.F32 R12, R180, R178.reuse, RZ ;  /* 0x000000b2b40c723c */ /* 0x080fe400000018ff */
[----:B------:R-:W-:Y:S06]  /*54b0*/  USEL UR22, UR6, URZ, !UP1 ;  /* 0x0000003f06167287 */ /* 0x000fec000c800000 */
[C---:B------:R-:W-:Y:S01]  /*54c0*/  HMMA.16816.F32 R16, R172.reuse, R178, RZ ;  /* 0x000000b2ac10723c */ /* 0x040fe200000018ff */
[----:B------:R-:W1:Y:S07]  /*54d0*/  LDSM.16.M88.4 R176, [R218+0x1000] ;  /* 0x00100000dab0783b */ /* 0x000e6e0000000200 */
[-C--:B------:R-:W-:Y:S08]  /*54e0*/  HMMA.16816.F32 R20, R172, R92.reuse, RZ ;  /* 0x0000005cac14723c */ /* 0x080ff000000018ff */
[C---:B------:R-:W-:Y:S08]  /*54f0*/  HMMA.16816.F32 R84, R180.reuse, R92, RZ ;  /* 0x0000005cb454723c */ /* 0x040ff000000018ff */
[-C--:B------:R-:W-:Y:S08]  /*5500*/  HMMA.16816.F32 R88, R180, R94.reuse, RZ ;  /* 0x0000005eb458723c */ /* 0x080ff000000018ff */
[C---:B------:R-:W-:Y:S08]  /*5510*/  HMMA.16816.F32 R92, R172.reuse, R94, RZ ;  /* 0x0000005eac5c723c */ /* 0x040ff000000018ff */
[-C--:B------:R-:W-:Y:S08]  /*5520*/  HMMA.16816.F32 R96, R172, R108.reuse, RZ ;  /* 0x0000006cac60723c */ /* 0x080ff000000018ff */
[C---:B------:R-:W-:Y:S08]  /*5530*/  HMMA.16816.F32 R100, R180.reuse, R108, RZ ;  /* 0x0000006cb464723c */ /* 0x040ff000000018ff */
[-C--:B------:R-:W-:Y:S01]  /*5540*/  HMMA.16816.F32 R104, R180, R110.reuse, RZ ;  /* 0x0000006eb468723c */ /* 0x080fe200000018ff */
[----:B------:R-:W-:Y:S07]  /*5550*/  LDSM.16.MT88.4 R180, [R217+0x6000] ;  /* 0x00600000d9b4783b */ /* 0x000fee0000004200 */
[----:B------:R-:W-:Y:S01]  /*5560*/  HMMA.16816.F32 R108, R172, R110, RZ ;  /* 0x0000006eac6c723c */ /* 0x000fe200000018ff */
[----:B------:R-:W3:Y:S07]  /*5570*/  LDSM.16.MT88.4 R172, [R217+0x3800] ;  /* 0x00380000d9ac783b */ /* 0x000eee0000004200 */
[-C--:B------:R-:W-:Y:S08]  /*5580*/  HMMA.16816.F32 R4, R184, R188.reuse, R4 ;  /* 0x000000bcb804723c */ /* 0x080ff00000001804 */
[C---:B------:R-:W-:Y:S08]  /*5590*/  HMMA.16816.F32 R8, R192.reuse, R188, R8 ;  /* 0x000000bcc008723c */ /* 0x040ff00000001808 */
[-C--:B------:R-:W-:Y:S08]  /*55a0*/  HMMA.16816.F32 R12, R192, R190.reuse, R12 ;  /* 0x000000bec00c723c */ /* 0x080ff0000000180c */
[C---:B------:R-:W-:Y:S01]  /*55b0*/  HMMA.16816.F32 R16, R184.reuse, R190, R16 ;  /* 0x000000beb810723c */ /* 0x040fe20000001810 */
[----:B------:R-:W-:Y:S07]  /*55c0*/  LDSM.16.MT88.4 R188, [R217+0x1800] ;  /* 0x00180000d9bc783b */ /* 0x000fee0000004200 */
        /* <DEDUP_REMOVED lines=8> */
[----:B------:R-:W-:Y:S07]  /*5650*/  LDSM.16.M88.4 R192, [R218+0x1c00] ;  /* 0x001c0000dac0783b */ /* 0x000fee0000000200 */
[----:B------:R-:W-:Y:S01]  /*5660*/  HMMA.16816.F32 R108, R184, R202, R108 ;  /* 0x000000cab86c723c */ /* 0x000fe2000000186c */
[----:B------:R-:W4:Y:S04]  /*5670*/  LDSM.16.M88.4 R184, [R218+0x1800] ;  /* 0x00180000dab8783b */ /* 0x000f280000000200 */
[----:B------:R-:W-:Y:S03]  /*5680*/  LDSM.16.M88.4 R200, [R218+0x2000] ;  /* 0x00200000dac8783b */ /* 0x000fe60000000200 */
[-C--:B-1----:R-:W-:Y:S08]  /*5690*/  HMMA.16816.F32 R4, R176, R204.reuse, R4 ;  /* 0x000000ccb004723c */ /* 0x082ff00000001804 */
[C---:B------:R-:W-:Y:S08]  /*56a0*/  HMMA.16816.F32 R8, R208.reuse, R204, R8 ;  /* 0x000000ccd008723c */ /* 0x040ff00000001808 */
[-C--:B------:R-:W-:Y:S08]  /*56b0*/  HMMA.16816.F32 R12, R208, R206.reuse, R12 ;  /* 0x000000ced00c723c */ /* 0x080ff0000000180c */
[C---:B------:R-:W-:Y:S01]  /*56c0*/  HMMA.16816.F32 R16, R176.reuse, R206, R16 ;  /* 0x000000ceb010723c */ /* 0x040fe20000001810 */
[----:B------:R-:W-:Y:S07]  /*56d0*/  LDSM.16.MT88.4 R204, [R217+0x2000] ;  /* 0x00200000d9cc783b */ /* 0x000fee0000004200 */
[-C--:B---3--:R-:W-:Y:S08]  /*56e0*/  HMMA.16816.F32 R20, R176, R172.reuse, R20 ;  /* 0x000000acb014723c */ /* 0x088ff00000001814 */
[C---:B------:R-:W-:Y:S08]  /*56f0*/  HMMA.16816.F32 R84, R208.reuse, R172, R84 ;  /* 0x000000acd054723c */ /* 0x040ff00000001854 */
[-C--:B------:R-:W-:Y:S08]  /*5700*/  HMMA.16816.F32 R88, R208, R174.reuse, R88 ;  /* 0x000000aed058723c */ /* 0x080ff00000001858 */
[C---:B------:R-:W-:Y:S01]  /*5710*/  HMMA.16816.F32 R92, R176.reuse, R174, R92 ;  /* 0x000000aeb05c723c */ /* 0x040fe2000000185c */
[----:B------:R-:W1:Y:S07]  /*5720*/  LDSM.16.MT88.4 R172, [R217+0x6800] ;  /* 0x00680000d9ac783b */ /* 0x000e6e0000004200 */
[-C--:B------:R-:W-:Y:S08]  /*5730*/  HMMA.16816.F32 R96, R176, R180.reuse, R96 ;  /* 0x000000b4b060723c */ /* 0x080ff00000001860 */
[C---:B------:R-:W-:Y:S08]  /*5740*/  HMMA.16816.F32 R100, R208.reuse, R180, R100 ;  /* 0x000000b4d064723c */ /* 0x040ff00000001864 */
[-C--:B------:R-:W-:Y:S01]  /*5750*/  HMMA.16816.F32 R104, R208, R182.reuse, R104 ;  /* 0x000000b6d068723c */ /* 0x080fe20000001868 */
[----:B------:R-:W3:Y:S07]  /*5760*/  LDSM.16.M88.4 R208, [R218+0x2400] ;  /* 0x00240000dad0783b */ /* 0x000eee0000000200 */
[----:B------:R-:W-:Y:S01]  /*5770*/  HMMA.16816.F32 R108, R176, R182, R108 ;  /* 0x000000b6b06c723c */ /* 0x000fe2000000186c */
[----:B------:R-:W5:Y:S04]  /*5780*/  LDSM.16.MT88.4 R176, [R217+0x4800] ;  /* 0x00480000d9b0783b */ /* 0x000f680000004200 */
[----:B------:R-:W1:Y:S03]  /*5790*/  LDSM.16.MT88.4 R180, [R217+0x7000] ;  /* 0x00700000d9b4783b */ /* 0x000e660000004200 */
[-C--:B----4-:R-:W-:Y:S08]  /*57a0*/  HMMA.16816.F32 R4, R184, R188.reuse, R4 ;  /* 0x000000bcb804723c */ /* 0x090ff00000001804 */
[C---:B------:R-:W-:Y:S01]  /*57b0*/  HMMA.16816.F32 R8, R192.reuse, R188, R8 ;  /* 0x000000bcc008723c */ /* 0x040fe20000001808 */
[----:B------:R-:W4:Y:S07]  /*57c0*/  LDL R189, [R1+0x10] ;  /* 0x0000100001bd7983 */ /* 0x000f2e0000100800 */
[-C--:B------:R-:W-:Y:S04]  /*57d0*/  HMMA.16816.F32 R12, R192, R190.reuse, R12 ;  /* 0x000000bec00c723c */ /* 0x080fe8000000180c */
[----:B--2---:R-:W-:Y:S01]  /*57e0*/  IADD3 R2, P0, R2, UR12, RZ ;  /* 0x0000000c02027c10 */ /* 0x004fe2000ff1e0ff */
[----:B------:R-:W-:Y:S01]  /*57f0*/  IMAD.U32 R3, RZ, RZ, UR12 ;  /* 0x0000000cff037e24 */ /* 0x000fe2000f8e00ff */
[----:B------:R-:W-:Y:S02]  /*5800*/  UMOV UR12, UR21 ;  /* 0x00000015000c7c82 */ /* 0x000fe40008000000 */
[C---:B------:R-:W-:Y:S08]  /*5810*/  HMMA.16816.F32 R16, R184.reuse, R190, R16 ;  /* 0x000000beb810723c */ /* 0x040ff00000001810 */
[-C--:B------:R-:W-:Y:S08]  /*5820*/  HMMA.16816.F32 R20, R184, R196.reuse, R20 ;  /* 0x000000c4b814723c */ /* 0x080ff00000001814 */
[C---:B------:R-:W-:Y:S08]  /*5830*/  HMMA.16816.F32 R84, R192.reuse, R196, R84 ;  /* 0x000000c4c054723c */ /* 0x040ff00000001854 */
[-C--:B------:R-:W-:Y:S08]  /*5840*/  HMMA.16816.F32 R88, R192, R198.reuse, R88 ;  /* 0x000000c6c058723c */ /* 0x080ff00000001858 */
[C---:B------:R-:W-:Y:S08]  /*5850*/  HMMA.16816.F32 R92, R184.reuse, R198, R92 ;  /* 0x000000c6b85c723c */ /* 0x040ff0000000185c */
[-C--:B-1----:R-:W-:Y:S08]  /*5860*/  HMMA.16816.F32 R96, R184, R172.reuse, R96 ;  /* 0x000000acb860723c */ /* 0x082ff00000001860 */
[C---:B------:R-:W-:Y:S08]  /*5870*/  HMMA.16816.F32 R100, R192.reuse, R172, R100 ;  /* 0x000000acc064723c */ /* 0x040ff00000001864 */
[-C--:B------:R-:W-:Y:S08]  /*5880*/  HMMA.16816.F32 R104, R192, R174.reuse, R104 ;  /* 0x000000aec068723c */ /* 0x080ff00000001868 */
[----:B------:R-:W-:Y:S08]  /*5890*/  HMMA.16816.F32 R108, R184, R174, R108 ;  /* 0x000000aeb86c723c */ /* 0x000ff0000000186c */
[-C--:B------:R-:W-:Y:S08]  /*58a0*/  HMMA.16816.F32 R4, R200, R204.reuse, R4 ;  /* 0x000000ccc804723c */ /* 0x080ff00000001804 */
[C---:B---3--:R-:W-:Y:S08]  /*58b0*/  HMMA.16816.F32 R8, R208.reuse, R204, R8 ;  /* 0x000000ccd008723c */ /* 0x048ff00000001808 */
[-C--:B------:R-:W-:Y:S08]  /*58c0*/  HMMA.16816.F32 R12, R208, R206.reuse, R12 ;  /* 0x000000ced00c723c */ /* 0x080ff0000000180c */
[C---:B------:R-:W-:Y:S08]  /*58d0*/  HMMA.16816.F32 R16, R200.reuse, R206, R16 ;  /* 0x000000cec810723c */ /* 0x040ff00000001810 */
[-C--:B-----5:R-:W-:Y:S08]  /*58e0*/  HMMA.16816.F32 R20, R200, R176.reuse, R20 ;  /* 0x000000b0c814723c */ /* 0x0a0ff00000001814 */
[C---:B------:R-:W-:Y:S08]  /*58f0*/  HMMA.16816.F32 R84, R208.reuse, R176, R84 ;  /* 0x000000b0d054723c */ /* 0x040ff00000001854 */
[-C--:B------:R-:W-:Y:S08]  /*5900*/  HMMA.16816.F32 R88, R208, R178.reuse, R88 ;  /* 0x000000b2d058723c */ /* 0x080ff00000001858 */
[C---:B------:R-:W-:Y:S08]  /*5910*/  HMMA.16816.F32 R92, R200.reuse, R178, R92 ;  /* 0x000000b2c85c723c */ /* 0x040ff0000000185c */
[-C--:B------:R-:W-:Y:S08]  /*5920*/  HMMA.16816.F32 R96, R200, R180.reuse, R96 ;  /* 0x000000b4c860723c */ /* 0x080ff00000001860 */
[C---:B------:R-:W-:Y:S08]  /*5930*/  HMMA.16816.F32 R100, R208.reuse, R180, R100 ;  /* 0x000000b4d064723c */ /* 0x040ff00000001864 */
[-C--:B------:R-:W-:Y:S08]  /*5940*/  HMMA.16816.F32 R104, R208, R182.reuse, R104 ;  /* 0x000000b6d068723c */ /* 0x080ff00000001868 */
[----:B------:R-:W-:Y:S04]  /*5950*/  HMMA.16816.F32 R108, R200, R182, R108 ;  /* 0x000000b6c86c723c */ /* 0x000fe8000000186c */
[----:B----4-:R-:W-:Y:S02]  /*5960*/  LEA.HI.X.SX32 R3, R3, R189, 0x1, P0 ;  /* 0x000000bd03037211 */ /* 0x010fe400000f0eff */
[C---:B------:R-:W-:Y:S06]  /*5970*/  LEA R178, P0, R2.reuse, c[0x0][0x220], 0x2 ;  /* 0x0000880002b27a11 */ /* 0x040fec00078010ff */
[----:B------:R-:W-:Y:S01]  /*5980*/  LEA.HI.X R179, R2, c[0x0][0x224], R3, 0x2, P0 ;  /* 0x0000890002b37a11 */ /* 0x000fe200000f1403 */
[----:B------:R-:W-:Y:S01]  /*5990*/  IMAD.U32 R3, RZ, RZ, UR4 ;  /* 0x00000004ff037e24 */ /* 0x000fe2000f8e00ff */
[----:B------:R-:W-:Y:S01]  /*59a0*/  PLOP3.LUT P0, PT, PT, PT, UP0, 0x80, 0x0 ;  /* 0x000000000000781c */ /* 0x000fe20003f0f008 */
[----:B------:R-:W-:Y:S02]  /*59b0*/  USEL UR4, UR7, URZ, !UP2 ;  /* 0x0000003f07047287 */ /* 0x000fe4000d000000 */
[----:B------:R-:W-:Y:S01]  /*59c0*/  RED.E.ADD.F32.FTZ.RN.STRONG.GPU [R178.64], R4 ;  /* 0x00000004b200798e */ /* 0x000fe2000c10e798 */
[----:B------:R-:W-:Y:S03]  /*59d0*/  IMAD R3, R3, 0x3000, R226 ;  /* 0x0000300003037824 */ /* 0x000fe600078e02e2 */
[----:B------:R-:W-:Y:S01]  /*59e0*/  RED.E.ADD.F32.FTZ.RN.STRONG.GPU [R178.64+0x400], R5 ;  /* 0x00040005b200798e */ /* 0x000fe2000c10e798 */
[----:B------:R-:W-:Y:S03]  /*59f0*/  IMAD.SHL.U32 R172, R3, 0x2, RZ ;  /* 0x0000000203ac7824 */ /* 0x000fe600078e00ff */
        /* <DEDUP_REMOVED lines=11> */
[----:B------:R-:W-:Y:S04]  /*5ab0*/  LDSM.16.MT88.2 R2, [R219+0x23c80] ;  /* 0x023c8000db02783b */ /* 0x000fe80000004100 */
[----:B------:R-:W1:Y:S04]  /*5ac0*/  LDSM.16.MT88.4 R8, [R172+0xf080] ;  /* 0x00f08000ac08783b */ /* 0x000e680000004200 */
[----:B------:R-:W-:Y:S04]  /*5ad0*/  RED.E.ADD.F32.FTZ.RN.STRONG.GPU [R178.64+0x3400], R13 ;  /* 0x0034000db200798e */ /* 0x000fe8000c10e798 */
[----:B------:R-:W-:Y:S04]  /*5ae0*/  RED.E.ADD.F32.FTZ.RN.STRONG.GPU [R178.64+0x3800], R14 ;  /* 0x0038000eb200798e */ /* 0x000fe8000c10e798 */
[----:B------:R-:W-:Y:S04]  /*5af0*/  RED.E.ADD.F32.FTZ.RN.STRONG.GPU [R178.64+0x3c00], R15 ;  /* 0x003c000fb200798e */ /* 0x000fe8000c10e798 */
[----:B------:R-:W2:Y:S04]  /*5b00*/  LDSM.16.MT88.4 R12, [R172+0x11080] ;  /* 0x01108000ac0c783b */ /* 0x000ea80000004200 */
[----:B------:R-:W3:Y:S04]  /*5b10*/  LDSM.16.MT88.4 R16, [R172+0x13080] ;  /* 0x01308000ac10783b */ /* 0x000ee80000004200 */
[----:B------:R-:W-:Y:S04]  /*5b20*/  RED.E.ADD.F32.FTZ.RN.STRONG.GPU [R178.64+0x4000], R20 ;  /* 0x00400014b200798e */ /* 0x000fe8000c10e798 */
[----:B------:R-:W-:Y:S04]  /*5b30*/  RED.E.ADD.F32.FTZ.RN.STRONG.GPU [R178.64+0x4400], R21 ;  /* 0x00440015b200798e */ /* 0x000fe8000c10e798 */
[----:B------:R-:W4:Y:S04]  /*5b40*/  LDSM.16.MT88.2 R20, [R219+0x24480] ;  /* 0x02448000db14783b */ /* 0x000f280000004100 */
[----:B------:R-:W-:Y:S01]  /*5b50*/  RED.E.ADD.F32.FTZ.RN.STRONG.GPU [R178.64+0x4800], R22 ;  /* 0x00480016b200798e */ /* 0x000fe2000c10e798 */
[-C--:B-1----:R-:W-:Y:S03]  /*5b60*/  HMMA.16816.F32 R112, R8, R2.reuse, R112 ;  /* 0x000000020870723c */ /* 0x082fe60000001870 */
[----:B------:R-:W-:Y:S04]  /*5b70*/  RED.E.ADD.F32.FTZ.RN.STRONG.GPU [R178.64+0x4c00], R23 ;  /* 0x004c0017b200798e */ /* 0x000fe8000c10e798 */
[----:B------:R-:W1:Y:S04]  /*5b80*/  LDSM.16.MT88.2 R22, [R219+0x24c80] ;  /* 0x024c8000db16783b */ /* 0x000e680000004100 */
[----:B------:R-:W-:Y:S04]  /*5b90*/  RED.E.ADD.F32.FTZ.RN.STRONG.GPU [R178.64+0x5000], R84 ;  /* 0x00500054b200798e */ /* 0x000fe8000c10e798 */
[----:B------:R-:W-:Y:S01]  /*5ba0*/  RED.E.ADD.F32.FTZ.RN.STRONG.GPU [R178.64+0x5400], R85 ;  /* 0x00540055b200798e */ /* 0x000fe2000c10e798 */
[-C--:B--2---:R-:W-:Y:S03]  /*5bb0*/  HMMA.16816.F32 R116, R12, R2.reuse, R116 ;  /* 0x000000020c74723c */ /* 0x084fe60000001874 */
[----:B------:R-:W2:Y:S04]  /*5bc0*/  LDSM.16.MT88.2 R84, [R219+0x25480] ;  /* 0x02548000db54783b */ /* 0x000ea80000004100 */
[----:B------:R-:W-:Y:S01]  /*5bd0*/  RED.E.ADD.F32.FTZ.RN.STRONG.GPU [R178.64+0x5800], R86 ;  /* 0x00580056b200798e */ /* 0x000fe2000c10e798 */
[C---:B---3--:R-:W-:Y:S03]  /*5be0*/  HMMA.16816.F32 R120, R16.reuse, R2, R120 ;  /* 0x000000021078723c */ /* 0x048fe60000001878 */
[----:B------:R-:W-:Y:S04]  /*5bf0*/  LDSM.16.MT88.2 R2, [R0+0x24c80] ;  /* 0x024c80000002783b */ /* 0x000fe80000004100 */
[----:B------:R-:W-:Y:S01]  /*5c00*/  RED.E.ADD.F32.FTZ.RN.STRONG.GPU [R178.64+0x5c00], R87 ;  /* 0x005c0057b200798e */ /* 0x000fe2000c10e798 */
[-C--:B----4-:R-:W-:Y:S03]  /*5c10*/  HMMA.16816.F32 R124, R16, R20.reuse, R124 ;  /* 0x00000014107c723c */ /* 0x090fe6000000187c */
[----:B------:R-:W3:Y:S04]  /*5c20*/  LDSM.16.MT88.2 R86, [R219+0x25c80] ;  /* 0x025c8000db56783b */ /* 0x000ee80000004100 */
[----:B------:R-:W-:Y:S01]  /*5c30*/  RED.E.ADD.F32.FTZ.RN.STRONG.GPU [R178.64+0x6000], R92 ;  /* 0x0060005cb200798e */ /* 0x000fe2000c10e798 */
[-C--:B------:R-:W-:Y:S03]  /*5c40*/  HMMA.16816.F32 R128, R12, R20.reuse, R128 ;  /* 0x000000140c80723c */ /* 0x080fe60000001880 */
[----:B------:R-:W-:Y:S04]  /*5c50*/  RED.E.ADD.F32.FTZ.RN.STRONG.GPU [R178.64+0x6400], R93 ;  /* 0x0064005db200798e */ /* 0x000fe8000c10e798 */
[----:B------:R-:W-:Y:S01]  /*5c60*/  LDSM.16.MT88.2 R92, [R0+0x23c80] ;  /* 0x023c8000005c783b */ /* 0x000fe20000004100 */
[C---:B------:R-:W-:Y:S03]  /*5c70*/  HMMA.16816.F32 R132, R8.reuse, R20, R132 ;  /* 0x000000140884723c */ /* 0x040fe60000001884 */
[----:B------:R-:W-:Y:S04]  /*5c80*/  RED.E.ADD.F32.FTZ.RN.STRONG.GPU [R178.64+0x6800], R94 ;  /* 0x0068005eb200798e */ /* 0x000fe8000c10e798 */
[----:B------:R-:W-:Y:S01]  /*5c90*/  LDSM.16.MT88.2 R20, [R0+0x25480] ;  /* 0x025480000014783b */ /* 0x000fe20000004100 */
[-C--:B-1----:R-:W-:Y:S03]  /*5ca0*/  HMMA.16816.F32 R136, R8, R22.reuse, R136 ;  /* 0x000000160888723c */ /* 0x082fe60000001888 */
[----:B------:R-:W-:Y:S04]  /*5cb0*/  RED.E.ADD.F32.FTZ.RN.STRONG.GPU [R178.64+0x6c00], R95 ;  /* 0x006c005fb200798e */ /* 0x000fe8000c10e798 */
[----:B------:R-:W-:Y:S01]  /*5cc0*/  RED.E.ADD.F32.FTZ.RN.STRONG.GPU [R178.64+0x7000], R88 ;  /* 0x00700058b200798e */ /* 0x000fe2000c10e798 */
[-C--:B------:R-:W-:Y:S03]  /*5cd0*/  HMMA.16816.F32 R140, R12, R22.reuse, R140 ;  /* 0x000000160c8c723c */ /* 0x080fe6000000188c */
[----:B------:R-:W-:Y:S04]  /*5ce0*/  RED.E.ADD.F32.FTZ.RN.STRONG.GPU [R178.64+0x7400], R89 ;  /* 0x00740059b200798e */ /* 0x000fe8000c10e798 */
[----:B------:R-:W-:Y:S01]  /*5cf0*/  RED.E.ADD.F32.FTZ.RN.STRONG.GPU [R178.64+0x7800], R90 ;  /* 0x0078005ab200798e */ /* 0x000fe2000c10e798 */
[C---:B------:R-:W-:Y:S03]  /*5d00*/  HMMA.16816.F32 R144, R16.reuse, R22, R144 ;  /* 0x000000161090723c */ /* 0x040fe60000001890 */
[----:B------:R-:W-:Y:S04]  /*5d10*/  RED.E.ADD.F32.FTZ.RN.STRONG.GPU [R178.64+0x7c00], R91 ;  /* 0x007c005bb200798e */ /* 0x000fe8000c10e798 */
[----:B------:R-:W-:Y:S01]  /*5d20*/  RED.E.ADD.F32.FTZ.RN.STRONG.GPU [R178.64+0x8000], R96 ;  /* 0x00800060b200798e */ /* 0x000fe2000c10e798 */
[-C--:B--2---:R-:W-:Y:S03]  /*5d30*/  HMMA.16816.F32 R148, R16, R84.reuse, R148 ;  /* 0x000000541094723c */ /* 0x084fe60000001894 */
[----:B------:R-:W-:Y:S04]  /*5d40*/  RED.E.ADD.F32.FTZ.RN.STRONG.GPU [R178.64+0x8400], R97 ;  /* 0x00840061b200798e */ /* 0x000fe8000c10e798 */
[----:B------:R-:W-:Y:S01]  /*5d50*/  RED.E.ADD.F32.FTZ.RN.STRONG.GPU [R178.64+0x8800], R98 ;  /* 0x00880062b200798e */ /* 0x000fe2000c10e798 */
[-C--:B------:R-:W-:Y:S03]  /*5d60*/  HMMA.16816.F32 R152, R12, R84.reuse, R152 ;  /* 0x000000540c98723c */ /* 0x080fe60000001898 */
[----:B------:R-:W1:Y:S04]  /*5d70*/  LDSM.16.MT88.4 R88, [R172+0xf880] ;  /* 0x00f88000ac58783b */ /* 0x000e680000004200 */
[----:B------:R-:W-:Y:S01]  /*5d80*/  RED.E.ADD.F32.FTZ.RN.STRONG.GPU [R178.64+0x8c00], R99 ;  /* 0x008c0063b200798e */ /* 0x000fe2000c10e798 */
[C---:B------:R-:W-:Y:S03]  /*5d90*/  HMMA.16816.F32 R156, R8.reuse, R84, R156 ;  /* 0x00000054089c723c */ /* 0x040fe6000000189c */
[----:B------:R-:W-:Y:S04]  /*5da0*/  RED.E.ADD.F32.FTZ.RN.STRONG.GPU [R178.64+0x9000], R100 ;  /* 0x00900064b200798e */ /* 0x000fe8000c10e798 */
[----:B------:R-:W2:Y:S01]  /*5db0*/  LDSM.16.MT88.4 R96, [R172+0x11880] ;  /* 0x01188000ac60783b */ /* 0x000ea20000004200 */
[-C--:B---3--:R-:W-:Y:S03]  /*5dc0*/  HMMA.16816.F32 R160, R8, R86.reuse, R160 ;  /* 0x0000005608a0723c */ /* 0x088fe600000018a0 */
[----:B------:R-:W-:Y:S04]  /*5dd0*/  RED.E.ADD.F32.FTZ.RN.STRONG.GPU [R178.64+0x9400], R101 ;  /* 0x00940065b200798e */ /* 0x000fe8000c10e798 */
[----:B------:R-:W-:Y:S01]  /*5de0*/  RED.E.ADD.F32.FTZ.RN.STRONG.GPU [R178.64+0x9800], R102 ;  /* 0x00980066b200798e */ /* 0x000fe2000c10e798 */
[-C--:B------:R-:W-:Y:S03]  /*5df0*/  HMMA.16816.F32 R164, R12, R86.reuse, R164 ;  /* 0x000000560ca4723c */ /* 0x080fe600000018a4 */
[----:B------:R-:W-:Y:S04]  /*5e00*/  RED.E.ADD.F32.FTZ.RN.STRONG.GPU [R178.64+0x9c00], R103 ;  /* 0x009c0067b200798e */ /* 0x000fe8000c10e798 */
[----:B------:R-:W3:Y:S01]  /*5e10*/  LDSM.16.MT88.4 R100, [R172+0x13880] ;  /* 0x01388000ac64783b */ /* 0x000ee20000004200 */
[----:B------:R-:W-:Y:S03]  /*5e20*/  HMMA.16816.F32 R168, R16, R86, R168 ;  /* 0x0000005610a8723c */ /* 0x000fe600000018a8 */
[----:B------:R-:W4:Y:S04]  /*5e30*/  LDSM.16.MT88.2 R94, [R0+0x24480] ;  /* 0x02448000005e783b */ /* 0x000f280000004100 */
[----:B------:R-:W5:Y:S01]  /*5e40*/  LDSM.16.MT88.2 R8, [R0+0x25c80] ;  /* 0x025c80000008783b */ /* 0x000f620000004100 */
[-C--:B-1----:R-:W-:Y:S03]  /*5e50*/  HMMA.16816.F32 R112, R88, R92.reuse, R112 ;  /* 0x0000005c5870723c */ /* 0x082fe60000001870 */
[----:B------:R-:W-:Y:S04]  /*5e60*/  LDSM.16.MT88.4 R12, [R172+0x10080] ;  /* 0x01008000ac0c783b */ /* 0x000fe80000004200 */
[----:B------:R-:W-:Y:S04]  /*5e70*/  LDSM.16.MT88.4 R16, [R172+0x12080] ;  /* 0x01208000ac10783b */ /* 0x000fe80000004200 */
[----:B------:R-:W-:Y:S01]  /*5e80*/  LDSM.16.MT88.4 R84, [R172+0x14080] ;  /* 0x01408000ac54783b */ /* 0x000fe20000004200 */
[-C--:B--2---:R-:W-:Y:S03]  /*5e90*/  HMMA.16816.F32 R116, R96, R92.reuse, R116 ;  /* 0x0000005c6074723c */ /* 0x084fe60000001874 */
[----:B------:R-:W-:Y:S04]  /*5ea0*/  LDSM.16.MT88.2 R10, [R219+0x24880] ;  /* 0x02488000db0a783b */ /* 0x000fe80000004100 */
[----:B------:R-:W-:Y:S04]  /*5eb0*/  LDSM.16.MT88.2 R22, [R219+0x25880] ;  /* 0x02588000db16783b */ /* 0x000fe80000004100 */
[----:B------:R-:W-:Y:S04]  /*5ec0*/  RED.E.ADD.F32.FTZ.RN.STRONG.GPU [R178.64+0xa000], R108 ;  /* 0x00a0006cb200798e */ /* 0x000fe8000c10e798 */
[----:B------:R-:W-:Y:S01]  /*5ed0*/  RED.E.ADD.F32.FTZ.RN.STRONG.GPU [R178.64+0xa400], R109 ;  /* 0x00a4006db200798e */ /* 0x000fe2000c10e798 */
[C---:B---3--:R-:W-:Y:S03]  /*5ee0*/  HMMA.16816.F32 R120, R100.reuse, R92, R120 ;  /* 0x0000005c6478723c */ /* 0x048fe60000001878 */
[----:B------:R-:W-:Y:S04]  /*5ef0*/  RED.E.ADD.F32.FTZ.RN.STRONG.GPU [R178.64+0xa800], R110 ;  /* 0x00a8006eb200798e */ /* 0x000fe8000c10e798 */
[----:B------:R-:W-:Y:S01]  /*5f00*/  RED.E.ADD.F32.FTZ.RN.STRONG.GPU [R178.64+0xac00], R111 ;  /* 0x00ac006fb200798e */ /* 0x000fe2000c10e798 */
[-C--:B----4-:R-:W-:Y:S03]  /*5f10*/  HMMA.16816.F32 R124, R100, R94.reuse, R124 ;  /* 0x0000005e647c723c */ /* 0x090fe6000000187c */
[----:B------:R-:W-:Y:S04]  /*5f20*/  RED.E.ADD.F32.FTZ.RN.STRONG.GPU [R178.64+0xb000], R104 ;  /* 0x00b00068b200798e */ /* 0x000fe8000c10e798 */
[----:B------:R-:W-:Y:S01]  /*5f30*/  RED.E.ADD.F32.FTZ.RN.STRONG.GPU [R178.64+0xb400], R105 ;  /* 0x00b40069b200798e */ /* 0x000fe2000c10e798 */
[-C--:B------:R-:W-:Y:S03]  /*5f40*/  HMMA.16816.F32 R128, R96, R94.reuse, R128 ;  /* 0x0000005e6080723c */ /* 0x080fe60000001880 */
[----:B------:R-:W-:Y:S04]  /*5f50*/  LDSM.16.MT88.2 R104, [R0+0x25080] ;  /* 0x025080000068783b */ /* 0x000fe80000004100 */
[----:B------:R-:W-:Y:S01]  /*5f60*/  RED.E.ADD.F32.FTZ.RN.STRONG.GPU [R178.64+0xb800], R106 ;  /* 0x00b8006ab200798e */ /* 0x000fe2000c10e798 */
[C---:B------:R-:W-:Y:S03]  /*5f70*/  HMMA.16816.F32 R132, R88.reuse, R94, R132 ;  /* 0x0000005e5884723c */ /* 0x040fe60000001884 */
[----:B------:R-:W-:Y:S04]  /*5f80*/  LDSM.16.MT88.4 R92, [R172+0x10880] ;  /* 0x01088000ac5c783b */ /* 0x000fe80000004200 */
[----:B------:R-:W-:Y:S01]  /*5f90*/  RED.E.ADD.F32.FTZ.RN.STRONG.GPU [R178.64+0xbc00], R107 ;  /* 0x00bc006bb200798e */ /* 0x000fe2000c10e798 */
[-C--:B------:R-:W-:Y:S03]  /*5fa0*/  HMMA.16816.F32 R136, R88, R2.reuse, R136 ;  /* 0x000000025888723c */ /* 0x080fe60000001888 */
[----:B------:R-:W-:Y:S05]  /*5fb0*/  LDSM.16.MT88.2 R106, [R0+0x25880] ;  /* 0x02588000006a783b */ /* 0x000fea0000004100 */
[-C--:B------:R-:W-:Y:S08]  /*5fc0*/  HMMA.16816.F32 R140, R96, R2.reuse, R140 ;  /* 0x00000002608c723c */ /* 0x080ff0000000188c */
[C---:B------:R-:W-:Y:S01]  /*5fd0*/  HMMA.16816.F32 R144, R100.reuse, R2, R144 ;  /* 0x000000026490723c */ /* 0x040fe20000001890 */
[----:B------:R-:W1:Y:S07]  /*5fe0*/  LDSM.16.MT88.2 R2, [R219+0x24080] ;  /* 0x02408000db02783b */ /* 0x000e6e0000004100 */
[-C--:B------:R-:W-:Y:S08]  /*5ff0*/  HMMA.16816.F32 R148, R100, R20.reuse, R148 ;  /* 0x000000146494723c */ /* 0x080ff00000001894 */
[-C--:B------:R-:W-:Y:S08]  /*6000*/  HMMA.16816.F32 R152, R96, R20.reuse, R152 ;  /* 0x000000146098723c */ /* 0x080ff00000001898 */
[C---:B------:R-:W-:Y:S01]  /*6010*/  HMMA.16816.F32 R156, R88.reuse, R20, R156 ;  /* 0x00000014589c723c */ /* 0x040fe2000000189c */
[----:B------:R-:W2:Y:S07]  /*6020*/  LDSM.16.MT88.2 R20, [R219+0x25080] ;  /* 0x02508000db14783b */ /* 0x000eae0000004100 */
[-C--:B-----5:R-:W-:Y:S01]  /*6030*/  HMMA.16816.F32 R160, R88, R8.reuse, R160 ;  /* 0x0000000858a0723c */ /* 0x0a0fe200000018a0 */
[----:B------:R-:W3:Y:S04]  /*6040*/  LDSM.16.MT88.2 R88, [R219+0x26080] ;  /* 0x02608000db58783b */ /* 0x000ee80000004100 */
[----:B------:R-:W-:Y:S03]  /*6050*/  LDSM.16.MT88.2 R90, [R0+0x24880] ;  /* 0x02488000005a783b */ /* 0x000fe60000004100 */
[-C--:B------:R-:W-:Y:S01]  /*6060*/  HMMA.16816.F32 R164, R96, R8.reuse, R164 ;  /* 0x0000000860a4723c */ /* 0x080fe200000018a4 */
[----:B------:R-:W-:Y:S07]  /*6070*/  LDSM.16.MT88.4 R96, [R172+0x12880] ;  /* 0x01288000ac60783b */ /* 0x000fee0000004200 */
[----:B------:R-:W-:Y:S01]  /*6080*/  HMMA.16816.F32 R168, R100, R8, R168 ;  /* 0x0000000864a8723c */ /* 0x000fe200000018a8 */
[----:B------:R-:W4:Y:S04]  /*6090*/  LDSM.16.MT88.2 R8, [R0+0x24080] ;  /* 0x024080000008783b */ /* 0x000f280000004100 */
[----:B------:R-:W5:Y:S03]  /*60a0*/  LDSM.16.MT88.4 R100, [R172+0x14880] ;  /* 0x01488000ac64783b */ /* 0x000f660000004200 */
[-C--:B-1----:R-:W-:Y:S08]  /*60b0*/  HMMA.16816.F32 R112, R12, R2.reuse, R112 ;  /* 0x000000020c70723c */ /* 0x082ff00000001870 */
[-C--:B------:R-:W-:Y:S08]  /*60c0*/  HMMA.16816.F32 R116, R16, R2.reuse, R116 ;  /* 0x000000021074723c */ /* 0x080ff00000001874 */
[C---:B------:R-:W-:Y:S01]  /*60d0*/  HMMA.16816.F32 R120, R84.reuse, R2, R120 ;  /* 0x000000025478723c */ /* 0x040fe20000001878 */
[----:B------:R-:W1:Y:S07]  /*60e0*/  LDSM.16.MT88.2 R2, [R0+0x26080] ;  /* 0x026080000002783b */ /* 0x000e6e0000004100 */
[-C--:B------:R-:W-:Y:S08]  /*60f0*/  HMMA.16816.F32 R124, R84, R10.reuse, R124 ;  /* 0x0000000a547c723c */ /* 0x080ff0000000187c */
[-C--:B------:R-:W-:Y:S08]  /*6100*/  HMMA.16816.F32 R128, R16, R10.reuse, R128 ;  /* 0x0000000a1080723c */ /* 0x080ff00000001880 */
[C---:B------:R-:W-:Y:S08]  /*6110*/  HMMA.16816.F32 R132, R12.reuse, R10, R132 ;  /* 0x0000000a0c84723c */ /* 0x040ff00000001884 */
[-C--:B--2---:R-:W-:Y:S08]  /*6120*/  HMMA.16816.F32 R136, R12, R20.reuse, R136 ;  /* 0x000000140c88723c */ /* 0x084ff00000001888 */
[-C--:B------:R-:W-:Y:S08]  /*6130*/  HMMA.16816.F32 R140, R16, R20.reuse, R140 ;  /* 0x00000014108c723c */ /* 0x080ff0000000188c */
[C---:B------:R-:W-:Y:S08]  /*6140*/  HMMA.16816.F32 R144, R84.reuse, R20, R144 ;  /* 0x000000145490723c */ /* 0x040ff00000001890 */
[-C--:B------:R-:W-:Y:S08]  /*6150*/  HMMA.16816.F32 R148, R84, R22.reuse, R148 ;  /* 0x000000165494723c */ /* 0x080ff00000001894 */
[-C--:B------:R-:W-:Y:S08]  /*6160*/  HMMA.16816.F32 R152, R16, R22.reuse, R152 ;  /* 0x000000161098723c */ /* 0x080ff00000001898 */
[C---:B------:R-:W-:Y:S08]  /*6170*/  HMMA.16816.F32 R156, R12.reuse, R22, R156 ;  /* 0x000000160c9c723c */ /* 0x040ff0000000189c */
[-C--:B---3--:R-:W-:Y:S08]  /*6180*/  HMMA.16816.F32 R160, R12, R88.reuse, R160 ;  /* 0x000000580ca0723c */ /* 0x088ff000000018a0 */
[-C--:B------:R-:W-:Y:S08]  /*6190*/  HMMA.16816.F32 R164, R16, R88.reuse, R164 ;  /* 0x0000005810a4723c */ /* 0x080ff000000018a4 */
[----:B------:R-:W-:Y:S08]  /*61a0*/  HMMA.16816.F32 R168, R84, R88, R168 ;  /* 0x0000005854a8723c */ /* 0x000ff000000018a8 */
[-C--:B----4-:R-:W-:Y:S08]  /*61b0*/  HMMA.16816.F32 R112, R92, R8.reuse, R112 ;  /* 0x000000085c70723c */ /* 0x090ff00000001870 */
[-C--:B------:R-:W-:Y:S08]  /*61c0*/  HMMA.16816.F32 R116, R96, R8.reuse, R116 ;  /* 0x000000086074723c */ /* 0x080ff00000001874 */
[C---:B-----5:R-:W-:Y:S08]  /*61d0*/  HMMA.16816.F32 R120, R100.reuse, R8, R120 ;  /* 0x000000086478723c */ /* 0x060ff00000001878 */
[-C--:B------:R-:W-:Y:S08]  /*61e0*/  HMMA.16816.F32 R124, R100, R90.reuse, R124 ;  /* 0x0000005a647c723c */ /* 0x080ff0000000187c */
[-C--:B------:R-:W-:Y:S08]  /*61f0*/  HMMA.16816.F32 R128, R96, R90.reuse, R128 ;  /* 0x0000005a6080723c */ /* 0x080ff00000001880 */
[C---:B------:R-:W-:Y:S08]  /*6200*/  HMMA.16816.F32 R132, R92.reuse, R90, R132 ;  /* 0x0000005a5c84723c */ /* 0x040ff00000001884 */
        /* <DEDUP_REMOVED lines=8> */
[----:B------:R-:W-:Y:S01]  /*6290*/  HMMA.16816.F32 R168, R100, R2, R168 ;  /* 0x0000000264a8723c */ /* 0x000fe200000018a8 */
[----:B------:R-:W-:-:S07]  /*62a0*/  @!P0 BRA `(.L_x_659) ;  /* 0xffffc05000008947 */ /* 0x000fce000383ffff */
.L_x_656:
[--C-:B------:R-:W-:Y:S01]  /*62b0*/  SHF.R.S32.HI R3, RZ, 0x1f, R234.reuse ;  /* 0x0000001fff037819 */ /* 0x100fe200000114ea */
[----:B------:R-:W-:Y:S01]  /*62c0*/  BAR.SYNC.DEFER_BLOCKING 0x1, 0x100 ;  /* 0x0044000000007b1d */ /* 0x000fe20000010000 */
[----:B------:R-:W-:Y:S01]  /*62d0*/  SHF.R.S32.HI R5, RZ, 0x1f, R234 ;  /* 0x0000001fff057819 */ /* 0x000fe200000114ea */
[----:B------:R-:W-:Y:S01]  /*62e0*/  FMUL.FTZ R112, R112, c[0x0][0x298] ;  /* 0x0000a60070707a20 */ /* 0x000fe20000410000 */
[-C--:B------:R-:W-:Y:S01]  /*62f0*/  LEA.HI R0, R3, R234.reuse, RZ, 0x5 ;  /* 0x000000ea03007211 */ /* 0x080fe200078f28ff */
[----:B------:R-:W-:Y:S01]  /*6300*/  FMUL.FTZ R113, R113, c[0x0][0x298] ;  /* 0x0000a60071717a20 */ /* 0x000fe20000410000 */
[----:B-1----:R-:W-:Y:S01]  /*6310*/  LEA.HI R9, R5, R234, RZ, 0x2 ;  /* 0x000000ea05097211 */ /* 0x002fe200078f10ff */
[----:B------:R-:W-:Y:S01]  /*6320*/  FMUL.FTZ R114, R114, c[0x0][0x298] ;  /* 0x0000a60072727a20 */ /* 0x000fe20000410000 */
[--C-:B------:R-:W-:Y:S01]  /*6330*/  SHF.R.S32.HI R7, RZ, 0x1f, R0.reuse ;  /* 0x0000001fff077819 */ /* 0x100fe20000011400 */
[----:B------:R-:W-:Y:S01]  /*6340*/  FMUL.FTZ R115, R115, c[0x0][0x298] ;  /* 0x0000a60073737a20 */ /* 0x000fe20000410000 */
[----:B------:R-:W-:Y:S01]  /*6350*/  SHF.R.S32.HI R0, RZ, 0x5, R0 ;  /* 0x00000005ff007819 */ /* 0x000fe20000011400 */
[----:B------:R-:W-:Y:S01]  /*6360*/  FMUL.FTZ R116, R116, c[0x0][0x298] ;  /* 0x0000a60074747a20 */ /* 0x000fe20000410000 */
[----:B------:R-:W-:Y:S01]  /*6370*/  LOP3.LUT R9, R9, 0xfffffffc, RZ, 0xc0, !PT ;  /* 0xfffffffc09097812 */ /* 0x000fe200078ec0ff */
[----:B------:R-:W-:Y:S01]  /*6380*/  FMUL.FTZ R117, R117, c[0x0][0x298] ;  /* 0x0000a60075757a20 */ /* 0x000fe20000410000 */
[----:B------:R-:W-:Y:S01]  /*6390*/  LEA.HI R7, R7, R0, RZ, 0x2 ;  /* 0x0000000007077211 */ /* 0x000fe200078f10ff */
[----:B------:R-:W-:Y:S01]  /*63a0*/  FMUL.FTZ R118, R118, c[0x0][0x298] ;  /* 0x0000a60076767a20 */ /* 0x000fe20000410000 */
[----:B------:R-:W-:Y:S01]  /*63b0*/  F2FP.PACK_AB R38, R39, R38 ;  /* 0x000000262726723e */ /* 0x000fe200000000ff */
[----:B------:R-:W-:Y:S01]  /*63c0*/  IMAD.IADD R2, R234, 0x1, -R9 ;  /* 0x00000001ea027824 */ /* 0x000fe200078e0a09 */
[----:B------:R-:W-:Y:S01]  /*63d0*/  LOP3.LUT R7, R7, 0xfffffffc, RZ, 0xc0, !PT ;  /* 0xfffffffc07077812 */ /* 0x000fe200078ec0ff */
[----:B------:R-:W-:Y:S01]  /*63e0*/  FMUL.FTZ R119, R119, c[0x0][0x298] ;  /* 0x0000a60077777a20 */ /* 0x000fe20000410000 */
[----:B------:R-:W-:Y:S01]  /*63f0*/  F2FP.PACK_AB R30, R31, R30 ;  /* 0x0000001e1f1e723e */ /* 0x000fe200000000ff */
[----:B------:R-:W-:Y:S01]  /*6400*/  IMAD.SHL.U32 R2, R2, 0x80, RZ ;  /* 0x0000008002027824 */ /* 0x000fe200078e00ff */
[----:B------:R-:W-:Y:S01]  /*6410*/  F2FP.PACK_AB R32, R33, R32 ;  /* 0x000000202120723e */ /* 0x000fe200000000ff */
[----:B------:R-:W-:Y:S01]  /*6420*/  IMAD.IADD R0, R0, 0x1, -R7 ;  /* 0x0000000100007824 */ /* 0x000fe200078e0a07 */
[----:B------:R-:W-:Y:S01]  /*6430*/  F2FP.PACK_AB R24, R25, R24 ;  /* 0x000000181918723e */ /* 0x000fe200000000ff */
[----:B------:R-:W-:Y:S01]  /*6440*/  FMUL.FTZ R120, R120, c[0x0][0x298] ;  /* 0x0000a60078787a20 */ /* 0x000fe20000410000 */
[----:B------:R-:W-:Y:S01]  /*6450*/  LOP3.LUT R2, R2, 0x180, RZ, 0xc0, !PT ;  /* 0x0000018002027812 */ /* 0x000fe200078ec0ff */
[----:B------:R-:W-:Y:S01]  /*6460*/  IMAD.SHL.U32 R7, R0, 0x10, RZ ;  /* 0x0000001000077824 */ /* 0x000fe200078e00ff */
[----:B------:R-:W-:Y:S01]  /*6470*/  LEA.HI R5, R5, R234, RZ, 0x7 ;  /* 0x000000ea05057211 */ /* 0x000fe200078f38ff */
[----:B------:R-:W-:Y:S01]  /*6480*/  FMUL.FTZ R121, R121, c[0x0][0x298] ;  /* 0x0000a60079797a20 */ /* 0x000fe20000410000 */
[----:B------:R-:W-:Y:S01]  /*6490*/  F2FP.PACK_AB R36, R37, R36 ;  /* 0x000000242524723e */ /* 0x000fe200000000ff */
[----:B------:R-:W-:Y:S01]  /*64a0*/  FMUL.FTZ R122, R122, c[0x0][0x298] ;  /* 0x0000a6007a7a7a20 */ /* 0x000fe20000410000 */
[----:B------:R-:W-:Y:S01]  /*64b0*/  LOP3.LUT R0, R2, 0x30, R7, 0xf8, !PT ;  /* 0x0000003002007812 */ /* 0x000fe200078ef807 */
[----:B------:R-:W-:Y:S01]  /*64c0*/  FMUL.FTZ R123, R123, c[0x0][0x298] ;  /* 0x0000a6007b7b7a20 */ /* 0x000fe20000410000 */
[----:B------:R-:W-:Y:S01]  /*64d0*/  SHF.R.S32.HI R5, RZ, 0x7, R5 ;  /* 0x00000007ff057819 */ /* 0x000fe20000011405 */
[----:B------:R-:W-:Y:S01]  /*64e0*/  FMUL.FTZ R132, R132, c[0x0][0x298] ;  /* 0x0000a60084847a20 */ /* 0x000fe20000410000 */
[C---:B------:R-:W-:Y:S01]  /*64f0*/  IADD3 R39, R0.reuse, 0x8, RZ ;  /* 0x0000000800277810 */ /* 0x040fe20007ffe0ff */
[----:B------:R-:W-:Y:S01]  /*6500*/  FMUL.FTZ R133, R133, c[0x0][0x298] ;  /* 0x0000a60085857a20 */ /* 0x000fe20000410000 */
[----:B------:R-:W-:Y:S01]  /*6510*/  IADD3 R6, R0, 0x1448, RZ ;  /* 0x0000144800067810 */ /* 0x000fe20007ffe0ff */
[----:B------:R-:W-:Y:S01]  /*6520*/  IMAD R232, R5, 0x200, R232 ;  /* 0x0000020005e87824 */ /* 0x000fe200078e02e8 */
[----:B------:R-:W-:Y:S01]  /*6530*/  LOP3.LUT R4, R39, 0x180, RZ, 0xc0, !PT ;  /* 0x0000018027047812 */ /* 0x000fe200078ec0ff */
[----:B------:R-:W-:Y:S01]  /*6540*/  FMUL.FTZ R134, R134, c[0x0][0x298] ;  /* 0x0000a60086867a20 */ /* 0x000fe20000410000 */
[----:B------:R-:W-:Y:S01]  /*6550*/  LOP3.LUT R33, R6, 0x1c0, RZ, 0xc0, !PT ;  /* 0x000001c006217812 */ /* 0x000fe200078ec0ff */
[----:B------:R-:W-:Y:S01]  /*6560*/  FMUL.FTZ R135, R135, c[0x0][0x298] ;  /* 0x0000a60087877a20 */ /* 0x000fe20000410000 */
[----:B------:R-:W-:Y:S01]  /*6570*/  SHF.R.U32.HI R4, RZ, 0x3, R4 ;  /* 0x00000003ff047819 */ /* 0x000fe20000011604 */
[----:B------:R-:W-:Y:S01]  /*6580*/  FMUL.FTZ R128, R128, c[0x0][0x298] ;  /* 0x0000a60080807a20 */ /* 0x000fe20000410000 */
[----:B------:R-:W-:Y:S01]  /*6590*/  SHF.R.U32.HI R33, RZ, 0x3, R33 ;  /* 0x00000003ff217819 */ /* 0x000fe20000011621 */
[----:B------:R-:W-:Y:S01]  /*65a0*/  FMUL.FTZ R129, R129, c[0x0][0x298] ;  /* 0x0000a60081817a20 */ /* 0x000fe20000410000 */
[----:B------:R-:W-:Y:S01]  /*65b0*/  LOP3.LUT R39, R4, R39, RZ, 0x3c, !PT ;  /* 0x0000002704277212 */ /* 0x000fe200078e3cff */
[----:B------:R-:W-:Y:S01]  /*65c0*/  FMUL.FTZ R130, R130, c[0x0][0x298] ;  /* 0x0000a60082827a20 */ /* 0x000fe20000410000 */
[----:B------:R-:W-:Y:S01]  /*65d0*/  IADD3 R4, R0, 0x2808, RZ ;  /* 0x0000280800047810 */ /* 0x000fe20007ffe0ff */
[----:B------:R-:W-:Y:S01]  /*65e0*/  FMUL.FTZ R131, R131, c[0x0][0x298] ;  /* 0x0000a60083837a20 */ /* 0x000fe20000410000 */
[----:B------:R-:W-:Y:S01]  /*65f0*/  LOP3.LUT R33, R33, R6, RZ, 0x3c, !PT ;  /* 0x0000000621217212 */ /* 0x000fe200078e3cff */
[----:B------:R-:W-:Y:S01]  /*6600*/  IMAD.IADD R39, R232, 0x1, R39 ;  /* 0x00000001e8277824 */ /* 0x000fe200078e0227 */
[----:B------:R-:W-:Y:S01]  /*6610*/  LOP3.LUT R31, R4, 0x180, RZ, 0xc0, !PT ;  /* 0x00000180041f7812 */ /* 0x000fe200078ec0ff */
[----:B------:R-:W-:Y:S01]  /*6620*/  FMUL.FTZ R124, R124, c[0x0][0x298] ;  /* 0x0000a6007c7c7a20 */ /* 0x000fe20000410000 */
[----:B------:R-:W-:Y:S01]  /*6630*/  IADD3 R6, R0, 0x448, RZ ;  /* 0x0000044800067810 */ /* 0x000fe20007ffe0ff */
[----:B------:R-:W-:Y:S01]  /*6640*/  IMAD.SHL.U32 R39, R39, 0x2, RZ ;  /* 0x0000000227277824 */ /* 0x000fe200078e00ff */
[----:B------:R-:W-:Y:S01]  /*6650*/  SHF.R.U32.HI R31, RZ, 0x3, R31 ;  /* 0x00000003ff1f7819 */ /* 0x000fe2000001161f */
[----:B------:R-:W-:Y:S01]  /*6660*/  IMAD.IADD R33, R232, 0x1, R33 ;  /* 0x00000001e8217824 */ /* 0x000fe200078e0221 */
[----:B------:R-:W-:Y:S01]  /*6670*/  LOP3.LUT R25, R6, 0x1c0, RZ, 0xc0, !PT ;  /* 0x000001c006197812 */ /* 0x000fe200078ec0ff */
[----:B------:R-:W-:Y:S01]  /*6680*/  FMUL.FTZ R125, R125, c[0x0][0x298] ;  /* 0x0000a6007d7d7a20 */ /* 0x000fe20000410000 */
[----:B------:R-:W-:Y:S01]  /*6690*/  LOP3.LUT R31, R31, R4, RZ, 0x3c, !PT ;  /* 0x000000041f1f7212 */ /* 0x000fe200078e3cff */
[----:B------:R-:W-:Y:S01]  /*66a0*/  IMAD.SHL.U32 R33, R33, 0x2, RZ ;  /* 0x0000000221217824 */ /* 0x000fe200078e00ff */
[----:B------:R-:W-:Y:S01]  /*66b0*/  IADD3 R4, R0, 0x1808, RZ ;  /* 0x0000180800047810 */ /* 0x000fe20007ffe0ff */
[----:B------:R-:W-:Y:S01]  /*66c0*/  FMUL.FTZ R126, R126, c[0x0][0x298] ;  /* 0x0000a6007e7e7a20 */ /* 0x000fe20000410000 */
[----:B------:R-:W-:Y:S01]  /*66d0*/  SHF.R.U32.HI R25, RZ, 0x3, R25 ;  /* 0x00000003ff197819 */ /* 0x000fe20000011619 */
[----:B------:R-:W-:Y:S01]  /*66e0*/  IMAD.IADD R31, R232, 0x1, R31 ;  /* 0x00000001e81f7824 */ /* 0x000fe200078e021f */
[----:B------:R-:W-:Y:S01]  /*66f0*/  LOP3.LUT R23, R4, 0x180, RZ, 0xc0, !PT ;  /* 0x0000018004177812 */ /* 0x000fe200078ec0ff */
[----:B------:R-:W-:Y:S01]  /*6700*/  FMUL.FTZ R127, R127, c[0x0][0x298] ;  /* 0x0000a6007f7f7a20 */ /* 0x000fe20000410000 */
[----:B------:R-:W-:Y:S01]  /*6710*/  LOP3.LUT R25, R25, R6, RZ, 0x3c, !PT ;  /* 0x0000000619197212 */ /* 0x000fe200078e3cff */
[----:B------:R-:W-:Y:S01]  /*6720*/  IMAD.SHL.U32 R31, R31, 0x2, RZ ;  /* 0x000000021f1f7824 */ /* 0x000fe200078e00ff */
[----:B------:R-:W-:Y:S01]  /*6730*/  SHF.R.U32.HI R23, RZ, 0x3, R23 ;  /* 0x00000003ff177819 */ /* 0x000fe20000011617 */
[----:B------:R-:W-:Y:S01]  /*6740*/  FMUL.FTZ R136, R136, c[0x0][0x298] ;  /* 0x0000a60088887a20 */ /* 0x000fe20000410000 */
[----:B------:R-:W-:Y:S01]  /*6750*/  IADD3 R6, R0, 0x2c08, RZ ;  /* 0x00002c0800067810 */ /* 0x000fe20007ffe0ff */
[----:B------:R-:W-:Y:S01]  /*6760*/  IMAD.IADD R25, R232, 0x1, R25 ;  /* 0x00000001e8197824 */ /* 0x000fe200078e0219 */
[----:B------:R-:W-:Y:S01]  /*6770*/  LOP3.LUT R23, R23, R4, RZ, 0x3c, !PT ;  /* 0x0000000417177212 */ /* 0x000fe200078e3cff */
[----:B------:R-:W-:Y:S01]  /*6780*/  FMUL.FTZ R137, R137, c[0x0][0x298] ;  /* 0x0000a60089897a20 */ /* 0x000fe20000410000 */
[C---:B------:R-:W-:Y:S01]  /*6790*/  IADD3 R4, R0.reuse, 0x808, RZ ;  /* 0x0000080800047810 */ /* 0x040fe20007ffe0ff */
[----:B------:R-:W-:Y:S01]  /*67a0*/  IMAD.SHL.U32 R25, R25, 0x2, RZ ;  /* 0x0000000219197824 */ /* 0x000fe200078e00ff */
[----:B------:R-:W-:Y:S01]  /*67b0*/  IADD3 R7, R0, 0x1848, RZ ;  /* 0x0000184800077810 */ /* 0x000fe20007ffe0ff */
[----:B------:R-:W-:Y:S01]  /*67c0*/  IMAD.IADD R23, R232, 0x1, R23 ;  /* 0x00000001e8177824 */ /* 0x000fe200078e0217 */
[----:B------:R-:W-:Y:S01]  /*67d0*/  LOP3.LUT R21, R6, 0x180, RZ, 0xc0, !PT ;  /* 0x0000018006157812 */ /* 0x000fe200078ec0ff */
[----:B------:R-:W-:Y:S01]  /*67e0*/  FMUL.FTZ R138, R138, c[0x0][0x298] ;  /* 0x0000a6008a8a7a20 */ /* 0x000fe20000410000 */
[----:B------:R-:W-:Y:S01]  /*67f0*/  LOP3.LUT R19, R4, 0x180, RZ, 0xc0, !PT ;  /* 0x0000018004137812 */ /* 0x000fe200078ec0ff */
[----:B------:R-:W-:Y:S01]  /*6800*/  IMAD.SHL.U32 R23, R23, 0x2, RZ ;  /* 0x0000000217177824 */ /* 0x000fe200078e00ff */
[----:B------:R-:W-:Y:S01]  /*6810*/  LOP3.LUT R22, R7, 0x1c0, RZ, 0xc0, !PT ;  /* 0x000001c007167812 */ /* 0x000fe200078ec0ff */
[----:B------:R-:W-:Y:S01]  /*6820*/  FMUL.FTZ R139, R139, c[0x0][0x298] ;  /* 0x0000a6008b8b7a20 */ /* 0x000fe20000410000 */
[----:B------:R-:W-:Y:S01]  /*6830*/  SHF.R.U32.HI R21, RZ, 0x3, R21 ;  /* 0x00000003ff157819 */ /* 0x000fe20000011615 */
[----:B------:R-:W-:Y:S01]  /*6840*/  FMUL.FTZ R140, R140, c[0x0][0x298] ;  /* 0x0000a6008c8c7a20 */ /* 0x000fe20000410000 */
[----:B------:R-:W-:Y:S01]  /*6850*/  SHF.R.U32.HI R19, RZ, 0x3, R19 ;  /* 0x00000003ff137819 */ /* 0x000fe20000011613 */
[----:B------:R-:W-:Y:S01]  /*6860*/  FMUL.FTZ R141, R141, c[0x0][0x298] ;  /* 0x0000a6008d8d7a20 */ /* 0x000fe20000410000 */
[----:B------:R-:W-:Y:S01]  /*6870*/  SHF.R.U32.HI R22, RZ, 0x3, R22 ;  /* 0x00000003ff167819 */ /* 0x000fe20000011616 */
[----:B------:R-:W-:Y:S01]  /*6880*/  FMUL.FTZ R142, R142, c[0x0][0x298] ;  /* 0x0000a6008e8e7a20 */ /* 0x000fe20000410000 */
[----:B------:R-:W-:Y:S01]  /*6890*/  LOP3.LUT R21, R21, R6, RZ, 0x3c, !PT ;  /* 0x0000000615157212 */ /* 0x000fe200078e3cff */
[----:B------:R-:W-:Y:S01]  /*68a0*/  FMUL.FTZ R143, R143, c[0x0][0x298] ;  /* 0x0000a6008f8f7a20 */ /* 0x000fe20000410000 */
[----:B------:R-:W-:Y:S01]  /*68b0*/  LOP3.LUT R19, R19, R4, RZ, 0x3c, !PT ;  /* 0x0000000413137212 */ /* 0x000fe200078e3cff */
[----:B------:R-:W-:Y:S01]  /*68c0*/  FMUL.FTZ R144, R144, c[0x0][0x298] ;  /* 0x0000a60090907a20 */ /* 0x000fe20000410000 */
[----:B------:R-:W-:Y:S01]  /*68d0*/  IADD3 R6, R0, 0x1c08, RZ ;  /* 0x00001c0800067810 */ /* 0x000fe20007ffe0ff */
[----:B------:R-:W-:Y:S01]  /*68e0*/  IMAD.IADD R21, R232, 0x1, R21 ;  /* 0x00000001e8157824 */ /* 0x000fe200078e0215 */
[----:B------:R-:W-:Y:S01]  /*68f0*/  IADD3 R4, R0, 0x3008, RZ ;  /* 0x0000300800047810 */ /* 0x000fe20007ffe0ff */
[----:B------:R-:W-:Y:S01]  /*6900*/  IMAD.IADD R19, R232, 0x1, R19 ;  /* 0x00000001e8137824 */ /* 0x000fe200078e0213 */
[----:B------:R-:W-:Y:S01]  /*6910*/  LOP3.LUT R22, R22, R7, RZ, 0x3c, !PT ;  /* 0x0000000716167212 */ /* 0x000fe200078e3cff */
[----:B------:R-:W-:Y:S01]  /*6920*/  IMAD.SHL.U32 R21, R21, 0x2, RZ ;  /* 0x0000000215157824 */ /* 0x000fe200078e00ff */
[----:B------:R-:W-:Y:S01]  /*6930*/  IADD3 R7, R0, 0x848, RZ ;  /* 0x0000084800077810 */ /* 0x000fe20007ffe0ff */
[----:B------:R-:W-:Y:S01]  /*6940*/  IMAD.SHL.U32 R19, R19, 0x2, RZ ;  /* 0x0000000213137824 */ /* 0x000fe200078e00ff */
[----:B------:R-:W-:Y:S01]  /*6950*/  LOP3.LUT R17, R6, 0x180, RZ, 0xc0, !PT ;  /* 0x0000018006117812 */ /* 0x000fe200078ec0ff */
[----:B------:R-:W-:Y:S01]  /*6960*/  IMAD.IADD R22, R232, 0x1, R22 ;  /* 0x00000001e8167824 */ /* 0x000fe200078e0216 */
[----:B------:R-:W-:Y:S01]  /*6970*/  LOP3.LUT R15, R4, 0x180, RZ, 0xc0, !PT ;  /* 0x00000180040f7812 */ /* 0x000fe200078ec0ff */
[----:B------:R-:W-:Y:S01]  /*6980*/  FMUL.FTZ R145, R145, c[0x0][0x298] ;  /* 0x0000a60091917a20 */ /* 0x000fe20000410000 */
[----:B------:R-:W-:Y:S01]  /*6990*/  IADD3 R5, R0, 0x2c48, RZ ;  /* 0x00002c4800057810 */ /* 0x000fe20007ffe0ff */
[----:B------:R-:W-:Y:S01]  /*69a0*/  IMAD.SHL.U32 R103, R22, 0x2, RZ ;  /* 0x0000000216677824 */ /* 0x000fe200078e00ff */
[----:B------:R-:W-:Y:S01]  /*69b0*/  IADD3 R37, R0, 0x48, RZ ;  /* 0x0000004800257810 */ /* 0x000fe20007ffe0ff */
[----:B------:R-:W-:Y:S01]  /*69c0*/  FMUL.FTZ R146, R146, c[0x0][0x298] ;  /* 0x0000a60092927a20 */ /* 0x000fe20000410000 */
[----:B------:R-:W-:Y:S01]  /*69d0*/  LOP3.LUT R18, R7, 0x1c0, RZ, 0xc0, !PT ;  /* 0x000001c007127812 */ /* 0x000fe200078ec0ff */
[----:B------:R-:W-:Y:S01]  /*69e0*/  FMUL.FTZ R147, R147, c[0x0][0x298] ;  /* 0x0000a60093937a20 */ /* 0x000fe20000410000 */
[----:B------:R-:W-:Y:S01]  /*69f0*/  SHF.R.U32.HI R17, RZ, 0x3, R17 ;  /* 0x00000003ff117819 */ /* 0x000fe20000011611 */
[----:B------:R-:W-:Y:S01]  /*6a00*/  FMUL.FTZ R156, R156, c[0x0][0x298] ;  /* 0x0000a6009c9c7a20 */ /* 0x000fe20000410000 */
[----:B------:R-:W-:Y:S01]  /*6a10*/  SHF.R.U32.HI R15, RZ, 0x3, R15 ;  /* 0x00000003ff0f7819 */ /* 0x000fe2000001160f */
[----:B------:R-:W-:Y:S01]  /*6a20*/  FMUL.FTZ R157, R157, c[0x0][0x298] ;  /* 0x0000a6009d9d7a20 */ /* 0x000fe20000410000 */
[----:B------:R-:W-:Y:S01]  /*6a30*/  LOP3.LUT R20, R5, 0x1c0, RZ, 0xc0, !PT ;  /* 0x000001c005147812 */ /* 0x000fe200078ec0ff */
[----:B------:R-:W-:Y:S01]  /*6a40*/  FMUL.FTZ R158, R158, c[0x0][0x298] ;  /* 0x0000a6009e9e7a20 */ /* 0x000fe20000410000 */
[----:B------:R-:W-:Y:S01]  /*6a50*/  LOP3.LUT R10, R37, 0x1c0, RZ, 0xc0, !PT ;  /* 0x000001c0250a7812 */ /* 0x000fe200078ec0ff */
        /* <DEDUP_REMOVED lines=11> */
[----:B------:R-:W-:Y:S01]  /*6b10*/  SHF.R.U32.HI R20, RZ, 0x3, R20 ;  /* 0x00000003ff147819 */ /* 0x000fe20000011614 */
[----:B------:R-:W-:Y:S01]  /*6b20*/  IMAD.SHL.U32 R17, R17, 0x2, RZ ;  /* 0x0000000211117824 */ /* 0x000fe200078e00ff */
[----:B------:R-:W-:Y:S01]  /*6b30*/  SHF.R.U32.HI R10, RZ, 0x3, R10 ;  /* 0x00000003ff0a7819 */ /* 0x000fe2000001160a */
[----:B------:R-:W-:Y:S01]  /*6b40*/  IMAD.SHL.U32 R15, R15, 0x2, RZ ;  /* 0x000000020f0f7824 */ /* 0x000fe200078e00ff */
[----:B------:R-:W-:Y:S01]  /*6b50*/  LOP3.LUT R18, R18, R7, RZ, 0x3c, !PT ;  /* 0x0000000712127212 */ /* 0x000fe200078e3cff */
[----:B------:R-:W-:Y:S01]  /*6b60*/  FMUL.FTZ R155, R155, c[0x0][0x298] ;  /* 0x0000a6009b9b7a20 */ /* 0x000fe20000410000 */
[----:B------:R-:W-:Y:S01]  /*6b70*/  IADD3 R7, R0, 0x3048, RZ ;  /* 0x0000304800077810 */ /* 0x000fe20007ffe0ff */
[----:B------:R-:W-:Y:S01]  /*6b80*/  FMUL.FTZ R148, R148, c[0x0][0x298] ;  /* 0x0000a60094947a20 */ /* 0x000fe20000410000 */
[----:B------:R-:W-:Y:S01]  /*6b90*/  LOP3.LUT R13, R6, 0x180, RZ, 0xc0, !PT ;  /* 0x00000180060d7812 */ /* 0x000fe200078ec0ff */
[----:B------:R-:W-:Y:S01]  /*6ba0*/  IMAD.IADD R18, R232, 0x1, R18 ;  /* 0x00000001e8127824 */ /* 0x000fe200078e0212 */
[----:B------:R-:W-:Y:S01]  /*6bb0*/  LOP3.LUT R11, R4, 0x180, RZ, 0xc0, !PT ;  /* 0x00000180040b7812 */ /* 0x000fe200078ec0ff */
[----:B------:R-:W-:Y:S01]  /*6bc0*/  FMUL.FTZ R149, R149, c[0x0][0x298] ;  /* 0x0000a60095957a20 */ /* 0x000fe20000410000 */
[----:B------:R-:W-:Y:S01]  /*6bd0*/  LOP3.LUT R20, R20, R5, RZ, 0x3c, !PT ;  /* 0x0000000514147212 */ /* 0x000fe200078e3cff */
[----:B------:R-:W-:Y:S01]  /*6be0*/  IMAD.SHL.U32 R18, R18, 0x2, RZ ;  /* 0x0000000212127824 */ /* 0x000fe200078e00ff */
[----:B------:R-:W-:Y:S01]  /*6bf0*/  IADD3 R5, R0, 0x1c48, RZ ;  /* 0x00001c4800057810 */ /* 0x000fe20007ffe0ff */
[----:B------:R-:W-:Y:S01]  /*6c00*/  FMUL.FTZ R150, R150, c[0x0][0x298] ;  /* 0x0000a60096967a20 */ /* 0x000fe20000410000 */
[----:B------:R-:W-:Y:S01]  /*6c10*/  LOP3.LUT R37, R10, R37, RZ, 0x3c, !PT ;  /* 0x000000250a257212 */ /* 0x000fe200078e3cff */
[----:B------:R-:W-:Y:S01]  /*6c20*/  IMAD.IADD R20, R232, 0x1, R20 ;  /* 0x00000001e8147824 */ /* 0x000fe200078e0214 */
[----:B------:R-:W-:Y:S01]  /*6c30*/  IADD3 R10, R0, 0x2848, RZ ;  /* 0x00002848000a7810 */ /* 0x000fe20007ffe0ff */
[----:B------:R-:W-:Y:S01]  /*6c40*/  FMUL.FTZ R151, R151, c[0x0][0x298] ;  /* 0x0000a60097977a20 */ /* 0x000fe20000410000 */
[----:B------:R-:W-:Y:S01]  /*6c50*/  LOP3.LUT R14, R7, 0x1c0, RZ, 0xc0, !PT ;  /* 0x000001c0070e7812 */ /* 0x000fe200078ec0ff */
[----:B------:R-:W-:Y:S01]  /*6c60*/  IMAD.IADD R37, R232, 0x1, R37 ;  /* 0x00000001e8257824 */ /* 0x000fe200078e0225 */
[----:B------:R-:W-:Y:S01]  /*6c70*/  SHF.R.U32.HI R13, RZ, 0x3, R13 ;  /* 0x00000003ff0d7819 */ /* 0x000fe2000001160d */
[----:B------:R-:W-:Y:S01]  /*6c80*/  IMAD.SHL.U32 R20, R20, 0x2, RZ ;  /* 0x0000000214147824 */ /* 0x000fe200078e00ff */
[----:B------:R-:W-:Y:S01]  /*6c90*/  SHF.R.U32.HI R11, RZ, 0x3, R11 ;  /* 0x00000003ff0b7819 */ /* 0x000fe2000001160b */
[----:B------:R-:W-:Y:S01]  /*6ca0*/  IMAD.SHL.U32 R37, R37, 0x2, RZ ;  /* 0x0000000225257824 */ /* 0x000fe200078e00ff */
[----:B------:R-:W-:Y:S01]  /*6cb0*/  IADD3 R8, R0, 0x1408, RZ ;  /* 0x0000140800087810 */ /* 0x000fe20007ffe0ff */
[----:B------:R-:W-:Y:S01]  /*6cc0*/  FMUL.FTZ R160, R160, c[0x0][0x298] ;  /* 0x0000a600a0a07a20 */ /* 0x000fe20000410000 */
[----:B------:R-:W-:Y:S01]  /*6cd0*/  LOP3.LUT R16, R5, 0x1c0, RZ, 0xc0, !PT ;  /* 0x000001c005107812 */ /* 0x000fe200078ec0ff */
[----:B------:R-:W-:Y:S01]  /*6ce0*/  FMUL.FTZ R161, R161, c[0x0][0x298] ;  /* 0x0000a600a1a17a20 */ /* 0x000fe20000410000 */
[----:B------:R-:W-:Y:S01]  /*6cf0*/  F2FP.PACK_AB R28, R29, R28 ;  /* 0x0000001c1d1c723e */ /* 0x000fe200000000ff */
        /* <DEDUP_REMOVED lines=9> */
[----:B------:R-:W-:Y:S01]  /*6d90*/  F2FP.PACK_AB R34, R35, R34 ;  /* 0x000000222322723e */ /* 0x000fe200000000ff */
[----:B------:R-:W-:Y:S01]  /*6da0*/  IMAD.IADD R13, R232, 0x1, R13 ;  /* 0x00000001e80d7824 */ /* 0x000fe200078e020d */
[----:B------:R-:W-:Y:S01]  /*6db0*/  IADD3 R6, R0, 0x3408, RZ ;  /* 0x0000340800067810 */ /* 0x000fe20007ffe0ff */
[----:B------:R-:W-:Y:S01]  /*6dc0*/  IMAD.IADD R11, R232, 0x1, R11 ;  /* 0x00000001e80b7824 */ /* 0x000fe200078e020b */
[----:B------:R-:W-:Y:S01]  /*6dd0*/  IADD3 R4, R0, 0x1008, RZ ;  /* 0x0000100800047810 */ /* 0x000fe20007ffe0ff */
[----:B------:R-:W-:Y:S01]  /*6de0*/  IMAD.SHL.U32 R13, R13, 0x2, RZ ;  /* 0x000000020d0d7824 */ /* 0x000fe200078e00ff */
[----:B------:R-:W-:Y:S01]  /*6df0*/  LOP3.LUT R35, R8, 0x180, RZ, 0xc0, !PT ;  /* 0x0000018008237812 */ /* 0x000fe200078ec0ff */
[----:B------:R-:W-:Y:S01]  /*6e00*/  IMAD.SHL.U32 R11, R11, 0x2, RZ ;  /* 0x000000020b0b7824 */ /* 0x000fe200078e00ff */
[----:B------:R-:W-:Y:S01]  /*6e10*/  SHF.R.U32.HI R16, RZ, 0x3, R16 ;  /* 0x00000003ff107819 */ /* 0x000fe20000011610 */
[----:B------:R-:W-:Y:S01]  /*6e20*/  FMUL.FTZ R167, R167, c[0x0][0x298] ;  /* 0x0000a600a7a77a20 */ /* 0x000fe20000410000 */
[----:B------:R-:W-:Y:S01]  /*6e30*/  F2FP.PACK_AB R40, R41, R40 ;  /* 0x000000282928723e */ /* 0x000fe200000000ff */
[----:B------:R-:W-:Y:S01]  /*6e40*/  FMUL.FTZ R168, R168, c[0x0][0x298] ;  /* 0x0000a600a8a87a20 */ /* 0x000fe20000410000 */
[----:B------:R-:W-:Y:S01]  /*6e50*/  SHF.R.U32.HI R29, RZ, 0x3, R29 ;  /* 0x00000003ff1d7819 */ /* 0x000fe2000001161d */
[----:B------:R-:W-:Y:S01]  /*6e60*/  FMUL.FTZ R169, R169, c[0x0][0x298] ;  /* 0x0000a600a9a97a20 */ /* 0x000fe20000410000 */
[----:B------:R-:W-:Y:S01]  /*6e70*/  LOP3.LUT R14, R14, R7, RZ, 0x3c, !PT ;  /* 0x000000070e0e7212 */ /* 0x000fe200078e3cff */
[----:B------:R-:W-:Y:S01]  /*6e80*/  FMUL.FTZ R170, R170, c[0x0][0x298] ;  /* 0x0000a600aaaa7a20 */ /* 0x000fe20000410000 */
[----:B------:R-:W-:Y:S01]  /*6e90*/  IADD3 R41, R0, 0x2048, RZ ;  /* 0x0000204800297810 */ /* 0x000fe20007ffe0ff */
[----:B------:R-:W-:Y:S01]  /*6ea0*/  FMUL.FTZ R171, R171, c[0x0][0x298] ;  /* 0x0000a600abab7a20 */ /* 0x000fe20000410000 */
[----:B------:R-:W-:Y:S01]  /*6eb0*/  LOP3.LUT R9, R6, 0x180, RZ, 0xc0, !PT ;  /* 0x0000018006097812 */ /* 0x000fe200078ec0ff */
[----:B------:R-:W-:Y:S01]  /*6ec0*/  IMAD.IADD R14, R232, 0x1, R14 ;  /* 0x00000001e80e7824 */ /* 0x000fe200078e020e */
[----:B------:R-:W-:Y:S01]  /*6ed0*/  LOP3.LUT R7, R4, 0x180, RZ, 0xc0, !PT ;  /* 0x0000018004077812 */ /* 0x000fe200078ec0ff */
[----:B------:R-:W1:Y:S01]  /*6ee0*/  S2UR UR9, SR_CTAID.X ;  /* 0x00000000000979c3 */ /* 0x000e620000002500 */
[----:B------:R-:W-:Y:S01]  /*6ef0*/  SHF.R.U32.HI R35, RZ, 0x3, R35 ;  /* 0x00000003ff237819 */ /* 0x000fe20000011623 */
[----:B------:R-:W-:Y:S01]  /*6f00*/  IMAD.SHL.U32 R14, R14, 0x2, RZ ;  /* 0x000000020e0e7824 */ /* 0x000fe200078e00ff */
[----:B------:R-:W-:Y:S01]  /*6f10*/  LOP3.LUT R16, R16, R5, RZ, 0x3c, !PT ;  /* 0x0000000510107212 */ /* 0x000fe200078e3cff */
[----:B------:R-:W-:Y:S01]  /*6f20*/  UMOV UR8, 0xffffffb0 ;  /* 0xffffffb000087882 */ /* 0x000fe20000000000 */
[----:B------:R-:W-:Y:S01]  /*6f30*/  IADD3 R5, R0, 0xc48, RZ ;  /* 0x00000c4800057810 */ /* 0x000fe20007ffe0ff */
[----:B------:R-:W-:Y:S01]  /*6f40*/  ULDC UR7, c[0x0][0x2f0] ;  /* 0x0000bc0000077ab9 */ /* 0x000fe20000000800 */
[----:B------:R-:W-:Y:S01]  /*6f50*/  LOP3.LUT R29, R29, R10, RZ, 0x3c, !PT ;  /* 0x0000000a1d1d7212 */ /* 0x000fe200078e3cff */
[C---:B------:R-:W-:Y:S01]  /*6f60*/  IMAD.IADD R16, R232.reuse, 0x1, R16 ;  /* 0x00000001e8107824 */ /* 0x040fe200078e0210 */
[----:B------:R-:W-:Y:S01]  /*6f70*/  F2FP.PACK_AB R44, R45, R44 ;  /* 0x0000002c2d2c723e */ /* 0x000fe200000000ff */
[----:B------:R-:W-:Y:S01]  /*6f80*/  USHF.R.S32.HI UR6, URZ, 0x1f, UR20 ;  /* 0x0000001f3f067899 */ /* 0x000fe20008011414 */
[----:B------:R-:W-:Y:S01]  /*6f90*/  F2FP.PACK_AB R42, R43, R42 ;  /* 0x0000002a2b2a723e */ /* 0x000fe200000000ff */
[----:B------:R-:W-:Y:S01]  /*6fa0*/  IMAD.IADD R29, R232, 0x1, R29 ;  /* 0x00000001e81d7824 */ /* 0x000fe200078e021d */
[----:B------:R-:W-:Y:S01]  /*6fb0*/  LOP3.LUT R10, R41, 0x1c0, RZ, 0xc0, !PT ;  /* 0x000001c0290a7812 */ /* 0x000fe200078ec0ff */
[----:B------:R-:W-:Y:S01]  /*6fc0*/  IMAD.SHL.U32 R16, R16, 0x2, RZ ;  /* 0x0000000210107824 */ /* 0x000fe200078e00ff */
[----:B------:R-:W-:Y:S01]  /*6fd0*/  SHF.R.U32.HI R9, RZ, 0x3, R9 ;  /* 0x00000003ff097819 */ /* 0x000fe20000011609 */
[----:B------:R-:W-:Y:S01]  /*6fe0*/  IMAD.SHL.U32 R29, R29, 0x2, RZ ;  /* 0x000000021d1d7824 */ /* 0x000fe200078e00ff */
[----:B------:R-:W-:Y:S01]  /*6ff0*/  SHF.R.U32.HI R7, RZ, 0x3, R7 ;  /* 0x00000003ff077819 */ /* 0x000fe20000011607 */
[----:B------:R-:W-:Y:S01]  /*7000*/  ULDC.64 UR4, c[0x0][0x340] ;  /* 0x0000d00000047ab9 */ /* 0x000fe20000000a00 */
[----:B------:R-:W-:Y:S01]  /*7010*/  LOP3.LUT R35, R35, R8, RZ, 0x3c, !PT ;  /* 0x0000000823237212 */ /* 0x000fe200078e3cff */
[----:B------:R-:W-:Y:S01]  /*7020*/  UIMAD UR4, UR6, UR4, URZ ;  /* 0x00000004060472a4 */ /* 0x000fe2000f8e023f */
[C---:B------:R-:W-:Y:S01]  /*7030*/  IADD3 R45, R0.reuse, 0x1048, RZ ;  /* 0x00001048002d7810 */ /* 0x040fe20007ffe0ff */
[----:B------:R-:W-:Y:S01]  /*7040*/  BSSY B0, `(.L_x_660) ;  /* 0x0000230000007945 */ /* 0x000fe20003800000 */
[----:B------:R-:W-:Y:S01]  /*7050*/  IADD3 R43, R0, 0x2448, RZ ;  /* 0x00002448002b7810 */ /* 0x000fe20007ffe0ff */
[----:B------:R-:W-:Y:S01]  /*7060*/  IMAD.IADD R35, R232, 0x1, R35 ;  /* 0x00000001e8237824 */ /* 0x000fe200078e0223 */
[----:B------:R-:W-:Y:S01]  /*7070*/  IADD3 R8, R0, 0x408, RZ ;  /* 0x0000040800087810 */ /* 0x000fe20007ffe0ff */
[----:B-1----:R-:W-:Y:S01]  /*7080*/  UIMAD UR7, UR9, UR8, UR7 ;  /* 0x00000008090772a4 */ /* 0x002fe2000f8e0207 */
[----:B------:R-:W-:Y:S01]  /*7090*/  LOP3.LUT R12, R5, 0x1c0, RZ, 0xc0, !PT ;  /* 0x000001c0050c7812 */ /* 0x000fe200078ec0ff */
[----:B------:R-:W-:Y:S01]  /*70a0*/  IMAD.SHL.U32 R35, R35, 0x2, RZ ;  /* 0x0000000223237824 */ /* 0x000fe200078e00ff */
[----:B------:R-:W-:Y:S01]  /*70b0*/  SHF.R.U32.HI R10, RZ, 0x3, R10 ;  /* 0x00000003ff0a7819 */ /* 0x000fe2000001160a */
[----:B------:R-:W-:Y:S01]  /*70c0*/  UISETP.LT.AND UP0, UPT, UR7, 0x50, UPT ;  /* 0x000000500700788c */ /* 0x000fe2000bf01270 */
[----:B------:R-:W-:Y:S01]  /*70d0*/  LOP3.LUT R9, R9, R6, RZ, 0x3c, !PT ;  /* 0x0000000609097212 */ /* 0x000fe200078e3cff */
[----:B------:R-:W-:Y:S01]  /*70e0*/  UIMAD UR4, UR20, UR5, UR4 ;  /* 0x00000005140472a4 */ /* 0x000fe2000f8e0204 */
[----:B------:R-:W-:Y:S01]  /*70f0*/  LOP3.LUT R7, R7, R4, RZ, 0x3c, !PT ;  /* 0x0000000407077212 */ /* 0x000fe200078e3cff */
[----:B------:R-:W-:Y:S01]  /*7100*/  USEL UR7, UR7, 0x50, UP0 ;  /* 0x0000005007077887 */ /* 0x000fe20008000000 */
[----:B------:R-:W-:Y:S01]  /*7110*/  F2FP.PACK_AB R26, R27, R26 ;  /* 0x0000001a1b1a723e */ /* 0x000fe200000000ff */
[C---:B------:R-:W-:Y:S01]  /*7120*/  IMAD.IADD R9, R232.reuse, 0x1, R9 ;  /* 0x00000001e8097824 */ /* 0x040fe200078e0209 */
[----:B------:R-:W-:Y:S01]  /*7130*/  LOP3.LUT R6, R45, 0x1c0, RZ, 0xc0, !PT ;  /* 0x000001c02d067812 */ /* 0x000fe200078ec0ff */
[----:B------:R-:W-:Y:S01]  /*7140*/  IMAD.IADD R7, R232, 0x1, R7 ;  /* 0x00000001e8077824 */ /* 0x000fe200078e0207 */
[----:B------:R-:W-:Y:S01]  /*7150*/  IADD3 R84, R0, 0x3848, RZ ;  /* 0x0000384800547810 */ /* 0x000fe20007ffe0ff */
[----:B------:R-:W-:Y:S01]  /*7160*/  IMAD.SHL.U32 R9, R9, 0x2, RZ ;  /* 0x0000000209097824 */ /* 0x000fe200078e00ff */
[----:B------:R-:W-:Y:S01]  /*7170*/  LOP3.LUT R4, R43, 0x1c0, RZ, 0xc0, !PT ;  /* 0x000001c02b047812 */ /* 0x000fe200078ec0ff */
[----:B------:R-:W-:Y:S01]  /*7180*/  IMAD.SHL.U32 R7, R7, 0x2, RZ ;  /* 0x0000000207077824 */ /* 0x000fe200078e00ff */
[----:B------:R-:W-:-:S02]  /*7190*/  LOP3.LUT R27, R8, 0x180, RZ, 0xc0, !PT ;  /* 0x00000180081b7812 */ /* 0x000fc400078ec0ff */
[----:B------:R-:W-:Y:S02]  /*71a0*/  SHF.R.U32.HI R12, RZ, 0x3, R12 ;  /* 0x00000003ff0c7819 */ /* 0x000fe4000001160c */
[----:B------:R-:W-:Y:S02]  /*71b0*/  LOP3.LUT R99, R0, 0x40, RZ, 0xfc, !PT ;  /* 0x0000004000637812 */ /* 0x000fe400078efcff */
[----:B------:R-:W-:Y:S02]  /*71c0*/  LOP3.LUT R10, R10, R41, RZ, 0x3c, !PT ;  /* 0x000000290a0a7212 */ /* 0x000fe400078e3cff */
[----:B------:R-:W-:Y:S02]  /*71d0*/  SHF.R.U32.HI R6, RZ, 0x3, R6 ;  /* 0x00000003ff067819 */ /* 0x000fe40000011606 */
[----:B------:R-:W-:Y:S01]  /*71e0*/  LOP3.LUT R41, R84, 0x1c0, RZ, 0xc0, !PT ;  /* 0x000001c054297812 */ /* 0x000fe200078ec0ff */
[----:B------:R-:W-:Y:S01]  /*71f0*/  IMAD.IADD R10, R232, 0x1, R10 ;  /* 0x00000001e80a7824 */ /* 0x000fe200078e020a */
[----:B------:R-:W-:-:S02]  /*7200*/  SHF.R.U32.HI R4, RZ, 0x3, R4 ;  /* 0x00000003ff047819 */ /* 0x000fc40000011604 */
[----:B------:R-:W-:Y:S01]  /*7210*/  LOP3.LUT R97, R0, 0x1400, RZ, 0xfc, !PT ;  /* 0x0000140000617812 */ /* 0x000fe200078efcff */
[----:B------:R-:W-:Y:S01]  /*7220*/  IMAD.SHL.U32 R10, R10, 0x2, RZ ;  /* 0x000000020a0a7824 */ /* 0x000fe200078e00ff */
[----:B------:R-:W-:Y:S02]  /*7230*/  SHF.R.U32.HI R27, RZ, 0x3, R27 ;  /* 0x00000003ff1b7819 */ /* 0x000fe4000001161b */
[----:B------:R-:W-:Y:S02]  /*7240*/  LOP3.LUT R12, R12, R5, RZ, 0x3c, !PT ;  /* 0x000000050c0c7212 */ /* 0x000fe400078e3cff */
[----:B------:R-:W-:Y:S02]  /*7250*/  SHF.R.U32.HI R101, RZ, 0x3, R2 ;  /* 0x00000003ff657819 */ /* 0x000fe40000011602 */
[----:B------:R-:W-:Y:S01]  /*7260*/  LOP3.LUT R95, R0, 0x1440, RZ, 0xfc, !PT ;  /* 0x00001440005f7812 */ /* 0x000fe200078efcff */
[----:B------:R-:W-:Y:S01]  /*7270*/  IMAD.IADD R12, R232, 0x1, R12 ;  /* 0x00000001e80c7824 */ /* 0x000fe200078e020c */
[----:B------:R-:W-:-:S02]  /*7280*/  LOP3.LUT R99, R99, 0x1c0, RZ, 0xc0, !PT ;  /* 0x000001c063637812 */ /* 0x000fc400078ec0ff */
[----:B------:R-:W-:Y:S01]  /*7290*/  IADD3 R5, R0, 0x3448, RZ ;  /* 0x0000344800057810 */ /* 0x000fe20007ffe0ff */
[----:B------:R-:W-:Y:S01]  /*72a0*/  IMAD.SHL.U32 R12, R12, 0x2, RZ ;  /* 0x000000020c0c7824 */ /* 0x000fe200078e00ff */
[----:B------:R-:W-:Y:S02]  /*72b0*/  F2FP.PACK_AB R46, R47, R46 ;  /* 0x0000002e2f2e723e */ /* 0x000fe400000000ff */
[----:B------:R-:W-:Y:S02]  /*72c0*/  F2FP.PACK_AB R48, R49, R48 ;  /* 0x000000303130723e */ /* 0x000fe400000000ff */
[----:B------:R-:W-:Y:S02]  /*72d0*/  F2FP.PACK_AB R50, R51, R50 ;  /* 0x000000323332723e */ /* 0x000fe400000000ff */
[----:B------:R-:W-:Y:S02]  /*72e0*/  F2FP.PACK_AB R52, R53, R52 ;  /* 0x000000343534723e */ /* 0x000fe400000000ff */
[----:B------:R-:W-:-:S02]  /*72f0*/  F2FP.PACK_AB R54, R55, R54 ;  /* 0x000000363736723e */ /* 0x000fc400000000ff */
[----:B------:R-:W-:Y:S02]  /*7300*/  F2FP.PACK_AB R56, R57, R56 ;  /* 0x000000383938723e */ /* 0x000fe400000000ff */
        /* <DEDUP_REMOVED lines=13> */
[----:B------:R-:W-:Y:S02]  /*73e0*/  LOP3.LUT R6, R6, R45, RZ, 0x3c, !PT ;  /* 0x0000002d06067212 */ /* 0x000fe400078e3cff */
[----:B------:R-:W-:Y:S02]  /*73f0*/  SHF.R.U32.HI R41, RZ, 0x3, R41 ;  /* 0x00000003ff297819 */ /* 0x000fe40000011629 */
[----:B------:R-:W-:Y:S01]  /*7400*/  LOP3.LUT R4, R4, R43, RZ, 0x3c, !PT ;  /* 0x0000002b04047212 */ /* 0x000fe200078e3cff */
[----:B------:R-:W-:Y:S01]  /*7410*/  IMAD.IADD R6, R232, 0x1, R6 ;  /* 0x00000001e8067824 */ /* 0x000fe200078e0206 */
[----:B------:R-:W-:-:S02]  /*7420*/  LOP3.LUT R93, R0, 0x2800, RZ, 0xfc, !PT ;  /* 0x00002800005d7812 */ /* 0x000fc400078efcff */
[----:B------:R-:W-:Y:S01]  /*7430*/  LOP3.LUT R97, R97, 0x180, RZ, 0xc0, !PT ;  /* 0x0000018061617812 */ /* 0x000fe200078ec0ff */
[----:B------:R-:W-:Y:S01]  /*7440*/  IMAD.IADD R4, R232, 0x1, R4 ;  /* 0x00000001e8047824 */ /* 0x000fe200078e0204 */
[----:B------:R-:W-:Y:S01]  /*7450*/  LOP3.LUT R27, R27, R8, RZ, 0x3c, !PT ;  /* 0x000000081b1b7212 */ /* 0x000fe200078e3cff */
[----:B------:R-:W-:Y:S01]  /*7460*/  IMAD.SHL.U32 R6, R6, 0x2, RZ ;  /* 0x0000000206067824 */ /* 0x000fe200078e00ff */
[----:B------:R-:W-:Y:S01]  /*7470*/  LOP3.LUT R101, R101, R0, RZ, 0x3c, !PT ;  /* 0x0000000065657212 */ /* 0x000fe200078e3cff */
[----:B------:R-:W-:Y:S01]  /*7480*/  IMAD.SHL.U32 R4, R4, 0x2, RZ ;  /* 0x0000000204047824 */ /* 0x000fe200078e00ff */
[----:B------:R-:W-:Y:S01]  /*7490*/  LOP3.LUT R91, R0, 0x2840, RZ, 0xfc, !PT ;  /* 0x00002840005b7812 */ /* 0x000fe200078efcff */
[----:B------:R-:W-:Y:S01]  /*74a0*/  IMAD.IADD R27, R232, 0x1, R27 ;  /* 0x00000001e81b7824 */ /* 0x000fe200078e021b */
[C---:B------:R-:W-:Y:S01]  /*74b0*/  LOP3.LUT R89, R0.reuse, 0x400, RZ, 0xfc, !PT ;  /* 0x0000040000597812 */ /* 0x040fe200078efcff */
[----:B------:R-:W-:Y:S01]  /*74c0*/  IMAD.IADD R101, R101, 0x1, R232 ;  /* 0x0000000165657824 */ /* 0x000fe200078e02e8 */
[C---:B------:R-:W-:Y:S01]  /*74d0*/  LOP3.LUT R87, R0.reuse, 0x440, RZ, 0xfc, !PT ;  /* 0x0000044000577812 */ /* 0x040fe200078efcff */
[----:B------:R-:W-:Y:S01]  /*74e0*/  IMAD.SHL.U32 R27, R27, 0x2, RZ ;  /* 0x000000021b1b7824 */ /* 0x000fe200078e00ff */
[C---:B------:R-:W-:Y:S01]  /*74f0*/  LOP3.LUT R85, R0.reuse, 0x1800, RZ, 0xfc, !PT ;  /* 0x0000180000557812 */ /* 0x040fe200078efcff */
[----:B------:R-:W-:Y:S01]  /*7500*/  IMAD.SHL.U32 R101, R101, 0x2, RZ ;  /* 0x0000000265657824 */ /* 0x000fe200078e00ff */
[----:B------:R-:W-:-:S02]  /*7510*/  LOP3.LUT R83, R0, 0x1840, RZ, 0xfc, !PT ;  /* 0x0000184000537812 */ /* 0x000fc400078efcff */
[C---:B------:R-:W-:Y:S02]  /*7520*/  LOP3.LUT R81, R0.reuse, 0x2c00, RZ, 0xfc, !PT ;  /* 0x00002c0000517812 */ /* 0x040fe400078efcff */
[C---:B------:R-:W-:Y:S01]  /*7530*/  LOP3.LUT R79, R0.reuse, 0x2c40, RZ, 0xfc, !PT ;  /* 0x00002c40004f7812 */ /* 0x040fe200078efcff */
[----:B------:R1:W-:Y:S01]  /*7540*/  STS.U16 [R101+0x7880], R24 ;  /* 0x0078801865007388 */ /* 0x0003e20000000400 */
[C---:B------:R-:W-:Y:S02]  /*7550*/  LOP3.LUT R77, R0.reuse, 0x800, RZ, 0xfc, !PT ;  /* 0x00000800004d7812 */ /* 0x040fe400078efcff */
[C---:B------:R-:W-:Y:S02]  /*7560*/  LOP3.LUT R75, R0.reuse, 0x840, RZ, 0xfc, !PT ;  /* 0x00000840004b7812 */ /* 0x040fe400078efcff */
[C---:B------:R-:W-:Y:S02]  /*7570*/  LOP3.LUT R73, R0.reuse, 0x1c00, RZ, 0xfc, !PT ;  /* 0x00001c0000497812 */ /* 0x040fe400078efcff */
[----:B------:R-:W-:-:S02]  /*7580*/  LOP3.LUT R71, R0, 0x1c40, RZ, 0xfc, !PT ;  /* 0x00001c4000477812 */ /* 0x000fc400078efcff */
[C---:B------:R-:W-:Y:S02]  /*7590*/  LOP3.LUT R69, R0.reuse, 0x3000, RZ, 0xfc, !PT ;  /* 0x0000300000457812 */ /* 0x040fe400078efcff */
[C---:B------:R-:W-:Y:S02]  /*75a0*/  LOP3.LUT R67, R0.reuse, 0x3040, RZ, 0xfc, !PT ;  /* 0x0000304000437812 */ /* 0x040fe400078efcff */
        /* <DEDUP_REMOVED lines=11> */
[----:B------:R-:W-:Y:S02]  /*7660*/  LOP3.LUT R43, R0, 0x3840, RZ, 0xfc, !PT ;  /* 0x00003840002b7812 */ /* 0x000fe400078efcff */
[----:B------:R-:W-:Y:S02]  /*7670*/  LOP3.LUT R95, R95, 0x1c0, RZ, 0xc0, !PT ;  /* 0x000001c05f5f7812 */ /* 0x000fe400078ec0ff */
[----:B------:R-:W-:Y:S02]  /*7680*/  SHF.R.U32.HI R99, RZ, 0x3, R99 ;  /* 0x00000003ff637819 */ /* 0x000fe40000011663 */
[----:B------:R-:W-:Y:S02]  /*7690*/  LOP3.LUT R8, R5, 0x1c0, RZ, 0xc0, !PT ;  /* 0x000001c005087812 */ /* 0x000fe400078ec0ff */
[----:B------:R-:W-:-:S02]  /*76a0*/  LOP3.LUT R2, R41, R84, RZ, 0x3c, !PT ;  /* 0x0000005429027212 */ /* 0x000fc400078e3cff */
[----:B------:R-:W-:Y:S02]  /*76b0*/  LOP3.LUT R93, R93, 0x180, RZ, 0xc0, !PT ;  /* 0x000001805d5d7812 */ /* 0x000fe400078ec0ff */
[----:B------:R-:W-:Y:S01]  /*76c0*/  SHF.R.U32.HI R97, RZ, 0x3, R97 ;  /* 0x00000003ff617819 */ /* 0x000fe20000011661 */
[----:B------:R-:W-:Y:S01]  /*76d0*/  IMAD.IADD R2, R232, 0x1, R2 ;  /* 0x00000001e8027824 */ /* 0x000fe200078e0202 */
[----:B------:R-:W-:Y:S02]  /*76e0*/  IADD3 R84, R0, 0x3808, RZ ;  /* 0x0000380800547810 */ /* 0x000fe40007ffe0ff */
[----:B------:R-:W-:Y:S01]  /*76f0*/  LOP3.LUT R91, R91, 0x1c0, RZ, 0xc0, !PT ;  /* 0x000001c05b5b7812 */ /* 0x000fe200078ec0ff */
[----:B------:R-:W-:Y:S01]  /*7700*/  IMAD.SHL.U32 R2, R2, 0x2, RZ ;  /* 0x0000000202027824 */ /* 0x000fe200078e00ff */
[----:B------:R-:W-:Y:S02]  /*7710*/  LOP3.LUT R89, R89, 0x180, RZ, 0xc0, !PT ;  /* 0x0000018059597812 */ /* 0x000fe400078ec0ff */
[----:B------:R-:W-:-:S02]  /*7720*/  LOP3.LUT R87, R87, 0x1c0, RZ, 0xc0, !PT ;  /* 0x000001c057577812 */ /* 0x000fc400078ec0ff */
[----:B------:R-:W-:Y:S02]  /*7730*/  LOP3.LUT R85, R85, 0x180, RZ, 0xc0, !PT ;  /* 0x0000018055557812 */ /* 0x000fe400078ec0ff */
[----:B------:R-:W-:Y:S02]  /*7740*/  LOP3.LUT R83, R83, 0x1c0, RZ, 0xc0, !PT ;  /* 0x000001c053537812 */ /* 0x000fe400078ec0ff */
[----:B------:R-:W-:Y:S02]  /*7750*/  LOP3.LUT R81, R81, 0x180, RZ, 0xc0, !PT ;  /* 0x0000018051517812 */ /* 0x000fe400078ec0ff */
[----:B------:R-:W-:Y:S02]  /*7760*/  LOP3.LUT R79, R79, 0x1c0, RZ, 0xc0, !PT ;  /* 0x000001c04f4f7812 */ /* 0x000fe400078ec0ff */
        /* <DEDUP_REMOVED lines=18> */
[----:B------:R-:W-:Y:S02]  /*7890*/  SHF.R.U32.HI R95, RZ, 0x3, R95 ;  /* 0x00000003ff5f7819 */ /* 0x000fe4000001165f */
[----:B------:R-:W-:-:S02]  /*78a0*/  LOP3.LUT R99, R99, 0x40, R0, 0x1e, !PT ;  /* 0x0000004063637812 */ /* 0x000fc400078e1e00 */
[----:B------:R-:W-:Y:S02]  /*78b0*/  SHF.R.U32.HI R8, RZ, 0x3, R8 ;  /* 0x00000003ff087819 */ /* 0x000fe40000011608 */
[----:B------:R-:W-:Y:S01]  /*78c0*/  IADD3 R86, R0, 0x2408, RZ ;  /* 0x0000240800567810 */ /* 0x000fe20007ffe0ff */
[----:B------:R-:W-:Y:S01]  /*78d0*/  IMAD.IADD R99, R232, 0x1, R99 ;  /* 0x00000001e8637824 */ /* 0x000fe200078e0263 */
[----:B------:R-:W-:Y:S02]  /*78e0*/  SHF.R.U32.HI R93, RZ, 0x3, R93 ;  /* 0x00000003ff5d7819 */ /* 0x000fe4000001165d */
[----:B------:R-:W-:Y:S01]  /*78f0*/  LOP3.LUT R97, R97, 0x1400, R0, 0x1e, !PT ;  /* 0x0000140061617812 */ /* 0x000fe200078e1e00 */
[----:B------:R-:W-:Y:S01]  /*7900*/  IMAD.SHL.U32 R99, R99, 0x2, RZ ;  /* 0x0000000263637824 */ /* 0x000fe200078e00ff */
[----:B------:R-:W-:Y:S02]  /*7910*/  LOP3.LUT R41, R84, 0x180, RZ, 0xc0, !PT ;  /* 0x0000018054297812 */ /* 0x000fe400078ec0ff */
[----:B------:R-:W-:Y:S01]  /*7920*/  SHF.R.U32.HI R91, RZ, 0x3, R91 ;  /* 0x00000003ff5b7819 */ /* 0x000fe2000001165b */
[----:B------:R-:W-:Y:S01]  /*7930*/  IMAD.IADD R97, R232, 0x1, R97 ;  /* 0x00000001e8617824 */ /* 0x000fe200078e0261 */
[----:B------:R-:W-:-:S02]  /*7940*/  SHF.R.U32.HI R89, RZ, 0x3, R89 ;  /* 0x00000003ff597819 */ /* 0x000fc40000011659 */
[----:B------:R-:W-:Y:S01]  /*7950*/  SHF.R.U32.HI R87, RZ, 0x3, R87 ;  /* 0x00000003ff577819 */ /* 0x000fe20000011657 */
[----:B------:R-:W-:Y:S01]  /*7960*/  IMAD.SHL.U32 R97, R97, 0x2, RZ ;  /* 0x0000000261617824 */ /* 0x000fe200078e00ff */
[----:B------:R-:W-:Y:S02]  /*7970*/  SHF.R.U32.HI R85, RZ, 0x3, R85 ;  /* 0x00000003ff557819 */ /* 0x000fe40000011655 */
[----:B------:R-:W-:Y:S02]  /*7980*/  SHF.R.U32.HI R83, RZ, 0x3, R83 ;  /* 0x00000003ff537819 */ /* 0x000fe40000011653 */
[----:B------:R-:W-:Y:S02]  /*7990*/  SHF.R.U32.HI R81, RZ, 0x3, R81 ;  /* 0x00000003ff517819 */ /* 0x000fe40000011651 */
[----:B------:R-:W-:Y:S02]  /*79a0*/  SHF.R.U32.HI R79, RZ, 0x3, R79 ;  /* 0x00000003ff4f7819 */ /* 0x000fe4000001164f */
[----:B------:R-:W-:-:S02]  /*79b0*/  SHF.R.U32.HI R77, RZ, 0x3, R77 ;  /* 0x00000003ff4d7819 */ /* 0x000fc4000001164d */
[----:B------:R-:W-:Y:S02]  /*79c0*/  SHF.R.U32.HI R75, RZ, 0x3, R75 ;  /* 0x00000003ff4b7819 */ /* 0x000fe4000001164b */
        /* <DEDUP_REMOVED lines=16> */
[----:B------:R-:W-:-:S02]  /*7ad0*/  LOP3.LUT R95, R95, 0x1440, R0, 0x1e, !PT ;  /* 0x000014405f5f7812 */ /* 0x000fc400078e1e00 */
[----:B------:R-:W-:Y:S02]  /*7ae0*/  LOP3.LUT R8, R8, R5, RZ, 0x3c, !PT ;  /* 0x0000000508087212 */ /* 0x000fe400078e3cff */
[----:B------:R-:W-:Y:S01]  /*7af0*/  LOP3.LUT R5, R86, 0x180, RZ, 0xc0, !PT ;  /* 0x0000018056057812 */ /* 0x000fe200078ec0ff */
[C---:B------:R-:W-:Y:S01]  /*7b00*/  IMAD.IADD R95, R232.reuse, 0x1, R95 ;  /* 0x00000001e85f7824 */ /* 0x040fe200078e025f */
[----:B------:R-:W-:Y:S01]  /*7b10*/  LOP3.LUT R93, R93, 0x2800, R0, 0x1e, !PT ;  /* 0x000028005d5d7812 */ /* 0x000fe200078e1e00 */
[C---:B------:R-:W-:Y:S01]  /*7b20*/  IMAD.IADD R8, R232.reuse, 0x1, R8 ;  /* 0x00000001e8087824 */ /* 0x040fe200078e0208 */
[----:B------:R-:W-:Y:S01]  /*7b30*/  SHF.R.U32.HI R41, RZ, 0x3, R41 ;  /* 0x00000003ff297819 */ /* 0x000fe20000011629 */
[----:B------:R-:W-:Y:S01]  /*7b40*/  IMAD.SHL.U32 R95, R95, 0x2, RZ ;  /* 0x000000025f5f7824 */ /* 0x000fe200078e00ff */
[--C-:B------:R-:W-:Y:S01]  /*7b50*/  LOP3.LUT R91, R91, 0x2840, R0.reuse, 0x1e, !PT ;  /* 0x000028405b5b7812 */ /* 0x100fe200078e1e00 */
[----:B------:R-:W-:Y:S01]  /*7b60*/  IMAD.IADD R93, R232, 0x1, R93 ;  /* 0x00000001e85d7824 */ /* 0x000fe200078e025d */
[--C-:B------:R-:W-:Y:S01]  /*7b70*/  LOP3.LUT R89, R89, 0x400, R0.reuse, 0x1e, !PT ;  /* 0x0000040059597812 */ /* 0x100fe200078e1e00 */
[----:B------:R-:W-:Y:S01]  /*7b80*/  IMAD.SHL.U32 R8, R8, 0x2, RZ ;  /* 0x0000000208087824 */ /* 0x000fe200078e00ff */
[--C-:B------:R-:W-:Y:S01]  /*7b90*/  LOP3.LUT R87, R87, 0x440, R0.reuse, 0x1e, !PT ;  /* 0x0000044057577812 */ /* 0x100fe200078e1e00 */
[C---:B------:R-:W-:Y:S01]  /*7ba0*/  IMAD.IADD R91, R232.reuse, 0x1, R91 ;  /* 0x00000001e85b7824 */ /* 0x040fe200078e025b */
[--C-:B------:R-:W-:Y:S01]  /*7bb0*/  LOP3.LUT R85, R85, 0x1800, R0.reuse, 0x1e, !PT ;  /* 0x0000180055557812 */ /* 0x100fe200078e1e00 */
[C---:B------:R-:W-:Y:S01]  /*7bc0*/  IMAD.IADD R89, R232.reuse, 0x1, R89 ;  /* 0x00000001e8597824 */ /* 0x040fe200078e0259 */
[--C-:B------:R-:W-:Y:S01]  /*7bd0*/  LOP3.LUT R83, R83, 0x1840, R0.reuse, 0x1e, !PT ;  /* 0x0000184053537812 */ /* 0x100fe200078e1e00 */
[----:B------:R-:W-:Y:S01]  /*7be0*/  IMAD.SHL.U32 R93, R93, 0x2, RZ ;  /* 0x000000025d5d7824 */ /* 0x000fe200078e00ff */
        /* <DEDUP_REMOVED lines=37> */
[----:B------:R-:W-:Y:S01]  /*7e40*/  IMAD.IADD R69, R232, 0x1, R69 ;  /* 0x00000001e8457824 */ /* 0x000fe200078e0245 */
[--C-:B------:R-:W-:Y:S01]  /*7e50*/  LOP3.LUT R43, R43, 0x3840, R0.reuse, 0x1e, !PT ;  /* 0x000038402b2b7812 */ /* 0x100fe200078e1e00 */
[----:B------:R-:W-:Y:S01]  /*7e60*/  IMAD.SHL.U32 R73, R73, 0x2, RZ ;  /* 0x0000000249497824 */ /* 0x000fe200078e00ff */
[----:B------:R-:W-:Y:S01]  /*7e70*/  PRMT R0, R24, 0x7632, R0 ;  /* 0x0000763218007816 */ /* 0x000fe20000000000 */
[----:B------:R-:W-:Y:S01]  /*7e80*/  IMAD.IADD R67, R232, 0x1, R67 ;  /* 0x00000001e8437824 */ /* 0x000fe200078e0243 */
[----:B------:R-:W-:Y:S01]  /*7e90*/  SHF.R.U32.HI R5, RZ, 0x3, R5 ;  /* 0x00000003ff057819 */ /* 0x000fe20000011605 */
[----:B------:R-:W-:Y:S01]  /*7ea0*/  IMAD.SHL.U32 R71, R71, 0x2, RZ ;  /* 0x0000000247477824 */ /* 0x000fe200078e00ff */
[----:B-1----:R-:W-:Y:S01]  /*7eb0*/  PRMT R24, R26, 0x7632, R24 ;  /* 0x000076321a187816 */ /* 0x002fe20000000018 */
[----:B------:R1:W-:Y:S01]  /*7ec0*/  STS.U16 [R99+0x7880], R0 ;  /* 0x0078800063007388 */ /* 0x0003e20000000400 */
[----:B------:R-:W-:Y:S01]  /*7ed0*/  LOP3.LUT R41, R41, R84, RZ, 0x3c, !PT ;  /* 0x0000005429297212 */ /* 0x000fe200078e3cff */
[----:B------:R-:W-:Y:S01]  /*7ee0*/  IMAD.IADD R65, R232, 0x1, R65 ;  /* 0x00000001e8417824 */ /* 0x000fe200078e0241 */
[----:B------:R-:W-:Y:S01]  /*7ef0*/  PRMT R84, R28, 0x7632, R84 ;  /* 0x000076321c547816 */ /* 0x000fe20000000054 */
[----:B------:R2:W-:Y:S01]  /*7f00*/  STS.U16 [R39+0x7880], R26 ;  /* 0x0078801a27007388 */ /* 0x0005e20000000400 */
[----:B------:R-:W-:Y:S01]  /*7f10*/  LOP3.LUT R5, R5, R86, RZ, 0x3c, !PT ;  /* 0x0000005605057212 */ /* 0x000fe200078e3cff */
[----:B------:R-:W-:Y:S01]  /*7f20*/  IMAD.SHL.U32 R69, R69, 0x2, RZ ;  /* 0x0000000245457824 */ /* 0x000fe200078e00ff */
[----:B------:R-:W-:Y:S01]  /*7f30*/  PRMT R86, R30, 0x7632, R86 ;  /* 0x000076321e567816 */ /* 0x000fe20000000056 */
[----:B------:R3:W-:Y:S01]  /*7f40*/  STS.U16 [R37+0x7880], R24 ;  /* 0x0078801825007388 */ /* 0x0007e20000000400 */
[----:B------:R-:W-:Y:S01]  /*7f50*/  PRMT R88, R32, 0x7632, R88 ;  /* 0x0000763220587816 */ /* 0x000fe20000000058 */
[----:B------:R-:W-:Y:S01]  /*7f60*/  IMAD.IADD R63, R232, 0x1, R63 ;  /* 0x00000001e83f7824 */ /* 0x000fe200078e023f */
[----:B------:R-:W-:Y:S01]  /*7f70*/  PRMT R22, R38, 0x7632, R22 ;  /* 0x0000763226167816 */ /* 0x000fe20000000016 */
[----:B------:R4:W-:Y:S01]  /*7f80*/  STS.U16 [R97+0x7880], R28 ;  /* 0x0078801c61007388 */ /* 0x0009e20000000400 */
[----:B------:R-:W-:Y:S01]  /*7f90*/  IMAD.SHL.U32 R67, R67, 0x2, RZ ;  /* 0x0000000243437824 */ /* 0x000fe200078e00ff */
[----:B------:R-:W-:Y:S01]  /*7fa0*/  F2FP.PACK_AB R112, R113, R112 ;  /* 0x000000707170723e */ /* 0x000fe200000000ff */
[C---:B------:R-:W-:Y:S01]  /*7fb0*/  IMAD.IADD R61, R232.reuse, 0x1, R61 ;  /* 0x00000001e83d7824 */ /* 0x040fe200078e023d */
[----:B------:R-:W-:Y:S01]  /*7fc0*/  STS.U16 [R95+0x7880], R84 ;  /* 0x007880545f007388 */ /* 0x000fe20000000400 */
[----:B------:R-:W-:Y:S01]  /*7fd0*/  IMAD.SHL.U32 R65, R65, 0x2, RZ ;  /* 0x0000000241417824 */ /* 0x000fe200078e00ff */
[----:B------:R-:W-:Y:S01]  /*7fe0*/  F2FP.PACK_AB R114, R115, R114 ;  /* 0x000000727372723e */ /* 0x000fe200000000ff */
[C---:B------:R-:W-:Y:S01]  /*7ff0*/  IMAD.IADD R59, R232.reuse, 0x1, R59 ;  /* 0x00000001e83b7824 */ /* 0x040fe200078e023b */
[----:B------:R5:W-:Y:S01]  /*8000*/  STS.U16 [R35+0x7880], R30 ;  /* 0x0078801e23007388 */ /* 0x000be20000000400 */
[----:B------:R-:W-:Y:S01]  /*8010*/  IMAD.SHL.U32 R63, R63, 0x2, RZ ;  /* 0x000000023f3f7824 */ /* 0x000fe200078e00ff */
[----:B------:R-:W-:Y:S01]  /*8020*/  F2FP.PACK_AB R116, R117, R116 ;  /* 0x000000747574723e */ /* 0x000fe200000000ff */
[----:B------:R-:W-:Y:S01]  /*8030*/  IMAD.IADD R57, R232, 0x1, R57 ;  /* 0x00000001e8397824 */ /* 0x000fe200078e0239 */
[----:B------:R-:W-:Y:S01]  /*8040*/  STS.U16 [R33+0x7880], R86 ;  /* 0x0078805621007388 */ /* 0x000fe20000000400 */
[----:B-1----:R-:W-:Y:S01]  /*8050*/  PRMT R0, R34, 0x7632, R0 ;  /* 0x0000763222007816 */ /* 0x002fe20000000000 */
[----:B------:R-:W-:Y:S01]  /*8060*/  IMAD.SHL.U32 R61, R61, 0x2, RZ ;  /* 0x000000023d3d7824 */ /* 0x000fe200078e00ff */
[----:B------:R-:W-:Y:S01]  /*8070*/  F2FP.PACK_AB R118, R119, R118 ;  /* 0x000000767776723e */ /* 0x000fe200000000ff */
[----:B------:R-:W-:Y:S01]  /*8080*/  STS.U16 [R93+0x7880], R32 ;  /* 0x007880205d007388 */ /* 0x000fe20000000400 */
[----:B--2---:R-:W-:Y:S01]  /*8090*/  PRMT R26, R46, 0x7632, R26 ;  /* 0x000076322e1a7816 */ /* 0x004fe2000000001a */
[----:B------:R-:W-:Y:S01]  /*80a0*/  IMAD.IADD R55, R232, 0x1, R55 ;  /* 0x00000001e8377824 */ /* 0x000fe200078e0237 */
[----:B------:R-:W-:Y:S01]  /*80b0*/  F2FP.PACK_AB R120, R121, R120 ;  /* 0x000000787978723e */ /* 0x000fe200000000ff */
[----:B------:R-:W-:Y:S01]  /*80c0*/  STS.U16 [R91+0x7880], R88 ;  /* 0x007880585b007388 */ /* 0x000fe20000000400 */
[----:B---3--:R-:W-:Y:S01]  /*80d0*/  PRMT R24, R44, 0x7632, R24 ;  /* 0x000076322c187816 */ /* 0x008fe20000000018 */
[----:B------:R-:W-:Y:S01]  /*80e0*/  IMAD.SHL.U32 R59, R59, 0x2, RZ ;  /* 0x000000023b3b7824 */ /* 0x000fe200078e00ff */
[----:B------:R-:W-:Y:S01]  /*80f0*/  F2FP.PACK_AB R122, R123, R122 ;  /* 0x0000007a7b7a723e */ /* 0x000fe200000000ff */
[----:B------:R-:W-:Y:S01]  /*8100*/  STS.U16 [R31+0x7880], R34 ;  /* 0x007880221f007388 */ /* 0x000fe20000000400 */
[----:B----4-:R-:W-:Y:S01]  /*8110*/  PRMT R28, R40, 0x7632, R28 ;  /* 0x00007632281c7816 */ /* 0x010fe2000000001c */
[C---:B------:R-:W-:Y:S01]  /*8120*/  IMAD.IADD R53, R232.reuse, 0x1, R53 ;  /* 0x00000001e8357824 */ /* 0x040fe200078e0235 */
[----:B------:R-:W-:Y:S01]  /*8130*/  F2FP.PACK_AB R132, R133, R132 ;  /* 0x000000848584723e */ /* 0x000fe200000000ff */
[----:B------:R1:W-:Y:S01]  /*8140*/  STS.U16 [R29+0x7880], R0 ;  /* 0x007880001d007388 */ /* 0x0003e20000000400 */
[----:B------:R-:W-:Y:S01]  /*8150*/  IMAD.SHL.U32 R57, R57, 0x2, RZ ;  /* 0x0000000239397824 */ /* 0x000fe200078e00ff */
[----:B------:R-:W-:Y:S01]  /*8160*/  F2FP.PACK_AB R134, R135, R134 ;  /* 0x000000868786723e */ /* 0x000fe200000000ff */
[----:B------:R-:W-:Y:S01]  /*8170*/  IMAD.IADD R51, R232, 0x1, R51 ;  /* 0x00000001e8337824 */ /* 0x000fe200078e0233 */
[----:B------:R-:W-:Y:S01]  /*8180*/  STS.U16 [R89+0x7880], R44 ;  /* 0x0078802c59007388 */ /* 0x000fe20000000400 */
[----:B-----5:R-:W-:Y:S01]  /*8190*/  PRMT R30, R42, 0x7632, R30 ;  /* 0x000076322a1e7816 */ /* 0x020fe2000000001e */
[----:B------:R-:W-:Y:S01]  /*81a0*/  IMAD.SHL.U32 R55, R55, 0x2, RZ ;  /* 0x0000000237377824 */ /* 0x000fe200078e00ff */
[----:B------:R-:W-:Y:S01]  /*81b0*/  F2FP.PACK_AB R128, R129, R128 ;  /* 0x000000808180723e */ /* 0x000fe200000000ff */
[----:B------:R2:W-:Y:S01]  /*81c0*/  STS.U16 [R87+0x7880], R24 ;  /* 0x0078801857007388 */ /* 0x0005e20000000400 */
[C---:B------:R-:W-:Y:S01]  /*81d0*/  IMAD.IADD R49, R232.reuse, 0x1, R49 ;  /* 0x00000001e8317824 */ /* 0x040fe200078e0231 */
[----:B------:R-:W-:Y:S01]  /*81e0*/  F2FP.PACK_AB R130, R131, R130 ;  /* 0x000000828382723e */ /* 0x000fe200000000ff */
[----:B------:R-:W-:Y:S01]  /*81f0*/  IMAD.SHL.U32 R53, R53, 0x2, RZ ;  /* 0x0000000235357824 */ /* 0x000fe200078e00ff */
[----:B------:R-:W-:Y:S01]  /*8200*/  STS.U16 [R27+0x7880], R46 ;  /* 0x0078802e1b007388 */ /* 0x000fe20000000400 */
[C---:B------:R-:W-:Y:S01]  /*8210*/  IMAD.IADD R47, R232.reuse, 0x1, R47 ;  /* 0x00000001e82f7824 */ /* 0x040fe200078e022f */
[----:B------:R-:W-:Y:S01]  /*8220*/  F2FP.PACK_AB R124, R125, R124 ;  /* 0x0000007c7d7c723e */ /* 0x000fe200000000ff */
[----:B------:R-:W-:Y:S01]  /*8230*/  IMAD.SHL.U32 R51, R51, 0x2, RZ ;  /* 0x0000000233337824 */ /* 0x000fe200078e00ff */
[----:B------:R3:W-:Y:S01]  /*8240*/  STS.U16 [R25+0x7880], R26 ;  /* 0x0078801a19007388 */ /* 0x0007e20000000400 */
[C---:B------:R-:W-:Y:S01]  /*8250*/  IMAD.IADD R5, R232.reuse, 0x1, R5 ;  /* 0x00000001e8057824 */ /* 0x040fe200078e0205 */
[----:B------:R-:W-:Y:S01]  /*8260*/  F2FP.PACK_AB R126, R127, R126 ;  /* 0x0000007e7f7e723e */ /* 0x000fe200000000ff */
[C---:B------:R-:W-:Y:S01]  /*8270*/  IMAD.IADD R45, R232.reuse, 0x1, R45 ;  /* 0x00000001e82d7824 */ /* 0x040fe200078e022d */
[----:B------:R-:W-:Y:S01]  /*8280*/  STS.U16 [R85+0x7880], R40 ;  /* 0x0078802855007388 */ /* 0x000fe20000000400 */
[----:B------:R-:W-:Y:S01]  /*8290*/  IMAD.SHL.U32 R49, R49, 0x2, RZ ;  /* 0x0000000231317824 */ /* 0x000fe200078e00ff */
[----:B------:R-:W-:Y:S01]  /*82a0*/  F2FP.PACK_AB R136, R137, R136 ;  /* 0x000000888988723e */ /* 0x000fe200000000ff */
[----:B------:R-:W-:Y:S01]  /*82b0*/  IMAD.IADD R43, R232, 0x1, R43 ;  /* 0x00000001e82b7824 */ /* 0x000fe200078e022b */
[----:B------:R4:W-:Y:S01]  /*82c0*/  STS.U16 [R83+0x7880], R28 ;  /* 0x0078801c53007388 */ /* 0x0009e20000000400 */
[----:B-1----:R-:W-:Y:S01]  /*82d0*/  PRMT R0, R36, 0x7632, R0 ;  /* 0x0000763224007816 */ /* 0x002fe20000000000 */
[----:B------:R-:W-:Y:S01]  /*82e0*/  IMAD.SHL.U32 R47, R47, 0x2, RZ ;  /* 0x000000022f2f7824 */ /* 0x000fe200078e00ff */
[----:B------:R-:W-:Y:S01]  /*82f0*/  F2FP.PACK_AB R138, R139, R138 ;  /* 0x0000008a8b8a723e */ /* 0x000fe200000000ff */
[----:B------:R-:W-:Y:S01]  /*8300*/  STS.U16 [R23+0x7880], R42 ;  /* 0x0078802a17007388 */ /* 0x000fe20000000400 */
[----:B------:R-:W-:Y:S01]  /*8310*/  IMAD.IADD R41, R232, 0x1, R41 ;  /* 0x00000001e8297824 */ /* 0x000fe200078e0229 */
[----:B------:R-:W-:Y:S01]  /*8320*/  F2FP.PACK_AB R140, R141, R140 ;  /* 0x0000008c8d8c723e */ /* 0x000fe200000000ff */
[----:B------:R-:W-:Y:S01]  /*8330*/  IMAD.SHL.U32 R5, R5, 0x2, RZ ;  /* 0x0000000205057824 */ /* 0x000fe200078e00ff */
[----:B------:R-:W-:Y:S01]  /*8340*/  STS.U16 [R103+0x7880], R30 ;  /* 0x0078801e67007388 */ /* 0x000fe20000000400 */
[----:B--2---:R-:W-:Y:S01]  /*8350*/  PRMT R24, R48, 0x7632, R24 ;  /* 0x0000763230187816 */ /* 0x004fe20000000018 */
[----:B------:R-:W-:Y:S01]  /*8360*/  IMAD.SHL.U32 R45, R45, 0x2, RZ ;  /* 0x000000022d2d7824 */ /* 0x000fe200078e00ff */
[----:B------:R-:W-:Y:S01]  /*8370*/  F2FP.PACK_AB R142, R143, R142 ;  /* 0x0000008e8f8e723e */ /* 0x000fe200000000ff */
[----:B------:R-:W-:Y:S01]  /*8380*/  STS.U16 [R81+0x7880], R36 ;  /* 0x0078802451007388 */ /* 0x000fe20000000400 */
[----:B------:R-:W-:Y:S01]  /*8390*/  IMAD.SHL.U32 R43, R43, 0x2, RZ ;  /* 0x000000022b2b7824 */ /* 0x000fe200078e00ff */
[----:B------:R-:W-:Y:S01]  /*83a0*/  F2FP.PACK_AB R144, R145, R144 ;  /* 0x000000909190723e */ /* 0x000fe200000000ff */
[----:B------:R-:W-:Y:S01]  /*83b0*/  IMAD.SHL.U32 R41, R41, 0x2, RZ ;  /* 0x0000000229297824 */ /* 0x000fe200078e00ff */
[----:B------:R1:W-:Y:S01]  /*83c0*/  STS.U16 [R79+0x7880], R0 ;  /* 0x007880004f007388 */ /* 0x0003e20000000400 */
[----:B---3--:R-:W-:-:S02]  /*83d0*/  PRMT R26, R50, 0x7632, R26 ;  /* 0x00007632321a7816 */ /* 0x008fc4000000001a */
[----:B------:R-:W-:Y:S01]  /*83e0*/  F2FP.PACK_AB R146, R147, R146 ;  /* 0x000000929392723e */ /* 0x000fe200000000ff */
[----:B------:R-:W-:Y:S01]  /*83f0*/  STS.U16 [R21+0x7880], R38 ;  /* 0x0078802615007388 */ /* 0x000fe20000000400 */
[----:B------:R-:W-:Y:S02]  /*8400*/  F2FP.PACK_AB R156, R157, R156 ;  /* 0x0000009c9d9c723e */ /* 0x000fe400000000ff */
[----:B------:R-:W-:Y:S01]  /*8410*/  F2FP.PACK_AB R158, R159, R158 ;  /* 0x0000009e9f9e723e */ /* 0x000fe200000000ff */
[----:B------:R2:W-:Y:S01]  /*8420*/  STS.U16 [R20+0x7880], R22 ;  /* 0x0078801614007388 */ /* 0x0005e20000000400 */
[----:B----4-:R-:W-:Y:S02]  /*8430*/  PRMT R28, R52, 0x7632, R28 ;  /* 0x00007632341c7816 */ /* 0x010fe4000000001c */
[----:B------:R-:W-:Y:S01]  /*8440*/  F2FP.PACK_AB R152, R153, R152 ;  /* 0x000000989998723e */ /* 0x000fe200000000ff */
[----:B------:R-:W-:Y:S01]  /*8450*/  STS.U16 [R77+0x7880], R48 ;  /* 0x007880304d007388 */ /* 0x000fe20000000400 */
[----:B------:R-:W-:-:S02]  /*8460*/  F2FP.PACK_AB R154, R155, R154 ;  /* 0x0000009a9b9a723e */ /* 0x000fc400000000ff */
[----:B------:R-:W-:Y:S01]  /*8470*/  F2FP.PACK_AB R148, R149, R148 ;  /* 0x000000949594723e */ /* 0x000fe200000000ff */
[----:B------:R3:W-:Y:S01]  /*8480*/  STS.U16 [R75+0x7880], R24 ;  /* 0x007880184b007388 */ /* 0x0007e20000000400 */
[----:B------:R-:W-:Y:S02]  /*8490*/  F2FP.PACK_AB R150, R151, R150 ;  /* 0x000000969796723e */ /* 0x000fe400000000ff */
[----:B------:R-:W-:Y:S01]  /*84a0*/  F2FP.PACK_AB R160, R161, R160 ;  /* 0x000000a0a1a0723e */ /* 0x000fe200000000ff */
[----:B------:R-:W-:Y:S01]  /*84b0*/  STS.U16 [R19+0x7880], R50 ;  /* 0x0078803213007388 */ /* 0x000fe20000000400 */
[----:B------:R-:W-:Y:S02]  /*84c0*/  F2FP.PACK_AB R162, R163, R162 ;  /* 0x000000a2a3a2723e */ /* 0x000fe400000000ff */
[----:B------:R-:W-:Y:S01]  /*84d0*/  F2FP.PACK_AB R164, R165, R164 ;  /* 0x000000a4a5a4723e */ /* 0x000fe200000000ff */
[----:B------:R4:W-:Y:S01]  /*84e0*/  STS.U16 [R18+0x7880], R26 ;  /* 0x0078801a12007388 */ /* 0x0009e20000000400 */
[----:B-1----:R-:W-:-:S02]  /*84f0*/  PRMT R0, R54, 0x7632, R0 ;  /* 0x0000763236007816 */ /* 0x002fc40000000000 */
[----:B------:R-:W-:Y:S01]  /*8500*/  F2FP.PACK_AB R166, R167, R166 ;  /* 0x000000a6a7a6723e */ /* 0x000fe200000000ff */
[----:B------:R-:W-:Y:S01]  /*8510*/  STS.U16 [R73+0x7880], R52 ;  /* 0x0078803449007388 */ /* 0x000fe20000000400 */
[----:B------:R-:W-:Y:S02]  /*8520*/  F2FP.PACK_AB R168, R169, R168 ;  /* 0x000000a8a9a8723e */ /* 0x000fe400000000ff */
[----:B------:R-:W-:Y:S01]  /*8530*/  F2FP.PACK_AB R170, R171, R170 ;  /* 0x000000aaabaa723e */ /* 0x000fe200000000ff */
[----:B------:R1:W-:Y:S01]  /*8540*/  STS.U16 [R71+0x7880], R28 ;  /* 0x0078801c47007388 */ /* 0x0003e20000000400 */
[----:B--2---:R-:W-:Y:S02]  /*8550*/  PRMT R22, R56, 0x7632, R22 ;  /* 0x0000763238167816 */ /* 0x004fe40000000016 */
[C---:B------:R-:W-:Y:S01]  /*8560*/  ISETP.GT.AND P2, PT, R234.reuse, 0x27f, PT ;  /* 0x0000027fea00780c */ /* 0x040fe20003f44270 */
[----:B------:R-:W-:Y:S01]  /*8570*/  STS.U16 [R17+0x7880], R54 ;  /* 0x0078803611007388 */ /* 0x000fe20000000400 */
[----:B------:R-:W-:-:S02]  /*8580*/  ISETP.GT.AND P1, PT, R234, 0x17f, PT ;  /* 0x0000017fea00780c */ /* 0x000fc40003f24270 */
[----:B------:R-:W-:Y:S01]  /*8590*/  ISETP.GT.AND P0, PT, R234, 0x7f, PT ;  /* 0x0000007fea00780c */ /* 0x000fe20003f04270 */
[----:B------:R2:W-:Y:S01]  /*85a0*/  STS.U16 [R16+0x7880], R0 ;  /* 0x0078800010007388 */ /* 0x0005e20000000400 */
[----:B---3--:R-:W-:Y:S02]  /*85b0*/  PRMT R24, R58, 0x7632, R24 ;  /* 0x000076323a187816 */ /* 0x008fe40000000018 */
[----:B------:R-:W-:Y:S01]  /*85c0*/  ISETP.GE.AND P6, PT, R236, UR7, PT ;  /* 0x00000007ec007c0c */ /* 0x000fe2000bfc6270 */
[----:B------:R-:W-:Y:S04]  /*85d0*/  STS.U16 [R69+0x7880], R56 ;  /* 0x0078803845007388 */ /* 0x000fe80000000400 */
[----:B------:R3:W-:Y:S01]  /*85e0*/  STS.U16 [R67+0x7880], R22 ;  /* 0x0078801643007388 */ /* 0x0007e20000000400 */
[----:B----4-:R-:W-:-:S03]  /*85f0*/  PRMT R26, R68, 0x7632, R26 ;  /* 0x00007632441a7816 */ /* 0x010fc6000000001a */
[----:B------:R-:W-:Y:S04]  /*8600*/  STS.U16 [R15+0x7880], R58 ;  /* 0x0078803a0f007388 */ /* 0x000fe80000000400 */
[----:B------:R4:W-:Y:S01]  /*8610*/  STS.U16 [R14+0x7880], R24 ;  /* 0x007880180e007388 */ /* 0x0009e20000000400 */
[----:B-1----:R-:W-:-:S03]  /*8620*/  PRMT R28, R70, 0x7632, R28 ;  /* 0x00007632461c7816 */ /* 0x002fc6000000001c */
[----:B------:R-:W-:Y:S04]  /*8630*/  STS.U16 [R65+0x7880], R68 ;  /* 0x0078804441007388 */ /* 0x000fe80000000400 */
[----:B------:R1:W-:Y:S01]  /*8640*/  STS.U16 [R63+0x7880], R26 ;  /* 0x0078801a3f007388 */ /* 0x0003e20000000400 */
[----:B--2---:R-:W-:-:S03]  /*8650*/  PRMT R0, R64, 0x7632, R0 ;  /* 0x0000763240007816 */ /* 0x004fc60000000000 */
[----:B------:R-:W-:Y:S04]  /*8660*/  STS.U16 [R13+0x7880], R70 ;  /* 0x007880460d007388 */ /* 0x000fe80000000400 */
[----:B------:R2:W-:Y:S01]  /*8670*/  STS.U16 [R12+0x7880], R28 ;  /* 0x0078801c0c007388 */ /* 0x0005e20000000400 */
[----:B---3--:R-:W-:-:S03]  /*8680*/  PRMT R22, R66, 0x7632, R22 ;  /* 0x0000763242167816 */ /* 0x008fc60000000016 */
        /* <DEDUP_REMOVED lines=21> */
[----:B------:R2:W-:Y:S04]  /*87e0*/  STS.U16 [R5+0x7880], R78 ;  /* 0x0078804e05007388 */ /* 0x0005e80000000400 */
[----:B------:R5:W-:Y:S01]  /*87f0*/  STS.U16 [R4+0x7880], R24 ;  /* 0x0078801804007388 */ /* 0x000be20000000400 */
[----:B---3--:R-:W-:-:S03]  /*8800*/  PRMT R28, R82, 0x7632, R28 ;  /* 0x00007632521c7816 */ /* 0x008fc6000000001c */
[----:B------:R-:W-:Y:S04]  /*8810*/  STS.U16 [R45+0x7880], R80 ;  /* 0x007880502d007388 */ /* 0x000fe80000000400 */
[----:B------:R3:W-:Y:S01]  /*8820*/  STS.U16 [R43+0x7880], R26 ;  /* 0x0078801a2b007388 */ /* 0x0007e20000000400 */
[----:B----4-:R-:W-:-:S03]  /*8830*/  PRMT R0, R112, 0x7632, R0 ;  /* 0x0000763270007816 */ /* 0x010fc60000000000 */
[----:B------:R-:W-:Y:S04]  /*8840*/  STS.U16 [R41+0x7880], R82 ;  /* 0x0078805229007388 */ /* 0x000fe80000000400 */
[----:B------:R-:W-:Y:S01]  /*8850*/  STS.U16 [R2+0x7880], R28 ;  /* 0x0078801c02007388 */ /* 0x000fe20000000400 */
[----:B-1----:R-:W-:-:S03]  /*8860*/  PRMT R22, R114, 0x7632, R22 ;  /* 0x0000763272167816 */ /* 0x002fc60000000016 */
[----:B------:R-:W-:Y:S01]  /*8870*/  STS.U16 [R101+0x80], R112 ;  /* 0x0000807065007388 */ /* 0x000fe20000000400 */
[----:B--2---:R-:W-:-:S03]  /*8880*/  IMAD.MOV.U32 R78, RZ, RZ, R250 ;  /* 0x000000ffff4e7224 */ /* 0x004fc600078e00fa */
[----:B------:R1:W-:Y:S01]  /*8890*/  STS.U16 [R99+0x80], R0 ;  /* 0x0000800063007388 */ /* 0x0003e20000000400 */
[----:B-----5:R-:W-:-:S03]  /*88a0*/  PRMT R24, R116, 0x7632, R24 ;  /* 0x0000763274187816 */ /* 0x020fc60000000018 */
[----:B------:R2:W-:Y:S04]  /*88b0*/  STS.U16 [R39+0x80], R114 ;  /* 0x0000807227007388 */ /* 0x0005e80000000400 */
[----:B------:R4:W-:Y:S01]  /*88c0*/  STS.U16 [R37+0x80], R22 ;  /* 0x0000801625007388 */ /* 0x0009e20000000400 */
[----:B---3--:R-:W-:-:S03]  /*88d0*/  PRMT R26, R118, 0x7632, R26 ;  /* 0x00007632761a7816 */ /* 0x008fc6000000001a */
[----:B------:R-:W-:Y:S04]  /*88e0*/  STS.U16 [R97+0x80], R116 ;  /* 0x0000807461007388 */ /* 0x000fe80000000400 */
[----:B------:R3:W-:Y:S04]  /*88f0*/  STS.U16 [R95+0x80], R24 ;  /* 0x000080185f007388 */ /* 0x0007e80000000400 */
[----:B------:R5:W-:Y:S04]  /*8900*/  STS.U16 [R35+0x80], R118 ;  /* 0x0000807623007388 */ /* 0x000be80000000400 */
[----:B------:R5:W-:Y:S01]  /*8910*/  STS.U16 [R33+0x80], R26 ;  /* 0x0000801a21007388 */ /* 0x000be20000000400 */
[----:B-1----:R-:W-:-:S03]  /*8920*/  PRMT R0, R120, 0x7632, R0 ;  /* 0x0000763278007816 */ /* 0x002fc60000000000 */
[----:B------:R-:W-:Y:S01]  /*8930*/  STS.U16 [R93+0x80], R120 ;  /* 0x000080785d007388 */ /* 0x000fe20000000400 */
[----:B--2---:R-:W-:-:S03]  /*8940*/  CS2R R38, SRZ ;  /* 0x0000000000267805 */ /* 0x004fc6000001ff00 */
[----:B------:R1:W-:Y:S01]  /*8950*/  STS.U16 [R91+0x80], R0 ;  /* 0x000080005b007388 */ /* 0x0003e20000000400 */
[----:B----4-:R-:W-:Y:S01]  /*8960*/  PRMT R22, R122, 0x7632, R22 ;  /* 0x000076327a167816 */ /* 0x010fe20000000016 */
[----:B------:R-:W-:Y:S02]  /*8970*/  CS2R R36, SRZ ;  /* 0x0000000000247805 */ /* 0x000fe4000001ff00 */
[----:B------:R2:W-:Y:S04]  /*8980*/  STS.U16 [R31+0x80], R122 ;  /* 0x0000807a1f007388 */ /* 0x0005e80000000400 */
[----:B------:R4:W-:Y:S01]  /*8990*/  STS.U16 [R29+0x80], R22 ;  /* 0x000080161d007388 */ /* 0x0009e20000000400 */
[----:B---3--:R-:W-:-:S03]  /*89a0*/  PRMT R24, R132, 0x7632, R24 ;  /* 0x0000763284187816 */ /* 0x008fc60000000018 */
[----:B------:R-:W-:Y:S01]  /*89b0*/  STS.U16 [R89+0x80], R132 ;  /* 0x0000808459007388 */ /* 0x000fe20000000400 */
[----:B-----5:R-:W-:-:S03]  /*89c0*/  CS2R R34, SRZ ;  /* 0x0000000000227805 */ /* 0x020fc6000001ff00 */
[----:B------:R3:W-:Y:S01]  /*89d0*/  STS.U16 [R87+0x80], R24 ;  /* 0x0000801857007388 */ /* 0x0007e20000000400 */
[----:B------:R-:W-:Y:S01]  /*89e0*/  PRMT R26, R128, 0x7632, R26 ;  /* 0x00007632801a7816 */ /* 0x000fe2000000001a */
[----:B------:R-:W-:Y:S02]  /*89f0*/  CS2R R32, SRZ ;  /* 0x0000000000207805 */ /* 0x000fe4000001ff00 */
[----:B------:R-:W-:Y:S04]  /*8a00*/  STS.U16 [R27+0x80], R134 ;  /* 0x000080861b007388 */ /* 0x000fe80000000400 */
[----:B------:R-:W5:Y:S01]  /*8a10*/  S2R R76, SR_CTAID.Y ;  /* 0x00000000004c7919 */ /* 0x000f620000002600 */
[----:B-1----:R-:W-:Y:S01]  /*8a20*/  PRMT R0, R134, 0x7632, R0 ;  /* 0x0000763286007816 */ /* 0x002fe20000000000 */
[----:B--2---:R-:W-:-:S04]  /*8a30*/  CS2R R30, SRZ ;  /* 0x00000000001e7805 */ /* 0x004fc8000001ff00 */
[----:B------:R1:W-:Y:S01]  /*8a40*/  STS.U16 [R25+0x80], R0 ;  /* 0x0000800019007388 */ /* 0x0003e20000000400 */
[----:B----4-:R-:W-:-:S03]  /*8a50*/  PRMT R22, R130, 0x7632, R22 ;  /* 0x0000763282167816 */ /* 0x010fc60000000016 */
[----:B------:R-:W-:Y:S01]  /*8a60*/  STS.U16 [R85+0x80], R128 ;  /* 0x0000808055007388 */ /* 0x000fe20000000400 */
[----:B------:R-:W-:-:S03]  /*8a70*/  CS2R R28, SRZ ;  /* 0x00000000001c7805 */ /* 0x000fc6000001ff00 */
[----:B------:R2:W-:Y:S01]  /*8a80*/  STS.U16 [R83+0x80], R26 ;  /* 0x0000801a53007388 */ /* 0x0005e20000000400 */
[----:B---3--:R-:W-:-:S03]  /*8a90*/  PRMT R24, R124, 0x7632, R24 ;  /* 0x000076327c187816 */ /* 0x008fc60000000018 */
[----:B------:R3:W-:Y:S04]  /*8aa0*/  STS.U16 [R23+0x80], R130 ;  /* 0x0000808217007388 */ /* 0x0007e80000000400 */
[----:B------:R4:W-:Y:S04]  /*8ab0*/  STS.U16 [R103+0x80], R22 ;  /* 0x0000801667007388 */ /* 0x0009e80000000400 */
[----:B------:R-:W-:Y:S04]  /*8ac0*/  STS.U16 [R81+0x80], R124 ;  /* 0x0000807c51007388 */ /* 0x000fe80000000400 */
[----:B------:R5:W-:Y:S01]  /*8ad0*/  STS.U16 [R79+0x80], R24 ;  /* 0x000080184f007388 */ /* 0x000be20000000400 */
[----:B-1----:R-:W-:-:S03]  /*8ae0*/  PRMT R0, R126, 0x7632, R0 ;  /* 0x000076327e007816 */ /* 0x002fc60000000000 */
[----:B------:R-:W-:Y:S04]  /*8af0*/  STS.U16 [R21+0x80], R126 ;  /* 0x0000807e15007388 */ /* 0x000fe80000000400 */
[----:B------:R1:W-:Y:S01]  /*8b00*/  STS.U16 [R20+0x80], R0 ;  /* 0x0000800014007388 */ /* 0x0003e20000000400 */
[----:B--2---:R-:W-:-:S03]  /*8b10*/  CS2R R26, SRZ ;  /* 0x00000000001a7805 */ /* 0x004fc6000001ff00 */
[----:B------:R-:W-:Y:S01]  /*8b20*/  STS.U16 [R77+0x80], R136 ;  /* 0x000080884d007388 */ /* 0x000fe20000000400 */
[----:B---3--:R-:W-:Y:S02]  /*8b30*/  PRMT R23, R138, 0x7632, R23 ;  /* 0x000076328a177816 */ /* 0x008fe40000000017 */
[----:B----4-:R-:W-:-:S05]  /*8b40*/  PRMT R22, R136, 0x7632, R22 ;  /* 0x0000763288167816 */ /* 0x010fca0000000016 */
[----:B------:R2:W-:Y:S01]  /*8b50*/  STS.U16 [R75+0x80], R22 ;  /* 0x000080164b007388 */ /* 0x0005e20000000400 */
[----:B-----5:R-:W-:-:S03]  /*8b60*/  PRMT R24, R140, 0x7632, R24 ;  /* 0x000076328c187816 */ /* 0x020fc60000000018 */
[----:B------:R3:W-:Y:S01]  /*8b70*/  STS.U16 [R19+0x80], R138 ;  /* 0x0000808a13007388 */ /* 0x0007e20000000400 */
[----:B------:R-:W-:-:S03]  /*8b80*/  SHF.R.S32.HI R79, RZ, 0x1f, R250 ;  /* 0x0000001fff4f7819 */ /* 0x000fc600000114fa */
[----:B------:R4:W-:Y:S02]  /*8b90*/  STS.U16 [R18+0x80], R23 ;  /* 0x0000801712007388 */ /* 0x0009e40000000400 */
[----:B------:R-:W-:Y:S01]  /*8ba0*/  IMAD.WIDE.U32 R80, R76, c[0x0][0x338], R78 ;  /* 0x0000ce004c507a25 */ /* 0x000fe200078e004e */
[----:B-1----:R-:W-:Y:S01]  /*8bb0*/  PRMT R0, R142, 0x7632, R0 ;  /* 0x000076328e007816 */ /* 0x002fe20000000000 */
[----:B------:R1:W-:Y:S01]  /*8bc0*/  STS.U16 [R73+0x80], R140 ;  /* 0x0000808c49007388 */ /* 0x0003e20000000400 */
[----:B------:R-:W-:-:S03]  /*8bd0*/  PRMT R20, R144, 0x7632, R20 ;  /* 0x0000763290147816 */ /* 0x000fc60000000014 */
[----:B------:R5:W-:Y:S04]  /*8be0*/  STS.U16 [R71+0x80], R24 ;  /* 0x0000801847007388 */ /* 0x000be80000000400 */
[----:B------:R-:W-:Y:S04]  /*8bf0*/  STS.U16 [R17+0x80], R142 ;  /* 0x0000808e11007388 */ /* 0x000fe80000000400 */
[----:B------:R5:W-:Y:S01]  /*8c00*/  STS.U16 [R16+0x80], R0 ;  /* 0x0000800010007388 */ /* 0x000be20000000400 */
[----:B--2---:R-:W-:-:S03]  /*8c10*/  CS2R R74, SRZ ;  /* 0x00000000004a7805 */ /* 0x004fc6000001ff00 */
[----:B------:R2:W-:Y:S01]  /*8c20*/  STS.U16 [R69+0x80], R144 ;  /* 0x0000809045007388 */ /* 0x0005e20000000400 */
[----:B---3--:R-:W-:-:S03]  /*8c30*/  PRMT R19, R156, 0x7632, R19 ;  /* 0x000076329c137816 */ /* 0x008fc60000000013 */
[----:B------:R3:W-:Y:S01]  /*8c40*/  STS.U16 [R67+0x80], R20 ;  /* 0x0000801443007388 */ /* 0x0007e20000000400 */
[----:B----4-:R-:W-:Y:S01]  /*8c50*/  PRMT R18, R146, 0x7632, R18 ;  /* 0x0000763292127816 */ /* 0x010fe20000000012 */
[----:B------:R-:W-:Y:S02]  /*8c60*/  CS2R R22, SRZ ;  /* 0x0000000000167805 */ /* 0x000fe4000001ff00 */
[----:B------:R4:W-:Y:S01]  /*8c70*/  STS.U16 [R15+0x80], R146 ;  /* 0x000080920f007388 */ /* 0x0009e20000000400 */
[----:B-1----:R-:W-:-:S03]  /*8c80*/  CS2R R72, SRZ ;  /* 0x0000000000487805 */ /* 0x002fc6000001ff00 */
[----:B------:R1:W-:Y:S01]  /*8c90*/  STS.U16 [R14+0x80], R18 ;  /* 0x000080120e007388 */ /* 0x0003e20000000400 */
[----:B-----5:R-:W-:Y:S01]  /*8ca0*/  CS2R R70, SRZ ;  /* 0x0000000000467805 */ /* 0x020fe2000001ff00 */
[----:B------:R-:W-:Y:S02]  /*8cb0*/  CS2R R24, SRZ ;  /* 0x0000000000187805 */ /* 0x000fe4000001ff00 */
[----:B------:R5:W-:Y:S04]  /*8cc0*/  STS.U16 [R65+0x80], R156 ;  /* 0x0000809c41007388 */ /* 0x000be80000000400 */
[----:B------:R5:W-:Y:S01]  /*8cd0*/  STS.U16 [R63+0x80], R19 ;  /* 0x000080133f007388 */ /* 0x000be20000000400 */
[----:B------:R-:W-:Y:S01]  /*8ce0*/  PRMT R0, R158, 0x7632, R0 ;  /* 0x000076329e007816 */ /* 0x000fe20000000000 */
[----:B------:R-:W-:-:S02]  /*8cf0*/  CS2R R16, SRZ ;  /* 0x0000000000107805 */ /* 0x000fc4000001ff00 */
[----:B------:R5:W-:Y:S01]  /*8d00*/  STS.U16 [R13+0x80], R158 ;  /* 0x0000809e0d007388 */ /* 0x000be20000000400 */
[----:B--2---:R-:W-:-:S03]  /*8d10*/  CS2R R68, SRZ ;  /* 0x0000000000447805 */ /* 0x004fc6000001ff00 */
[----:B------:R2:W-:Y:S01]  /*8d20*/  STS.U16 [R12+0x80], R0 ;  /* 0x000080000c007388 */ /* 0x0005e20000000400 */
[----:B---3--:R-:W-:Y:S01]  /*8d30*/  CS2R R66, SRZ ;  /* 0x0000000000427805 */ /* 0x008fe2000001ff00 */
[----:B------:R-:W-:Y:S02]  /*8d40*/  CS2R R20, SRZ ;  /* 0x0000000000147805 */ /* 0x000fe4000001ff00 */
[----:B------:R3:W-:Y:S01]  /*8d50*/  STS.U16 [R61+0x80], R152 ;  /* 0x000080983d007388 */ /* 0x0007e20000000400 */
[----:B----4-:R-:W-:Y:S02]  /*8d60*/  PRMT R15, R152, 0x7632, R15 ;  /* 0x00007632980f7816 */ /* 0x010fe4000000000f */
[----:B-1----:R-:W-:-:S03]  /*8d70*/  PRMT R14, R154, 0x7632, R14 ;  /* 0x000076329a0e7816 */ /* 0x002fc6000000000e */
[----:B------:R1:W-:Y:S01]  /*8d80*/  STS.U16 [R59+0x80], R15 ;  /* 0x0000800f3b007388 */ /* 0x0003e20000000400 */
[----:B-----5:R-:W-:-:S03]  /*8d90*/  CS2R R64, SRZ ;  /* 0x0000000000407805 */ /* 0x020fc6000001ff00 */
[----:B------:R-:W-:Y:S01]  /*8da0*/  STS.U16 [R11+0x80], R154 ;  /* 0x0000809a0b007388 */ /* 0x000fe20000000400 */
[----:B------:R-:W-:-:S03]  /*8db0*/  CS2R R62, SRZ ;  /* 0x00000000003e7805 */ /* 0x000fc6000001ff00 */
[----:B------:R4:W-:Y:S01]  /*8dc0*/  STS.U16 [R10+0x80], R14 ;  /* 0x0000800e0a007388 */ /* 0x0009e20000000400 */
[----:B------:R-:W-:Y:S01]  /*8dd0*/  CS2R R18, SRZ ;  /* 0x0000000000127805 */ /* 0x000fe2000001ff00 */
[----:B------:R-:W-:Y:S02]  /*8de0*/  PRMT R13, R160, 0x7632, R13 ;  /* 0x00007632a00d7816 */ /* 0x000fe4000000000d */
[----:B------:R5:W-:Y:S01]  /*8df0*/  STS.U16 [R57+0x80], R148 ;  /* 0x0000809439007388 */ /* 0x000be20000000400 */
[----:B--2---:R-:W-:Y:S02]  /*8e00*/  PRMT R0, R148, 0x7632, R0 ;  /* 0x0000763294007816 */ /* 0x004fe40000000000 */
[----:B------:R-:W-:Y:S01]  /*8e10*/  PRMT R12, R150, 0x7632, R12 ;  /* 0x00007632960c7816 */ /* 0x000fe2000000000c */
[----:B---3--:R-:W-:Y:S02]  /*8e20*/  CS2R R60, SRZ ;  /* 0x00000000003c7805 */ /* 0x008fe4000001ff00 */
[----:B------:R2:W-:Y:S04]  /*8e30*/  STS.U16 [R55+0x80], R0 ;  /* 0x0000800037007388 */ /* 0x0005e80000000400 */
[----:B------:R3:W-:Y:S01]  /*8e40*/  STS.U16 [R9+0x80], R150 ;  /* 0x0000809609007388 */ /* 0x0007e20000000400 */
[----:B-1----:R-:W-:-:S03]  /*8e50*/  CS2R R58, SRZ ;  /* 0x00000000003a7805 */ /* 0x002fc6000001ff00 */
[----:B------:R1:W-:Y:S04]  /*8e60*/  STS.U16 [R8+0x80], R12 ;  /* 0x0000800c08007388 */ /* 0x0003e80000000400 */
[----:B------:R1:W-:Y:S01]  /*8e70*/  STS.U16 [R53+0x80], R160 ;  /* 0x000080a035007388 */ /* 0x0003e20000000400 */
[----:B----4-:R-:W-:Y:S01]  /*8e80*/  PRMT R10, R164, 0x7632, R10 ;  /* 0x00007632a40a7816 */ /* 0x010fe2000000000a */
[----:B------:R-:W-:Y:S02]  /*8e90*/  CS2R R14, SRZ ;  /* 0x00000000000e7805 */ /* 0x000fe4000001ff00 */
[----:B------:R4:W-:Y:S01]  /*8ea0*/  STS.U16 [R51+0x80], R13 ;  /* 0x0000800d33007388 */ /* 0x0009e20000000400 */
[----:B-----5:R-:W-:-:S03]  /*8eb0*/  CS2R R56, SRZ ;  /* 0x0000000000387805 */ /* 0x020fc6000001ff00 */
[----:B------:R5:W-:Y:S01]  /*8ec0*/  STS.U16 [R7+0x80], R162 ;  /* 0x000080a207007388 */ /* 0x000be20000000400 */
[----:B--2---:R-:W-:Y:S01]  /*8ed0*/  PRMT R0, R162, 0x7632, R0 ;  /* 0x00007632a2007816 */ /* 0x004fe20000000000 */
[----:B------:R-:W-:Y:S01]  /*8ee0*/  CS2R R54, SRZ ;  /* 0x0000000000367805 */ /* 0x000fe2000001ff00 */
[----:B---3--:R-:W-:-:S03]  /*8ef0*/  PRMT R9, R168, 0x7632, R9 ;  /* 0x00007632a8097816 */ /* 0x008fc60000000009 */
[----:B------:R-:W-:Y:S01]  /*8f00*/  STS.U16 [R6+0x80], R0 ;  /* 0x0000800006007388 */ /* 0x000fe20000000400 */
[----:B-1----:R-:W-:-:S03]  /*8f10*/  PRMT R8, R166, 0x7632, R8 ;  /* 0x00007632a6087816 */ /* 0x002fc60000000008 */
[----:B------:R1:W-:Y:S01]  /*8f20*/  STS.U16 [R49+0x80], R164 ;  /* 0x000080a431007388 */ /* 0x0003e20000000400 */
[----:B------:R-:W-:-:S03]  /*8f30*/  CS2R R52, SRZ ;  /* 0x0000000000347805 */ /* 0x000fc6000001ff00 */
[----:B------:R2:W-:Y:S01]  /*8f40*/  STS.U16 [R47+0x80], R10 ;  /* 0x0000800a2f007388 */ /* 0x0005e20000000400 */
[----:B----4-:R-:W-:-:S03]  /*8f50*/  CS2R R50, SRZ ;  /* 0x0000000000327805 */ /* 0x010fc6000001ff00 */
[----:B------:R-:W-:Y:S01]  /*8f60*/  STS.U16 [R5+0x80], R166 ;  /* 0x000080a605007388 */ /* 0x000fe20000000400 */
[----:B------:R-:W-:Y:S01]  /*8f70*/  CS2R R12, SRZ ;  /* 0x00000000000c7805 */ /* 0x000fe2000001ff00 */
[----:B-----5:R-:W-:Y:S02]  /*8f80*/  PRMT R7, R170, 0x7632, R7 ;  /* 0x00007632aa077816 */ /* 0x020fe40000000007 */
[----:B------:R3:W-:Y:S04]  /*8f90*/  STS.U16 [R4+0x80], R8 ;  /* 0x0000800804007388 */ /* 0x0007e80000000400 */
[----:B------:R4:W-:Y:S04]  /*8fa0*/  STS.U16 [R45+0x80], R168 ;  /* 0x000080a82d007388 */ /* 0x0009e80000000400 */
[----:B------:R5:W-:Y:S04]  /*8fb0*/  STS.U16 [R43+0x80], R9 ;  /* 0x000080092b007388 */ /* 0x000be80000000400 */
[----:B------:R5:W-:Y:S01]  /*8fc0*/  STS.U16 [R41+0x80], R170 ;  /* 0x000080aa29007388 */ /* 0x000be20000000400 */
[----:B-1----:R-:W-:-:S03]  /*8fd0*/  CS2R R48, SRZ ;  /* 0x0000000000307805 */ /* 0x002fc6000001ff00 */
[----:B------:R1:W-:Y:S01]  /*8fe0*/  STS.U16 [R2+0x80], R7 ;  /* 0x0000800702007388 */ /* 0x0003e20000000400 */
[----:B--2---:R-:W-:Y:S01]  /*8ff0*/  CS2R R46, SRZ ;  /* 0x00000000002e7805 */ /* 0x004fe2000001ff00 */
[----:B------:R-:W-:Y:S02]  /*9000*/  CS2R R10, SRZ ;  /* 0x00000000000a7805 */ /* 0x000fe4000001ff00 */
[----:B------:R-:W-:Y:S01]  /*9010*/  BAR.SYNC.DEFER_BLOCKING 0x1, 0x100 ;  /* 0x0044000000007b1d */ /* 0x000fe20000010000 */
[----:B---3--:R-:W-:-:S05]  /*9020*/  CS2R R4, SRZ ;  /* 0x0000000000047805 */ /* 0x008fca000001ff00 */
[----:B------:R-:W2:Y:S01]  /*9030*/  S2R R0, SR_TID.X ;  /* 0x0000000000007919 */ /* 0x000ea20000002100 */
[----:B----4-:R-:W-:Y:S01]  /*9040*/  CS2R R44, SRZ ;  /* 0x00000000002c7805 */ /* 0x010fe2000001ff00 */
[----:B-----5:R-:W-:Y:S01]  /*9050*/  CS2R R42, SRZ ;  /* 0x00000000002a7805 */ /* 0x020fe2000001ff00 */
[----:B------:R-:W-:Y:S01]  /*9060*/  CS2R R8, SRZ ;  /* 0x0000000000087805 */ /* 0x000fe2000001ff00 */
[----:B------:R-:W-:Y:S01]  /*9070*/  CS2R R40, SRZ ;  /* 0x0000000000287805 */ /* 0x000fe2000001ff00 */
[----:B-1----:R-:W-:Y:S01]  /*9080*/  CS2R R6, SRZ ;  /* 0x0000000000067805 */ /* 0x002fe2000001ff00 */
[----:B------:R-:W-:Y:S01]  /*9090*/  SHF.R.S32.HI R2, RZ, 0x1f, R76 ;  /* 0x0000001fff027819 */ /* 0x000fe2000001144c */
[----:B------:R1:W3:Y:S04]  /*90a0*/  @!P2 LDS.128 R64, [R229+0x7880] ;  /* 0x00788000e540a984 */ /* 0x0002e80000000c00 */
[----:B------:R-:W-:Y:S01]  /*90b0*/  IMAD R77, R2, c[0x0][0x338], RZ ;  /* 0x0000ce00024d7a24 */ /* 0x000fe200078e02ff */
[----:B------:R1:W4:Y:S01]  /*90c0*/  @!P2 LDS.128 R68, [R229+0xa080] ;  /* 0x00a08000e544a984 */ /* 0x0003220000000c00 */
[----:B--2---:R-:W-:-:S02]  /*90d0*/  LEA.HI R0, R3, R0, RZ, 0x3 ;  /* 0x0000000003007211 */ /* 0x004fc400078f18ff */
[----:B------:R-:W-:Y:S01]  /*90e0*/  IMAD R77, R76, c[0x0][0x33c], R77 ;  /* 0x0000cf004c4d7a24 */ /* 0x000fe200078e024d */
[----:B------:R1:W2:Y:S01]  /*90f0*/  @!P2 LDS.128 R72, [R229+0xc880] ;  /* 0x00c88000e548a984 */ /* 0x0002a20000000c00 */
[----:B------:R-:W-:Y:S02]  /*9100*/  SHF.R.S32.HI R84, RZ, 0x3, R0 ;  /* 0x00000003ff547819 */ /* 0x000fe40000011400 */
[----:B------:R-:W-:Y:S01]  /*9110*/  IMAD.IADD R81, R81, 0x1, R77 ;  /* 0x0000000151517824 */ /* 0x000fe200078e024d */
[----:B------:R1:W1:Y:S01]  /*9120*/  @!P1 LDS.128 R52, [R229+0x8880] ;  /* 0x00888000e5349984 */ /* 0x0002620000000c00 */
[----:B------:R-:W-:Y:S01]  /*9130*/  IMAD.U32 R0, RZ, RZ, UR20 ;  /* 0x00000014ff007e24 */ /* 0x000fe2000f8e00ff */
[----:B------:R-:W-:Y:S02]  /*9140*/  SHF.R.S32.HI R85, RZ, 0x1f, R84 ;  /* 0x0000001fff557819 */ /* 0x000fe40000011454 */
[----:B------:R1:W1:Y:S01]  /*9150*/  @!P1 LDS.128 R56, [R229+0xb080] ;  /* 0x00b08000e5389984 */ /* 0x0002620000000c00 */
[----:B------:R-:W-:-:S03]  /*9160*/  IMAD.WIDE.U32 R82, R0, c[0x0][0x340], R80 ;  /* 0x0000d00000527a25 */ /* 0x000fc600078e0050 */
[----:B------:R1:W1:Y:S01]  /*9170*/  @!P1 LDS.128 R60, [R229+0xd880] ;  /* 0x00d88000e53c9984 */ /* 0x0002620000000c00 */
[----:B------:R-:W-:Y:S01]  /*9180*/  IMAD.WIDE R80, R227, 0x50, R84 ;  /* 0x00000050e3507825 */ /* 0x000fe200078e0254 */
[----:B------:R-:W-:Y:S02]  /*9190*/  IADD3 R85, R83, UR4, RZ ;  /* 0x0000000453557c10 */ /* 0x000fe4000fffe0ff */
[----:B------:R1:W1:Y:S04]  /*91a0*/  @!P0 LDS.128 R40, [R229+0x9880] ;  /* 0x00988000e5288984 */ /* 0x0002680000000c00 */
        /* <DEDUP_REMOVED lines=10> */
[----:B------:R1:W1:Y:S01]  /*9250*/  @!P0 LDS.128 R12, [R229+0x7080] ;  /* 0x00708000e50c8984 */ /* 0x0002620000000c00 */
[----:B------:R-:W-:Y:S05]  /*9260*/  @P6 BRA `(.L_x_661) ;  /* 0x000000d000006947 */ /* 0x000fea0003800000 */
[----:B--234-:R-:W-:Y:S01]  /*9270*/  IMAD R0, R81, c[0x0][0x330], RZ ;  /* 0x0000cc0051007a24 */ /* 0x01cfe200078e02ff */
        /* <DEDUP_REMOVED lines=10> */
[----:B------:R2:W-:Y:S04]  /*9320*/  @!P2 STG.E.128 [R88.64+0x80], R68 ;  /* 0x000080445800a986 */ /* 0x0005e8000c101d18 */
[----:B------:R2:W-:Y:S02]  /*9330*/  @!P1 STG.E.128 [R88.64+0x100], R72 ;  /* 0x0001004858009986 */ /* 0x0005e4000c101d18 */
.L_x_661:
[----:B--234-:R-:W-:Y:S05]  /*9340*/  BSYNC B0 ;  /* 0x0000000000007941 */ /* 0x01cfea0003800000 */
.L_x_660:
[----:B------:R-:W-:Y:S01]  /*9350*/  IADD3 R0, R236, 0x20, RZ ;  /* 0x00000020ec007810 */ /* 0x000fe20007ffe0ff */
[----:B------:R-:W-:Y:S03]  /*9360*/  BSSY B0, `(.L_x_662) ;  /* 0x0000013000007945 */ /* 0x000fe60003800000 */
[----:B------:R-:W-:-:S13]  /*9370*/  ISETP.GE.AND P5, PT, R0, UR7, PT ;  /* 0x0000000700007c0c */ /* 0x000fda000bfa6270 */
        /* <DEDUP_REMOVED lines=14> */
[----:B-1----:R1:W-:Y:S04]  /*9460*/  @!P2 STG.E.128 [R66.64], R52 ;  /* 0x000000344200a986 */ /* 0x0023e8000c101d18 */
[----:B------:R1:W-:Y:S04]  /*9470*/  @!P1 STG.E.128 [R66.64+0x80], R56 ;  /* 0x0000803842009986 */ /* 0x0003e8000c101d18 */
[----:B------:R1:W-:Y:S02]  /*9480*/  @!P0 STG.E.128 [R66.64+0x100], R60 ;  /* 0x0001003c42008986 */ /* 0x0003e4000c101d18 */
.L_x_663:
[----:B------:R-:W-:Y:S05]  /*9490*/  BSYNC B0 ;  /* 0x0000000000007941 */ /* 0x000fea0003800000 */
.L_x_662:
[----:B------:R-:W-:Y:S01]  /*94a0*/  IADD3 R236, R236, 0x40, RZ ;  /* 0x00000040ecec7810 */ /* 0x000fe20007ffe0ff */
[----:B------:R-:W-:Y:S03]  /*94b0*/  BSSY B0, `(.L_x_664) ;  /* 0x0000013000007945 */ /* 0x000fe60003800000 */
[----:B------:R-:W-:-:S13]  /*94c0*/  ISETP.GE.AND P4, PT, R236, UR7, PT ;  /* 0x00000007ec007c0c */ /* 0x000fda000bf86270 */
[----:B------:R-:W-:Y:S05]  /*94d0*/  @P4 BRA `(.L_x_665) ;  /* 0x0000010000004947 */ /* 0x000fea0003800000 */
[----:B------:R-:W-:Y:S01]  /*94e0*/  IADD3 R3, P0, R80, 0x40, RZ ;  /* 0x0000004050037810 */ /* 0x000fe20007f1e0ff */
[----:B-1----:R-:W-:Y:S01]  /*94f0*/  IMAD.MOV.U32 R52, RZ, RZ, R82 ;  /* 0x000000ffff347224 */ /* 0x002fe200078e0052 */
        /* <DEDUP_REMOVED lines=12> */
[----:B------:R1:W-:Y:S04]  /*95c0*/  @!P1 STG.E.128 [R54.64+0x80], R44 ;  /* 0x0000802c36009986 */ /* 0x0003e8000c101d18 */
[----:B------:R1:W-:Y:S02]  /*95d0*/  @!P0 STG.E.128 [R54.64+0x100], R48 ;  /* 0x0001003036008986 */ /* 0x0003e4000c101d18 */
.L_x_665:
[----:B------:R-:W-:Y:S05]  /*95e0*/  BSYNC B0 ;  /* 0x0000000000007941 */ /* 0x000fea0003800000 */
.L_x_664:
[----:B------:R-:W-:Y:S01]  /*95f0*/  IMAD R3, R2, c[0x0][0x308], RZ ;  /* 0x0000c20002037a24 */ /* 0x000fe200078e02ff */
[----:B------:R-:W-:Y:S01]  /*9600*/  ULDC.64 UR4, c[0x0][0x310] ;  /* 0x0000c40000047ab9 */ /* 0x000fe20000000a00 */
[C---:B------:R-:W-:Y:S01]  /*9610*/  IMAD.WIDE.U32 R78, R76.reuse, c[0x0][0x308], R78 ;  /* 0x0000c2004c4e7a25 */ /* 0x040fe200078e004e */
[----:B------:R-:W-:Y:S01]  /*9620*/  UIMAD UR4, UR6, UR4, URZ ;  /* 0x00000004060472a4 */ /* 0x000fe2000f8e023f */
[----:B------:R-:W-:Y:S01]  /*9630*/  MOV R0, UR20 ;  /* 0x0000001400007c02 */ /* 0x000fe20008000f00 */
[----:B------:R-:W-:Y:S01]  /*9640*/  BSSY B0, `(.L_x_666) ;  /* 0x0000014000007945 */ /* 0x000fe20003800000 */
[----:B------:R-:W-:Y:S01]  /*9650*/  IMAD R3, R76, c[0x0][0x30c], R3 ;  /* 0x0000c3004c037a24 */ /* 0x000fe200078e0203 */
[----:B------:R-:W-:-:S04]  /*9660*/  UIMAD UR4, UR20, UR5, UR4 ;  /* 0x00000005140472a4 */ /* 0x000fc8000f8e0204 */
[----:B------:R-:W-:-:S05]  /*9670*/  IADD3 R79, R79, R3, RZ ;  /* 0x000000034f4f7210 */ /* 0x000fca0007ffe0ff */
[----:B-1----:R-:W-:-:S05]  /*9680*/  IMAD.WIDE.U32 R42, R0, c[0x0][0x310], R78 ;  /* 0x0000c400002a7a25 */ /* 0x002fca00078e004e */
        /* <DEDUP_REMOVED lines=15> */
.L_x_667:
[----:B------:R-:W-:Y:S05]  /*9780*/  BSYNC B0 ;  /* 0x0000000000007941 */ /* 0x000fea0003800000 */
.L_x_666:
[----:B------:R-:W-:Y:S01]  /*9790*/  BSSY B0, `(.L_x_668) ;  /* 0x0000012000007945 */ /* 0x000fe20003800000 */
[----:B------:R-:W-:Y:S05]  /*97a0*/  @P5 BRA `(.L_x_669) ;  /* 0x0000010000005947 */ /* 0x000fea0003800000 */
[----:B-1----:R-:W-:Y:S01]  /*97b0*/  IADD3 R2, P0, R80, 0x20, RZ ;  /* 0x0000002050027810 */ /* 0x002fe20007f1e0ff */
[----:B------:R-:W-:Y:S01]  /*97c0*/  IMAD.MOV.U32 R28, RZ, RZ, R42 ;  /* 0x000000ffff1c7224 */ /* 0x000fe200078e002a */
[----:B------:R-:W-:-:S02]  /*97d0*/  MOV R29, R41 ;  /* 0x00000029001d7202 */ /* 0x000fc40000000f00 */
[----:B------:R-:W-:Y:S01]  /*97e0*/  ISETP.GE.AND P2, PT, R250, c[0x0][0x2f4], PT ;  /* 0x0000bd00fa007a0c */ /* 0x000fe20003f46270 */
[----:B------:R-:W-:Y:S01]  /*97f0*/  IMAD.X R0, RZ, RZ, R81, P0 ;  /* 0x000000ffff007224 */ /* 0x000fe200000e0651 */
[----:B------:R-:W-:Y:S01]  /*9800*/  ISETP.GE.AND P1, PT, R231, c[0x0][0x2f4], PT ;  /* 0x0000bd00e7007a0c */ /* 0x000fe20003f26270 */
[----:B------:R-:W-:Y:S01]  /*9810*/  IMAD.WIDE.U32 R28, R2, c[0x0][0x300], R28 ;  /* 0x0000c000021c7a25 */ /* 0x000fe200078e001c */
[----:B------:R-:W-:-:S03]  /*9820*/  ISETP.GE.AND P0, PT, R230, c[0x0][0x2f4], PT ;  /* 0x0000bd00e6007a0c */ /* 0x000fc60003f06270 */
[----:B------:R-:W-:-:S04]  /*9830*/  IMAD R3, R0, c[0x0][0x300], RZ ;  /* 0x0000c00000037a24 */ /* 0x000fc800078e02ff */
[----:B------:R-:W-:Y:S01]  /*9840*/  IMAD R3, R2, c[0x0][0x304], R3 ;  /* 0x0000c10002037a24 */ /* 0x000fe200078e0203 */
[----:B------:R-:W-:-:S03]  /*9850*/  LEA R2, P3, R28, c[0x0][0x2e8], 0x1 ;  /* 0x0000ba001c027a11 */ /* 0x000fc600078608ff */
[----:B------:R-:W-:-:S05]  /*9860*/  IMAD.IADD R3, R29, 0x1, R3 ;  /* 0x000000011d037824 */ /* 0x000fca00078e0203 */
[----:B------:R-:W-:-:S05]  /*9870*/  LEA.HI.X R3, R28, c[0x0][0x2ec], R3, 0x1, P3 ;  /* 0x0000bb001c037a11 */ /* 0x000fca00018f0c03 */
[----:B------:R1:W-:Y:S04]  /*9880*/  @!P2 STG.E.128 [R2.64], R16 ;  /* 0x000000100200a986 */ /* 0x0003e8000c101d18 */
[----:B------:R1:W-:Y:S04]  /*9890*/  @!P1 STG.E.128 [R2.64+0x80], R20 ;  /* 0x0000801402009986 */ /* 0x0003e8000c101d18 */
[----:B------:R1:W-:Y:S02]  /*98a0*/  @!P0 STG.E.128 [R2.64+0x100], R24 ;  /* 0x0001001802008986 */ /* 0x0003e4000c101d18 */
.L_x_669:
[----:B------:R-:W-:Y:S05]  /*98b0*/  BSYNC B0 ;  /* 0x0000000000007941 */ /* 0x000fea0003800000 */
.L_x_668:
[----:B------:R-:W-:Y:S05]  /*98c0*/  @P4 EXIT ;  /* 0x000000000000494d */ /* 0x000fea0003800000 */
[----:B------:R-:W-:Y:S01]  /*98d0*/  IADD3 R0, P0, R80, 0x40, RZ ;  /* 0x0000004050007810 */ /* 0x000fe20007f1e0ff */
[----:B-1----:R-:W-:Y:S01]  /*98e0*/  IMAD.MOV.U32 R16, RZ, RZ, R42 ;  /* 0x000000ffff107224 */ /* 0x002fe200078e002a */
[----:B------:R-:W-:-:S02]  /*98f0*/  MOV R17, R41 ;  /* 0x0000002900117202 */ /* 0x000fc40000000f00 */
[----:B------:R-:W-:Y:S01]  /*9900*/  ISETP.GE.AND P1, PT, R250, c[0x0][0x2f4], PT ;  /* 0x0000bd00fa007a0c */ /* 0x000fe20003f26270 */
        /* <DEDUP_REMOVED lines=14> */
.L_x_670:
        /* <DEDUP_REMOVED lines=9> */
.L_x_1401:


//--------------------- .text._ZN7cutlass13device_kernelIN5flash19enable_sm80_to_sm89INS1_16FlashAttnBwdSm80INS1_25CollectiveMainloopBwdSm80ILi2ELi1EN4cute5tupleIJNS5_1CILi64EEENS7_ILi80EEENS7_ILi192EEEEEENS_6half_tEfNS_4arch4Sm80ELb0ELb0ELb1ELb0ELb1ELb0ELb1ELb0ELi2ELi4ELi2ELi2ELb0EEENS1_21CollectiveEpilogueBwdISB_SC_SE_Li256ELb0ELb1ELi4EEENS1_19SingleTileSchedulerILb0ELb0ELb0ELi80EEEEEEEEEvNT_6ParamsE --------------------------
	.section	.text._ZN7cutlass13device_kernelIN5flash19enable_sm80_to_sm89INS1_16FlashAttnBwdSm80INS1_25CollectiveMainloopBwdSm80ILi2ELi1EN4cute5tupleIJNS5_1CILi64EEENS7_ILi80EEENS7_ILi192EEEEEENS_6half_tEfNS_4arch4Sm80ELb0ELb0ELb1ELb0ELb1ELb0ELb1ELb0ELi2ELi4ELi2ELi2ELb0EEENS1_21CollectiveEpilogueBwdISB_SC_SE_Li256ELb0ELb1ELi4EEENS1_19SingleTileSchedulerILb0ELb0ELb0ELi80EEEEEEEEEvNT_6ParamsE,"ax",@progbits
	.sectioninfo	@"SHI_REGISTERS=255"
	.align	128
.text._ZN7cutlass13device_kernelIN5flash19enable_sm80_to_sm89INS1_16FlashAttnBwdSm80INS1_25CollectiveMainloopBwdSm80ILi2ELi1EN4cute5tupleIJNS5_1CILi64EEENS7_ILi80EEENS7_ILi192EEEEEENS_6half_tEfNS_4arch4Sm80ELb0ELb0ELb1ELb0ELb1ELb0ELb1ELb0ELi2ELi4ELi2ELi2ELb0EEENS1_21CollectiveEpilogueBwdISB_SC_SE_Li256ELb0ELb1ELi4EEENS1_19SingleTileSchedulerILb0ELb0ELb0ELi80EEEEEEEEEvNT_6ParamsE:
        .type           _ZN7cutlass13device_kernelIN5flash19enable_sm80_to_sm89INS1_16FlashAttnBwdSm80INS1_25CollectiveMainloopBwdSm80ILi2ELi1EN4cute5tupleIJNS5_1CILi64EEENS7_ILi80EEENS7_ILi192EEEEEENS_6half_tEfNS_4arch4Sm80ELb0ELb0ELb1ELb0ELb1ELb0ELb1ELb0ELi2ELi4ELi2ELi2ELb0EEENS1_21CollectiveEpilogueBwdISB_SC_SE_Li256ELb0ELb1ELi4EEENS1_19SingleTileSchedulerILb0ELb0ELb0ELi80EEEEEEEEEvNT_6ParamsE,@function
        .size           _ZN7cutlass13device_kernelIN5flash19enable_sm80_to_sm89INS1_16FlashAttnBwdSm80INS1_25CollectiveMainloopBwdSm80ILi2ELi1EN4cute5tupleIJNS5_1CILi64EEENS7_ILi80EEENS7_ILi192EEEEEENS_6half_tEfNS_4arch4Sm80ELb0ELb0ELb1ELb0ELb1ELb0ELb1ELb0ELi2ELi4ELi2ELi2ELb0EEENS1_21CollectiveEpilogueBwdISB_SC_SE_Li256ELb0ELb1ELi4EEENS1_19SingleTileSchedulerILb0ELb0ELb0ELi80EEEEEEEEEvNT_6ParamsE,(.L_x_1402 - _ZN7cutlass13device_kernelIN5flash19enable_sm80_to_sm89INS1_16FlashAttnBwdSm80INS1_25CollectiveMainloopBwdSm80ILi2ELi1EN4cute5tupleIJNS5_1CILi64EEENS7_ILi80EEENS7_ILi192EEEEEENS_6half_tEfNS_4arch4Sm80ELb0ELb0ELb1ELb0ELb1ELb0ELb1ELb0ELi2ELi4ELi2ELi2ELb0EEENS1_21CollectiveEpilogueBwdISB_SC_SE_Li256ELb0ELb1ELi4EEENS1_19SingleTileSchedulerILb0ELb0ELb0ELi80EEEEEEEEEvNT_6ParamsE)
        .other          _ZN7cutlass13device_kernelIN5flash19enable_sm80_to_sm89INS1_16FlashAttnBwdSm80INS1_25CollectiveMainloopBwdSm80ILi2ELi1EN4cute5tupleIJNS5_1CILi64EEENS7_ILi80EEENS7_ILi192EEEEEENS_6half_tEfNS_4arch4Sm80ELb0ELb0ELb1ELb0ELb1ELb0ELb1ELb0ELi2ELi4ELi2ELi2ELb0EEENS1_21CollectiveEpilogueBwdISB_SC_SE_Li256ELb0ELb1ELi4EEENS1_19SingleTileSchedulerILb0ELb0ELb0ELi80EEEEEEEEEvNT_6ParamsE,@"STO_CUDA_ENTRY STV_DEFAULT"
_ZN7cutlass13device_kernelIN5flash19enable_sm80_to_sm89INS1_16FlashAttnBwdSm80INS1_25CollectiveMainloopBwdSm80ILi2ELi1EN4cute5tupleIJNS5_1CILi64EEENS7_ILi80EEENS7_ILi192EEEEEENS_6half_tEfNS_4arch4Sm80ELb0ELb0ELb1ELb0ELb1ELb0ELb1ELb0ELi2ELi4ELi2ELi2ELb0EEENS1_21CollectiveEpilogueBwdISB_SC_SE_Li256ELb0ELb1ELi4EEENS1_19SingleTileSchedulerILb0ELb0ELb0ELi80EEEEEEEEEvNT_6ParamsE:
        /* <DEDUP_REMOVED lines=560> */
.L_x_674:
        /* <DEDUP_REMOVED lines=284> */
.L_x_672:
        /* <DEDUP_REMOVED lines=498> */
.L_x_673:
        /* <DEDUP_REMOVED lines=237> */
.L_x_671:
        /* <DEDUP_REMOVED lines=777> */
.L_x_676:
[----:B--234-:R-:W-:Y:S05]  /*9340*/  BSYNC B0 ;  /* 0x0000000000007941 */ /* 0x01cfea0003800000 */
.L_x_675:
        /* <DEDUP_REMOVED lines=20> */
.L_x_678:
[----:B------:R-:W-:Y:S05]  /*9490*/  BSYNC B0 ;  /* 0x0000000000007941 */ /* 0x000fea0003800000 */
.L_x_677:
        /* <DEDUP_REMOVED lines=20> */
.L_x_680:
[----:B------:R-:W-:Y:S05]  /*95e0*/  BSYNC B0 ;  /* 0x0000000000007941 */ /* 0x000fea0003800000 */
.L_x_679:
        /* <DEDUP_REMOVED lines=25> */
.L_x_682:
[----:B------:R-:W-:Y:S05]  /*9780*/  BSYNC B0 ;  /* 0x0000000000007941 */ /* 0x000fea0003800000 */
.L_x_681:
        /* <DEDUP_REMOVED lines=18> */
.L_x_684:
[----:B------:R-:W-:Y:S05]  /*98b0*/  BSYNC B0 ;  /* 0x0000000000007941 */ /* 0x000fea0003800000 */
.L_x_683:
        /* <DEDUP_REMOVED lines=19> */
.L_x_685:
        /* <DEDUP_REMOVED lines=9> */
.L_x_1402:


//--------------------- .text._ZN7cutlass13device_kernelIN5flash19enable_sm80_to_sm89INS1_16FlashAttnBwdSm80INS1_25CollectiveMainloopBwdSm80ILi2ELi1EN4cute5tupleIJNS5_1CILi64EEENS7_ILi80EEENS7_ILi192EEEEEENS_6half_tEfNS_4arch4Sm80ELb0ELb0ELb1ELb0ELb0ELb0ELb1ELb0ELi2ELi4ELi2ELi2ELb0EEENS1_24CollectiveEpilogueBwdGQAISB_fSE_Li256ELb0ELb0EEENS1_19SingleTileSchedulerILb0ELb0ELb0ELi80EEEEEEEEEvNT_6ParamsE --------------------------
	.section	.text._ZN7cutlass13device_kernelIN5flash19enable_sm80_to_sm89INS1_16FlashAttnBwdSm80INS1_25CollectiveMainloopBwdSm80ILi2ELi1EN4cute5tupleIJNS5_1CILi64EEENS7_ILi80EEENS7_ILi192EEEEEENS_6half_tEfNS_4arch4Sm80ELb0ELb0ELb1ELb0ELb0ELb0ELb1ELb0ELi2ELi4ELi2ELi2ELb0EEENS1_24CollectiveEpilogueBwdGQAISB_fSE_Li256ELb0ELb0EEENS1_19SingleTileSchedulerILb0ELb0ELb0ELi80EEEEEEEEEvNT_6ParamsE,"ax",@progbits
	.sectioninfo	@"SHI_REGISTERS=255"
	.align	128
.text._ZN7cutlass13device_kernelIN5flash19enable_sm80_to_sm89INS1_16FlashAttnBwdSm80INS1_25CollectiveMainloopBwdSm80ILi2ELi1EN4cute5tupleIJNS5_1CILi64EEENS7_ILi80EEENS7_ILi192EEEEEENS_6half_tEfNS_4arch4Sm80ELb0ELb0ELb1ELb0ELb0ELb0ELb1ELb0ELi2ELi4ELi2ELi2ELb0EEENS1_24CollectiveEpilogueBwdGQAISB_fSE_Li256ELb0ELb0EEENS1_19SingleTileSchedulerILb0ELb0ELb0ELi80EEEEEEEEEvNT_6ParamsE:
        .type           _ZN7cutlass13device_kernelIN5flash19enable_sm80_to_sm89INS1_16FlashAttnBwdSm80INS1_25CollectiveMainloopBwdSm80ILi2ELi1EN4cute5tupleIJNS5_1CILi64EEENS7_ILi80EEENS7_ILi192EEEEEENS_6half_tEfNS_4arch4Sm80ELb0ELb0ELb1ELb0ELb0ELb0ELb1ELb0ELi2ELi4ELi2ELi2ELb0EEENS1_24CollectiveEpilogueBwdGQAISB_fSE_Li256ELb0ELb0EEENS1_19SingleTileSchedulerILb0ELb0ELb0ELi80EEEEEEEEEvNT_6ParamsE,@function
        .size           _ZN7cutlass13device_kernelIN5flash19enable_sm80_to_sm89INS1_16FlashAttnBwdSm80INS1_25CollectiveMainloopBwdSm80ILi2ELi1EN4cute5tupleIJNS5_1CILi64EEENS7_ILi80EEENS7_ILi192EEEEEENS_6half_tEfNS_4arch4Sm80ELb0ELb0ELb1ELb0ELb0ELb0ELb1ELb0ELi2ELi4ELi2ELi2ELb0EEENS1_24CollectiveEpilogueBwdGQAISB_fSE_Li256ELb0ELb0EEENS1_19SingleTileSchedulerILb0ELb0ELb0ELi80EEEEEEEEEvNT_6ParamsE,(.L_x_1403 - _ZN7cutlass13device_kernelIN5flash19enable_sm80_to_sm89INS1_16FlashAttnBwdSm80INS1_25CollectiveMainloopBwdSm80ILi2ELi1EN4cute5tupleIJNS5_1CILi64EEENS7_ILi80EEENS7_ILi192EEEEEENS_6half_tEfNS_4arch4Sm80ELb0ELb0ELb1ELb0ELb0ELb0ELb1ELb0ELi2ELi4ELi2ELi2ELb0EEENS1_24CollectiveEpilogueBwdGQAISB_fSE_Li256ELb0ELb0EEENS1_19SingleTileSchedulerILb0ELb0ELb0ELi80EEEEEEEEEvNT_6ParamsE)
        .other          _ZN7cutlass13device_kernelIN5flash19enable_sm80_to_sm89INS1_16FlashAttnBwdSm80INS1_25CollectiveMainloopBwdSm80ILi2ELi1EN4cute5tupleIJNS5_1CILi64EEENS7_ILi80EEENS7_ILi192EEEEEENS_6half_tEfNS_4arch4Sm80ELb0ELb0ELb1ELb0ELb0ELb0ELb1ELb0ELi2ELi4ELi2ELi2ELb0EEENS1_24CollectiveEpilogueBwdGQAISB_fSE_Li256ELb0ELb0EEENS1_19SingleTileSchedulerILb0ELb0ELb0ELi80EEEEEEEEEvNT_6ParamsE,@"STO_CUDA_ENTRY STV_DEFAULT"
_ZN7cutlass13device_kernelIN5flash19enable_sm80_to_sm89INS1_16FlashAttnBwdSm80INS1_25CollectiveMainloopBwdSm80ILi2ELi1EN4cute5tupleIJNS5_1CILi64EEENS7_ILi80EEENS7_ILi192EEEEEENS_6half_tEfNS_4arch4Sm80ELb0ELb0ELb1ELb0ELb0ELb0ELb1ELb0ELi2ELi4ELi2ELi2ELb0EEENS1_24CollectiveEpilogueBwdGQAISB_fSE_Li256ELb0ELb0EEENS1_19SingleTileSchedulerILb0ELb0ELb0ELi80EEEEEEEEEvNT_6ParamsE:
        /* <DEDUP_REMOVED lines=13> */
[----:B------:R-:W3:Y:S01]  /*00d0*/  S2R R87, SR_CTAID.X ;  /* 0x0000000000577919 */ /* 0x000ee20000002500 */
[----:B------:R-:W-:Y:S01]  /*00e0*/  ULDC.64 UR14, c[0x0][0x118] ;  /* 0x00004600000e7ab9 */ /* 0x000fe20000000a00 */
[----:B------:R-:W-:Y:S01]  /*00f0*/  IMAD.MOV.U32 R221, RZ, RZ, 0x120 ;  /* 0x00000120ffdd7424 */ /* 0x000fe200078e00ff */
        /* <DEDUP_REMOVED lines=8> */
[----:B------:R-:W-:Y:S01]  /*0180*/  ULDC.64 UR10, c[0x0][0x178] ;  /* 0x00005e00000a7ab9 */ /* 0x000fe20000000a00 */
[----:B------:R-:W-:Y:S01]  /*0190*/  CS2R R162, SRZ ;  /* 0x0000000000a27805 */ /* 0x000fe2000001ff00 */
[----:B------:R-:W-:Y:S01]  /*01a0*/  UIMAD UR7, UR8, UR7, UR6 ;  /* 0x00000007080772a4 */ /* 0x000fe2000f8e0206 */
[----:B------:R-:W-:Y:S01]  /*01b0*/  CS2R R160, SRZ ;  /* 0x0000000000a07805 */ /* 0x000fe2000001ff00 */
[----:B------:R-:W-:Y:S01]  /*01c0*/  USHF.L.U32 UR21, UR10, 0x5, URZ ;  /* 0x000000050a157899 */ /* 0x000fe2000800063f */
[----:B-1----:R-:W-:Y:S01]  /*01d0*/  SHF.R.S32.HI R14, RZ, 0x1f, R240 ;  /* 0x0000001fff0e7819 */ /* 0x002fe200000114f0 */
[----:B------:R-:W-:Y:S01]  /*01e0*/  USHF.L.U64.HI UR11, UR10, UR20, UR11 ;  /* 0x000000140a0b7299 */ /* 0x000fe2000801020b */
[----:B------:R-:W-:Y:S01]  /*01f0*/  ISETP.GT.AND P2, PT, R240, 0x7f, PT ;  /* 0x0000007ff000780c */ /* 0x000fe20003f44270 */
[----:B------:R-:W-:Y:S01]  /*0200*/  USHF.L.U32 UR22, UR21, 0x1, URZ ;  /* 0x0000000115167899 */ /* 0x000fe2000800063f */
[-C--:B------:R-:W-:Y:S01]  /*0210*/  LEA.HI R23, R14, R240.reuse, RZ, 0x3 ;  /* 0x000000f00e177211 */ /* 0x080fe200078f18ff */
[----:B--2---:R-:W-:Y:S01]  /*0220*/  @P0 IMAD.HI.U32 R3, R85, c[0x0][0x24c], RZ ;  /* 0x0000930055030a27 */ /* 0x004fe200078e00ff */
[--C-:B------:R-:W-:Y:S01]  /*0230*/  SHF.R.S32.HI R86, RZ, 0x1f, R85.reuse ;  /* 0x0000001fff567819 */ /* 0x100fe20000011455 */
[----:B------:R-:W-:Y:S01]  /*0240*/  USHF.L.U64.HI UR21, UR21, 0x1, UR11 ;  /* 0x0000000115157899 */ /* 0x000fe2000801020b */
[----:B------:R-:W-:Y:S01]  /*0250*/  LOP3.LUT R2, R23, 0xfffffff8, RZ, 0xc0, !PT ;  /* 0xfffffff817027812 */ /* 0x000fe200078ec0ff */
[----:B------:R-:W-:Y:S01]  /*0260*/  IMAD.MOV.U32 R0, RZ, RZ, R85 ;  /* 0x000000ffff007224 */ /* 0x000fe200078e0055 */
[----:B------:R-:W-:Y:S01]  /*0270*/  @P0 SHF.R.U32.HI R0, RZ, c[0x0][0x250], R3 ;  /* 0x00009400ff000a19 */ /* 0x000fe20000011603 */
[C---:B------:R-:W-:Y:S01]  /*0280*/  IMAD.SHL.U32 R244, R240.reuse, 0x4, RZ ;  /* 0x00000004f0f47824 */ /* 0x040fe200078e00ff */
        /* <DEDUP_REMOVED lines=8> */
[----:B------:R-:W-:Y:S01]  /*0310*/  SHF.R.S32.HI R245, RZ, 0x1f, R244 ;  /* 0x0000001ffff57819 */ /* 0x000fe200000114f4 */
[----:B------:R-:W-:Y:S01]  /*0320*/  IMAD R3, R3, c[0x0][0x1b0], RZ ;  /* 0x00006c0003037a24 */ /* 0x000fe200078e02ff */
[----:B------:R-:W-:Y:S01]  /*0330*/  SHF.R.S32.HI R239, RZ, 0x1f, R238 ;  /* 0x0000001fffef7819 */ /* 0x000fe200000114ee */
[----:B------:R-:W-:Y:S01]  /*0340*/  IMAD R2, R0, c[0x0][0x1e4], R2 ;  /* 0x0000790000027a24 */ /* 0x000fe200078e0202 */
[----:B------:R-:W-:Y:S01]  /*0350*/  IADD3 R247, R238, 0x40, RZ ;  /* 0x00000040eef77810 */ /* 0x000fe20007ffe0ff */
[----:B------:R-:W-:Y:S01]  /*0360*/  IMAD R6, R0, c[0x0][0x1b4], R3 ;  /* 0x00006d0000067a24 */ /* 0x000fe200078e0203 */
[----:B------:R-:W-:Y:S01]  /*0370*/  IADD3 R13, R238, 0x80, RZ ;  /* 0x00000080ee0d7810 */ /* 0x000fe20007ffe0ff */
[----:B------:R-:W-:Y:S01]  /*0380*/  IMAD.WIDE.U32 R4, R0, c[0x0][0x1e0], R238 ;  /* 0x0000780000047a25 */ /* 0x000fe200078e00ee */
[----:B------:R-:W-:Y:S01]  /*0390*/  ISETP.GE.AND P4, PT, R247, c[0x0][0x1cc], PT ;  /* 0x00007300f7007a0c */ /* 0x000fe20003f86270 */
[----:B------:R-:W-:Y:S01]  /*03a0*/  CS2R R148, SRZ ;  /* 0x0000000000947805 */ /* 0x000fe2000001ff00 */
[----:B------:R-:W-:Y:S01]  /*03b0*/  ISETP.GE.AND P3, PT, R13, c[0x0][0x1cc], PT ;  /* 0x000073000d007a0c */ /* 0x000fe20003f66270 */
[----:B------:R-:W-:Y:S01]  /*03c0*/  IMAD.IADD R5, R5, 0x1, R2 ;  /* 0x0000000105057824 */ /* 0x000fe200078e0202 */
[----:B------:R-:W-:Y:S01]  /*03d0*/  LEA.HI R24, R14, R240, RZ, 0x5 ;  /* 0x000000f00e187211 */ /* 0x000fe200078f28ff */
[----:B------:R-:W-:Y:S01]  /*03e0*/  IMAD.WIDE.U32 R2, R0, c[0x0][0x1b0], R238 ;  /* 0x00006c0000027a25 */ /* 0x000fe200078e00ee */
[----:B------:R-:W-:Y:S01]  /*03f0*/  CS2R R154, SRZ ;  /* 0x00000000009a7805 */ /* 0x000fe2000001ff00 */
[----:B------:R-:W-:Y:S01]  /*0400*/  CS2R R152, SRZ ;  /* 0x0000000000987805 */ /* 0x000fe2000001ff00 */
[----:B------:R-:W-:Y:S01]  /*0410*/  CS2R R158, SRZ ;  /* 0x00000000009e7805 */ /* 0x000fe2000001ff00 */
[----:B------:R-:W-:Y:S01]  /*0420*/  IMAD.U32 R0, RZ, RZ, UR8 ;  /* 0x00000008ff007e24 */ /* 0x000fe2000f8e00ff */
[----:B------:R-:W-:Y:S01]  /*0430*/  CS2R R156, SRZ ;  /* 0x00000000009c7805 */ /* 0x000fe2000001ff00 */
[----:B------:R-:W-:Y:S01]  /*0440*/  IMAD.IADD R3, R3, 0x1, R6 ;  /* 0x0000000103037824 */ /* 0x000fe200078e0206 */
[----:B------:R-:W-:Y:S01]  /*0450*/  CS2R R146, SRZ ;  /* 0x0000000000927805 */ /* 0x000fe2000001ff00 */
[----:B------:R-:W-:Y:S01]  /*0460*/  IMAD.U32 R6, RZ, RZ, UR8 ;  /* 0x00000008ff067e24 */ /* 0x000fe2000f8e00ff */
[----:B------:R-:W-:Y:S01]  /*0470*/  CS2R R144, SRZ ;  /* 0x0000000000907805 */ /* 0x000fe2000001ff00 */
[----:B------:R-:W-:Y:S01]  /*0480*/  IMAD.WIDE.U32 R4, R0, c[0x0][0x1e8], R4 ;  /* 0x00007a0000047a25 */ /* 0x000fe200078e0004 */
[----:B------:R-:W-:Y:S01]  /*0490*/  CS2R R142, SRZ ;  /* 0x00000000008e7805 */ /* 0x000fe2000001ff00 */
[----:B------:R-:W-:Y:S01]  /*04a0*/  CS2R R140, SRZ ;  /* 0x00000000008c7805 */ /* 0x000fe2000001ff00 */
[----:B------:R-:W-:Y:S01]  /*04b0*/  CS2R R138, SRZ ;  /* 0x00000000008a7805 */ /* 0x000fe2000001ff00 */
[----:B------:R-:W-:Y:S01]  /*04c0*/  IMAD.SHL.U32 R0, R242, 0x40, RZ ;  /* 0x00000040f2007824 */ /* 0x000fe200078e00ff */
[----:B------:R-:W-:Y:S01]  /*04d0*/  CS2R R136, SRZ ;  /* 0x0000000000887805 */ /* 0x000fe2000001ff00 */
[----:B---3--:R-:W-:Y:S01]  /*04e0*/  IMAD.WIDE R8, R87, 0x50, R242 ;  /* 0x0000005057087825 */ /* 0x008fe200078e02f2 */
[----:B------:R-:W-:Y:S01]  /*04f0*/  CS2R R126, SRZ ;  /* 0x00000000007e7805 */ /* 0x000fe2000001ff00 */
[----:B------:R-:W-:Y:S01]  /*0500*/  CS2R R124, SRZ ;  /* 0x00000000007c7805 */ /* 0x000fe2000001ff00 */
[----:B------:R-:W-:Y:S01]  /*0510*/  LOP3.LUT R0, R0, 0x1c0, RZ, 0xc0, !PT ;  /* 0x000001c000007812 */ /* 0x000fe200078ec0ff */
[----:B------:R-:W-:Y:S01]  /*0520*/  IMAD.WIDE.U32 R6, R6, c[0x0][0x1b8], R2 ;  /* 0x00006e0006067a25 */ /* 0x000fe200078e0002 */
[----:B------:R-:W-:Y:S01]  /*0530*/  IADD3 R3, R5, UR5, RZ ;  /* 0x0000000505037c10 */ /* 0x000fe2000fffe0ff */
[----:B------:R-:W-:Y:S01]  /*0540*/  CS2R R130, SRZ ;  /* 0x0000000000827805 */ /* 0x000fe2000001ff00 */
[----:B------:R-:W-:Y:S01]  /*0550*/  LOP3.LUT R11, R0, 0x38, R238, 0xf8, !PT ;  /* 0x00000038000b7812 */ /* 0x000fe200078ef8ee */
[----:B------:R-:W-:Y:S01]  /*0560*/  IMAD.MOV.U32 R2, RZ, RZ, R4 ;  /* 0x000000ffff027224 */ /* 0x000fe200078e0004 */
[----:B------:R-:W-:Y:S01]  /*0570*/  SHF.R.U32.HI R0, RZ, 0x3, R0 ;  /* 0x00000003ff007819 */ /* 0x000fe20000011600 */
[----:B------:R-:W-:Y:S01]  /*0580*/  IMAD R4, R9, c[0x0][0x1d8], RZ ;  /* 0x0000760009047a24 */ /* 0x000fe200078e02ff */
[----:B------:R-:W-:Y:S01]  /*0590*/  IADD3 R7, R7, UR7, RZ ;  /* 0x0000000707077c10 */ /* 0x000fe2000fffe0ff */
[----:B------:R-:W-:Y:S01]  /*05a0*/  ULDC.64 UR6, c[0x0][0x1d8] ;  /* 0x0000760000067ab9 */ /* 0x000fe20000000a00 */
[----:B------:R-:W-:Y:S01]  /*05b0*/  LOP3.LUT R11, R11, R0, RZ, 0x3c, !PT ;  /* 0x000000000b0b7212 */ /* 0x000fe200078e3cff */
[----:B------:R-:W-:Y:S01]  /*05c0*/  IMAD R10, R8, c[0x0][0x1dc], R4 ;  /* 0x00007700080a7a24 */ /* 0x000fe200078e0204 */
[----:B------:R-:W-:Y:S01]  /*05d0*/  IADD3 R0, -R242, c[0x0][0x198], RZ ;  /* 0x00006600f2007a10 */ /* 0x000fe20007ffe1ff */
[----:B------:R-:W-:Y:S01]  /*05e0*/  IMAD.WIDE.U32 R4, R8, c[0x0][0x1d8], R2 ;  /* 0x0000760008047a25 */ /* 0x000fe200078e0002 */
[----:B------:R-:W-:Y:S01]  /*05f0*/  USHF.L.U64.HI UR7, UR6, UR20, UR7 ;  /* 0x0000001406077299 */ /* 0x000fe20008010207 */
[----:B------:R-:W-:Y:S01]  /*0600*/  CS2R R128, SRZ ;  /* 0x0000000000807805 */ /* 0x000fe2000001ff00 */
[----:B------:R-:W-:Y:S01]  /*0610*/  USHF.L.U32 UR6, UR6, 0x5, URZ ;  /* 0x0000000506067899 */ /* 0x000fe2000800063f */
[----:B------:R-:W-:Y:S01]  /*0620*/  IMAD.IADD R3, R5, 0x1, R10 ;  /* 0x0000000105037824 */ /* 0x000fe200078e020a */
[C---:B------:R-:W-:Y:S01]  /*0630*/  LEA R2, P0, R4.reuse, c[0x0][0x1c0], 0x1 ;  /* 0x0000700004027a11 */ /* 0x040fe200078008ff */
[----:B------:R-:W-:Y:S01]  /*0640*/  IMAD R0, R87, -0x50, R0 ;  /* 0xffffffb057007824 */ /* 0x000fe200078e0200 */
[----:B------:R-:W-:Y:S01]  /*0650*/  CS2R R134, SRZ ;  /* 0x0000000000867805 */ /* 0x000fe2000001ff00 */
[----:B------:R-:W-:Y:S01]  /*0660*/  IMAD R5, R9, c[0x0][0x1a8], RZ ;  /* 0x00006a0009057a24 */ /* 0x000fe200078e02ff */
[----:B------:R-:W-:Y:S01]  /*0670*/  LEA.HI.X R3, R4, c[0x0][0x1c4], R3, 0x1, P0 ;  /* 0x0000710004037a11 */ /* 0x000fe200000f0c03 */
[----:B------:R-:W-:Y:S01]  /*0680*/  IMAD.MOV.U32 R10, RZ, RZ, c[0x0][0x1dc] ;  /* 0x00007700ff0a7624 */ /* 0x000fe200078e00ff */
[----:B------:R-:W-:Y:S01]  /*0690*/  LEA.HI R4, R14, R240, RZ, 0x6 ;  /* 0x000000f00e047211 */ /* 0x000fe200078f30ff */
[----:B------:R-:W-:Y:S01]  /*06a0*/  IMAD R5, R8, c[0x0][0x1ac], R5 ;  /* 0x00006b0008057a24 */ /* 0x000fe200078e0205 */
[----:B------:R-:W-:Y:S01]  /*06b0*/  ISETP.GE.AND P0, PT, R238, c[0x0][0x1cc], PT ;  /* 0x00007300ee007a0c */ /* 0x000fe20003f06270 */
[----:B------:R-:W-:Y:S01]  /*06c0*/  IMAD.WIDE.U32 R8, R8, c[0x0][0x1a8], R6 ;  /* 0x00006a0008087a25 */ /* 0x000fe200078e0006 */
[----:B------:R-:W-:Y:S01]  /*06d0*/  SHF.R.S32.HI R22, RZ, 0x6, R4 ;  /* 0x00000006ff167819 */ /* 0x000fe20000011404 */
[----:B------:R-:W-:Y:S01]  /*06e0*/  CS2R R132, SRZ ;  /* 0x0000000000847805 */ /* 0x000fe2000001ff00 */
[C---:B------:R-:W-:Y:S01]  /*06f0*/  ISETP.LT.OR P1, PT, R0.reuse, 0x1, P0 ;  /* 0x000000010000780c */ /* 0x040fe20000721670 */
[----:B------:R-:W-:Y:S01]  /*0700*/  IMAD.MOV.U32 R7, RZ, RZ, c[0x0][0x1d8] ;  /* 0x00007600ff077624 */ /* 0x000fe200078e00ff */
[----:B------:R-:W-:Y:S01]  /*0710*/  ISETP.LT.OR P6, PT, R0, 0x1, P4 ;  /* 0x000000010000780c */ /* 0x000fe200027c1670 */
[----:B------:R-:W-:Y:S01]  /*0720*/  IMAD R4, R22, 0x200, R11 ;  /* 0x0000020016047824 */ /* 0x000fe200078e020b */
[C---:B------:R-:W-:Y:S01]  /*0730*/  ISETP.LT.OR P5, PT, R0.reuse, 0x1, P3 ;  /* 0x000000010000780c */ /* 0x040fe20001fa1670 */
[----:B------:R-:W-:Y:S01]  /*0740*/  IMAD.IADD R5, R9, 0x1, R5 ;  /* 0x0000000109057824 */ /* 0x000fe200078e0205 */
[----:B------:R-:W-:Y:S01]  /*0750*/  ISETP.LT.OR P0, PT, R0, 0x21, P0 ;  /* 0x000000210000780c */ /* 0x000fe20000701670 */
[----:B------:R-:W-:Y:S01]  /*0760*/  IMAD.SHL.U32 R236, R4, 0x2, RZ ;  /* 0x0000000204ec7824 */ /* 0x000fe200078e00ff */
[----:B------:R-:W-:Y:S01]  /*0770*/  CS2R R122, SRZ ;  /* 0x00000000007a7805 */ /* 0x000fe2000001ff00 */
[----:B------:R-:W-:Y:S01]  /*0780*/  IMAD.WIDE.U32 R16, R242, c[0x0][0x178], R238 ;  /* 0x00005e00f2107a25 */ /* 0x000fe200078e00ee */
[----:B------:R-:W-:Y:S01]  /*0790*/  P2R R4, PR, RZ, 0x1 ;  /* 0x00000001ff047803 */ /* 0x000fe20000000000 */
[----:B------:R-:W-:Y:S01]  /*07a0*/  CS2R R120, SRZ ;  /* 0x0000000000787805 */ /* 0x000fe2000001ff00 */
[----:B------:R-:W-:Y:S01]  /*07b0*/  @!P2 ISETP.GE.AND P0, PT, R0, 0x41, PT ;  /* 0x000000410000a80c */ /* 0x000fe20003f06270 */
[----:B------:R1:W-:Y:S01]  /*07c0*/  LDGSTS.E.BYPASS.LTC128B.128 [R236+0x7880], [R2.64], !P1 ;  /* 0x0788000002ec7fae */ /* 0x0003e2000c901d4e */
[C---:B------:R-:W-:Y:S01]  /*07d0*/  LEA R6, P1, R7.reuse, R2, 0x6 ;  /* 0x0000000207067211 */ /* 0x040fe200078230ff */
[----:B------:R-:W-:Y:S01]  /*07e0*/  IMAD.MOV.U32 R250, RZ, RZ, R16 ;  /* 0x000000fffffa7224 */ /* 0x000fe200078e0010 */
[----:B------:R-:W-:Y:S01]  /*07f0*/  CS2R R118, SRZ ;  /* 0x0000000000767805 */ /* 0x000fe2000001ff00 */
[----:B------:R1:W-:Y:S01]  /*0800*/  LDGSTS.E.BYPASS.LTC128B.128 [R236+0xa080], [R2.64+0x80], !P6 ;  /* 0x0a08008002ec7fae */ /* 0x0003e2000f101d4e */
[----:B------:R-:W-:Y:S01]  /*0810*/  LEA.HI.X R7, R7, R3, R10, 0x6, P1 ;  /* 0x0000000307077211 */ /* 0x000fe200008f340a */
[----:B------:R-:W-:Y:S01]  /*0820*/  IMAD.U32 R10, RZ, RZ, UR7 ;  /* 0x00000007ff0a7e24 */ /* 0x000fe2000f8e00ff */
[----:B------:R-:W-:Y:S01]  /*0830*/  ISETP.NE.AND P1, PT, R4, RZ, PT ;  /* 0x000000ff0400720c */ /* 0x000fe20003f25270 */
[----:B------:R1:W-:Y:S01]  /*0840*/  LDGSTS.E.BYPASS.LTC128B.128 [R236+0xc880], [R2.64+0x100], !P5 ;  /* 0x0c88010002ec7fae */ /* 0x0003e2000e901d4e */
[C---:B------:R-:W-:Y:S01]  /*0850*/  ISETP.LT.OR P5, PT, R0.reuse, 0x21, P4 ;  /* 0x000000210000780c */ /* 0x040fe200027a1670 */
[----:B------:R-:W-:Y:S01]  /*0860*/  CS2R R116, SRZ ;  /* 0x0000000000747805 */ /* 0x000fe2000001ff00 */
[C---:B------:R-:W-:Y:S01]  /*0870*/  ISETP.LT.OR P6, PT, R0.reuse, 0x21, P3 ;  /* 0x000000210000780c */ /* 0x040fe20001fc1670 */
[----:B------:R2:W-:Y:S01]  /*0880*/  STL.64 [R1+0x8], R16 ;  /* 0x0000081001007387 */ /* 0x0005e20000100a00 */
[----:B------:R-:W-:Y:S01]  /*0890*/  @!P2 ISETP.LT.OR P3, PT, R0, 0x41, P4 ;  /* 0x000000410000a80c */ /* 0x000fe20002761670 */
[----:B------:R-:W-:Y:S01]  /*08a0*/  CS2R R114, SRZ ;  /* 0x0000000000727805 */ /* 0x000fe2000001ff00 */
[----:B------:R-:W-:Y:S01]  /*08b0*/  CS2R R112, SRZ ;  /* 0x0000000000707805 */ /* 0x000fe2000001ff00 */
[----:B------:R-:W-:Y:S01]  /*08c0*/  CS2R R82, SRZ ;  /* 0x0000000000527805 */ /* 0x000fe2000001ff00 */
[----:B------:R-:W-:Y:S01]  /*08d0*/  CS2R R80, SRZ ;  /* 0x0000000000507805 */ /* 0x000fe2000001ff00 */
[----:B------:R-:W-:Y:S01]  /*08e0*/  CS2R R78, SRZ ;  /* 0x00000000004e7805 */ /* 0x000fe2000001ff00 */
[----:B------:R-:W-:Y:S01]  /*08f0*/  CS2R R76, SRZ ;  /* 0x00000000004c7805 */ /* 0x000fe2000001ff00 */
[----:B------:R3:W-:Y:S01]  /*0900*/  LDGSTS.E.BYPASS.LTC128B.128 [R236+0x8880], [R6.64], !P1 ;  /* 0x0888000006ec7fae */ /* 0x0007e2000c901d4e */
        /* <DEDUP_REMOVED lines=14> */
[----:B-1----:R-:W-:Y:S01]  /*09f0*/  P2R R2, PR, RZ, 0x20 ;  /* 0x00000020ff027803 */ /* 0x002fe20000000000 */
[----:B------:R-:W-:Y:S01]  /*0a00*/  IMAD.U32 R3, RZ, RZ, UR6 ;  /* 0x00000006ff037e24 */ /* 0x000fe2000f8e00ff */
[----:B------:R-:W-:Y:S01]  /*0a10*/  @!P2 ISETP.GE.OR P5, PT, R238, c[0x0][0x1cc], !P0 ;  /* 0x00007300ee00aa0c */ /* 0x000fe200047a6670 */
[----:B------:R-:W-:Y:S01]  /*0a20*/  ULDC.64 UR6, c[0x0][0x1a8] ;  /* 0x00006a0000067ab9 */ /* 0x000fe20000000a00 */
[----:B------:R-:W-:Y:S01]  /*0a30*/  CS2R R38, SRZ ;  /* 0x0000000000267805 */ /* 0x000fe2000001ff00 */
[----:B------:R-:W-:Y:S01]  /*0a40*/  USHF.L.U32 UR5, UR6, 0x5, URZ ;  /* 0x0000000506057899 */ /* 0x000fe2000800063f */
[----:B------:R-:W-:Y:S01]  /*0a50*/  CS2R R36, SRZ ;  /* 0x0000000000247805 */ /* 0x000fe2000001ff00 */
[----:B------:R-:W-:Y:S01]  /*0a60*/  USHF.L.U64.HI UR7, UR6, UR20, UR7 ;  /* 0x0000001406077299 */ /* 0x000fe20008010207 */
[----:B------:R-:W-:Y:S01]  /*0a70*/  CS2R R42, SRZ ;  /* 0x00000000002a7805 */ /* 0x000fe2000001ff00 */
[----:B------:R-:W-:Y:S01]  /*0a80*/  CS2R R40, SRZ ;  /* 0x0000000000287805 */ /* 0x000fe2000001ff00 */
[----:B------:R-:W-:Y:S01]  /*0a90*/  CS2R R46, SRZ ;  /* 0x00000000002e7805 */ /* 0x000fe2000001ff00 */
[----:B------:R-:W-:Y:S01]  /*0aa0*/  CS2R R44, SRZ ;  /* 0x00000000002c7805 */ /* 0x000fe2000001ff00 */
[----:B------:R-:W-:Y:S01]  /*0ab0*/  CS2R R34, SRZ ;  /* 0x0000000000227805 */ /* 0x000fe2000001ff00 */
[----:B------:R-:W-:Y:S01]  /*0ac0*/  CS2R R32, SRZ ;  /* 0x0000000000207805 */ /* 0x000fe2000001ff00 */
[----:B------:R-:W-:Y:S01]  /*0ad0*/  CS2R R30, SRZ ;  /* 0x00000000001e7805 */ /* 0x000fe2000001ff00 */
[----:B------:R-:W-:Y:S01]  /*0ae0*/  P2R R11, PR, RZ, 0x20 ;  /* 0x00000020ff0b7803 */ /* 0x000fe20000000000 */
[----:B------:R-:W-:Y:S01]  /*0af0*/  CS2R R28, SRZ ;  /* 0x00000000001c7805 */ /* 0x000fe2000001ff00 */
[----:B------:R-:W-:Y:S01]  /*0b00*/  @!P2 ISETP.GE.OR P5, PT, R13, c[0x0][0x1cc], !P0 ;  /* 0x000073000d00aa0c */ /* 0x000fe200047a6670 */
[----:B------:R-:W-:Y:S01]  /*0b10*/  CS2R R26, SRZ ;  /* 0x00000000001a7805 */ /* 0x000fe2000001ff00 */
[----:B------:R-:W-:-:S02]  /*0b20*/  ISETP.NE.AND P0, PT, R2, RZ, PT ;  /* 0x000000ff0200720c */ /* 0x000fc40003f05270 */
[----:B------:R-:W-:-:S04]  /*0b30*/  @!P2 LEA R2, P1, R3, R6, 0x1 ;  /* 0x000000060302a211 */ /* 0x000fc800078208ff */
[----:B------:R-:W-:Y:S02]  /*0b40*/  @!P2 LEA.HI.X R3, R3, R7, R10, 0x1, P1 ;  /* 0x000000070303a211 */ /* 0x000fe400008f0c0a */
[----:B------:R-:W-:-:S05]  /*0b50*/  ISETP.NE.AND P1, PT, R11, RZ, PT ;  /* 0x000000ff0b00720c */ /* 0x000fca0003f25270 */
[----:B------:R3:W-:Y:S01]  /*0b60*/  LDGSTS.E.BYPASS.LTC128B.128 [R236+0xb080], [R6.64+0x80], !P0 ;  /* 0x0b08008006ec7fae */ /* 0x0007e2000c101d4e */
[----:B------:R-:W-:-:S03]  /*0b70*/  LEA R4, P0, R8, c[0x0][0x190], 0x1 ;  /* 0x0000640008047a11 */ /* 0x000fc600078008ff */
[----:B------:R3:W-:Y:S01]  /*0b80*/  LDGSTS.E.BYPASS.LTC128B.128 [R236+0xd880], [R6.64+0x100], !P6 ;  /* 0x0d88010006ec7fae */ /* 0x0007e2000f101d4e */
[----:B------:R-:W-:Y:S02]  /*0b90*/  ISETP.GE.AND P6, PT, R238, c[0x0][0x19c], PT ;  /* 0x00006700ee007a0c */ /* 0x000fe40003fc6270 */
[----:B------:R-:W-:Y:S01]  /*0ba0*/  LEA.HI.X R5, R8, c[0x0][0x194], R5, 0x1, P0 ;  /* 0x0000650008057a11 */ /* 0x000fe200000f0c05 */
[----:B------:R1:W-:Y:S01]  /*0bb0*/  @!P2 LDGSTS.E.BYPASS.LTC128B.128 [R236+0x9880], [R2.64], !P1 ;  /* 0x0988000002ecafae */ /* 0x0003e2000c901d4e */
[----:B------:R-:W-:-:S03]  /*0bc0*/  ISETP.LT.OR P4, PT, R0, 0x1, P6 ;  /* 0x000000010000780c */ /* 0x000fc60003781670 */
[----:B------:R1:W-:Y:S01]  /*0bd0*/  @!P2 LDGSTS.E.BYPASS.LTC128B.128 [R236+0xc080], [R2.64+0x80], !P3 ;  /* 0x0c08008002ecafae */ /* 0x0003e2000d901d4e */
[----:B------:R-:W-:-:S03]  /*0be0*/  ISETP.GE.AND P3, PT, R13, c[0x0][0x19c], PT ;  /* 0x000067000d007a0c */ /* 0x000fc60003f66270 */
[----:B------:R1:W-:Y:S01]  /*0bf0*/  @!P2 LDGSTS.E.BYPASS.LTC128B.128 [R236+0xe880], [R2.64+0x100], !P5 ;  /* 0x0e88010002ecafae */ /* 0x0003e2000e901d4e */
[----:B------:R-:W-:-:S04]  /*0c00*/  ISETP.GE.AND P5, PT, R247, c[0x0][0x19c], PT ;  /* 0x00006700f7007a0c */ /* 0x000fc80003fa6270 */
[C---:B------:R-:W-:Y:S01]  /*0c10*/  ISETP.LT.OR P1, PT, R0.reuse, 0x1, P5 ;  /* 0x000000010000780c */ /* 0x040fe20002f21670 */
[----:B------:R4:W-:Y:S01]  /*0c20*/  LDGSTS.E.BYPASS.LTC128B.128 [R236+0x80], [R4.64], !P4 ;  /* 0x0008000004ec7fae */ /* 0x0009e2000e101d4e */
[----:B------:R-:W-:Y:S02]  /*0c30*/  ISETP.LT.OR P4, PT, R0, 0x21, P6 ;  /* 0x000000210000780c */ /* 0x000fe40003781670 */
[----:B------:R-:W-:Y:S01]  /*0c40*/  ISETP.GE.AND P6, PT, R238, c[0x0][0x16c], PT ;  /* 0x00005b00ee007a0c */ /* 0x000fe20003fc6270 */
[----:B---3--:R-:W-:-:S03]  /*0c50*/  IMAD.MOV.U32 R6, RZ, RZ, c[0x0][0x1a8] ;  /* 0x00006a00ff067624 */ /* 0x008fc600078e00ff */
[----:B------:R-:W-:-:S05]  /*0c60*/  SEL R7, RZ, 0x1, P6 ;  /* 0x00000001ff077807 */ /* 0x000fca0003000000 */
[----:B------:R4:W-:Y:S01]  /*0c70*/  LDGSTS.E.BYPASS.LTC128B.128 [R236+0x2880], [R4.64+0x80], !P1 ;  /* 0x0288008004ec7fae */ /* 0x0009e2000c901d4e */
[----:B------:R-:W-:Y:S01]  /*0c80*/  ISETP.LT.OR P1, PT, R0, 0x21, P5 ;  /* 0x000000210000780c */ /* 0x000fe20002f21670 */
[----:B-1----:R-:W-:Y:S01]  /*0c90*/  IMAD.MOV.U32 R3, RZ, RZ, c[0x0][0x1ac] ;  /* 0x00006b00ff037624 */ /* 0x002fe200078e00ff */
[----:B------:R-:W-:-:S04]  /*0ca0*/  LEA R2, P0, R6, R4, 0x6 ;  /* 0x0000000406027211 */ /* 0x000fc800078030ff */
[----:B------:R-:W-:Y:S01]  /*0cb0*/  LEA.HI.X R3, R6, R5, R3, 0x6, P0 ;  /* 0x0000000506037211 */ /* 0x000fe200000f3403 */
[----:B------:R-:W-:Y:S01]  /*0cc0*/  IMAD.U32 R6, RZ, RZ, UR7 ;  /* 0x00000007ff067e24 */ /* 0x000fe2000f8e00ff */
[----:B------:R-:W-:Y:S01]  /*0cd0*/  ISETP.LT.OR P0, PT, R0, 0x1, P3 ;  /* 0x000000010000780c */ /* 0x000fe20001f01670 */
[----:B------:R-:W-:Y:S02]  /*0ce0*/  ULDC.64 UR6, c[0x0][0x188] ;  /* 0x0000620000067ab9 */ /* 0x000fe40000000a00 */
[----:B------:R-:W-:Y:S02]  /*0cf0*/  UIMAD.WIDE.U32 UR12, UR8, UR6, URZ ;  /* 0x00000006080c72a5 */ /* 0x000fe4000f8e003f */
[----:B------:R-:W-:-:S08]  /*0d00*/  UIMAD UR6, UR4, UR6, URZ ;  /* 0x00000006040672a4 */ /* 0x000fd0000f8e023f */
[----:B------:R4:W-:Y:S01]  /*0d10*/  LDGSTS.E.BYPASS.LTC128B.128 [R236+0x5080], [R4.64+0x100], !P0 ;  /* 0x0508010004ec7fae */ /* 0x0009e2000c101d4e */
[----:B------:R-:W-:-:S03]  /*0d20*/  ISETP.LT.OR P0, PT, R0, 0x21, P3 ;  /* 0x000000210000780c */ /* 0x000fc60001f01670 */
[----:B------:R1:W-:Y:S01]  /*0d30*/  LDGSTS.E.BYPASS.LTC128B.128 [R236+0x1080], [R2.64], !P4 ;  /* 0x0108000002ec7fae */ /* 0x0003e2000e101d4e */
[----:B------:R-:W-:-:S03]  /*0d40*/  ISETP.GE.AND P4, PT, R247, c[0x0][0x16c], PT ;  /* 0x00005b00f7007a0c */ /* 0x000fc60003f86270 */
[----:B------:R1:W-:Y:S01]  /*0d50*/  LDGSTS.E.BYPASS.LTC128B.128 [R236+0x3880], [R2.64+0x80], !P1 ;  /* 0x0388008002ec7fae */ /* 0x0003e2000c901d4e */
[----:B------:R-:W-:Y:S02]  /*0d60*/  @!P2 ISETP.LT.OR P1, PT, R0, 0x41, P5 ;  /* 0x000000410000a80c */ /* 0x000fe40002f21670 */
[----:B------:R-:W-:-:S03]  /*0d70*/  ISETP.GT.AND P5, PT, R240, 0xf, PT ;  /* 0x0000000ff000780c */ /* 0x000fc60003fa4270 */
[----:B------:R1:W-:Y:S04]  /*0d80*/  LDGSTS.E.BYPASS.LTC128B.128 [R236+0x6080], [R2.64+0x100], !P0 ;  /* 0x0608010002ec7fae */ /* 0x0003e8000c101d4e */
[----:B------:R-:W-:-:S04]  /*0d90*/  @P4 LOP3.LUT R246, R246, 0x2, RZ, 0xfc, !PT ;  /* 0x00000002f6f64812 */ /* 0x000fc800078efcff */
[----:B------:R-:W-:-:S04]  /*0da0*/  LOP3.LUT R246, R246, 0xfffffffe, RZ, 0xc0, !PT ;  /* 0xfffffffef6f67812 */ /* 0x000fc800078ec0ff */
[----:B------:R-:W-:Y:S01]  /*0db0*/  @P6 LOP3.LUT R246, R246, 0x1, RZ, 0xfc, !PT ;  /* 0x00000001f6f66812 */ /* 0x000fe200078efcff */
[----:B----4-:R-:W-:Y:S01]  /*0dc0*/  IMAD.U32 R5, RZ, RZ, UR5 ;  /* 0x00000005ff057e24 */ /* 0x010fe2000f8e00ff */
[----:B------:R-:W-:Y:S01]  /*0dd0*/  SEL R4, RZ, 0xffffffff, P4 ;  /* 0xffffffffff047807 */ /* 0x000fe20002000000 */
[----:B------:R-:W-:Y:S01]  /*0de0*/  UIMAD UR5, UR8, UR7, UR6 ;  /* 0x00000007080572a4 */ /* 0x000fe2000f8e0206 */
[----:B------:R-:W-:Y:S02]  /*0df0*/  ISETP.GE.AND P4, PT, R238, c[0x0][0x19c], PT ;  /* 0x00006700ee007a0c */ /* 0x000fe40003f86270 */
[----:B------:R-:W-:Y:S01]  /*0e00*/  ISETP.GE.AND P6, PT, R13, c[0x0][0x16c], PT ;  /* 0x00005b000d007a0c */ /* 0x000fe20003fc6270 */
[----:B------:R-:W-:Y:S01]  /*0e10*/  IMAD.SHL.U32 R8, R4, 0x2, RZ ;  /* 0x0000000204087824 */ /* 0x000fe200078e00ff */
[C---:B------:R-:W-:Y:S01]  /*0e20*/  @!P2 LEA R4, P0, R5.reuse, R2, 0x1 ;  /* 0x000000020504a211 */ /* 0x040fe200078008ff */
[----:B------:R-:W-:Y:S02]  /*0e30*/  UIADD3 UR5, UR13, UR5, URZ ;  /* 0x000000050d057290 */ /* 0x000fe4000fffe03f */
[----:B------:R-:W-:Y:S01]  /*0e40*/  ULDC.64 UR6, c[0x0][0x278] ;  /* 0x00009e0000067ab9 */ /* 0x000fe20000000a00 */
[----:B------:R-:W-:Y:S01]  /*0e50*/  @!P2 LEA.HI.X R5, R5, R3, R6, 0x1, P0 ;  /* 0x000000030505a211 */ /* 0x000fe200000f0c06 */
[----:B------:R-:W-:Y:S01]  /*0e60*/  UIMAD UR11, UR4, UR6, URZ ;  /* 0x00000006040b72a4 */ /* 0x000fe2000f8e023f */
[----:B------:R-:W-:Y:S01]  /*0e70*/  @!P2 ISETP.LT.OR P0, PT, R0, 0x41, P4 ;  /* 0x000000410000a80c */ /* 0x000fe20002701670 */
[----:B-1----:R-:W-:Y:S01]  /*0e80*/  IMAD R2, R243, c[0x0][0x178], RZ ;  /* 0x00005e00f3027a24 */ /* 0x002fe200078e02ff */
[----:B------:R-:W-:Y:S01]  /*0e90*/  LOP3.LUT R7, R8, 0x2, R7, 0xe2, !PT ;  /* 0x0000000208077812 */ /* 0x000fe200078ee207 */
[----:B------:R-:W-:Y:S01]  /*0ea0*/  IMAD R8, R86, c[0x0][0x180], RZ ;  /* 0x0000600056087a24 */ /* 0x000fe200078e02ff */
[----:B------:R-:W-:Y:S01]  /*0eb0*/  SEL R6, RZ, 0x4, P6 ;  /* 0x00000004ff067807 */ /* 0x000fe20003000000 */
[----:B------:R-:W-:Y:S01]  /*0ec0*/  IMAD R2, R242, c[0x0][0x17c], R2 ;  /* 0x00005f00f2027a24 */ /* 0x000fe200078e0202 */
[----:B------:R-:W-:Y:S01]  /*0ed0*/  @!P2 ISETP.LT.OR P4, PT, R0, 0x41, P3 ;  /* 0x000000410000a80c */ /* 0x000fe20001f81670 */
[----:B------:R-:W-:Y:S01]  /*0ee0*/  IMAD R8, R85, c[0x0][0x184], R8 ;  /* 0x0000610055087a24 */ /* 0x000fe200078e0208 */
[----:B------:R-:W-:Y:S01]  /*0ef0*/  LOP3.LUT R6, R7, R6, RZ, 0xfc, !PT ;  /* 0x0000000607067212 */ /* 0x000fe200078efcff */
[----:B------:R-:W-:Y:S01]  /*0f00*/  IMAD.IADD R251, R17, 0x1, R2 ;  /* 0x0000000111fb7824 */ /* 0x000fe200078e0202 */
[----:B------:R-:W-:Y:S01]  /*0f10*/  UIMAD.WIDE.U32 UR16, UR8, UR6, URZ ;  /* 0x00000006081072a5 */ /* 0x000fe2000f8e003f */
[----:B--2---:R-:W-:Y:S01]  /*0f20*/  IMAD.WIDE.U32 R16, R242, c[0x0][0x208], R238 ;  /* 0x00008200f2107a25 */ /* 0x004fe200078e00ee */
[----:B------:R-:W-:Y:S01]  /*0f30*/  LOP3.LUT R0, R6, 0x1, RZ, 0xc0, !PT ;  /* 0x0000000106007812 */ /* 0x000fe200078ec0ff */
[----:B------:R1:W-:Y:S01]  /*0f40*/  @!P2 LDGSTS.E.BYPASS.LTC128B.128 [R236+0x2080], [R4.64], !P0 ;  /* 0x0208000004ecafae */ /* 0x0003e2000c101d4e */
[----:B------:R-:W-:Y:S01]  /*0f50*/  UIMAD UR11, UR8, UR7, UR11 ;  /* 0x00000007080b72a4 */ /* 0x000fe2000f8e020b */
[----:B------:R-:W-:Y:S01]  /*0f60*/  IMAD.WIDE.U32 R2, R85, c[0x0][0x180], R250 ;  /* 0x0000600055027a25 */ /* 0x000fe200078e00fa */
[----:B------:R-:W-:Y:S01]  /*0f70*/  ISETP.NE.U32.AND P3, PT, R0, 0x1, PT ;  /* 0x000000010000780c */ /* 0x000fe20003f65070 */
[----:B------:R1:W-:Y:S01]  /*0f80*/  @!P2 LDGSTS.E.BYPASS.LTC128B.128 [R236+0x4880], [R4.64+0x80], !P1 ;  /* 0x0488008004ecafae */ /* 0x0003e2000c901d4e */
[----:B------:R-:W-:Y:S01]  /*0f90*/  ULDC.64 UR6, c[0x0][0x218] ;  /* 0x0000860000067ab9 */ /* 0x000fe20000000a00 */
[----:B------:R-:W-:Y:S01]  /*0fa0*/  IMAD R0, R243, c[0x0][0x208], RZ ;  /* 0x00008200f3007a24 */ /* 0x000fe200078e02ff */
[----:B------:R-:W-:Y:S01]  /*0fb0*/  IADD3 R7, P0, R2, UR12, RZ ;  /* 0x0000000c02077c10 */ /* 0x000fe2000ff1e0ff */
[----:B------:R1:W-:Y:S01]  /*0fc0*/  @!P2 LDGSTS.E.BYPASS.LTC128B.128 [R236+0x7080], [R4.64+0x100], !P4 ;  /* 0x0708010004ecafae */ /* 0x0003e2000e101d4e */
[----:B------:R-:W-:Y:S01]  /*0fd0*/  LOP3.LUT P2, RZ, R6, 0x2, RZ, 0xc0, !PT ;  /* 0x0000000206ff7812 */ /* 0x000fe2000784c0ff */
[----:B------:R-:W-:Y:S01]  /*0fe0*/  IMAD R0, R242, c[0x0][0x20c], R0 ;  /* 0x00008300f2007a24 */ /* 0x000fe200078e0200 */
[----:B------:R-:W-:Y:S01]  /*0ff0*/  IADD3.X R3, R3, UR5, R8, P0, !PT ;  /* 0x0000000503037c10 */ /* 0x000fe200087fe408 */
[----:B------:R-:W0:Y:S01]  /*1000*/  LDGDEPBAR ;  /* 0x00000000000079af */ /* 0x000e220000000000 */
[C---:B------:R-:W-:Y:S01]  /*1010*/  LEA R2, P0, R7.reuse, c[0x0][0x160], 0x1 ;  /* 0x0000580007027a11 */ /* 0x040fe200078008ff */
[----:B------:R-:W-:Y:S01]  /*1020*/  UIMAD.WIDE.U32 UR18, UR8, UR6, URZ ;  /* 0x00000006081272a5 */ /* 0x000fe2000f8e003f */
[----:B------:R-:W-:Y:S01]  /*1030*/  LOP3.LUT P4, RZ, R6, 0x4, RZ, 0xc0, !PT ;  /* 0x0000000406ff7812 */ /* 0x000fe2000788c0ff */
[----:B------:R-:W-:Y:S01]  /*1040*/  UIMAD UR6, UR4, UR6, URZ ;  /* 0x00000006040672a4 */ /* 0x000fe2000f8e023f */
[----:B------:R-:W-:Y:S01]  /*1050*/  LEA.HI.X R3, R7, c[0x0][0x164], R3, 0x1, P0 ;  /* 0x0000590007037a11 */ /* 0x000fe200000f0c03 */
[----:B------:R-:W-:Y:S01]  /*1060*/  IMAD R6, R86, c[0x0][0x270], RZ ;  /* 0x00009c0056067a24 */ /* 0x000fe200078e02ff */
[C---:B------:R-:W-:Y:S01]  /*1070*/  ISETP.LT.OR P0, PT, R12.reuse, 0x1, P3 ;  /* 0x000000010c00780c */ /* 0x040fe20001f01670 */
[----:B------:R-:W-:Y:S01]  /*1080*/  IMAD.IADD R249, R17, 0x1, R0 ;  /* 0x0000000111f97824 */ /* 0x000fe200078e0200 */
[C---:B------:R-:W-:Y:S01]  /*1090*/  ISETP.LT.OR P1, PT, R12.reuse, 0x1, !P2 ;  /* 0x000000010c00780c */ /* 0x040fe20005721670 */
[----:B------:R-:W-:Y:S01]  /*10a0*/  IMAD.MOV.U32 R248, RZ, RZ, R16 ;  /* 0x000000fffff87224 */ /* 0x000fe200078e0010 */
[----:B------:R-:W-:Y:S01]  /*10b0*/  UIADD3 UR11, UR17, UR11, URZ ;  /* 0x0000000b110b7290 */ /* 0x000fe2000fffe03f */
[C---:B------:R-:W-:Y:S01]  /*10c0*/  IMAD R0, R85.reuse, c[0x0][0x274], R6 ;  /* 0x00009d0055007a24 */ /* 0x040fe200078e0206 */
[----:B------:R-:W-:Y:S01]  /*10d0*/  UIMAD UR7, UR8, UR7, UR6 ;  /* 0x00000007080772a4 */ /* 0x000fe2000f8e0206 */
[----:B------:R-:W-:Y:S01]  /*10e0*/  IMAD.WIDE.U32 R6, R85, c[0x0][0x210], R248 ;  /* 0x0000840055067a25 */ /* 0x000fe200078e00f8 */
[----:B------:R-:W-:Y:S01]  /*10f0*/  ISETP.LT.OR P2, PT, R12, 0x21, !P2 ;  /* 0x000000210c00780c */ /* 0x000fe20005741670 */
[----:B------:R2:W-:Y:S01]  /*1100*/  STL.64 [R1], R16 ;  /* 0x0000001001007387 */ /* 0x0005e20000100a00 */
[----:B------:R-:W-:-:S03]  /*1110*/  UIADD3 UR9, UR19, UR7, URZ ;  /* 0x0000000713097290 */ /* 0x000fc6000fffe03f */
[----:B------:R3:W-:Y:S01]  /*1120*/  LDGSTS.E.BYPASS.LTC128B.128 [R236+0xf080], [R2.64], !P0 ;  /* 0x0f08000002ec7fae */ /* 0x0007e2000c101d4e */
[----:B------:R-:W-:Y:S01]  /*1130*/  IADD3 R8, P0, R2, UR22, RZ ;  /* 0x0000001602087c10 */ /* 0x000fe2000ff1e0ff */
[----:B------:R-:W-:Y:S01]  /*1140*/  ULDC.64 UR6, c[0x0][0x208] ;  /* 0x0000820000067ab9 */ /* 0x000fe20000000a00 */
[----:B-1----:R-:W-:Y:S01]  /*1150*/  IMAD.WIDE.U32 R4, R85, c[0x0][0x270], R244 ;  /* 0x00009c0055047a25 */ /* 0x002fe200078e00f4 */
[----:B------:R3:W-:Y:S01]  /*1160*/  LDGSTS.E.BYPASS.LTC128B.128 [R236+0x11080], [R2.64+0x80], !P1 ;  /* 0x1108008002ec7fae */ /* 0x0007e2000c901d4e */
[----:B------:R-:W-:Y:S01]  /*1170*/  IADD3.X R9, R3, UR21, RZ, P0, !PT ;  /* 0x0000001503097c10 */ /* 0x000fe200087fe4ff */
[----:B------:R-:W-:Y:S01]  /*1180*/  USHF.L.U32 UR23, UR6, 0x5, URZ ;  /* 0x0000000506177899 */ /* 0x000fe2000800063f */
[C---:B------:R-:W-:Y:S01]  /*1190*/  ISETP.LT.OR P0, PT, R12.reuse, 0x1, !P4 ;  /* 0x000000010c00780c */ /* 0x040fe20006701670 */
[----:B------:R-:W-:Y:S01]  /*11a0*/  USHF.L.U64.HI UR7, UR6, UR20, UR7 ;  /* 0x0000001406077299 */ /* 0x000fe20008010207 */
[C---:B------:R-:W-:Y:S02]  /*11b0*/  ISETP.LT.OR P1, PT, R12.reuse, 0x21, P3 ;  /* 0x000000210c00780c */ /* 0x040fe40001f21670 */
[----:B------:R-:W-:Y:S01]  /*11c0*/  ISETP.LT.OR P3, PT, R12, 0x21, !P4 ;  /* 0x000000210c00780c */ /* 0x000fe20006761670 */
[----:B------:R-:W-:Y:S01]  /*11d0*/  USHF.L.U64.HI UR7, UR23, 0x1, UR7 ;  /* 0x0000000117077899 */ /* 0x000fe20008010207 */
[----:B------:R-:W-:-:S07]  /*11e0*/  ISETP.GE.AND P4, PT, R238, c[0x0][0x1fc], PT ;  /* 0x00007f00ee007a0c */ /* 0x000fce0003f86270 */
[----:B------:R3:W-:Y:S01]  /*11f0*/  LDGSTS.E.BYPASS.LTC128B.128 [R236+0x13080], [R2.64+0x100], !P0 ;  /* 0x1308010002ec7fae */ /* 0x0007e2000c101d4e */
[----:B------:R-:W-:Y:S01]  /*1200*/  IADD3 R10, P0, R4, UR16, RZ ;  /* 0x00000010040a7c10 */ /* 0x000fe2000ff1e0ff */
[----:B------:R-:W-:Y:S02]  /*1210*/  IMAD R4, R86, c[0x0][0x210], RZ ;  /* 0x0000840056047a24 */ /* 0x000fe400078e02ff */
[----:B------:R1:W-:Y:S01]  /*1220*/  LDGSTS.E.BYPASS.LTC128B.128 [R236+0x10080], [R8.64], !P1 ;  /* 0x1008000008ec7fae */ /* 0x0003e2000c901d4e */
[----:B------:R-:W-:Y:S01]  /*1230*/  IADD3.X R11, R5, UR11, R0, P0, !PT ;  /* 0x0000000b050b7c10 */ /* 0x000fe200087fe400 */
[----:B------:R-:W-:Y:S01]  /*1240*/  IMAD R4, R85, c[0x0][0x214], R4 ;  /* 0x0000850055047a24 */ /* 0x000fe200078e0204 */
[----:B------:R-:W-:-:S04]  /*1250*/  IADD3 R0, P0, R6, UR18, RZ ;  /* 0x0000001206007c10 */ /* 0x000fc8000ff1e0ff */
[----:B------:R-:W-:Y:S02]  /*1260*/  IADD3.X R6, R7, UR9, R4, P0, !PT ;  /* 0x0000000907067c10 */ /* 0x000fe400087fe404 */
[----:B------:R-:W-:-:S04]  /*1270*/  LEA R4, P0, R0, c[0x0][0x1f0], 0x1 ;  /* 0x00007c0000047a11 */ /* 0x000fc800078008ff */
[----:B------:R-:W-:Y:S01]  /*1280*/  LEA.HI.X R5, R0, c[0x0][0x1f4], R6, 0x1, P0 ;  /* 0x00007d0000057a11 */ /* 0x000fe200000f0c06 */
[----:B------:R-:W-:Y:S01]  /*1290*/  IMAD.U32 R0, RZ, RZ, UR22 ;  /* 0x00000016ff007e24 */ /* 0x000fe2000f8e00ff */
[----:B------:R-:W-:-:S04]  /*12a0*/  USHF.L.U32 UR22, UR23, 0x1, URZ ;  /* 0x0000000117167899 */ /* 0x000fc8000800063f */
[----:B------:R-:W-:-:S04]  /*12b0*/  IADD3 R6, P1, P0, R0, 0x80, R2 ;  /* 0x0000008000067810 */ /* 0x000fc8000783e002 */
[--C-:B------:R-:W-:Y:S02]  /*12c0*/  IADD3.X R7, RZ, UR21, R3.reuse, P1, P0 ;  /* 0x00000015ff077c10 */ /* 0x100fe40008fe0403 */
[----:B---3--:R-:W-:Y:S01]  /*12d0*/  IADD3 R2, P1, P0, R0, 0x100, R2 ;  /* 0x0000010000027810 */ /* 0x008fe2000783e002 */
[----:B------:R-:W-:Y:S02]  /*12e0*/  IMAD.U32 R0, RZ, RZ, UR22 ;  /* 0x00000016ff007e24 */ /* 0x000fe4000f8e00ff */
[----:B------:R3:W-:Y:S01]  /*12f0*/  LDGSTS.E.BYPASS.LTC128B.128 [R236+0x12080], [R6.64], !P2 ;  /* 0x1208000006ec7fae */ /* 0x0007e2000d101d4e */
[----:B------:R-:W-:Y:S01]  /*1300*/  IADD3.X R3, RZ, UR21, R3, P1, P0 ;  /* 0x00000015ff037c10 */ /* 0x000fe20008fe0403 */
[----:B-1----:R-:W-:Y:S01]  /*1310*/  IMAD R9, R86, c[0x0][0x288], RZ ;  /* 0x0000a20056097a24 */ /* 0x002fe200078e02ff */
[----:B--2---:R-:W-:Y:S01]  /*1320*/  IADD3 R16, P1, P0, R0, 0x100, R4 ;  /* 0x0000010000107810 */ /* 0x004fe2000783e004 */
[----:B------:R-:W-:Y:S01]  /*1330*/  @!P5 IMAD.SHL.U32 R0, R240, 0x10, RZ ;  /* 0x00000010f000d824 */ /* 0x000fe200078e00ff */
[----:B------:R-:W-:Y:S01]  /*1340*/  ISETP.GE.AND P2, PT, R13, c[0x0][0x1fc], PT ;  /* 0x00007f000d007a0c */ /* 0x000fe20003f46270 */
[----:B------:R1:W-:Y:S01]  /*1350*/  LDGSTS.E.BYPASS.LTC128B.128 [R236+0x14080], [R2.64], !P3 ;  /* 0x1408000002ec7fae */ /* 0x0003e2000d901d4e */
[----:B------:R-:W-:Y:S01]  /*1360*/  IADD3.X R17, RZ, UR7, R5, P1, P0 ;  /* 0x00000007ff117c10 */ /* 0x000fe20008fe0405 */
[----:B------:R-:W-:Y:S01]  /*1370*/  IMAD R9, R85, c[0x0][0x28c], R9 ;  /* 0x0000a30055097a24 */ /* 0x000fe200078e0209 */
[----:B------:R-:W-:-:S02]  /*1380*/  ISETP.GE.AND P3, PT, R247, c[0x0][0x1fc], PT ;  /* 0x00007f00f7007a0c */ /* 0x000fc40003f66270 */
[----:B------:R-:W-:Y:S02]  /*1390*/  ISETP.LT.OR P1, PT, R12, 0x1, P4 ;  /* 0x000000010c00780c */ /* 0x000fe40002721670 */
[CC--:B------:R-:W-:Y:S02]  /*13a0*/  LEA.HI R13, R14.reuse, R240.reuse, RZ, 0x2 ;  /* 0x000000f00e0d7211 */ /* 0x0c0fe400078f10ff */
[----:B---3--:R-:W-:Y:S02]  /*13b0*/  LEA.HI R7, R14, R240, RZ, 0x4 ;  /* 0x000000f00e077211 */ /* 0x008fe400078f20ff */
        /* <DEDUP_REMOVED lines=8> */
[----:B------:R-:W-:Y:S01]  /*1440*/  IADD3 R10, P0, R4, UR22, RZ ;  /* 0x00000016040a7c10 */ /* 0x000fe2000ff1e0ff */
[----:B------:R-:W-:Y:S02]  /*1450*/  ULDC UR22, c[0x0][0x168] ;  /* 0x00005a0000167ab9 */ /* 0x000fe40000000800 */
[----:B------:R-:W-:Y:S01]  /*1460*/  UISETP.GE.AND UP0, UPT, UR22, 0x1, UPT ;  /* 0x000000011600788c */ /* 0x000fe2000bf06270 */
[----:B------:R-:W-:Y:S01]  /*1470*/  IADD3.X R11, R5, UR7, RZ, P0, !PT ;  /* 0x00000007050b7c10 */ /* 0x000fe200087fe4ff */
[----:B------:R-:W-:Y:S01]  /*1480*/  ULDC.64 UR6, c[0x0][0x290] ;  /* 0x0000a40000067ab9 */ /* 0x000fe20000000a00 */
[----:B------:R-:W-:Y:S01]  /*1490*/  ISETP.LT.OR P0, PT, R12, 0x1, P2 ;  /* 0x000000010c00780c */ /* 0x000fe20001701670 */
[----:B------:R-:W-:Y:S02]  /*14a0*/  UIMAD UR20, UR4, UR6, URZ ;  /* 0x00000006041472a4 */ /* 0x000fe4000f8e023f */
[----:B------:R-:W-:-:S02]  /*14b0*/  UIMAD.WIDE.U32 UR24, UR8, UR6, URZ ;  /* 0x00000006081872a5 */ /* 0x000fc4000f8e003f */
[----:B------:R-:W-:Y:S01]  /*14c0*/  UIMAD UR20, UR8, UR7, UR20 ;  /* 0x00000007081472a4 */ /* 0x000fe2000f8e0214 */
[----:B-1----:R-:W-:Y:S01]  /*14d0*/  SHF.R.S32.HI R0, RZ, 0x2, R13 ;  /* 0x00000002ff007819 */ /* 0x002fe2000001140d */
[----:B------:R-:W-:Y:S02]  /*14e0*/  IMAD.WIDE.U32 R2, R85, c[0x0][0x288], R244 ;  /* 0x0000a20055027a25 */ /* 0x000fe400078e00f4 */
[----:B------:R-:W-:-:S04]  /*14f0*/  UIADD3 UR20, UR25, UR20, URZ ;  /* 0x0000001419147290 */ /* 0x000fc8000fffe03f */
[----:B------:R2:W-:Y:S01]  /*1500*/  LDGSTS.E.BYPASS.LTC128B.128 [R236+0x1f080], [R4.64+0x100], !P0 ;  /* 0x1f08010004ec7fae */ /* 0x0005e2000c101d4e */
[----:B------:R-:W-:-:S13]  /*1510*/  ISETP.LT.OR P0, PT, R12, 0x21, P4 ;  /* 0x000000210c00780c */ /* 0x000fda0002701670 */
[----:B------:R1:W-:Y:S01]  /*1520*/  LDGSTS.E.BYPASS.LTC128B.128 [R236+0x1c080], [R10.64], !P0 ;  /* 0x1c0800000aec7fae */ /* 0x0003e2000c101d4e */
[----:B------:R-:W-:-:S03]  /*1530*/  IADD3 R8, P0, R2, UR24, RZ ;  /* 0x0000001802087c10 */ /* 0x000fc6000ff1e0ff */
[----:B------:R1:W-:Y:S01]  /*1540*/  LDGSTS.E.BYPASS.LTC128B.128 [R236+0x1e080], [R10.64+0x80], !P1 ;  /* 0x1e0800800aec7fae */ /* 0x0003e2000c901d4e */
[----:B------:R-:W-:Y:S02]  /*1550*/  IADD3.X R9, R3, UR20, R9, P0, !PT ;  /* 0x0000001403097c10 */ /* 0x000fe400087fe409 */
[----:B------:R-:W-:Y:S02]  /*1560*/  SHF.R.S32.HI R3, RZ, 0x5, R24 ;  /* 0x00000005ff037819 */ /* 0x000fe40000011418 */
[----:B------:R-:W-:Y:S02]  /*1570*/  LEA R18, P0, R8, c[0x0][0x280], 0x2 ;  /* 0x0000a00008127a11 */ /* 0x000fe400078010ff */
[----:B--2---:R-:W-:Y:S02]  /*1580*/  SHF.R.S32.HI R5, RZ, 0x1f, R13 ;  /* 0x0000001fff057819 */ /* 0x004fe4000001140d */
[----:B------:R-:W-:Y:S02]  /*1590*/  SHF.R.S32.HI R4, RZ, 0x4, R7 ;  /* 0x00000004ff047819 */ /* 0x000fe40000011407 */
[----:B------:R-:W-:-:S02]  /*15a0*/  LEA.HI R5, R5, R0, RZ, 0x3 ;  /* 0x0000000005057211 */ /* 0x000fc400078f18ff */
[----:B------:R-:W-:Y:S02]  /*15b0*/  LEA.HI R6, R7, R4, RZ, 0x1 ;  /* 0x0000000407067211 */ /* 0x000fe400078f08ff */
[----:B------:R-:W-:Y:S02]  /*15c0*/  LOP3.LUT R2, R5, 0xfffffff8, RZ, 0xc0, !PT ;  /* 0xfffffff805027812 */ /* 0x000fe400078ec0ff */
[----:B------:R-:W-:Y:S02]  /*15d0*/  LOP3.LUT R5, R6, 0xfffffffe, RZ, 0xc0, !PT ;  /* 0xfffffffe06057812 */ /* 0x000fe400078ec0ff */
[----:B------:R-:W-:Y:S01]  /*15e0*/  LEA.HI.X R19, R8, c[0x0][0x284], R9, 0x2, P0 ;  /* 0x0000a10008137a11 */ /* 0x000fe200000f1409 */
[----:B------:R-:W-:Y:S01]  /*15f0*/  IMAD.IADD R84, R0, 0x1, -R2 ;  /* 0x0000000100547824 */ /* 0x000fe200078e0a02 */
[----:B------:R-:W-:Y:S01]  /*1600*/  LEA.HI R2, R14, R240, RZ, 0x7 ;  /* 0x000000f00e027211 */ /* 0x000fe200078f38ff */
[----:B------:R-:W-:Y:S01]  /*1610*/  IMAD.IADD R0, R4, 0x1, -R5 ;  /* 0x0000000104007824 */ /* 0x000fe200078e0a05 */
[----:B------:R-:W-:Y:S01]  /*1620*/  SHF.R.S32.HI R4, RZ, 0x1f, R24 ;  /* 0x0000001fff047819 */ /* 0x000fe20000011418 */
[----:B------:R-:W-:Y:S01]  /*1630*/  IMAD.SHL.U32 R8, R3, 0x100, RZ ;  /* 0x0000010003087824 */ /* 0x000fe200078e00ff */
[----:B------:R-:W-:Y:S01]  /*1640*/  LOP3.LUT R5, R7, 0xfffffff0, RZ, 0xc0, !PT ;  /* 0xfffffff007057812 */ /* 0x000fe200078ec0ff */
[----:B------:R-:W-:Y:S01]  /*1650*/  IMAD.SHL.U32 R9, R22, 0x8, RZ ;  /* 0x0000000816097824 */ /* 0x000fe200078e00ff */
[----:B------:R-:W-:-:S02]  /*1660*/  LEA.HI R4, R4, R3, RZ, 0x2 ;  /* 0x0000000304047211 */ /* 0x000fc400078f10ff */
[----:B------:R-:W-:Y:S01]  /*1670*/  SHF.R.S32.HI R21, RZ, 0x7, R2 ;  /* 0x00000007ff157819 */ /* 0x000fe20000011402 */
[----:B------:R-:W-:Y:S01]  /*1680*/  IMAD.IADD R2, R240, 0x1, -R5 ;  /* 0x00000001f0027824 */ /* 0x000fe200078e0a05 */
[----:B------:R-:W-:Y:S02]  /*1690*/  LOP3.LUT R5, R4, 0xfffffffc, RZ, 0xc0, !PT ;  /* 0xfffffffc04057812 */ /* 0x000fe400078ec0ff */
[----:B------:R-:W-:Y:S01]  /*16a0*/  ISETP.LT.OR P0, PT, R12, 0x21, P2 ;  /* 0x000000210c00780c */ /* 0x000fe20001701670 */
[C---:B------:R-:W-:Y:S01]  /*16b0*/  IMAD.SHL.U32 R4, R2.reuse, 0x10, RZ ;  /* 0x0000001002047824 */ /* 0x040fe200078e00ff */
[----:B------:R-:W-:Y:S01]  /*16c0*/  SHF.R.S32.HI R7, RZ, 0x1f, R2 ;  /* 0x0000001fff077819 */ /* 0x000fe20000011402 */
[----:B------:R-:W-:Y:S01]  /*16d0*/  IMAD.SHL.U32 R6, R21, 0x8, RZ ;  /* 0x0000000815067824 */ /* 0x000fe200078e00ff */
[----:B------:R-:W-:Y:S01]  /*16e0*/  LOP3.LUT P3, RZ, R2, 0x2, RZ, 0xc0, !PT ;  /* 0x0000000202ff7812 */ /* 0x000fe2000786c0ff */
[----:B------:R-:W-:Y:S01]  /*16f0*/  IMAD.IADD R12, R3, 0x1, -R5 ;  /* 0x00000001030c7824 */ /* 0x000fe200078e0a05 */
[----:B------:R-:W-:Y:S01]  /*1700*/  LOP3.LUT R3, R4, 0xf0, RZ, 0xc0, !PT ;  /* 0x000000f004037812 */ /* 0x000fe200078ec0ff */
[----:B------:R-:W-:Y:S01]  /*1710*/  IMAD.SHL.U32 R5, R84, 0x10, RZ ;  /* 0x0000001054057824 */ /* 0x000fe200078e00ff */
[----:B------:R-:W-:Y:S01]  /*1720*/  LOP3.LUT R4, R6, 0x8, RZ, 0xc0, !PT ;  /* 0x0000000806047812 */ /* 0x000fe200078ec0ff */
[----:B------:R-:W-:Y:S01]  /*1730*/  IMAD.SHL.U32 R220, R2, 0x2, RZ ;  /* 0x0000000202dc7824 */ /* 0x000fe200078e00ff */
[----:B------:R-:W-:Y:S01]  /*1740*/  LEA.HI R222, R7, R2, RZ, 0x3 ;  /* 0x0000000207de7211 */ /* 0x000fe200078f18ff */
[----:B------:R-:W-:Y:S01]  /*1750*/  IMAD.SHL.U32 R237, R12, 0x10, RZ ;  /* 0x000000100ced7824 */ /* 0x000fe200078e00ff */
[C---:B------:R-:W-:Y:S01]  /*1760*/  LOP3.LUT R15, R3.reuse, 0x100, R8, 0xf8, !PT ;  /* 0x00000100030f7812 */ /* 0x040fe200078ef808 */
[----:B------:R2:W-:Y:S01]  /*1770*/  LDGSTS.E.BYPASS.LTC128B.128 [R236+0x20080], [R16.64], !P0 ;  /* 0x2008000010ec7fae */ /* 0x0005e2000c101d4e */
[----:B------:R-:W-:-:S02]  /*1780*/  LOP3.LUT R6, R3, R4, RZ, 0xfc, !PT ;  /* 0x0000000403067212 */ /* 0x000fc400078efcff */
[C---:B------:R-:W-:Y:S01]  /*1790*/  LOP3.LUT R3, R222.reuse, 0xfffffff8, RZ, 0xc0, !PT ;  /* 0xfffffff8de037812 */ /* 0x040fe200078ec0ff */
[----:B------:R-:W-:Y:S01]  /*17a0*/  IMAD.SHL.U32 R222, R222, 0x40, RZ ;  /* 0x00000040dede7824 */ /* 0x000fe200078e00ff */
[----:B------:R-:W-:Y:S01]  /*17b0*/  LOP3.LUT R14, R4, 0x70, R5, 0xf8, !PT ;  /* 0x00000070040e7812 */ /* 0x000fe200078ef805 */
[----:B------:R-:W-:Y:S01]  /*17c0*/  IMAD.SHL.U32 R4, R0, 0x20, RZ ;  /* 0x0000002000047824 */ /* 0x000fe200078e00ff */
[----:B------:R-:W-:Y:S01]  /*17d0*/  LEA.HI R5, R12, R12, RZ, 0x1 ;  /* 0x0000000c0c057211 */ /* 0x000fe200078f08ff */
[----:B------:R-:W-:Y:S01]  /*17e0*/  IMAD.IADD R7, R2, 0x1, -R3 ;  /* 0x0000000102077824 */ /* 0x000fe200078e0a03 */
[----:B------:R-:W-:Y:S01]  /*17f0*/  LOP3.LUT R220, R6, 0x18, R220, 0x78, !PT ;  /* 0x0000001806dc7812 */ /* 0x000fe200078e78dc */
[----:B------:R-:W-:Y:S01]  /*1800*/  IMAD.MOV.U32 R2, RZ, RZ, 0x10 ;  /* 0x00000010ff027424 */ /* 0x000fe200078e00ff */
[----:B------:R-:W-:Y:S01]  /*1810*/  LOP3.LUT R3, R13, 0x3ffffffc, RZ, 0xc0, !PT ;  /* 0x3ffffffc0d037812 */ /* 0x000fe200078ec0ff */
[----:B------:R-:W-:Y:S01]  /*1820*/  IMAD.SHL.U32 R5, R5, 0x100, RZ ;  /* 0x0000010005057824 */ /* 0x000fe200078e00ff */
[----:B------:R-:W-:Y:S01]  /*1830*/  LOP3.LUT P0, RZ, R7, 0x2, RZ, 0xc0, !PT ;  /* 0x0000000207ff7812 */ /* 0x000fe2000780c0ff */
[----:B------:R-:W-:Y:S01]  /*1840*/  IMAD.SHL.U32 R6, R20, 0x40, RZ ;  /* 0x0000004014067824 */ /* 0x000fe200078e00ff */
[----:B------:R-:W-:Y:S01]  /*1850*/  LOP3.LUT R4, R4, 0x20, RZ, 0xc0, !PT ;  /* 0x0000002004047812 */ /* 0x000fe200078ec0ff */
[----:B------:R-:W-:Y:S01]  /*1860*/  IMAD.IADD R8, R240, 0x1, -R3 ;  /* 0x00000001f0087824 */ /* 0x000fe200078e0a03 */
[----:B------:R-:W-:-:S02]  /*1870*/  SEL R231, R2, 0xfffffff0, !P0 ;  /* 0xfffffff002e77807 */ /* 0x000fc40004000000 */
[----:B------:R-:W-:Y:S02]  /*1880*/  LOP3.LUT R5, R5, 0x7ffffe00, RZ, 0xc0, !PT ;  /* 0x7ffffe0005057812 */ /* 0x000fe400078ec0ff */
[----:B------:R-:W-:Y:S02]  /*1890*/  LOP3.LUT P0, RZ, R20, 0x2, RZ, 0xc0, !PT ;  /* 0x0000000214ff7812 */ /* 0x000fe4000780c0ff */
[----:B------:R-:W-:Y:S01]  /*18a0*/  LOP3.LUT R3, R6, 0x1c0, RZ, 0xc0, !PT ;  /* 0x000001c006037812 */ /* 0x000fe200078ec0ff */
[----:B-1----:R-:W-:Y:S01]  /*18b0*/  IMAD R11, R8, 0x2, R5 ;  /* 0x00000002080b7824 */ /* 0x002fe200078e0205 */
[----:B------:R-:W-:Y:S01]  /*18c0*/  SEL R217, R2, 0xfffffff0, !P0 ;  /* 0xfffffff002d97807 */ /* 0x000fe20004000000 */
[----:B------:R-:W-:Y:S01]  /*18d0*/  IMAD.SHL.U32 R6, R12, 0x100, RZ ;  /* 0x000001000c067824 */ /* 0x000fe200078e00ff */
[----:B------:R-:W-:Y:S02]  /*18e0*/  LOP3.LUT R5, R3, 0x30, R237, 0xf8, !PT ;  /* 0x0000003003057812 */ /* 0x000fe400078ef8ed */
[----:B------:R-:W-:-:S02]  /*18f0*/  SHF.R.U32.HI R2, RZ, 0x3, R15 ;  /* 0x00000003ff027819 */ /* 0x000fc4000001160f */
[--C-:B------:R-:W-:Y:S02]  /*1900*/  LOP3.LUT R8, R5, 0x8, R23.reuse, 0xf8, !PT ;  /* 0x0000000805087812 */ /* 0x100fe400078ef817 */
[----:B------:R-:W-:Y:S02]  /*1910*/  LOP3.LUT R223, R2, 0x38, RZ, 0xc0, !PT ;  /* 0x0000003802df7812 */ /* 0x000fe400078ec0ff */
[----:B------:R-:W-:Y:S02]  /*1920*/  LOP3.LUT R5, R3, 0x8, R23, 0xf8, !PT ;  /* 0x0000000803057812 */ /* 0x000fe400078ef817 */
[----:B------:R-:W-:Y:S01]  /*1930*/  SHF.R.U32.HI R2, RZ, 0x3, R3 ;  /* 0x00000003ff027819 */ /* 0x000fe20000011603 */
[----:B------:R-:W-:Y:S01]  /*1940*/  IMAD.SHL.U32 R3, R7, 0x40, RZ ;  /* 0x0000004007037824 */ /* 0x000fe200078e00ff */
[----:B------:R-:W-:Y:S01]  /*1950*/  LOP3.LUT R9, R4, 0x18, R9, 0xf8, !PT ;  /* 0x0000001804097812 */ /* 0x000fe200078ef809 */
[----:B------:R-:W-:Y:S01]  /*1960*/  IMAD.SHL.U32 R4, R0, 0x8, RZ ;  /* 0x0000000800047824 */ /* 0x000fe200078e00ff */
[----:B------:R-:W-:-:S02]  /*1970*/  LOP3.LUT R216, R5, R2, RZ, 0x3c, !PT ;  /* 0x0000000205d87212 */ /* 0x000fc400078e3cff */
[----:B------:R-:W-:Y:S02]  /*1980*/  LOP3.LUT R3, R3, 0x1c0, RZ, 0xc0, !PT ;  /* 0x000001c003037812 */ /* 0x000fe400078ec0ff */
[----:B------:R-:W-:Y:S01]  /*1990*/  LOP3.LUT R10, R14, 0x100, R6, 0xf8, !PT ;  /* 0x000001000e0a7812 */ /* 0x000fe200078ef806 */
[----:B------:R-:W-:Y:S01]  /*19a0*/  IMAD R216, R21, 0x200, R216 ;  /* 0x0000020015d87824 */ /* 0x000fe200078e02d8 */
[----:B------:R-:W-:Y:S02]  /*19b0*/  LOP3.LUT R2, R8, R2, RZ, 0x3c, !PT ;  /* 0x0000000208027212 */ /* 0x000fe400078e3cff */
[----:B------:R-:W-:Y:S02]  /*19c0*/  LOP3.LUT R6, R4, 0x8, RZ, 0xc0, !PT ;  /* 0x0000000804067812 */ /* 0x000fe400078ec0ff */
[----:B------:R-:W-:Y:S01]  /*19d0*/  LOP3.LUT P1, RZ, R7, 0x4, RZ, 0xc0, !PT ;  /* 0x0000000407ff7812 */ /* 0x000fe2000782c0ff */
[----:B------:R-:W-:Y:S01]  /*19e0*/  IMAD R227, R0, 0x200, R2 ;  /* 0x0000020000e37824 */ /* 0x000fe200078e0202 */
[----:B------:R-:W-:-:S02]  /*19f0*/  SHF.R.U32.HI R4, RZ, 0x3, R3 ;  /* 0x00000003ff047819 */ /* 0x000fc40000011603 */
[----:B------:R-:W-:Y:S02]  /*1a00*/  LOP3.LUT R7, R24, 0xffffffe0, RZ, 0xc0, !PT ;  /* 0xffffffe018077812 */ /* 0x000fe400078ec0ff */
[----:B------:R-:W-:Y:S01]  /*1a10*/  LOP3.LUT R222, R222, 0xfffffe00, RZ, 0xc0, !PT ;  /* 0xfffffe00dede7812 */ /* 0x000fe200078ec0ff */
[----:B------:R-:W-:Y:S01]  /*1a20*/  CS2R R24, SRZ ;  /* 0x0000000000187805 */ /* 0x000fe2000001ff00 */
[----:B------:R-:W-:Y:S01]  /*1a30*/  PLOP3.LUT P0, PT, PT, PT, UP0, 0x80, 0x0 ;  /* 0x000000000000781c */ /* 0x000fe20003f0f008 */
[----:B------:R-:W-:Y:S01]  /*1a40*/  IMAD.IADD R7, R240, 0x1, -R7 ;  /* 0x00000001f0077824 */ /* 0x000fe200078e0a07 */
[----:B------:R-:W-:Y:S01]  /*1a50*/  LOP3.LUT R0, R4, R3, R6, 0x1e, !PT ;  /* 0x0000000304007212 */ /* 0x000fe200078e1e06 */
[----:B------:R-:W-:Y:S01]  /*1a60*/  IMAD R2, R12, 0x400, R222 ;  /* 0x000004000c027824 */ /* 0x000fe200078e02de */
[----:B------:R-:W-:Y:S01]  /*1a70*/  LOP3.LUT R3, R4, R9, R3, 0x1e, !PT ;  /* 0x0000000904037212 */ /* 0x000fe200078e1e03 */
[----:B------:R-:W-:Y:S01]  /*1a80*/  @!P5 IMAD.SHL.U32 R4, R240, 0x10, RZ ;  /* 0x00000010f004d824 */ /* 0x000fe200078e00ff */
[----:B------:R-:W-:Y:S01]  /*1a90*/  SHF.R.U32.HI R5, RZ, 0x3, R10 ;  /* 0x00000003ff057819 */ /* 0x000fe2000001160a */
[----:B------:R-:W-:Y:S01]  /*1aa0*/  IMAD.IADD R228, R2, 0x1, R0 ;  /* 0x0000000102e47824 */ /* 0x000fe200078e0200 */
[----:B------:R-:W-:Y:S01]  /*1ab0*/  LOP3.LUT R222, R3, R222, RZ, 0xfc, !PT ;  /* 0x000000de03de7212 */ /* 0x000fe200078efcff */
[----:B------:R-:W-:Y:S01]  /*1ac0*/  IMAD.MOV.U32 R2, RZ, RZ, 0x20 ;  /* 0x00000020ff027424 */ /* 0x000fe200078e00ff */
[----:B------:R-:W-:Y:S01]  /*1ad0*/  SHF.R.S32.HI R3, RZ, 0x1f, R7 ;  /* 0x0000001fff037819 */ /* 0x000fe20000011407 */
[----:B------:R2:W-:Y:S01]  /*1ae0*/  @!P5 LDGSTS.E.BYPASS.LTC128B.128 [R4+0x21280], [R18.64] ;  /* 0x212800001204dfae */ /* 0x0005e2000b901d4e */
[----:B------:R-:W-:-:S02]  /*1af0*/  LOP3.LUT P2, RZ, R20, 0x4, RZ, 0xc0, !PT ;  /* 0x0000000414ff7812 */ /* 0x000fc4000784c0ff */
[----:B------:R-:W-:Y:S01]  /*1b00*/  LOP3.LUT R5, R10, 0x28, R5, 0x78, !PT ;  /* 0x000000280a057812 */ /* 0x000fe200078e7805 */
[----:B------:R-:W0:Y:S01]  /*1b10*/  LDGDEPBAR ;  /* 0x00000000000079af */ /* 0x000e220000000000 */
[----:B------:R-:W-:Y:S02]  /*1b20*/  LEA.HI R3, R3, R7, RZ, 0x2 ;  /* 0x0000000703037211 */ /* 0x000fe400078f10ff */
[----:B------:R-:W-:Y:S01]  /*1b30*/  SEL R218, R2, 0xffffffe0, !P2 ;  /* 0xffffffe002da7807 */ /* 0x000fe20005000000 */
[----:B------:R-:W0:Y:S01]  /*1b40*/  LDGDEPBAR ;  /* 0x00000000000079af */ /* 0x000e220000000000 */
[----:B------:R-:W-:Y:S01]  /*1b50*/  LOP3.LUT R223, R223, R15, R6, 0x1e, !PT ;  /* 0x0000000fdfdf7212 */ /* 0x000fe200078e1e06 */
[----:B------:R-:W-:Y:S01]  /*1b60*/  IMAD.IADD R5, R11, 0x1, R5 ;  /* 0x000000010b057824 */ /* 0x000fe200078e0205 */
[----:B------:R-:W-:Y:S02]  /*1b70*/  SEL R221, R221, 0xe0, !P3 ;  /* 0x000000e0dddd7807 */ /* 0x000fe40005800000 */
[----:B------:R-:W-:-:S02]  /*1b80*/  LEA.HI.SX32 R237, R3, R237, 0x1e ;  /* 0x000000ed03ed7211 */ /* 0x000fc400078ff2ff */
[----:B------:R-:W-:Y:S01]  /*1b90*/  SEL R2, R2, 0xffffffe0, !P1 ;  /* 0xffffffe002027807 */ /* 0x000fe20004800000 */
[----:B------:R-:W-:Y:S05]  /*1ba0*/  @!P0 BRA `(.L_x_686) ;  /* 0x0000473000008947 */ /* 0x000fea0003800000 */
[----:B------:R-:W-:Y:S01]  /*1bb0*/  LOP3.LUT R3, R3, 0xfffffffc, RZ, 0xc0, !PT ;  /* 0xfffffffc03037812 */ /* 0x000fe200078ec0ff */
[----:B------:R-:W-:Y:S01]  /*1bc0*/  IMAD.MOV.U32 R8, RZ, RZ, -0x50 ;  /* 0xffffffb0ff087424 */ /* 0x000fe200078e00ff */
[----:B------:R-:W-:Y:S01]  /*1bd0*/  LEA.HI R0, R21, R21, RZ, 0x1 ;  /* 0x0000001515007211 */ /* 0x000fe200078f08ff */
[----:B------:R-:W-:Y:S01]  /*1be0*/  ULDC.64 UR6, c[0x0][0x240] ;  /* 0x0000900000067ab9 */ /* 0x000fe20000000a00 */
[--C-:B------:R-:W-:Y:S01]  /*1bf0*/  SHF.R.S32.HI R241, RZ, 0x1f, R240.reuse ;  /* 0x0000001ffff17819 */ /* 0x100fe200000114f0 */
[----:B------:R-:W-:Y:S01]  /*1c00*/  IMAD.IADD R7, R7, 0x1, -R3 ;  /* 0x0000000107077824 */ /* 0x000fe200078e0a03 */
[----:B------:R-:W-:Y:S01]  /*1c10*/  LOP3.LUT R0, R0, 0xfffffffe, RZ, 0xc0, !PT ;  /* 0xfffffffe00007812 */ /* 0x000fe200078ec0ff */
[----:B------:R-:W-:Y:S01]  /*1c20*/  IMAD R3, R86, c[0x0][0x238], RZ ;  /* 0x00008e0056037a24 */ /* 0x000fe200078e02ff */
[----:B------:R-:W-:Y:S01]  /*1c30*/  SHF.L.U32 R234, R5, 0x1, RZ ;  /* 0x0000000105ea7819 */ /* 0x000fe200000006ff */
[----:B--2---:R-:W-:Y:S01]  /*1c40*/  IMAD.WIDE.U32 R4, R85, c[0x0][0x238], R240 ;  /* 0x00008e0055047a25 */ /* 0x004fe200078e00f0 */
[----:B------:R-:W-:Y:S01]  /*1c50*/  SHF.L.U32 R225, R228, 0x1, RZ ;  /* 0x00000001e4e17819 */ /* 0x000fe200000006ff */
[----:B------:R-:W-:Y:S01]  /*1c60*/  UIMAD UR6, UR4, UR6, URZ ;  /* 0x00000006040672a4 */ /* 0x000fe2000f8e023f */
[----:B------:R-:W-:Y:S01]  /*1c70*/  LOP3.LUT P0, RZ, R84, 0x1, RZ, 0xc0, !PT ;  /* 0x0000000154ff7812 */ /* 0x000fe2000780c0ff */
[----:B------:R-:W-:Y:S01]  /*1c80*/  IMAD.IADD R6, R21, 0x1, -R0 ;  /* 0x0000000115067824 */ /* 0x000fe200078e0a00 */
[----:B------:R-:W-:Y:S01]  /*1c90*/  UIADD3 UR22, UR22, 0x3f, URZ ;  /* 0x0000003f16167890 */ /* 0x000fe2000fffe03f */
[----:B------:R-:W-:Y:S01]  /*1ca0*/  IMAD R0, R85, c[0x0][0x23c], R3 ;  /* 0x00008f0055007a24 */ /* 0x000fe200078e0203 */
[----:B------:R-:W-:Y:S01]  /*1cb0*/  UIMAD UR7, UR8, UR7, UR6 ;  /* 0x00000007080772a4 */ /* 0x000fe2000f8e0206 */
[----:B------:R-:W-:Y:S01]  /*1cc0*/  IMAD.SHL.U32 R216, R216, 0x2, RZ ;  /* 0x00000002d8d87824 */ /* 0x000fe200078e00ff */
[----:B------:R-:W-:Y:S01]  /*1cd0*/  USHF.R.S32.HI UR6, URZ, 0x1f, UR22 ;  /* 0x0000001f3f067899 */ /* 0x000fe20008011416 */
[----:B------:R-:W-:Y:S01]  /*1ce0*/  IMAD.IADD R5, R5, 0x1, R0 ;  /* 0x0000000105057824 */ /* 0x000fe200078e0200 */
[----:B------:R-:W-:Y:S01]  /*1cf0*/  MOV R0, UR8 ;  /* 0x0000000800007c02 */ /* 0x000fe20008000f00 */
[----:B------:R-:W-:Y:S01]  /*1d00*/  IMAD R8, R87, R8, c[0x0][0x198] ;  /* 0x0000660057087624 */ /* 0x000fe200078e0208 */
[----:B------:R-:W-:Y:S01]  /*1d10*/  IADD3 R3, R234, 0x21480, RZ ;  /* 0x00021480ea037810 */ /* 0x000fe20007ffe0ff */
[----:B------:R-:W-:Y:S01]  /*1d20*/  IMAD.SHL.U32 R220, R220, 0x2, RZ ;  /* 0x00000002dcdc7824 */ /* 0x000fe200078e00ff */
[-C--:B------:R-:W-:Y:S01]  /*1d30*/  LEA R217, R217, R216.reuse, 0x1 ;  /* 0x000000d8d9d97211 */ /* 0x080fe200078e08ff */
[----:B------:R-:W-:Y:S01]  /*1d40*/  IMAD.WIDE.U32 R10, R0, c[0x0][0x240], R4 ;  /* 0x00009000000a7a25 */ /* 0x000fe200078e0004 */
[----:B------:R-:W-:Y:S01]  /*1d50*/  IADD3 R0, R225, 0x1b080, RZ ;  /* 0x0001b080e1007810 */ /* 0x000fe20007ffe0ff */
[----:B------:R-:W-:Y:S01]  /*1d60*/  ULEA.HI UR6, UR6, UR22, URZ, 0x6 ;  /* 0x0000001606067291 */ /* 0x000fe2000f8f303f */
[----:B------:R-:W-:Y:S01]  /*1d70*/  IADD3 R235, R234, 0x215a0, RZ ;  /* 0x000215a0eaeb7810 */ /* 0x000fe20007ffe0ff */
[----:B------:R-:W-:Y:S01]  /*1d80*/  IMAD R6, R6, -0x8, R8 ;  /* 0xfffffff806067824 */ /* 0x000fe200078e0208 */
[----:B------:R1:W-:Y:S01]  /*1d90*/  STL.64 [R1+0x10], R10 ;  /* 0x0000100a01007387 */ /* 0x0003e20000100a00 */
[----:B------:R-:W-:Y:S01]  /*1da0*/  IMAD R224, R2, 0x2, R0 ;  /* 0x0000000202e07824 */ /* 0x000fe200078e0200 */
[----:B------:R-:W-:Y:S01]  /*1db0*/  IADD3 R0, R236, 0xf080, RZ ;  /* 0x0000f080ec007810 */ /* 0x000fe20007ffe0ff */
[----:B------:R-:W-:Y:S01]  /*1dc0*/  IMAD.SHL.U32 R230, R231, 0x2, RZ ;  /* 0x00000002e7e67824 */ /* 0x000fe200078e00ff */
[----:B------:R-:W-:Y:S01]  /*1dd0*/  LEA R219, R218, R216, 0x1 ;  /* 0x000000d8dadb7211 */ /* 0x000fe200078e08ff */
[----:B------:R-:W-:Y:S01]  /*1de0*/  UMOV UR26, 0x6 ;  /* 0x00000006001a7882 */ /* 0x000fe20000000000 */
[----:B------:R-:W-:Y:S01]  /*1df0*/  @P0 IADD3 R235, R3, 0xe0, RZ ;  /* 0x000000e003eb0810 */ /* 0x000fe20007ffe0ff */
[----:B------:R1:W-:Y:S01]  /*1e00*/  STL [R1+0x18], R0 ;  /* 0x0000180001007387 */ /* 0x0003e20000100800 */
[----:B------:R-:W-:Y:S01]  /*1e10*/  ULDC UR23, c[0x0][0x17c] ;  /* 0x00005f0000177ab9 */ /* 0x000fe20000000800 */
[----:B------:R-:W-:Y:S01]  /*1e20*/  IMAD R233, R7, -0x2, R6 ;  /* 0xfffffffe07e97824 */ /* 0x000fe200078e0206 */
[----:B------:R-:W-:Y:S01]  /*1e30*/  LEA R223, R223, 0x23c80, 0x1 ;  /* 0x00023c80dfdf7811 */ /* 0x000fe200078e08ff */
[----:B------:R-:W-:Y:S01]  /*1e40*/  CS2R R170, SRZ ;  /* 0x0000000000aa7805 */ /* 0x000fe2000001ff00 */
[----:B------:R-:W-:Y:S01]  /*1e50*/  LEA R222, R222, 0x80, 0x1 ;  /* 0x00000080dede7811 */ /* 0x000fe200078e08ff */
[----:B------:R-:W-:Y:S01]  /*1e60*/  CS2R R168, SRZ ;  /* 0x0000000000a87805 */ /* 0x000fe2000001ff00 */
[----:B------:R-:W-:Y:S01]  /*1e70*/  IADD3 R229, R228, R2, RZ ;  /* 0x00000002e4e57210 */ /* 0x000fe20007ffe0ff */
        /* <DEDUP_REMOVED lines=59> */
[----:B------:R-:W-:Y:S01]  /*2230*/  LEA R218, R218, R217, 0x1 ;  /* 0x000000d9dada7211 */ /* 0x000fe200078e08ff */
[----:B------:R-:W-:Y:S01]  /*2240*/  IMAD.IADD R226, R225, 0x1, R230 ;  /* 0x00000001e1e27824 */ /* 0x000fe200078e02e6 */
[----:B------:R-:W-:Y:S01]  /*2250*/  IADD3 R252, R11, UR7, RZ ;  /* 0x000000070bfc7c10 */ /* 0x000fe2000fffe0ff */
[----:B------:R-:W-:-:S02]  /*2260*/  USHF.L.U32 UR21, UR10, 0x6, URZ ;  /* 0x000000060a157899 */ /* 0x000fc4000800063f */
[----:B------:R-:W-:Y:S02]  /*2270*/  USHF.L.U64.HI UR10, UR10, UR26, UR23 ;  /* 0x0000001a0a0a7299 */ /* 0x000fe40008010217 */
[----:B------:R-:W-:Y:S02]  /*2280*/  UMOV UR4, URZ ;  /* 0x0000003f00047c82 */ /* 0x000fe40008000000 */
[----:B------:R-:W-:Y:S02]  /*2290*/  UMOV UR28, 0x1 ;  /* 0x00000001001c7882 */ /* 0x000fe40000000000 */
[----:B------:R-:W-:Y:S02]  /*22a0*/  UMOV UR23, URZ ;  /* 0x0000003f00177c82 */ /* 0x000fe40008000000 */
[----:B------:R-:W-:Y:S02]  /*22b0*/  USHF.R.S32.HI UR26, URZ, 0x6, UR6 ;  /* 0x000000063f1a7899 */ /* 0x000fe40008011406 */
[----:B------:R-:W-:-:S03]  /*22c0*/  ULDC UR22, c[0x0][0x168] ;  /* 0x00005a0000167ab9 */ /* 0x000fc60000000800 */
[----:B-1----:R-:W-:-:S07]  /*22d0*/  IADD3 R232, R228, R231, RZ ;  /* 0x000000e7e4e87210 */ /* 0x002fce0007ffe0ff */
.L_x_689:
[----:B------:R-:W-:Y:S04]  /*22e0*/  DEPBAR.LE SB0, 0x1 ;  /* 0x000080400000791a */ /* 0x000fe80000000000 */
[----:B------:R-:W-:Y:S01]  /*22f0*/  BAR.SYNC.DEFER_BLOCKING 0x0 ;  /* 0x0000000000007b1d */ /* 0x000fe20000010000 */
[----:B------:R-:W-:Y:S01]  /*2300*/  MOV R0, UR4 ;  /* 0x0000000400007c02 */ /* 0x000fe20008000f00 */
[----:B------:R-:W-:Y:S01]  /*2310*/  UIADD3 UR27, UR23, 0x1, URZ ;  /* 0x00000001171b7890 */ /* 0x000fe2000fffe03f */
[----:B------:R-:W-:Y:S03]  /*2320*/  MOV R18, UR4 ;  /* 0x0000000400127c02 */ /* 0x000fe60008000f00 */
[----:B------:R-:W-:Y:S01]  /*2330*/  IMAD R0, R0, 0x3000, R228 ;  /* 0x0000300000007824 */ /* 0x000fe200078e02e4 */
[----:B------:R-:W-:Y:S01]  /*2340*/  UISETP.GE.AND UP0, UPT, UR27, UR26, UPT ;  /* 0x0000001a1b00728c */ /* 0x000fe2000bf06270 */
[----:B------:R-:W-:Y:S03]  /*2350*/  IMAD R18, R18, 0x3000, R229 ;  /* 0x0000300012127824 */ /* 0x000fe600078e02e5 */
[----:B------:R-:W-:Y:S02]  /*2360*/  SHF.L.U32 R174, R0, 0x1, RZ ;  /* 0x0000000100ae7819 */ /* 0x000fe400000006ff */
[----:B------:R-:W-:Y:S02]  /*2370*/  MOV R0, UR4 ;  /* 0x0000000400007c02 */ /* 0x000fe40008000f00 */
[----:B------:R-:W-:Y:S02]  /*2380*/  SHF.L.U32 R175, R18, 0x1, RZ ;  /* 0x0000000112af7819 */ /* 0x000fe400000006ff */
[----:B------:R-:W-:Y:S01]  /*2390*/  PLOP3.LUT P0, PT, PT, PT, UP0, 0x80, 0x0 ;  /* 0x000000000000781c */ /* 0x000fe20003f0f008 */
[----:B------:R-:W-:Y:S05]  /*23a0*/  IMAD R0, R0, 0x3000, R231 ;  /* 0x0000300000007824 */ /* 0x000fea00078e02e7 */
[-C--:B------:R-:W-:Y:S01]  /*23b0*/  IADD3 R4, R228, R0.reuse, RZ ;  /* 0x00000000e4047210 */ /* 0x080fe20007ffe0ff */
[----:B------:R-:W-:Y:S01]  /*23c0*/  LDSM.16.M88.2 R2, [R216+0x80] ;  /* 0x00008000d802783b */ /* 0x000fe20000000100 */
[----:B------:R-:W-:Y:S02]  /*23d0*/  IADD3 R0, R229, R0, RZ ;  /* 0x00000000e5007210 */ /* 0x000fe40007ffe0ff */
[----:B------:R-:W-:Y:S01]  /*23e0*/  SHF.L.U32 R4, R4, 0x1, RZ ;  /* 0x0000000104047819 */ /* 0x000fe200000006ff */
[----:B------:R-:W1:Y:S01]  /*23f0*/  LDSM.16.M88.4 R20, [R174+0xf080] ;  /* 0x00f08000ae14783b */ /* 0x000e620000000200 */
[----:B------:R-:W-:Y:S02]  /*2400*/  SHF.L.U32 R176, R0, 0x1, RZ ;  /* 0x0000000100b07819 */ /* 0x000fe400000006ff */
[----:B------:R-:W-:Y:S01]  /*2410*/  MOV R0, UR4 ;  /* 0x0000000400007c02 */ /* 0x000fe20008000f00 */
[----:B------:R-:W2:Y:S04]  /*2420*/  LDSM.16.M88.2 R8, [R216+0x880] ;  /* 0x00088000d808783b */ /* 0x000ea80000000100 */
[----:B------:R-:W3:Y:S01]  /*2430*/  LDSM.16.M88.2 R12, [R216+0x1080] ;  /* 0x00108000d80c783b */ /* 0x000ee20000000100 */
[----:B------:R-:W-:Y:S03]  /*2440*/  IMAD R0, R0, 0x3000, R232 ;  /* 0x0000300000007824 */ /* 0x000fe600078e02e8 */
[----:B------:R1:W-:Y:S02]  /*2450*/  LDSM.16.M88.4 R88, [R4+0xf080] ;  /* 0x00f080000458783b */ /* 0x0003e40000000200 */
[----:B------:R-:W-:Y:S02]  /*2460*/  SHF.L.U32 R0, R0, 0x1, RZ ;  /* 0x0000000100007819 */ /* 0x000fe400000006ff */
[----:B------:R-:W4:Y:S04]  /*2470*/  LDSM.16.M88.2 R16, [R216+0x1880] ;  /* 0x00188000d810783b */ /* 0x000f280000000100 */
[----:B------:R-:W5:Y:S04]  /*2480*/  LDSM.16.M88.2 R84, [R216+0x2080] ;  /* 0x00208000d854783b */ /* 0x000f680000000100 */
[----:B------:R-:W4:Y:S04]  /*2490*/  LDSM.16.M88.2 R86, [R217+0x80] ;  /* 0x00008000d956783b */ /* 0x000f280000000100 */
[----:B------:R-:W-:Y:S04]  /*24a0*/  LDSM.16.M88.2 R92, [R217+0x1080] ;  /* 0x00108000d95c783b */ /* 0x000fe80000000100 */
[----:B------:R-:W-:Y:S04]  /*24b0*/  LDSM.16.M88.2 R94, [R217+0x1880] ;  /* 0x00188000d95e783b */ /* 0x000fe80000000100 */
[----:B------:R-:W-:Y:S01]  /*24c0*/  LDSM.16.M88.2 R96, [R217+0x2080] ;  /* 0x00208000d960783b */ /* 0x000fe20000000100 */
[C---:B-1----:R-:W-:Y:S03]  /*24d0*/  HMMA.16816.F32 R4, R20.reuse, R2, RZ ;  /* 0x000000021404723c */ /* 0x042fe600000018ff */
[----:B------:R-:W1:Y:S04]  /*24e0*/  LDSM.16.M88.2 R2, [R217+0x880] ;  /* 0x00088000d902783b */ /* 0x000e680000000100 */
[----:B------:R-:W-:Y:S01]  /*24f0*/  LDSM.16.M88.2 R98, [R219+0x80] ;  /* 0x00008000db62783b */ /* 0x000fe20000000100 */
[C---:B--2---:R-:W-:Y:S03]  /*2500*/  HMMA.16816.F32 R8, R20.reuse, R8, RZ ;  /* 0x000000081408723c */ /* 0x044fe600000018ff */
[----:B------:R-:W2:Y:S04]  /*2510*/  LDSM.16.M88.4 R100, [R175+0xf080] ;  /* 0x00f08000af64783b */ /* 0x000ea80000000200 */
[----:B------:R-:W-:Y:S01]  /*2520*/  LDSM.16.M88.2 R104, [R219+0x2080] ;  /* 0x00208000db68783b */ /* 0x000fe20000000100 */
[C---:B---3--:R-:W-:Y:S03]  /*2530*/  HMMA.16816.F32 R12, R20.reuse, R12, RZ ;  /* 0x0000000c140c723c */ /* 0x048fe600000018ff */
[----:B------:R-:W-:Y:S04]  /*2540*/  LDSM.16.M88.4 R108, [R176+0xf080] ;  /* 0x00f08000b06c783b */ /* 0x000fe80000000200 */
[----:B------:R-:W-:Y:S01]  /*2550*/  LDSM.16.M88.2 R172, [R217+0x2880] ;  /* 0x00288000d9ac783b */ /* 0x000fe20000000100 */
[C---:B----4-:R-:W-:Y:S08]  /*2560*/  HMMA.16816.F32 R16, R20.reuse, R16, RZ ;  /* 0x000000101410723c */ /* 0x050ff000000018ff */
[----:B-----5:R-:W-:Y:S01]  /*2570*/  HMMA.16816.F32 R20, R20, R84, RZ ;  /* 0x000000541414723c */ /* 0x020fe200000018ff */
[----:B------:R-:W3:Y:S07]  /*2580*/  LDSM.16.M88.2 R84, [R219+0x880] ;  /* 0x00088000db54783b */ /* 0x000eee0000000100 */
[C---:B------:R-:W-:Y:S01]  /*2590*/  HMMA.16816.F32 R4, R88.reuse, R86, R4 ;  /* 0x000000565804723c */ /* 0x040fe20000001804 */
[----:B------:R-:W4:Y:S07]  /*25a0*/  LDSM.16.M88.2 R86, [R219+0x1080] ;  /* 0x00108000db56783b */ /* 0x000f2e0000000100 */
[C---:B-1----:R-:W-:Y:S01]  /*25b0*/  HMMA.16816.F32 R8, R88.reuse, R2, R8 ;  /* 0x000000025808723c */ /* 0x042fe20000001808 */
[----:B------:R-:W1:Y:S07]  /*25c0*/  LDSM.16.M88.2 R2, [R219+0x1880] ;  /* 0x00188000db02783b */ /* 0x000e6e0000000100 */
[C---:B------:R-:W-:Y:S01]  /*25d0*/  HMMA.16816.F32 R12, R88.reuse, R92, R12 ;  /* 0x0000005c580c723c */ /* 0x040fe2000000180c */
[----:B------:R-:W5:Y:S07]  /*25e0*/  LDSM.16.M88.2 R92, [R218+0x80] ;  /* 0x00008000da5c783b */ /* 0x000f6e0000000100 */
[C---:B------:R-:W-:Y:S01]  /*25f0*/  HMMA.16816.F32 R16, R88.reuse, R94, R16 ;  /* 0x0000005e5810723c */ /* 0x040fe20000001810 */
[----:B------:R-:W-:Y:S07]  /*2600*/  LDSM.16.M88.2 R94, [R218+0x2080] ;  /* 0x00208000da5e783b */ /* 0x000fee0000000100 */
[----:B------:R-:W-:Y:S01]  /*2610*/  HMMA.16816.F32 R20, R88, R96, R20 ;  /* 0x000000605814723c */ /* 0x000fe20000001814 */
[----:B------:R-:W5:Y:S04]  /*2620*/  LDSM.16.M88.2 R88, [R218+0x880] ;  /* 0x00088000da58783b */ /* 0x000f680000000100 */
[----:B------:R-:W-:Y:S03]  /*2630*/  LDSM.16.M88.2 R90, [R218+0x1880] ;  /* 0x00188000da5a783b */ /* 0x000fe60000000100 */
[C---:B--2---:R-:W-:Y:S01]  /*2640*/  HMMA.16816.F32 R4, R100.reuse, R98, R4 ;  /* 0x000000626404723c */ /* 0x044fe20000001804 */
[----:B------:R-:W-:Y:S07]  /*2650*/  LDSM.16.M88.4 R96, [R174+0x11080] ;  /* 0x01108000ae60783b */ /* 0x000fee0000000200 */
[C---:B---3--:R-:W-:Y:S01]  /*2660*/  HMMA.16816.F32 R8, R100.reuse, R84, R8 ;  /* 0x000000546408723c */ /* 0x048fe20000001808 */
[----:B------:R-:W2:Y:S07]  /*2670*/  LDSM.16.M88.2 R84, [R218+0x1080] ;  /* 0x00108000da54783b */ /* 0x000eae0000000100 */
[C---:B----4-:R-:W-:Y:S01]  /*2680*/  HMMA.16816.F32 R12, R100.reuse, R86, R12 ;  /* 0x00000056640c723c */ /* 0x050fe2000000180c */
[----:B------:R-:W3:Y:S07]  /*2690*/  LDSM.16.M88.2 R86, [R216+0x2880] ;  /* 0x00288000d856783b */ /* 0x000eee0000000100 */
[C---:B-1----:R-:W-:Y:S01]  /*26a0*/  HMMA.16816.F32 R16, R100.reuse, R2, R16 ;  /* 0x000000026410723c */ /* 0x042fe20000001810 */
[----:B------:R-:W1:Y:S07]  /*26b0*/  LDSM.16.M88.2 R2, [R216+0x3080] ;  /* 0x00308000d802783b */ /* 0x000e6e0000000100 */
[----:B------:R-:W-:Y:S01]  /*26c0*/  HMMA.16816.F32 R20, R100, R104, R20 ;  /* 0x000000686414723c */ /* 0x000fe20000001814 */
[----:B------:R-:W-:Y:S04]  /*26d0*/  LDSM.16.M88.2 R100, [R216+0x4080] ;  /* 0x00408000d864783b */ /* 0x000fe80000000100 */
[----:B------:R-:W-:Y:S03]  /*26e0*/  LDSM.16.M88.2 R102, [R216+0x4880] ;  /* 0x00488000d866783b */ /* 0x000fe60000000100 */
[C---:B-----5:R-:W-:Y:S01]  /*26f0*/  HMMA.16816.F32 R4, R108.reuse, R92, R4 ;  /* 0x0000005c6c04723c */ /* 0x060fe20000001804 */
[----:B------:R-:W4:Y:S04]  /*2700*/  LDSM.16.M88.2 R92, [R216+0x3880] ;  /* 0x00388000d85c783b */ /* 0x000f280000000100 */
[----:B------:R-:W5:Y:S03]  /*2710*/  LDSM.16.M88.4 R104, [R0+0x11080] ;  /* 0x011080000068783b */ /* 0x000f660000000200 */
[C---:B------:R-:W-:Y:S01]  /*2720*/  HMMA.16816.F32 R8, R108.reuse, R88, R8 ;  /* 0x000000586c08723c */ /* 0x040fe20000001808 */
[----:B------:R-:W-:Y:S07]  /*2730*/  LDSM.16.M88.2 R88, [R217+0x4080] ;  /* 0x00408000d958783b */ /* 0x000fee0000000100 */
[C---:B--2---:R-:W-:Y:S01]  /*2740*/  HMMA.16816.F32 R12, R108.reuse, R84, R12 ;  /* 0x000000546c0c723c */ /* 0x044fe2000000180c */
[----:B------:R-:W2:Y:S07]  /*2750*/  LDSM.16.M88.2 R84, [R217+0x3080] ;  /* 0x00308000d954783b */ /* 0x000eae0000000100 */
[C---:B------:R-:W-:Y:S01]  /*2760*/  HMMA.16816.F32 R16, R108.reuse, R90, R16 ;  /* 0x0000005a6c10723c */ /* 0x040fe20000001810 */
[----:B------:R-:W-:Y:S07]  /*2770*/  LDSM.16.M88.2 R90, [R217+0x4880] ;  /* 0x00488000d95a783b */ /* 0x000fee0000000100 */
[----:B------:R-:W-:Y:S01]  /*2780*/  HMMA.16816.F32 R20, R108, R94, R20 ;  /* 0x0000005e6c14723c */ /* 0x000fe20000001814 */
[----:B------:R-:W-:Y:S04]  /*2790*/  LDSM.16.M88.2 R94, [R219+0x2880] ;  /* 0x00288000db5e783b */ /* 0x000fe80000000100 */
[----:B------:R-:W-:Y:S03]  /*27a0*/  LDSM.16.M88.4 R108, [R175+0x11080] ;  /* 0x01108000af6c783b */ /* 0x000fe60000000200 */
[C---:B---3--:R-:W-:Y:S01]  /*27b0*/  HMMA.16816.F32 R4, R96.reuse, R86, R4 ;  /* 0x000000566004723c */ /* 0x048fe20000001804 */
[----:B------:R-:W3:Y:S07]  /*27c0*/  LDSM.16.M88.2 R86, [R217+0x3880] ;  /* 0x00388000d956783b */ /* 0x000eee0000000100 */
[C---:B-1----:R-:W-:Y:S01]  /*27d0*/  HMMA.16816.F32 R8, R96.reuse, R2, R8 ;  /* 0x000000026008723c */ /* 0x042fe20000001808 */
[----:B------:R-:W1:Y:S07]  /*27e0*/  LDSM.16.M88.2 R2, [R219+0x3080] ;  /* 0x00308000db02783b */ /* 0x000e6e0000000100 */
[C---:B----4-:R-:W-:Y:S01]  /*27f0*/  HMMA.16816.F32 R12, R96.reuse, R92, R12 ;  /* 0x0000005c600c723c */ /* 0x050fe2000000180c */
[----:B------:R-:W4:Y:S07]  /*2800*/  LDSM.16.M88.2 R92, [R219+0x3880] ;  /* 0x00388000db5c783b */ /* 0x000f2e0000000100 */
[C---:B------:R-:W-:Y:S08]  /*2810*/  HMMA.16816.F32 R16, R96.reuse, R100, R16 ;  /* 0x000000646010723c */ /* 0x040ff00000001810 */
[----:B------:R-:W-:Y:S01]  /*2820*/  HMMA.16816.F32 R20, R96, R102, R20 ;  /* 0x000000666014723c */ /* 0x000fe20000001814 */
[----:B------:R-:W1:Y:S04]  /*2830*/  LDSM.16.M88.2 R96, [R219+0x4080] ;  /* 0x00408000db60783b */ /* 0x000e680000000100 */
[----:B------:R-:W1:Y:S03]  /*2840*/  LDSM.16.M88.2 R98, [R219+0x4880] ;  /* 0x00488000db62783b */ /* 0x000e660000000100 */
[C---:B-----5:R-:W-:Y:S01]  /*2850*/  HMMA.16816.F32 R4, R104.reuse, R172, R4 ;  /* 0x000000ac6804723c */ /* 0x060fe20000001804 */
[----:B------:R-:W-:Y:S04]  /*2860*/  LDSM.16.M88.2 R172, [R218+0x2880] ;  /* 0x00288000daac783b */ /* 0x000fe80000000100 */
[----:B------:R-:W5:Y:S03]  /*2870*/  LDSM.16.M88.4 R100, [R176+0x11080] ;  /* 0x01108000b064783b */ /* 0x000f660000000200 */
[C---:B--2---:R-:W-:Y:S01]  /*2880*/  HMMA.16816.F32 R8, R104.reuse, R84, R8 ;  /* 0x000000546808723c */ /* 0x044fe20000001808 */
[----:B------:R-:W2:Y:S07]  /*2890*/  LDSM.16.M88.2 R84, [R218+0x3080] ;  /* 0x00308000da54783b */ /* 0x000eae0000000100 */
[C---:B---3--:R-:W-:Y:S01]  /*28a0*/  HMMA.16816.F32 R12, R104.reuse, R86, R12 ;  /* 0x00000056680c723c */ /* 0x048fe2000000180c */
[----:B------:R-:W3:Y:S07]  /*28b0*/  LDSM.16.M88.2 R86, [R218+0x3880] ;  /* 0x00388000da56783b */ /* 0x000eee0000000100 */
[C---:B------:R-:W-:Y:S01]  /*28c0*/  HMMA.16816.F32 R16, R104.reuse, R88, R16 ;  /* 0x000000586810723c */ /* 0x040fe20000001810 */
[----:B------:R-:W2:Y:S07]  /*28d0*/  LDSM.16.M88.2 R88, [R218+0x4080] ;  /* 0x00408000da58783b */ /* 0x000eae0000000100 */
[----:B------:R-:W-:Y:S01]  /*28e0*/  HMMA.16816.F32 R20, R104, R90, R20 ;  /* 0x0000005a6814723c */ /* 0x000fe20000001814 */
[----:B------:R-:W2:Y:S04]  /*28f0*/  LDSM.16.M88.2 R90, [R218+0x4880] ;  /* 0x00488000da5a783b */ /* 0x000ea80000000100 */
[----:B------:R-:W-:Y:S03]  /*2900*/  LDSM.16.M88.4 R104, [R174+0x13080] ;  /* 0x01308000ae68783b */ /* 0x000fe60000000200 */
[C---:B------:R-:W-:Y:S01]  /*2910*/  HMMA.16816.F32 R4, R108.reuse, R94, R4 ;  /* 0x0000005e6c04723c */ /* 0x040fe20000001804 */
[----:B------:R-:W2:Y:S07]  /*2920*/  LDSM.16.M88.2 R94, [R216+0x5080] ;  /* 0x00508000d85e783b */ /* 0x000eae0000000100 */
[C---:B-1----:R-:W-:Y:S01]  /*2930*/  HMMA.16816.F32 R8, R108.reuse, R2, R8 ;  /* 0x000000026c08723c */ /* 0x042fe20000001808 */
[----:B------:R-:W1:Y:S07]  /*2940*/  LDSM.16.M88.2 R2, [R216+0x5880] ;  /* 0x00588000d802783b */ /* 0x000e6e0000000100 */
[C---:B----4-:R-:W-:Y:S01]  /*2950*/  HMMA.16816.F32 R12, R108.reuse, R92, R12 ;  /* 0x0000005c6c0c723c */ /* 0x050fe2000000180c */
[----:B------:R-:W4:Y:S07]  /*2960*/  LDSM.16.M88.2 R92, [R216+0x6080] ;  /* 0x00608000d85c783b */ /* 0x000f2e0000000100 */
[C---:B------:R-:W-:Y:S01]  /*2970*/  HMMA.16816.F32 R16, R108.reuse, R96, R16 ;  /* 0x000000606c10723c */ /* 0x040fe20000001810 */
[----:B------:R-:W1:Y:S07]  /*2980*/  LDSM.16.M88.2 R96, [R216+0x6880] ;  /* 0x00688000d860783b */ /* 0x000e6e0000000100 */
[----:B------:R-:W-:Y:S01]  /*2990*/  HMMA.16816.F32 R20, R108, R98, R20 ;  /* 0x000000626c14723c */ /* 0x000fe20000001814 */
[----:B------:R-:W1:Y:S04]  /*29a0*/  LDSM.16.M88.2 R98, [R216+0x7080] ;  /* 0x00708000d862783b */ /* 0x000e680000000100 */
[----:B------:R4:W-:Y:S03]  /*29b0*/  LDSM.16.M88.4 R108, [R0+0x13080] ;  /* 0x01308000006c783b */ /* 0x0009e60000000200 */
[C---:B-----5:R-:W-:Y:S01]  /*29c0*/  HMMA.16816.F32 R4, R100.reuse, R172, R4 ;  /* 0x000000ac6404723c */ /* 0x060fe20000001804 */
[----:B------:R-:W5:Y:S07]  /*29d0*/  LDSM.16.M88.2 R172, [R217+0x5080] ;  /* 0x00508000d9ac783b */ /* 0x000f6e0000000100 */
[C---:B--2---:R-:W-:Y:S01]  /*29e0*/  HMMA.16816.F32 R8, R100.reuse, R84, R8 ;  /* 0x000000546408723c */ /* 0x044fe20000001808 */
[----:B------:R-:W2:Y:S07]  /*29f0*/  LDSM.16.M88.2 R84, [R217+0x5880] ;  /* 0x00588000d954783b */ /* 0x000eae0000000100 */
[C---:B---3--:R-:W-:Y:S01]  /*2a00*/  HMMA.16816.F32 R12, R100.reuse, R86, R12 ;  /* 0x00000056640c723c */ /* 0x048fe2000000180c */
[----:B------:R-:W3:Y:S03]  /*2a10*/  LDSM.16.M88.2 R86, [R217+0x6080] ;  /* 0x00608000d956783b */ /* 0x000ee60000000100 */
[----:B----4-:R-:W-:Y:S04]  /*2a20*/  MOV R0, UR4 ;  /* 0x0000000400007c02 */ /* 0x010fe80008000f00 */
[C---:B------:R-:W-:Y:S01]  /*2a30*/  HMMA.16816.F32 R16, R100.reuse, R88, R16 ;  /* 0x000000586410723c */ /* 0x040fe20000001810 */
[----:B------:R-:W4:Y:S03]  /*2a40*/  LDSM.16.M88.2 R88, [R217+0x6880] ;  /* 0x00688000d958783b */ /* 0x000f260000000100 */
[----:B------:R-:W-:Y:S04]  /*2a50*/  LEA R0, R0, R237, 0x6 ;  /* 0x000000ed00007211 */ /* 0x000fe800078e30ff */
[----:B------:R-:W-:Y:S01]  /*2a60*/  HMMA.16816.F32 R20, R100, R90, R20 ;  /* 0x0000005a6414723c */ /* 0x000fe20000001814 */
[----:B------:R-:W2:Y:S04]  /*2a70*/  LDSM.16.M88.2 R90, [R217+0x7080] ;  /* 0x00708000d95a783b */ /* 0x000ea80000000100 */
[----:B------:R-:W-:Y:S03]  /*2a80*/  LDSM.16.M88.4 R100, [R175+0x13080] ;  /* 0x01308000af64783b */ /* 0x000fe60000000200 */
[C---:B------:R-:W-:Y:S01]  /*2a90*/  HMMA.16816.F32 R4, R104.reuse, R94, R4 ;  /* 0x0000005e6804723c */ /* 0x040fe20000001804 */
[----:B------:R-:W2:Y:S07]  /*2aa0*/  LDSM.16.M88.2 R94, [R219+0x5080] ;  /* 0x00508000db5e783b */ /* 0x000eae0000000100 */
[C---:B-1----:R-:W-:Y:S01]  /*2ab0*/  HMMA.16816.F32 R8, R104.reuse, R2, R8 ;  /* 0x000000026808723c */ /* 0x042fe20000001808 */
[----:B------:R-:W1:Y:S07]  /*2ac0*/  LDSM.16.M88.2 R2, [R219+0x5880] ;  /* 0x00588000db02783b */ /* 0x000e6e0000000100 */
[C---:B------:R-:W-:Y:S01]  /*2ad0*/  HMMA.16816.F32 R12, R104.reuse, R92, R12 ;  /* 0x0000005c680c723c */ /* 0x040fe2000000180c */
[----:B------:R-:W1:Y:S07]  /*2ae0*/  LDSM.16.M88.2 R92, [R219+0x6080] ;  /* 0x00608000db5c783b */ /* 0x000e6e0000000100 */
[C---:B------:R-:W-:Y:S01]  /*2af0*/  HMMA.16816.F32 R16, R104.reuse, R96, R16 ;  /* 0x000000606810723c */ /* 0x040fe20000001810 */
[----:B------:R-:W1:Y:S07]  /*2b00*/  LDSM.16.M88.2 R96, [R219+0x6880] ;  /* 0x00688000db60783b */ /* 0x000e6e0000000100 */
[----:B------:R-:W-:Y:S01]  /*2b10*/  HMMA.16816.F32 R20, R104, R98, R20 ;  /* 0x000000626814723c */ /* 0x000fe20000001814 */
[----:B------:R-:W1:Y:S04]  /*2b20*/  LDSM.16.M88.2 R98, [R219+0x7080] ;  /* 0x00708000db62783b */ /* 0x000e680000000100 */
[----:B------:R-:W-:Y:S03]  /*2b30*/  LDSM.16.M88.4 R104, [R176+0x13080] ;  /* 0x01308000b068783b */ /* 0x000fe60000000200 */
[C---:B-----5:R-:W-:Y:S01]  /*2b40*/  HMMA.16816.F32 R4, R108.reuse, R172, R4 ;  /* 0x000000ac6c04723c */ /* 0x060fe20000001804 */
[----:B------:R-:W5:Y:S07]  /*2b50*/  LDSM.16.M88.2 R172, [R218+0x5080] ;  /* 0x00508000daac783b */ /* 0x000f6e0000000100 */
[C---:B--2---:R-:W-:Y:S01]  /*2b60*/  HMMA.16816.F32 R8, R108.reuse, R84, R8 ;  /* 0x000000546c08723c */ /* 0x044fe20000001808 */
[----:B------:R-:W-:Y:S07]  /*2b70*/  LDSM.16.M88.2 R84, [R218+0x6080] ;  /* 0x00608000da54783b */ /* 0x000fee0000000100 */
[C---:B---3--:R-:W-:Y:S08]  /*2b80*/  HMMA.16816.F32 R12, R108.reuse, R86, R12 ;  /* 0x000000566c0c723c */ /* 0x048ff0000000180c */
[C---:B----4-:R-:W-:Y:S08]  /*2b90*/  HMMA.16816.F32 R16, R108.reuse, R88, R16 ;  /* 0x000000586c10723c */ /* 0x050ff00000001810 */
[----:B------:R-:W-:Y:S01]  /*2ba0*/  HMMA.16816.F32 R20, R108, R90, R20 ;  /* 0x0000005a6c14723c */ /* 0x000fe20000001814 */
[----:B------:R-:W-:Y:S04]  /*2bb0*/  LDS R108, [R0.X4+0x21080] ;  /* 0x02108000006c7984 */ /* 0x000fe80000004800 */
[----:B------:R-:W-:Y:S03]  /*2bc0*/  LDS R109, [R0.X4+0x210a0] ;  /* 0x0210a000006d7984 */ /* 0x000fe60000004800 */
[C---:B------:R-:W-:Y:S08]  /*2bd0*/  HMMA.16816.F32 R4, R100.reuse, R94, R4 ;  /* 0x0000005e6404723c */ /* 0x040ff00000001804 */
[C---:B-1----:R-:W-:Y:S01]  /*2be0*/  HMMA.16816.F32 R8, R100.reuse, R2, R8 ;  /* 0x000000026408723c */ /* 0x042fe20000001808 */
[----:B------:R-:W1:Y:S07]  /*2bf0*/  LDSM.16.M88.2 R2, [R218+0x5880] ;  /* 0x00588000da02783b */ /* 0x000e6e0000000100 */
[C---:B------:R-:W-:Y:S08]  /*2c00*/  HMMA.16816.F32 R12, R100.reuse, R92, R12 ;  /* 0x0000005c640c723c */ /* 0x040ff0000000180c */
[C---:B------:R-:W-:Y:S08]  /*2c10*/  HMMA.16816.F32 R16, R100.reuse, R96, R16 ;  /* 0x000000606410723c */ /* 0x040ff00000001810 */
[----:B------:R-:W-:Y:S08]  /*2c20*/  HMMA.16816.F32 R20, R100, R98, R20 ;  /* 0x000000626414723c */ /* 0x000ff00000001814 */
[C---:B-----5:R-:W-:Y:S08]  /*2c30*/  HMMA.16816.F32 R4, R104.reuse, R172, R4 ;  /* 0x000000ac6804723c */ /* 0x060ff00000001804 */
[C---:B-1----:R-:W-:Y:S01]  /*2c40*/  HMMA.16816.F32 R8, R104.reuse, R2, R8 ;  /* 0x000000026808723c */ /* 0x042fe20000001808 */
[----:B------:R-:W1:Y:S07]  /*2c50*/  LDSM.16.M88.2 R2, [R218+0x6880] ;  /* 0x00688000da02783b */ /* 0x000e6e0000000100 */
[C---:B------:R-:W-:Y:S08]  /*2c60*/  HMMA.16816.F32 R12, R104.reuse, R84, R12 ;  /* 0x00000054680c723c */ /* 0x040ff0000000180c */
[----:B------:R-:W-:Y:S04]  /*2c70*/  FMUL.FTZ R4, R4, c[0x0][0x2b4] ;  /* 0x0000ad0004047a20 */ /* 0x000fe80000410000 */
[----:B------:R-:W-:Y:S01]  /*2c80*/  FMUL.FTZ R5, R5, c[0x0][0x2b4] ;  /* 0x0000ad0005057a20 */ /* 0x000fe20000410000 */
[----:B------:R-:W2:Y:S01]  /*2c90*/  MUFU.TANH R190, R4 ;  /* 0x0000000400be7308 */ /* 0x000ea20000002400 */
[----:B------:R-:W-:Y:S02]  /*2ca0*/  FMUL.FTZ R6, R6, c[0x0][0x2b4] ;  /* 0x0000ad0006067a20 */ /* 0x000fe40000410000 */
[----:B------:R-:W-:Y:S02]  /*2cb0*/  FMUL.FTZ R7, R7, c[0x0][0x2b4] ;  /* 0x0000ad0007077a20 */ /* 0x000fe40000410000 */
[----:B------:R-:W-:Y:S02]  /*2cc0*/  FMUL.FTZ R8, R8, c[0x0][0x2b4] ;  /* 0x0000ad0008087a20 */ /* 0x000fe40000410000 */
[----:B------:R-:W-:Y:S02]  /*2cd0*/  FMUL.FTZ R9, R9, c[0x0][0x2b4] ;  /* 0x0000ad0009097a20 */ /* 0x000fe40000410000 */
[----:B------:R-:W-:Y:S01]  /*2ce0*/  FMUL.FTZ R10, R10, c[0x0][0x2b4] ;  /* 0x0000ad000a0a7a20 */ /* 0x000fe20000410000 */
[----:B------:R3:W4:Y:S01]  /*2cf0*/  MUFU.TANH R186, R5 ;  /* 0x0000000500ba7308 */ /* 0x0007220000002400 */
[----:B------:R-:W-:Y:S02]  /*2d00*/  FMUL.FTZ R11, R11, c[0x0][0x2b4] ;  /* 0x0000ad000b0b7a20 */ /* 0x000fe40000410000 */
[----:B------:R-:W-:Y:S02]  /*2d10*/  FMUL.FTZ R12, R12, c[0x0][0x2b4] ;  /* 0x0000ad000c0c7a20 */ /* 0x000fe40000410000 */
[----:B------:R-:W-:Y:S02]  /*2d20*/  FMUL.FTZ R13, R13, c[0x0][0x2b4] ;  /* 0x0000ad000d0d7a20 */ /* 0x000fe40000410000 */
[----:B------:R-:W-:Y:S02]  /*2d30*/  FMUL.FTZ R14, R14, c[0x0][0x2b4] ;  /* 0x0000ad000e0e7a20 */ /* 0x000fe40000410000 */
[----:B------:R-:W-:Y:S01]  /*2d40*/  FMUL.FTZ R15, R15, c[0x0][0x2b4] ;  /* 0x0000ad000f0f7a20 */ /* 0x000fe20000410000 */
[----:B------:R-:W2:Y:S01]  /*2d50*/  MUFU.TANH R200, R6 ;  /* 0x0000000600c87308 */ /* 0x000ea20000002400 */
[C---:B-1----:R-:W-:Y:S09]  /*2d60*/  HMMA.16816.F32 R16, R104.reuse, R2, R16 ;  /* 0x000000026810723c */ /* 0x042ff20000001810 */
[----:B------:R-:W1:Y:S01]  /*2d70*/  MUFU.TANH R189, R8 ;  /* 0x0000000800bd7308 */ /* 0x000e620000002400 */
[----:B---3--:R-:W3:Y:S01]  /*2d80*/  LDSM.16.M88.2 R4, [R218+0x7080] ;  /* 0x00708000da04783b */ /* 0x008ee20000000100 */
[----:B------:R-:W-:Y:S08]  /*2d90*/  DEPBAR.LE SB0, 0x0 ;  /* 0x000080000000791a */ /* 0x000ff00000000000 */
[----:B------:R-:W1:Y:S01]  /*2da0*/  MUFU.TANH R199, R7 ;  /* 0x0000000700c77308 */ /* 0x000e620000002400 */
[----:B------:R-:W-:Y:S04]  /*2db0*/  BAR.SYNC.DEFER_BLOCKING 0x0 ;  /* 0x0000000000007b1d */ /* 0x000fe80000010000 */
[----:B------:R-:W-:Y:S02]  /*2dc0*/  FMUL.FTZ R16, R16, c[0x0][0x2b4] ;  /* 0x0000ad0010107a20 */ /* 0x000fe40000410000 */
[----:B------:R-:W-:Y:S03]  /*2dd0*/  FMUL.FTZ R17, R17, c[0x0][0x2b4] ;  /* 0x0000ad0011117a20 */ /* 0x000fe60000410000 */
[----:B------:R5:W1:Y:S01]  /*2de0*/  MUFU.TANH R184, R9 ;  /* 0x0000000900b87308 */ /* 0x000a620000002400 */
[----:B------:R-:W-:Y:S02]  /*2df0*/  FMUL.FTZ R18, R18, c[0x0][0x2b4] ;  /* 0x0000ad0012127a20 */ /* 0x000fe40000410000 */
[----:B------:R-:W-:Y:S07]  /*2e00*/  FMUL.FTZ R19, R19, c[0x0][0x2b4] ;  /* 0x0000ad0013137a20 */ /* 0x000fee0000410000 */
[----:B------:R-:W1:Y:S01]  /*2e10*/  MUFU.TANH R198, R10 ;  /* 0x0000000a00c67308 */ /* 0x000e620000002400 */
[----:B------:R1:W1:Y:S04]  /*2e20*/  LDSM.16.M88.2 R2, [R216+0x7880] ;  /* 0x00788000d802783b */ /* 0x0002680000000100 */
[----:B------:R1:W1:Y:S05]  /*2e30*/  LDSM.16.M88.2 R88, [R216+0x9880] ;  /* 0x00988000d858783b */ /* 0x00026a0000000100 */
[----:B------:R-:W1:Y:S01]  /*2e40*/  MUFU.TANH R185, R12 ;  /* 0x0000000c00b97308 */ /* 0x000e620000002400 */
[----:B------:R1:W1:Y:S01]  /*2e50*/  LDSM.16.M88.2 R90, [R217+0x7880] ;  /* 0x00788000d95a783b */ /* 0x0002620000000100 */
[----:B---3--:R-:W-:Y:S03]  /*2e60*/  HMMA.16816.F32 R20, R104, R4, R20 ;  /* 0x000000046814723c */ /* 0x008fe60000001814 */
[----:B-----5:R3:W1:Y:S05]  /*2e70*/  LDSM.16.M88.2 R8, [R216+0x8080] ;  /* 0x00808000d808783b */ /* 0x02066a0000000100 */
[----:B------:R-:W1:Y:S01]  /*2e80*/  MUFU.TANH R197, R11 ;  /* 0x0000000b00c57308 */ /* 0x000e620000002400 */
[----:B------:R3:W1:Y:S04]  /*2e90*/  LDSM.16.M88.2 R96, [R217+0x8080] ;  /* 0x00808000d960783b */ /* 0x0006680000000100 */
[----:B------:R3:W1:Y:S04]  /*2ea0*/  LDSM.16.M88.2 R98, [R217+0x8880] ;  /* 0x00888000d962783b */ /* 0x0006680000000100 */
[----:B------:R3:W1:Y:S01]  /*2eb0*/  LDSM.16.M88.2 R100, [R217+0x9080] ;  /* 0x00908000d964783b */ /* 0x0006620000000100 */
[----:B------:R5:W1:Y:S03]  /*2ec0*/  MUFU.TANH R183, R13 ;  /* 0x0000000d00b77308 */ /* 0x000a660000002400 */
[----:B------:R3:W1:Y:S04]  /*2ed0*/  LDSM.16.M88.2 R102, [R217+0x9880] ;  /* 0x00988000d966783b */ /* 0x0006680000000100 */
[----:B------:R3:W1:Y:S01]  /*2ee0*/  LDSM.16.M88.4 R84, [R225+0x1b080] ;  /* 0x01b08000e154783b */ /* 0x0006620000000200 */
[----:B------:R-:W-:Y:S02]  /*2ef0*/  FMUL.FTZ R20, R20, c[0x0][0x2b4] ;  /* 0x0000ad0014147a20 */ /* 0x000fe40000410000 */
[----:B------:R-:W1:Y:S01]  /*2f00*/  MUFU.TANH R196, R14 ;  /* 0x0000000e00c47308 */ /* 0x000e620000002400 */
[----:B------:R3:W1:Y:S01]  /*2f10*/  LDSM.16.M88.4 R92, [R226+0x1b080] ;  /* 0x01b08000e25c783b */ /* 0x0006620000000200 */
[----:B------:R-:W-:Y:S02]  /*2f20*/  FMUL.FTZ R21, R21, c[0x0][0x2b4] ;  /* 0x0000ad0015157a20 */ /* 0x000fe40000410000 */
[----:B------:R-:W-:Y:S02]  /*2f30*/  FMUL.FTZ R22, R22, c[0x0][0x2b4] ;  /* 0x0000ad0016167a20 */ /* 0x000fe40000410000 */
[----:B------:R-:W-:Y:S04]  /*2f40*/  FMUL.FTZ R23, R23, c[0x0][0x2b4] ;  /* 0x0000ad0017177a20 */ /* 0x000fe80000410000 */
[----:B------:R-:W1:Y:S01]  /*2f50*/  MUFU.TANH R188, R16 ;  /* 0x0000001000bc7308 */ /* 0x000e620000002400 */
[----:B-----5:R3:W1:Y:S09]  /*2f60*/  LDSM.16.M88.2 R12, [R216+0x8880] ;  /* 0x00888000d80c783b */ /* 0x0206720000000100 */
[----:B------:R-:W1:Y:S10]  /*2f70*/  MUFU.TANH R195, R15 ;  /* 0x0000000f00c37308 */ /* 0x000e740000002400 */
[----:B------:R5:W1:Y:S10]  /*2f80*/  MUFU.TANH R187, R17 ;  /* 0x0000001100bb7308 */ /* 0x000a740000002400 */
[----:B------:R3:W1:Y:S10]  /*2f90*/  MUFU.TANH R194, R18 ;  /* 0x0000001200c27308 */ /* 0x0006740000002400 */
[----:B------:R3:W1:Y:S01]  /*2fa0*/  MUFU.TANH R193, R19 ;  /* 0x0000001300c17308 */ /* 0x0006620000002400 */
[----:B-----5:R3:W1:Y:S09]  /*2fb0*/  LDSM.16.M88.2 R16, [R216+0x9080] ;  /* 0x00908000d810783b */ /* 0x0206720000000100 */
[----:B------:R3:W1:Y:S10]  /*2fc0*/  MUFU.TANH R182, R20 ;  /* 0x0000001400b67308 */ /* 0x0006740000002400 */
[----:B------:R3:W1:Y:S10]  /*2fd0*/  MUFU.TANH R181, R21 ;  /* 0x0000001500b57308 */ /* 0x0006740000002400 */
[----:B------:R3:W1:Y:S10]  /*2fe0*/  MUFU.TANH R192, R22 ;  /* 0x0000001600c07308 */ /* 0x0006740000002400 */
[----:B------:R3:W1:Y:S01]  /*2ff0*/  MUFU.TANH R191, R23 ;  /* 0x0000001700bf7308 */ /* 0x0006620000002400 */
[----:B------:R-:W-:-:S05]  /*3000*/  @P0 BRA `(.L_x_687) ;  /* 0x000004e000000947 */ /* 0x000fca0003800000 */
[C---:B--2-4-:R-:W-:Y:S01]  /*3010*/  LOP3.LUT P4, RZ, R246.reuse, 0x2, RZ, 0xc0, !PT ;  /* 0x00000002f6ff7812 */ /* 0x054fe2000788c0ff */
[----:B------:R-:W2:Y:S01]  /*3020*/  LDL.64 R178, [R1+0x8] ;  /* 0x0000080001b27983 */ /* 0x000ea20000100a00 */
[----:B------:R-:W-:Y:S01]  /*3030*/  LOP3.LUT P2, RZ, R246, 0x1, RZ, 0xc0, !PT ;  /* 0x00000001f6ff7812 */ /* 0x000fe2000784c0ff */
[----:B------:R-:W-:Y:S01]  /*3040*/  USHF.R.S32.HI UR29, URZ, 0x1f, UR27 ;  /* 0x0000001f3f1d7899 */ /* 0x000fe2000801141b */
[----:B---3--:R-:W-:Y:S01]  /*3050*/  SEL R22, RZ, 0x2, P4 ;  /* 0x00000002ff167807 */ /* 0x008fe20002000000 */
[----:B------:R-:W-:Y:S01]  /*3060*/  IMAD.MOV.U32 R5, RZ, RZ, R251 ;  /* 0x000000ffff057224 */ /* 0x000fe200078e00fb */
[----:B------:R-:W-:Y:S01]  /*3070*/  SEL R21, RZ, 0x4, P6 ;  /* 0x00000004ff157807 */ /* 0x000fe20003000000 */
[----:B------:R-:W3:Y:S01]  /*3080*/  LDL R104, [R1+0x18] ;  /* 0x0000180001687983 */ /* 0x000ee20000100800 */
[----:B------:R-:W-:Y:S01]  /*3090*/  ISETP.GE.AND P3, PT, R238, c[0x0][0x16c], PT ;  /* 0x00005b00ee007a0c */ /* 0x000fe20003f66270 */
[----:B------:R-:W-:Y:S01]  /*30a0*/  ULDC.64 UR6, c[0x0][0x178] ;  /* 0x00005e0000067ab9 */ /* 0x000fe20000000a00 */
[----:B------:R-:W-:Y:S01]  /*30b0*/  IMAD.U32 R18, RZ, RZ, UR21 ;  /* 0x00000015ff127e24 */ /* 0x000fe2000f8e00ff */
[----:B------:R-:W-:Y:S01]  /*30c0*/  UIMAD UR29, UR29, UR6, URZ ;  /* 0x000000061d1d72a4 */ /* 0x000fe2000f8e023f */
[----:B------:R-:W4:Y:S01]  /*30d0*/  S2R R15, SR_CTAID.Y ;  /* 0x00000000000f7919 */ /* 0x000f220000002600 */
[----:B------:R-:W-:Y:S01]  /*30e0*/  IMAD.U32 R14, RZ, RZ, UR21 ;  /* 0x00000015ff0e7e24 */ /* 0x000fe2000f8e00ff */
[----:B------:R-:W-:Y:S01]  /*30f0*/  UIMAD.WIDE.U32 UR30, UR27, UR6, URZ ;  /* 0x000000061b1e72a5 */ /* 0x000fe2000f8e003f */
[----:B------:R-:W-:Y:S01]  /*3100*/  IMAD.U32 R23, RZ, RZ, UR28 ;  /* 0x0000001cff177e24 */ /* 0x000fe2000f8e00ff */
[----:B------:R-:W-:Y:S01]  /*3110*/  UIMAD UR6, UR27, -0x40, UR22 ;  /* 0xffffffc01b0678a4 */ /* 0x000fe2000f8e0216 */
[----:B------:R-:W-:Y:S01]  /*3120*/  @!P5 IMAD.MOV.U32 R10, RZ, RZ, R244 ;  /* 0x000000ffff0ad224 */ /* 0x000fe200078e00f4 */
[----:B------:R-:W-:Y:S01]  /*3130*/  UIMAD UR29, UR27, UR7, UR29 ;  /* 0x000000071b1d72a4 */ /* 0x000fe2000f8e021d */
[----:B------:R-:W-:Y:S02]  /*3140*/  @!P5 IMAD.MOV.U32 R11, RZ, RZ, R245 ;  /* 0x000000ffff0bd224 */ /* 0x000fe400078e00f5 */
[----:B------:R-:W-:Y:S01]  /*3150*/  IMAD.U32 R7, RZ, RZ, UR30 ;  /* 0x0000001eff077e24 */ /* 0x000fe2000f8e00ff */
[----:B------:R-:W-:Y:S01]  /*3160*/  UIADD3 UR29, UR31, UR29, URZ ;  /* 0x0000001d1f1d7290 */ /* 0x000fe2000fffe03f */
[----:B----4-:R-:W-:Y:S01]  /*3170*/  SHF.R.S32.HI R19, RZ, 0x1f, R15 ;  /* 0x0000001fff137819 */ /* 0x010fe2000001140f */
[----:B------:R-:W-:Y:S04]  /*3180*/  @!P5 IMAD.WIDE.U32 R10, R15, c[0x0][0x270], R10 ;  /* 0x00009c000f0ada25 */ /* 0x000fe800078e000a */
[----:B------:R-:W-:Y:S04]  /*3190*/  IMAD R6, R19, c[0x0][0x180], RZ ;  /* 0x0000600013067a24 */ /* 0x000fe800078e02ff */
[C---:B------:R-:W-:Y:S02]  /*31a0*/  IMAD R6, R15.reuse, c[0x0][0x184], R6 ;  /* 0x000061000f067a24 */ /* 0x040fe400078e0206 */
[----:B--2---:R-:W-:Y:S04]  /*31b0*/  IMAD.MOV.U32 R4, RZ, RZ, R178 ;  /* 0x000000ffff047224 */ /* 0x004fe800078e00b2 */
[----:B------:R-:W-:Y:S05]  /*31c0*/  IMAD.WIDE.U32 R4, R15, c[0x0][0x180], R4 ;  /* 0x000060000f047a25 */ /* 0x000fea00078e0004 */
[----:B------:R-:W-:Y:S04]  /*31d0*/  IADD3 R0, P0, R4, UR12, RZ ;  /* 0x0000000c04007c10 */ /* 0x000fe8000ff1e0ff */
[----:B------:R-:W-:Y:S01]  /*31e0*/  IADD3.X R6, R5, UR5, R6, P0, !PT ;  /* 0x0000000505067c10 */ /* 0x000fe200087fe406 */
[----:B------:R-:W-:Y:S01]  /*31f0*/  IMAD.U32 R5, RZ, RZ, UR29 ;  /* 0x0000001dff057e24 */ /* 0x000fe2000f8e00ff */
[C---:B------:R-:W-:Y:S04]  /*3200*/  LEA R4, P0, R0.reuse, c[0x0][0x160], 0x1 ;  /* 0x0000580000047a11 */ /* 0x040fe800078008ff */
[----:B------:R-:W-:Y:S01]  /*3210*/  LEA.HI.X R0, R0, c[0x0][0x164], R6, 0x1, P0 ;  /* 0x0000590000007a11 */ /* 0x000fe200000f0c06 */
[----:B------:R-:W-:Y:S01]  /*3220*/  IMAD.U32 R6, RZ, RZ, UR30 ;  /* 0x0000001eff067e24 */ /* 0x000fe2000f8e00ff */
[----:B------:R-:W-:Y:S02]  /*3230*/  LEA R4, P1, R7, R4, 0x7 ;  /* 0x0000000407047211 */ /* 0x000fe400078238ff */
[----:B------:R-:W-:Y:S02]  /*3240*/  SEL R7, RZ, 0x1, P2 ;  /* 0x00000001ff077807 */ /* 0x000fe40001000000 */
[----:B------:R-:W-:Y:S01]  /*3250*/  LEA.HI.X R5, R6, R0, R5, 0x7, P1 ;  /* 0x0000000006057211 */ /* 0x000fe200008f3c05 */
[----:B------:R-:W-:Y:S01]  /*3260*/  @!P5 IMAD R0, R19, c[0x0][0x270], RZ ;  /* 0x00009c001300da24 */ /* 0x000fe200078e02ff */
[----:B------:R-:W-:Y:S02]  /*3270*/  IADD3 R18, P1, P0, R18, 0x80, R4 ;  /* 0x0000008012127810 */ /* 0x000fe4000783e004 */
[----:B------:R-:W-:Y:S01]  /*3280*/  IADD3 R6, -R242, UR6, RZ ;  /* 0x00000006f2067c10 */ /* 0x000fe2000fffe1ff */
[----:B------:R-:W-:Y:S01]  /*3290*/  @!P5 IMAD R0, R15, c[0x0][0x274], R0 ;  /* 0x00009d000f00da24 */ /* 0x000fe200078e0200 */
[----:B------:R-:W-:Y:S02]  /*32a0*/  IADD3.X R19, RZ, UR10, R5, P1, P0 ;  /* 0x0000000aff137c10 */ /* 0x000fe40008fe0405 */
[----:B------:R-:W-:Y:S02]  /*32b0*/  IADD3 R14, P1, P0, R14, 0x100, R4 ;  /* 0x000001000e0e7810 */ /* 0x000fe4000783e004 */
[----:B------:R-:W-:Y:S02]  /*32c0*/  IADD3 R7, R21, R22, R7 ;  /* 0x0000001615077210 */ /* 0x000fe40007ffe007 */
[----:B------:R-:W-:Y:S02]  /*32d0*/  IADD3.X R15, RZ, UR10, R5, P1, P0 ;  /* 0x0000000aff0f7c10 */ /* 0x000fe40008fe0405 */
[----:B------:R-:W-:Y:S02]  /*32e0*/  @!P5 IADD3 R20, P0, R10, UR16, RZ ;  /* 0x000000100a14dc10 */ /* 0x000fe4000ff1e0ff */
[----:B------:R-:W-:Y:S02]  /*32f0*/  ISETP.LT.OR P1, PT, R6, 0x1, P3 ;  /* 0x000000010600780c */ /* 0x000fe40001f21670 */
[----:B------:R-:W-:Y:S01]  /*3300*/  @!P5 IADD3.X R11, R11, UR11, R0, P0, !PT ;  /* 0x0000000b0b0bdc10 */ /* 0x000fe200087fe400 */
[----:B---3--:R-:W-:Y:S01]  /*3310*/  IMAD R0, R23, 0x6000, R104 ;  /* 0x0000600017007824 */ /* 0x008fe200078e0268 */
[C---:B------:R-:W-:Y:S02]  /*3320*/  @!P5 LEA R10, P0, R20.reuse, c[0x0][0x258], 0x2 ;  /* 0x00009600140ada11 */ /* 0x040fe400078010ff */
[C---:B------:R-:W-:Y:S02]  /*3330*/  LOP3.LUT P2, RZ, R7.reuse, 0x2, RZ, 0xc0, !PT ;  /* 0x0000000207ff7812 */ /* 0x040fe4000784c0ff */
[----:B------:R-:W-:Y:S01]  /*3340*/  @!P5 LEA.HI.X R11, R20, c[0x0][0x25c], R11, 0x2, P0 ;  /* 0x00009700140bda11 */ /* 0x000fe200000f140b */
[----:B------:R-:W-:Y:S01]  /*3350*/  IMAD.U32 R20, RZ, RZ, UR23 ;  /* 0x00000017ff147e24 */ /* 0x000fe2000f8e00ff */
[C---:B------:R-:W-:Y:S02]  /*3360*/  ISETP.LT.OR P0, PT, R6.reuse, 0x1, !P2 ;  /* 0x000000010600780c */ /* 0x040fe40005701670 */
[C---:B------:R-:W-:Y:S01]  /*3370*/  ISETP.LT.OR P3, PT, R6.reuse, 0x21, P3 ;  /* 0x000000210600780c */ /* 0x040fe20001f61670 */
[----:B------:R-:W-:Y:S01]  /*3380*/  @!PT LDS RZ, [RZ] ;  /* 0x00000000fffff984 */ /* 0x000fe20000000800 */
[----:B------:R-:W-:Y:S01]  /*3390*/  @!PT LDS RZ, [RZ] ;  /* 0x00000000fffff984 */ /* 0x000fe20000000800 */
[----:B------:R-:W-:Y:S01]  /*33a0*/  @!PT LDS RZ, [RZ] ;  /* 0x00000000fffff984 */ /* 0x000fe20000000800 */
[----:B------:R2:W-:Y:S01]  /*33b0*/  LDGSTS.E.BYPASS.LTC128B.128 [R0], [R4.64], !P1 ;  /* 0x0000000004007fae */ /* 0x0005e2000c901d4e */
[----:B------:R-:W-:Y:S01]  /*33c0*/  LOP3.LUT P1, RZ, R7, 0x4, RZ, 0xc0, !PT ;  /* 0x0000000407ff7812 */ /* 0x000fe2000782c0ff */
[----:B------:R-:W-:Y:S01]  /*33d0*/  IMAD.U32 R7, RZ, RZ, UR28 ;  /* 0x0000001cff077e24 */ /* 0x000fe2000f8e00ff */
[C---:B------:R-:W-:Y:S07]  /*33e0*/  ISETP.LT.OR P2, PT, R6.reuse, 0x21, !P2 ;  /* 0x000000210600780c */ /* 0x040fee0005741670 */
[----:B------:R2:W-:Y:S01]  /*33f0*/  LDGSTS.E.BYPASS.LTC128B.128 [R0+0x2000], [R4.64+0x80], !P0 ;  /* 0x0200008004007fae */ /* 0x0005e2000c101d4e */
[----:B------:R-:W-:Y:S11]  /*3400*/  ISETP.LT.OR P0, PT, R6, 0x1, !P1 ;  /* 0x000000010600780c */ /* 0x000ff60004f01670 */
[----:B------:R-:W-:Y:S02]  /*3410*/  @!UPT UIADD3 URZ, URZ, URZ, URZ ;  /* 0x0000003f3f3ff290 */ /* 0x000fe4000fffe03f */
[----:B------:R2:W-:Y:S02]  /*3420*/  LDGSTS.E.BYPASS.LTC128B.128 [R0+0x4000], [R4.64+0x100], !P0 ;  /* 0x0400010004007fae */ /* 0x0005e4000c101d4e */
[----:B--2---:R-:W-:Y:S04]  /*3430*/  IADD3 R4, P0, R4, UR21, RZ ;  /* 0x0000001504047c10 */ /* 0x004fe8000ff1e0ff */
[----:B------:R-:W-:Y:S02]  /*3440*/  IADD3.X R5, R5, UR10, RZ, P0, !PT ;  /* 0x0000000a05057c10 */ /* 0x000fe400087fe4ff */
[----:B------:R-:W-:Y:S01]  /*3450*/  ISETP.LT.OR P0, PT, R6, 0x21, !P1 ;  /* 0x000000210600780c */ /* 0x000fe20004f01670 */
[----:B------:R-:W-:Y:S01]  /*3460*/  @!P5 IMAD R6, R7, 0x10, R240 ;  /* 0x000000100706d824 */ /* 0x000fe200078e02f0 */
[----:B------:R-:W-:Y:S01]  /*3470*/  @!P5 LEA R7, R20, 0x40, 0x6 ;  /* 0x000000401407d811 */ /* 0x000fe200078e30ff */
[----:B------:R2:W-:Y:S02]  /*3480*/  LDGSTS.E.BYPASS.LTC128B.128 [R0+0x1000], [R4.64], !P3 ;  /* 0x0100000004007fae */ /* 0x0005e4000d901d4e */
[----:B------:R-:W-:Y:S02]  /*3490*/  @!P5 IMAD.SHL.U32 R6, R6, 0x4, RZ ;  /* 0x000000040606d824 */ /* 0x000fe400078e00ff */
[----:B------:R-:W-:Y:S01]  /*34a0*/  @!P5 IMAD.WIDE R10, R7, 0x4, R10 ;  /* 0x00000004070ad825 */ /* 0x000fe200078e020a */
[----:B------:R3:W-:Y:S05]  /*34b0*/  LDGSTS.E.BYPASS.LTC128B.128 [R0+0x3000], [R18.64], !P2 ;  /* 0x0300000012007fae */ /* 0x0007ea000d101d4e */
[----:B------:R3:W-:Y:S01]  /*34c0*/  LDGSTS.E.BYPASS.LTC128B.128 [R0+0x5000], [R14.64], !P0 ;  /* 0x050000000e007fae */ /* 0x0007e2000c101d4e */
[----:B--2---:R-:W-:Y:S05]  /*34d0*/  @!P5 IMAD.SHL.U32 R4, R6, 0x4, RZ ;  /* 0x000000040604d824 */ /* 0x004fea00078e00ff */
[----:B------:R3:W-:Y:S02]  /*34e0*/  @!P5 LDGSTS.E.BYPASS.LTC128B.128 [R4+0x21080], [R10.64] ;  /* 0x210800000a04dfae */ /* 0x0007e4000b901d4e */
.L_x_687:
[C---:B-1234-:R-:W-:Y:S01]  /*34f0*/  HMMA.16816.F32 R4, R84.reuse, R2, RZ ;  /* 0x000000025404723c */ /* 0x05efe200000018ff */
[----:B------:R-:W-:Y:S02]  /*3500*/  LDSM.16.M88.2 R2, [R219+0x7880] ;  /* 0x00788000db02783b */ /* 0x000fe40000000100 */
[C---:B------:R-:W-:Y:S02]  /*3510*/  ISETP.GT.AND P0, PT, R233.reuse, 0x1, PT ;  /* 0x00000001e900780c */ /* 0x040fe40003f04270 */
[----:B------:R-:W1:Y:S01]  /*3520*/  LDSM.16.M88.4 R104, [R224] ;  /* 0x00000000e068783b */ /* 0x000e620000000200 */
[----:B------:R-:W-:Y:S02]  /*3530*/  IADD3 R0, R230, R224, RZ ;  /* 0x000000e0e6007210 */ /* 0x000fe40007ffe0ff */
[C---:B------:R-:W-:Y:S01]  /*3540*/  HMMA.16816.F32 R8, R84.reuse, R8, RZ ;  /* 0x000000085408723c */ /* 0x040fe200000018ff */
[----:B------:R-:W0:Y:S01]  /*3550*/  LDGDEPBAR ;  /* 0x00000000000079af */ /* 0x000e220000000000 */
[----:B------:R-:W-:Y:S02]  /*3560*/  ISETP.GT.AND P2, PT, R233, RZ, PT ;  /* 0x000000ffe900720c */ /* 0x000fe40003f44270 */
[----:B------:R-:W-:Y:S02]  /*3570*/  FSEL R180, R199, -INF , P0 ;  /* 0xff800000c7b47808 */ /* 0x000fe40000000000 */
[----:B------:R-:W-:Y:S02]  /*3580*/  FSEL R179, R200, -INF , P2 ;  /* 0xff800000c8b37808 */ /* 0x000fe40001000000 */
[C---:B------:R-:W-:Y:S01]  /*3590*/  HMMA.16816.F32 R12, R84.reuse, R12, RZ ;  /* 0x0000000c540c723c */ /* 0x040fe200000018ff */
[C---:B------:R-:W-:Y:S02]  /*35a0*/  ISETP.GT.AND P3, PT, R233.reuse, 0x10, PT ;  /* 0x00000010e900780c */ /* 0x040fe40003f64270 */
[----:B------:R-:W-:Y:S02]  /*35b0*/  ISETP.GT.AND P1, PT, R233, 0x11, PT ;  /* 0x00000011e900780c */ /* 0x000fe40003f24270 */
[----:B------:R-:W-:Y:S02]  /*35c0*/  FSEL R178, R198, -INF , P3 ;  /* 0xff800000c6b27808 */ /* 0x000fe40001800000 */
[----:B------:R-:W-:Y:S01]  /*35d0*/  FSEL R177, R197, -INF , P1 ;  /* 0xff800000c5b17808 */ /* 0x000fe20000800000 */
[C---:B------:R-:W-:Y:S01]  /*35e0*/  HMMA.16816.F32 R16, R84.reuse, R16, RZ ;  /* 0x000000105410723c */ /* 0x040fe200000018ff */
[----:B------:R-:W-:Y:S04]  /*35f0*/  ISETP.GT.AND P4, PT, R233, 0x21, PT ;  /* 0x00000021e900780c */ /* 0x000fe80003f84270 */
[----:B------:R-:W-:Y:S03]  /*3600*/  FSEL R175, R195, -INF , P4 ;  /* 0xff800000c3af7808 */ /* 0x000fe60002000000 */
[----:B------:R-:W-:Y:S01]  /*3610*/  HMMA.16816.F32 R20, R84, R88, RZ ;  /* 0x000000585414723c */ /* 0x000fe200000018ff */
[----:B------:R-:W2:Y:S04]  /*3620*/  LDSM.16.M88.2 R84, [R219+0x8080] ;  /* 0x00808000db54783b */ /* 0x000ea80000000100 */
[----:B------:R-:W3:Y:S03]  /*3630*/  LDSM.16.M88.2 R86, [R219+0x8880] ;  /* 0x00888000db56783b */ /* 0x000ee60000000100 */
[C---:B------:R-:W-:Y:S01]  /*3640*/  HMMA.16816.F32 R4, R92.reuse, R90, R4 ;  /* 0x0000005a5c04723c */ /* 0x040fe20000001804 */
[----:B------:R-:W4:Y:S04]  /*3650*/  LDSM.16.M88.2 R88, [R219+0x9080] ;  /* 0x00908000db58783b */ /* 0x000f280000000100 */
[----:B------:R-:W5:Y:S03]  /*3660*/  LDSM.16.M88.2 R90, [R219+0x9880] ;  /* 0x00988000db5a783b */ /* 0x000f660000000100 */
[C---:B------:R-:W-:Y:S01]  /*3670*/  HMMA.16816.F32 R8, R92.reuse, R96, R8 ;  /* 0x000000605c08723c */ /* 0x040fe20000001808 */
[----:B------:R-:W-:Y:S07]  /*3680*/  LDSM.16.M88.2 R96, [R218+0x7880] ;  /* 0x00788000da60783b */ /* 0x000fee0000000100 */
[C---:B------:R-:W-:Y:S01]  /*3690*/  HMMA.16816.F32 R12, R92.reuse, R98, R12 ;  /* 0x000000625c0c723c */ /* 0x040fe2000000180c */
[----:B------:R-:W-:Y:S07]  /*36a0*/  LDSM.16.M88.2 R98, [R216+0xd080] ;  /* 0x00d08000d862783b */ /* 0x000fee0000000100 */
[C---:B------:R-:W-:Y:S08]  /*36b0*/  HMMA.16816.F32 R16, R92.reuse, R100, R16 ;  /* 0x000000645c10723c */ /* 0x040ff00000001810 */
[----:B------:R-:W-:Y:S01]  /*36c0*/  HMMA.16816.F32 R20, R92, R102, R20 ;  /* 0x000000665c14723c */ /* 0x000fe20000001814 */
[----:B------:R-:W5:Y:S04]  /*36d0*/  LDSM.16.M88.4 R92, [R0] ;  /* 0x00000000005c783b */ /* 0x000f680000000200 */
[----:B------:R-:W-:Y:S03]  /*36e0*/  LDSM.16.M88.4 R100, [R225+0x1d080] ;  /* 0x01d08000e164783b */ /* 0x000fe60000000200 */
[C---:B-1----:R-:W-:Y:S01]  /*36f0*/  HMMA.16816.F32 R4, R104.reuse, R2, R4 ;  /* 0x000000026804723c */ /* 0x042fe20000001804 */
[----:B------:R-:W1:Y:S07]  /*3700*/  LDSM.16.M88.2 R2, [R218+0x8080] ;  /* 0x00808000da02783b */ /* 0x000e6e0000000100 */
[C---:B--2---:R-:W-:Y:S01]  /*3710*/  HMMA.16816.F32 R8, R104.reuse, R84, R8 ;  /* 0x000000546808723c */ /* 0x044fe20000001808 */
[----:B------:R-:W2:Y:S07]  /*3720*/  LDSM.16.M88.2 R84, [R218+0x8880] ;  /* 0x00888000da54783b */ /* 0x000eae0000000100 */
[C---:B---3--:R-:W-:Y:S01]  /*3730*/  HMMA.16816.F32 R12, R104.reuse, R86, R12 ;  /* 0x00000056680c723c */ /* 0x048fe2000000180c */
[----:B------:R-:W3:Y:S07]  /*3740*/  LDSM.16.M88.2 R86, [R218+0x9080] ;  /* 0x00908000da56783b */ /* 0x000eee0000000100 */
[C---:B----4-:R-:W-:Y:S01]  /*3750*/  HMMA.16816.F32 R16, R104.reuse, R88, R16 ;  /* 0x000000586810723c */ /* 0x050fe20000001810 */
[----:B------:R-:W4:Y:S07]  /*3760*/  LDSM.16.M88.2 R88, [R218+0x9880] ;  /* 0x00988000da58783b */ /* 0x000f2e0000000100 */
[----:B-----5:R-:W-:Y:S01]  /*3770*/  HMMA.16816.F32 R20, R104, R90, R20 ;  /* 0x0000005a6814723c */ /* 0x020fe20000001814 */
[----:B------:R-:W5:Y:S04]  /*3780*/  LDSM.16.M88.2 R90, [R216+0xa080] ;  /* 0x00a08000d85a783b */ /* 0x000f680000000100 */
[----:B------:R-:W-:Y:S03]  /*3790*/  LDSM.16.M88.4 R104, [R226+0x1f080] ;  /* 0x01f08000e268783b */ /* 0x000fe60000000200 */
[C---:B------:R-:W-:Y:S01]  /*37a0*/  HMMA.16816.F32 R4, R92.reuse, R96, R4 ;  /* 0x000000605c04723c */ /* 0x040fe20000001804 */
[----:B------:R-:W5:Y:S07]  /*37b0*/  LDSM.16.M88.2 R96, [R216+0xa880] ;  /* 0x00a88000d860783b */ /* 0x000f6e0000000100 */
        /* <DEDUP_REMOVED lines=8> */
[----:B------:R-:W4:Y:S03]  /*3840*/  LDSM.16.M88.4 R92, [R226+0x1d080] ;  /* 0x01d08000e25c783b */ /* 0x000f260000000200 */
[C---:B-----5:R-:W-:Y:S01]  /*3850*/  HMMA.16816.F32 R4, R100.reuse, R90, R4 ;  /* 0x0000005a6404723c */ /* 0x060fe20000001804 */
[----:B------:R-:W5:Y:S07]  /*3860*/  LDSM.16.M88.2 R90, [R217+0xa880] ;  /* 0x00a88000d95a783b */ /* 0x000f6e0000000100 */
[C---:B------:R-:W-:Y:S01]  /*3870*/  HMMA.16816.F32 R8, R100.reuse, R96, R8 ;  /* 0x000000606408723c */ /* 0x040fe20000001808 */
[----:B------:R-:W5:Y:S07]  /*3880*/  LDSM.16.M88.2 R96, [R217+0xb080] ;  /* 0x00b08000d960783b */ /* 0x000f6e0000000100 */
[C---:B-1----:R-:W-:Y:S01]  /*3890*/  HMMA.16816.F32 R12, R100.reuse, R2, R12 ;  /* 0x00000002640c723c */ /* 0x042fe2000000180c */
[----:B------:R-:W1:Y:S07]  /*38a0*/  LDSM.16.M88.2 R2, [R217+0xb880] ;  /* 0x00b88000d902783b */ /* 0x000e6e0000000100 */
[C---:B--2---:R-:W-:Y:S01]  /*38b0*/  HMMA.16816.F32 R16, R100.reuse, R84, R16 ;  /* 0x000000546410723c */ /* 0x044fe20000001810 */
[----:B------:R-:W2:Y:S07]  /*38c0*/  LDSM.16.M88.2 R84, [R217+0xc080] ;  /* 0x00c08000d954783b */ /* 0x000eae0000000100 */
[----:B---3--:R-:W-:Y:S01]  /*38d0*/  HMMA.16816.F32 R20, R100, R86, R20 ;  /* 0x000000566414723c */ /* 0x008fe20000001814 */
[----:B------:R-:W-:Y:S04]  /*38e0*/  LDSM.16.M88.2 R86, [R219+0xa080] ;  /* 0x00a08000db56783b */ /* 0x000fe80000000100 */
[----:B------:R-:W3:Y:S03]  /*38f0*/  LDSM.16.M88.4 R100, [R224+0x2000] ;  /* 0x00200000e064783b */ /* 0x000ee60000000200 */
[C---:B----4-:R-:W-:Y:S01]  /*3900*/  HMMA.16816.F32 R4, R92.reuse, R88, R4 ;  /* 0x000000585c04723c */ /* 0x050fe20000001804 */
[----:B------:R-:W4:Y:S07]  /*3910*/  LDSM.16.M88.2 R88, [R219+0xa880] ;  /* 0x00a88000db58783b */ /* 0x000f2e0000000100 */
[C---:B-----5:R-:W-:Y:S01]  /*3920*/  HMMA.16816.F32 R8, R92.reuse, R90, R8 ;  /* 0x0000005a5c08723c */ /* 0x060fe20000001808 */
[----:B------:R-:W5:Y:S07]  /*3930*/  LDSM.16.M88.2 R90, [R219+0xb080] ;  /* 0x00b08000db5a783b */ /* 0x000f6e0000000100 */
[C---:B------:R-:W-:Y:S01]  /*3940*/  HMMA.16816.F32 R12, R92.reuse, R96, R12 ;  /* 0x000000605c0c723c */ /* 0x040fe2000000180c */
[----:B------:R-:W5:Y:S07]  /*3950*/  LDSM.16.M88.2 R96, [R219+0xb880] ;  /* 0x00b88000db60783b */ /* 0x000f6e0000000100 */
[C---:B-1----:R-:W-:Y:S01]  /*3960*/  HMMA.16816.F32 R16, R92.reuse, R2, R16 ;  /* 0x000000025c10723c */ /* 0x042fe20000001810 */
[----:B------:R-:W1:Y:S07]  /*3970*/  LDSM.16.M88.2 R2, [R219+0xc080] ;  /* 0x00c08000db02783b */ /* 0x000e6e0000000100 */
[----:B--2---:R-:W-:Y:S01]  /*3980*/  HMMA.16816.F32 R20, R92, R84, R20 ;  /* 0x000000545c14723c */ /* 0x004fe20000001814 */
[----:B------:R-:W-:Y:S04]  /*3990*/  LDSM.16.M88.2 R84, [R218+0xa080] ;  /* 0x00a08000da54783b */ /* 0x000fe80000000100 */
[----:B------:R-:W2:Y:S03]  /*39a0*/  LDSM.16.M88.4 R92, [R0+0x2000] ;  /* 0x00200000005c783b */ /* 0x000ea60000000200 */
[C---:B---3--:R-:W-:Y:S01]  /*39b0*/  HMMA.16816.F32 R4, R100.reuse, R86, R4 ;  /* 0x000000566404723c */ /* 0x048fe20000001804 */
[----:B------:R-:W3:Y:S07]  /*39c0*/  LDSM.16.M88.2 R86, [R218+0xa880] ;  /* 0x00a88000da56783b */ /* 0x000eee0000000100 */
[C---:B----4-:R-:W-:Y:S01]  /*39d0*/  HMMA.16816.F32 R8, R100.reuse, R88, R8 ;  /* 0x000000586408723c */ /* 0x050fe20000001808 */
[----:B------:R-:W4:Y:S07]  /*39e0*/  LDSM.16.M88.2 R88, [R218+0xb080] ;  /* 0x00b08000da58783b */ /* 0x000f2e0000000100 */
[C---:B-----5:R-:W-:Y:S01]  /*39f0*/  HMMA.16816.F32 R12, R100.reuse, R90, R12 ;  /* 0x0000005a640c723c */ /* 0x060fe2000000180c */
[----:B------:R-:W5:Y:S07]  /*3a00*/  LDSM.16.M88.2 R90, [R218+0xb880] ;  /* 0x00b88000da5a783b */ /* 0x000f6e0000000100 */
[C---:B------:R-:W-:Y:S01]  /*3a10*/  HMMA.16816.F32 R16, R100.reuse, R96, R16 ;  /* 0x000000606410723c */ /* 0x040fe20000001810 */
[----:B------:R-:W5:Y:S07]  /*3a20*/  LDSM.16.M88.2 R96, [R218+0xc080] ;  /* 0x00c08000da60783b */ /* 0x000f6e0000000100 */
[----:B-1----:R-:W-:Y:S01]  /*3a30*/  HMMA.16816.F32 R20, R100, R2, R20 ;  /* 0x000000026414723c */ /* 0x002fe20000001814 */
[----:B------:R-:W-:Y:S04]  /*3a40*/  LDSM.16.M88.2 R2, [R216+0xc880] ;  /* 0x00c88000d802783b */ /* 0x000fe80000000100 */
[----:B------:R-:W1:Y:S03]  /*3a50*/  LDSM.16.M88.4 R100, [R225+0x1f080] ;  /* 0x01f08000e164783b */ /* 0x000e660000000200 */
[C---:B--2---:R-:W-:Y:S01]  /*3a60*/  HMMA.16816.F32 R4, R92.reuse, R84, R4 ;  /* 0x000000545c04723c */ /* 0x044fe20000001804 */
[----:B------:R-:W2:Y:S07]  /*3a70*/  LDSM.16.M88.2 R84, [R216+0xd880] ;  /* 0x00d88000d854783b */ /* 0x000eae0000000100 */
[C---:B---3--:R-:W-:Y:S01]  /*3a80*/  HMMA.16816.F32 R8, R92.reuse, R86, R8 ;  /* 0x000000565c08723c */ /* 0x048fe20000001808 */
[----:B------:R-:W3:Y:S07]  /*3a90*/  LDSM.16.M88.2 R86, [R216+0xe080] ;  /* 0x00e08000d856783b */ /* 0x000eee0000000100 */
[C---:B----4-:R-:W-:Y:S01]  /*3aa0*/  HMMA.16816.F32 R12, R92.reuse, R88, R12 ;  /* 0x000000585c0c723c */ /* 0x050fe2000000180c */
[----:B------:R-:W4:Y:S07]  /*3ab0*/  LDSM.16.M88.2 R88, [R216+0xe880] ;  /* 0x00e88000d858783b */ /* 0x000f2e0000000100 */
[C---:B-----5:R-:W-:Y:S01]  /*3ac0*/  HMMA.16816.F32 R16, R92.reuse, R90, R16 ;  /* 0x0000005a5c10723c */ /* 0x060fe20000001810 */
[----:B------:R-:W5:Y:S07]  /*3ad0*/  LDSM.16.M88.2 R90, [R217+0xc880] ;  /* 0x00c88000d95a783b */ /* 0x000f6e0000000100 */
[----:B------:R-:W-:Y:S08]  /*3ae0*/  HMMA.16816.F32 R20, R92, R96, R20 ;  /* 0x000000605c14723c */ /* 0x000ff00000001814 */
[C---:B-1----:R-:W-:Y:S01]  /*3af0*/  HMMA.16816.F32 R4, R100.reuse, R2, R4 ;  /* 0x000000026404723c */ /* 0x042fe20000001804 */
[----:B------:R-:W1:Y:S07]  /*3b00*/  LDSM.16.M88.2 R2, [R217+0xd080] ;  /* 0x00d08000d902783b */ /* 0x000e6e0000000100 */
[C---:B------:R-:W-:Y:S08]  /*3b10*/  HMMA.16816.F32 R8, R100.reuse, R98, R8 ;  /* 0x000000626408723c */ /* 0x040ff00000001808 */
[C---:B--2---:R-:W-:Y:S01]  /*3b20*/  HMMA.16816.F32 R12, R100.reuse, R84, R12 ;  /* 0x00000054640c723c */ /* 0x044fe2000000180c */
[----:B------:R-:W2:Y:S07]  /*3b30*/  LDSM.16.M88.2 R84, [R217+0xd880] ;  /* 0x00d88000d954783b */ /* 0x000eae0000000100 */
[C---:B---3--:R-:W-:Y:S07]  /*3b40*/  HMMA.16816.F32 R16, R100.reuse, R86, R16 ;  /* 0x000000566410723c */ /* 0x048fee0000001810 */
[----:B------:R-:W-:Y:S01]  /*3b50*/  FSEL R86, R186, -INF , P0 ;  /* 0xff800000ba567808 */ /* 0x000fe20000000000 */
[----:B----4-:R-:W-:Y:S01]  /*3b60*/  HMMA.16816.F32 R20, R100, R88, R20 ;  /* 0x000000586414723c */ /* 0x010fe20000001814 */
[----:B------:R-:W-:Y:S02]  /*3b70*/  LDS R102, [R237.X4+0x21280] ;  /* 0x02128000ed667984 */ /* 0x000fe40000004800 */
[C---:B------:R-:W-:Y:S01]  /*3b80*/  ISETP.GT.AND P0, PT, R233.reuse, 0x20, PT ;  /* 0x00000020e900780c */ /* 0x040fe20003f04270 */
[--C-:B------:R-:W-:Y:S02]  /*3b90*/  FFMA.FTZ R92, R86, c[0x0][0x29c], -R108.reuse ;  /* 0x0000a700565c7a23 */ /* 0x100fe4000001086c */
[----:B------:R-:W3:Y:S01]  /*3ba0*/  LDSM.16.M88.2 R86, [R217+0xe080] ;  /* 0x00e08000d956783b */ /* 0x000ee20000000100 */
[----:B------:R-:W-:Y:S01]  /*3bb0*/  FSEL R88, R190, -INF , P2 ;  /* 0xff800000be587808 */ /* 0x000fe20001000000 */
[C---:B-----5:R-:W-:Y:S01]  /*3bc0*/  HMMA.16816.F32 R4, R104.reuse, R90, R4 ;  /* 0x0000005a6804723c */ /* 0x060fe20000001804 */
[----:B------:R4:W-:Y:S01]  /*3bd0*/  MUFU.EX2 R174, R92 ;  /* 0x0000005c00ae7308 */ /* 0x0009e20000000800 */
[----:B------:R-:W-:Y:S03]  /*3be0*/  LDSM.16.M88.2 R90, [R219+0xc880] ;  /* 0x00c88000db5a783b */ /* 0x000fe60000000100 */
[----:B------:R-:W-:Y:S02]  /*3bf0*/  FSEL R176, R196, -INF , P0 ;  /* 0xff800000c4b07808 */ /* 0x000fe40000000000 */
[----:B------:R-:W-:Y:S01]  /*3c00*/  ISETP.GT.AND P2, PT, R233, 0x31, PT ;  /* 0x00000031e900780c */ /* 0x000fe20003f44270 */
[C---:B-1----:R-:W-:Y:S04]  /*3c10*/  HMMA.16816.F32 R8, R104.reuse, R2, R8 ;  /* 0x000000026808723c */ /* 0x042fe80000001808 */
[----:B------:R-:W-:Y:S03]  /*3c20*/  FSEL R100, R187, -INF , P2 ;  /* 0xff800000bb647808 */ /* 0x000fe60001000000 */
[----:B------:R-:W-:Y:S01]  /*3c30*/  FSEL R2, R184, -INF , P1 ;  /* 0xff800000b8027808 */ /* 0x000fe20000800000 */
[C---:B--2---:R-:W-:Y:S03]  /*3c40*/  HMMA.16816.F32 R12, R104.reuse, R84, R12 ;  /* 0x00000054680c723c */ /* 0x044fe6000000180c */
[----:B------:R-:W-:Y:S04]  /*3c50*/  ISETP.GT.AND P1, PT, R233, 0x40, PT ;  /* 0x00000040e900780c */ /* 0x000fe80003f24270 */
[----:B------:R-:W-:Y:S01]  /*3c60*/  FSEL R84, R185, -INF , P0 ;  /* 0xff800000b9547808 */ /* 0x000fe20000000000 */
[--C-:B----4-:R-:W-:Y:S01]  /*3c70*/  FFMA.FTZ R92, R88, c[0x0][0x29c], -R108.reuse ;  /* 0x0000a700585c7a23 */ /* 0x110fe2000001086c */
[----:B------:R-:W-:Y:S01]  /*3c80*/  ISETP.GT.AND P0, PT, R233, 0x41, PT ;  /* 0x00000041e900780c */ /* 0x000fe20003f04270 */
[----:B------:R-:W1:Y:S02]  /*3c90*/  LDSM.16.M88.2 R88, [R217+0xe880] ;  /* 0x00e88000d958783b */ /* 0x000e640000000100 */
[----:B------:R2:W4:Y:S01]  /*3ca0*/  MUFU.EX2 R173, R92 ;  /* 0x0000005c00ad7308 */ /* 0x0005220000000800 */
[C---:B---3--:R-:W-:Y:S07]  /*3cb0*/  HMMA.16816.F32 R16, R104.reuse, R86, R16 ;  /* 0x000000566810723c */ /* 0x048fee0000001810 */
[----:B------:R-:W-:Y:S02]  /*3cc0*/  FSEL R86, R183, -INF , P4 ;  /* 0xff800000b7567808 */ /* 0x000fe40002000000 */
[----:B--2---:R-:W-:Y:S02]  /*3cd0*/  FSEL R92, R189, -INF , P3 ;  /* 0xff800000bd5c7808 */ /* 0x004fe40001800000 */
[----:B------:R-:W-:Y:S03]  /*3ce0*/  ISETP.GT.AND P3, PT, R233, 0x30, PT ;  /* 0x00000030e900780c */ /* 0x000fe60003f64270 */
[--C-:B------:R-:W-:Y:S02]  /*3cf0*/  FFMA.FTZ R96, R92, c[0x0][0x29c], -R108.reuse ;  /* 0x0000a7005c607a23 */ /* 0x100fe4000001086c */
[----:B------:R-:W2:Y:S02]  /*3d00*/  LDSM.16.M88.4 R92, [R224+0x4000] ;  /* 0x00400000e05c783b */ /* 0x000ea40000000200 */
[----:B------:R3:W-:Y:S01]  /*3d10*/  MUFU.EX2 R172, R96 ;  /* 0x0000006000ac7308 */ /* 0x0007e20000000800 */
[----:B-1----:R-:W-:Y:S01]  /*3d20*/  HMMA.16816.F32 R20, R104, R88, R20 ;  /* 0x000000586814723c */ /* 0x002fe20000001814 */
[----:B------:R-:W-:Y:S06]  /*3d30*/  LDSM.16.M88.2 R88, [R219+0xe880] ;  /* 0x00e88000db58783b */ /* 0x000fec0000000100 */
[--C-:B------:R-:W-:Y:S01]  /*3d40*/  FFMA.FTZ R104, R100, c[0x0][0x29c], -R108.reuse ;  /* 0x0000a70064687a23 */ /* 0x100fe2000001086c */
[----:B------:R-:W-:Y:S01]  /*3d50*/  FSEL R107, R194, -INF , P3 ;  /* 0xff800000c26b7808 */ /* 0x000fe20001800000 */
[----:B------:R-:W-:Y:S04]  /*3d60*/  LDSM.16.M88.2 R100, [R218+0xd080] ;  /* 0x00d08000da64783b */ /* 0x000fe80000000100 */
[----:B------:R-:W-:Y:S01]  /*3d70*/  MUFU.EX2 R104, R104 ;  /* 0x0000006800687308 */ /* 0x000fe20000000800 */
[--C-:B---3--:R-:W-:Y:S02]  /*3d80*/  FFMA.FTZ R96, R2, c[0x0][0x29c], -R108.reuse ;  /* 0x0000a70002607a23 */ /* 0x108fe4000001086c */
[----:B------:R-:W1:Y:S07]  /*3d90*/  LDSM.16.M88.2 R2, [R219+0xd080] ;  /* 0x00d08000db02783b */ /* 0x000e6e0000000100 */
[----:B------:R3:W5:Y:S01]  /*3da0*/  MUFU.EX2 R110, R96 ;  /* 0x00000060006e7308 */ /* 0x0007620000000800 */
[C---:B--2---:R-:W-:Y:S01]  /*3db0*/  HMMA.16816.F32 R4, R92.reuse, R90, R4 ;  /* 0x0000005a5c04723c */ /* 0x044fe20000001804 */
[----:B------:R-:W-:Y:S04]  /*3dc0*/  LDSM.16.M88.2 R90, [R218+0xc880] ;  /* 0x00c88000da5a783b */ /* 0x000fe80000000100 */
[--C-:B---3--:R-:W-:Y:S02]  /*3dd0*/  FFMA.FTZ R96, R84, c[0x0][0x29c], -R108.reuse ;  /* 0x0000a70054607a23 */ /* 0x108fe4000001086c */
[----:B------:R-:W2:Y:S02]  /*3de0*/  LDSM.16.M88.2 R84, [R219+0xd880] ;  /* 0x00d88000db54783b */ /* 0x000ea40000000100 */
[----:B------:R3:W-:Y:S01]  /*3df0*/  MUFU.EX2 R111, R96 ;  /* 0x00000060006f7308 */ /* 0x0007e20000000800 */
[C---:B-1----:R-:W-:Y:S01]  /*3e00*/  HMMA.16816.F32 R8, R92.reuse, R2, R8 ;  /* 0x000000025c08723c */ /* 0x042fe20000001808 */
[----:B------:R-:W-:Y:S02]  /*3e10*/  LDSM.16.M88.2 R2, [R218+0xd880] ;  /* 0x00d88000da02783b */ /* 0x000fe40000000100 */
[--C-:B---3--:R-:W-:Y:S02]  /*3e20*/  FFMA.FTZ R96, R86, c[0x0][0x29c], -R108.reuse ;  /* 0x0000a70056607a23 */ /* 0x108fe4000001086c */
[----:B------:R-:W1:Y:S04]  /*3e30*/  LDSM.16.M88.2 R86, [R219+0xe080] ;  /* 0x00e08000db56783b */ /* 0x000e680000000100 */
[----:B------:R3:W-:Y:S01]  /*3e40*/  MUFU.EX2 R105, R96 ;  /* 0x0000006000697308 */ /* 0x0007e20000000800 */
[C---:B--2---:R-:W-:Y:S01]  /*3e50*/  HMMA.16816.F32 R12, R92.reuse, R84, R12 ;  /* 0x000000545c0c723c */ /* 0x044fe2000000180c */
[----:B------:R-:W-:Y:S02]  /*3e60*/  LDSM.16.M88.2 R84, [R218+0xe080] ;  /* 0x00e08000da54783b */ /* 0x000fe40000000100 */
[----:B---3--:R-:W-:Y:S05]  /*3e70*/  FSEL R96, R188, -INF , P3 ;  /* 0xff800000bc607808 */ /* 0x008fea0001800000 */
[--C-:B------:R-:W-:Y:S04]  /*3e80*/  FFMA.FTZ R96, R96, c[0x0][0x29c], -R108.reuse ;  /* 0x0000a70060607a23 */ /* 0x100fe8000001086c */
[----:B------:R2:W3:Y:S01]  /*3e90*/  MUFU.EX2 R106, R96 ;  /* 0x00000060006a7308 */ /* 0x0004e20000000800 */
[C---:B-1----:R-:W-:Y:S01]  /*3ea0*/  HMMA.16816.F32 R16, R92.reuse, R86, R16 ;  /* 0x000000565c10723c */ /* 0x042fe20000001810 */
[----:B------:R-:W-:Y:S07]  /*3eb0*/  LDSM.16.M88.2 R86, [R218+0xe880] ;  /* 0x00e88000da56783b */ /* 0x000fee0000000100 */
[----:B------:R-:W-:Y:S07]  /*3ec0*/  HMMA.16816.F32 R20, R92, R88, R20 ;  /* 0x000000585c14723c */ /* 0x000fee0000001814 */
[--C-:B------:R-:W-:Y:S02]  /*3ed0*/  FFMA.FTZ R94, R180, c[0x0][0x29c], -R109.reuse ;  /* 0x0000a700b45e7a23 */ /* 0x100fe4000001086d */
[--C-:B------:R-:W-:Y:S01]  /*3ee0*/  FFMA.FTZ R93, R179, c[0x0][0x29c], -R109.reuse ;  /* 0x0000a700b35d7a23 */ /* 0x100fe2000001086d */
[----:B--2---:R1:W2:Y:S02]  /*3ef0*/  LDSM.16.M88.4 R96, [R0+0x4000] ;  /* 0x004000000060783b */ /* 0x0042a40000000200 */
[--C-:B------:R-:W-:Y:S01]  /*3f00*/  FFMA.FTZ R92, R178, c[0x0][0x29c], -R109.reuse ;  /* 0x0000a700b25c7a23 */ /* 0x100fe2000001086d */
[----:B------:R-:W-:Y:S01]  /*3f10*/  MUFU.EX2 R94, R94 ;  /* 0x0000005e005e7308 */ /* 0x000fe20000000800 */
[--C-:B------:R-:W-:Y:S02]  /*3f20*/  FFMA.FTZ R89, R175, c[0x0][0x29c], -R109.reuse ;  /* 0x0000a700af597a23 */ /* 0x100fe4000001086d */
[--C-:B------:R-:W-:Y:S07]  /*3f30*/  FFMA.FTZ R88, R107, c[0x0][0x29c], -R109.reuse ;  /* 0x0000a7006b587a23 */ /* 0x100fee000001086d */
[----:B------:R-:W-:Y:S10]  /*3f40*/  MUFU.EX2 R93, R93 ;  /* 0x0000005d005d7308 */ /* 0x000ff40000000800 */
[----:B------:R-:W-:Y:S01]  /*3f50*/  MUFU.EX2 R92, R92 ;  /* 0x0000005c005c7308 */ /* 0x000fe20000000800 */
[----:B-1----:R-:W-:Y:S05]  /*3f60*/  FSEL R0, R182, -INF , P1 ;  /* 0xff800000b6007808 */ /* 0x002fea0000800000 */
[--C-:B------:R-:W-:Y:S04]  /*3f70*/  FFMA.FTZ R0, R0, c[0x0][0x29c], -R108.reuse ;  /* 0x0000a70000007a23 */ /* 0x100fe8000001086c */
[----:B------:R1:W-:Y:S01]  /*3f80*/  MUFU.EX2 R103, R0 ;  /* 0x0000000000677308 */ /* 0x0003e20000000800 */
[C---:B--2---:R-:W-:Y:S09]  /*3f90*/  HMMA.16816.F32 R4, R96.reuse, R90, R4 ;  /* 0x0000005a6004723c */ /* 0x044ff20000001804 */
[----:B------:R-:W-:Y:S03]  /*3fa0*/  MUFU.EX2 R89, R89 ;  /* 0x0000005900597308 */ /* 0x000fe60000000800 */
[--C-:B------:R-:W-:Y:S01]  /*3fb0*/  FFMA.FTZ R91, R177, c[0x0][0x29c], -R109.reuse ;  /* 0x0000a700b15b7a23 */ /* 0x100fe2000001086d */
[C---:B------:R-:W-:Y:S03]  /*3fc0*/  HMMA.16816.F32 R8, R96.reuse, R100, R8 ;  /* 0x000000646008723c */ /* 0x040fe60000001808 */
[--C-:B------:R-:W-:Y:S03]  /*3fd0*/  FFMA.FTZ R90, R176, c[0x0][0x29c], -R109.reuse ;  /* 0x0000a700b05a7a23 */ /* 0x100fe6000001086d */
[----:B------:R-:W-:Y:S02]  /*3fe0*/  MUFU.EX2 R91, R91 ;  /* 0x0000005b005b7308 */ /* 0x000fe40000000800 */
[C---:B------:R-:W-:Y:S04]  /*3ff0*/  HMMA.16816.F32 R12, R96.reuse, R2, R12 ;  /* 0x00000002600c723c */ /* 0x040fe8000000180c */
[----:B-1----:R-:W-:Y:S03]  /*4000*/  FSEL R0, R181, -INF , P0 ;  /* 0xff800000b5007808 */ /* 0x002fe60000000000 */
[----:B------:R-:W-:Y:S01]  /*4010*/  FSEL R3, R193, -INF , P2 ;  /* 0xff800000c1037808 */ /* 0x000fe20001000000 */
[C---:B------:R-:W-:Y:S01]  /*4020*/  HMMA.16816.F32 R16, R96.reuse, R84, R16 ;  /* 0x000000546010723c */ /* 0x040fe20000001810 */
[----:B------:R-:W-:Y:S03]  /*4030*/  MUFU.EX2 R90, R90 ;  /* 0x0000005a005a7308 */ /* 0x000fe60000000800 */
[----:B------:R-:W-:Y:S01]  /*4040*/  FFMA.FTZ R108, R0, c[0x0][0x29c], -R108 ;  /* 0x0000a700006c7a23 */ /* 0x000fe2000001086c */
[----:B------:R-:W-:Y:S01]  /*4050*/  FSEL R2, R192, -INF , P1 ;  /* 0xff800000c0027808 */ /* 0x000fe20000800000 */
[--C-:B------:R-:W-:Y:S01]  /*4060*/  FFMA.FTZ R95, R3, c[0x0][0x29c], -R109.reuse ;  /* 0x0000a700035f7a23 */ /* 0x100fe2000001086d */
[----:B------:R-:W-:Y:S01]  /*4070*/  FSEL R0, R191, -INF , P0 ;  /* 0xff800000bf007808 */ /* 0x000fe20000000000 */
[----:B------:R-:W-:Y:S01]  /*4080*/  HMMA.16816.F32 R20, R96, R86, R20 ;  /* 0x000000566014723c */ /* 0x000fe20000001814 */
[----:B------:R-:W-:Y:S02]  /*4090*/  PLOP3.LUT P0, PT, PT, PT, UP0, 0x80, 0x0 ;  /* 0x000000000000781c */ /* 0x000fe40003f0f008 */
[----:B------:R-:W-:Y:S01]  /*40a0*/  MUFU.EX2 R86, R95 ;  /* 0x0000005f00567308 */ /* 0x000fe20000000800 */
[--C-:B------:R-:W-:Y:S01]  /*40b0*/  FADD.FTZ R4, R4, -R102.reuse ;  /* 0x8000006604047221 */ /* 0x100fe20000010000 */
[----:B----4-:R-:W-:Y:S01]  /*40c0*/  F2FP.PACK_AB R85, R174, R173 ;  /* 0x000000adae55723e */ /* 0x010fe200000000ff */
[--C-:B------:R-:W-:Y:S01]  /*40d0*/  FADD.FTZ R3, R5, -R102.reuse ;  /* 0x8000006605037221 */ /* 0x100fe20000010000 */
[----:B-----5:R-:W-:Y:S01]  /*40e0*/  F2FP.PACK_AB R84, R110, R172 ;  /* 0x000000ac6e54723e */ /* 0x020fe200000000ff */
[--C-:B------:R-:W-:Y:S04]  /*40f0*/  FFMA.FTZ R100, R2, c[0x0][0x29c], -R109.reuse ;  /* 0x0000a70002647a23 */ /* 0x100fe8000001086d */
[----:B------:R-:W-:Y:S01]  /*4100*/  FMUL.FTZ R4, R173, R4 ;  /* 0x00000004ad047220 */ /* 0x000fe20000410000 */
[----:B------:R-:W1:Y:S01]  /*4110*/  MUFU.EX2 R108, R108 ;  /* 0x0000006c006c7308 */ /* 0x000e620000000800 */
[----:B------:R-:W-:Y:S02]  /*4120*/  FFMA.FTZ R2, -R190, R190, 1 ;  /* 0x3f800000be027423 */ /* 0x000fe400000101be */
[--C-:B------:R-:W-:Y:S02]  /*4130*/  FADD.FTZ R8, R8, -R102.reuse ;  /* 0x8000006608087221 */ /* 0x100fe40000010000 */
[----:B------:R-:W-:Y:S02]  /*4140*/  FMUL.FTZ R3, R174, R3 ;  /* 0x00000003ae037220 */ /* 0x000fe40000410000 */
[----:B------:R-:W-:Y:S02]  /*4150*/  FFMA.FTZ R109, R0, c[0x0][0x29c], -R109 ;  /* 0x0000a700006d7a23 */ /* 0x000fe4000001086d */
[----:B------:R-:W-:Y:S01]  /*4160*/  FFMA.FTZ R0, -R186, R186, 1 ;  /* 0x3f800000ba007423 */ /* 0x000fe200000101ba */
[----:B------:R-:W2:Y:S01]  /*4170*/  MUFU.EX2 R88, R88 ;  /* 0x0000005800587308 */ /* 0x000ea20000000800 */
[--C-:B------:R-:W-:Y:S02]  /*4180*/  FADD.FTZ R9, R9, -R102.reuse ;  /* 0x8000006609097221 */ /* 0x100fe40000010000 */
[----:B------:R-:W-:Y:S02]  /*4190*/  FMUL.FTZ R8, R172, R8 ;  /* 0x00000008ac087220 */ /* 0x000fe40000410000 */
[----:B------:R-:W-:Y:S01]  /*41a0*/  FMUL.FTZ R87, R4, R2 ;  /* 0x0000000204577220 */ /* 0x000fe20000410000 */
[----:B---3--:R-:W-:Y:S01]  /*41b0*/  F2FP.PACK_AB R4, R104, R106 ;  /* 0x0000006a6804723e */ /* 0x008fe200000000ff */
[----:B------:R-:W-:Y:S02]  /*41c0*/  FFMA.FTZ R2, -R189, R189, 1 ;  /* 0x3f800000bd027423 */ /* 0x000fe400000101bd */
[--C-:B------:R-:W-:Y:S01]  /*41d0*/  FADD.FTZ R13, R13, -R102.reuse ;  /* 0x800000660d0d7221 */ /* 0x100fe20000010000 */
[----:B------:R-:W-:Y:S01]  /*41e0*/  MUFU.EX2 R109, R109 ;  /* 0x0000006d006d7308 */ /* 0x000fe20000000800 */
[----:B------:R-:W-:Y:S02]  /*41f0*/  FMUL.FTZ R9, R110, R9 ;  /* 0x000000096e097220 */ /* 0x000fe40000410000 */
[----:B------:R-:W-:Y:S01]  /*4200*/  FMUL.FTZ R3, R3, R0 ;  /* 0x0000000003037220 */ /* 0x000fe20000410000 */
[----:B-1----:R-:W-:Y:S01]  /*4210*/  F2FP.PACK_AB R5, R108, R103 ;  /* 0x000000676c05723e */ /* 0x002fe200000000ff */
[----:B------:R-:W-:Y:S02]  /*4220*/  FFMA.FTZ R0, -R184, R184, 1 ;  /* 0x3f800000b8007423 */ /* 0x000fe400000101b8 */
[----:B------:R-:W-:Y:S01]  /*4230*/  FMUL.FTZ R13, R105, R13 ;  /* 0x0000000d690d7220 */ /* 0x000fe20000410000 */
[----:B------:R-:W-:Y:S01]  /*4240*/  F2FP.PACK_AB R87, R3, R87 ;  /* 0x000000570357723e */ /* 0x000fe200000000ff */
[----:B------:R-:W-:Y:S02]  /*4250*/  FMUL.FTZ R98, R8, R2 ;  /* 0x0000000208627220 */ /* 0x000fe40000410000 */
[----:B------:R-:W-:Y:S01]  /*4260*/  FFMA.FTZ R2, -R183, R183, 1 ;  /* 0x3f800000b7027423 */ /* 0x000fe200000101b7 */
[----:B------:R-:W1:Y:S01]  /*4270*/  MUFU.EX2 R8, R100 ;  /* 0x0000006400087308 */ /* 0x000e620000000800 */
[--C-:B------:R-:W-:Y:S02]  /*4280*/  FADD.FTZ R16, R16, -R102.reuse ;  /* 0x8000006610107221 */ /* 0x100fe40000010000 */
[--C-:B------:R-:W-:Y:S02]  /*4290*/  FADD.FTZ R17, R17, -R102.reuse ;  /* 0x8000006611117221 */ /* 0x100fe40000010000 */
[--C-:B------:R-:W-:Y:S02]  /*42a0*/  FADD.FTZ R21, R21, -R102.reuse ;  /* 0x8000006615157221 */ /* 0x100fe40000010000 */
[----:B------:R-:W-:Y:S02]  /*42b0*/  FMUL.FTZ R97, R9, R0 ;  /* 0x0000000009617220 */ /* 0x000fe40000410000 */
[----:B------:R-:W-:Y:S01]  /*42c0*/  FMUL.FTZ R17, R104, R17 ;  /* 0x0000001168117220 */ /* 0x000fe20000410000 */
[----:B------:R-:W3:Y:S01]  /*42d0*/  LDS R0, [R237.X4+0x212a0] ;  /* 0x0212a000ed007984 */ /* 0x000ee20000004800 */
[----:B------:R-:W-:Y:S02]  /*42e0*/  FMUL.FTZ R95, R13, R2 ;  /* 0x000000020d5f7220 */ /* 0x000fe40000410000 */
[----:B------:R-:W-:Y:S01]  /*42f0*/  FMUL.FTZ R108, R108, R21 ;  /* 0x000000156c6c7220 */ /* 0x000fe20000410000 */
[----:B------:R-:W-:Y:S01]  /*4300*/  STS [R234+0x21480], R85 ;  /* 0x02148055ea007388 */ /* 0x000fe20000000800 */
[----:B------:R-:W-:Y:S02]  /*4310*/  FFMA.FTZ R13, -R188, R188, 1 ;  /* 0x3f800000bc0d7423 */ /* 0x000fe400000101bc */
[----:B------:R-:W-:Y:S02]  /*4320*/  FFMA.FTZ R9, -R187, R187, 1 ;  /* 0x3f800000bb097423 */ /* 0x000fe400000101bb */
[----:B------:R-:W-:Y:S02]  /*4330*/  FFMA.FTZ R2, -R181, R181, 1 ;  /* 0x3f800000b5027423 */ /* 0x000fe400000101b5 */
[----:B------:R-:W-:Y:S02]  /*4340*/  FMUL.FTZ R16, R106, R16 ;  /* 0x000000106a107220 */ /* 0x000fe40000410000 */
[--C-:B------:R-:W-:Y:S02]  /*4350*/  FADD.FTZ R12, R12, -R102.reuse ;  /* 0x800000660c0c7221 */ /* 0x100fe40000010000 */
[----:B------:R-:W-:Y:S02]  /*4360*/  FMUL.FTZ R21, R16, R13 ;  /* 0x0000000d10157220 */ /* 0x000fe40000410000 */
[----:B------:R-:W-:Y:S01]  /*4370*/  FMUL.FTZ R13, R17, R9 ;  /* 0x00000009110d7220 */ /* 0x000fe20000410000 */
[----:B------:R-:W-:Y:S01]  /*4380*/  F2FP.PACK_AB R9, R97, R98 ;  /* 0x000000626109723e */ /* 0x000fe200000000ff */
[----:B------:R-:W-:Y:S01]  /*4390*/  FMUL.FTZ R17, R108, R2 ;  /* 0x000000026c117220 */ /* 0x000fe20000410000 */
[----:B------:R-:W-:Y:S01]  /*43a0*/  F2FP.PACK_AB R2, R94, R93 ;  /* 0x0000005d5e02723e */ /* 0x000fe200000000ff */
[----:B------:R-:W-:Y:S01]  /*43b0*/  FMUL.FTZ R96, R111, R12 ;  /* 0x0000000c6f607220 */ /* 0x000fe20000410000 */
[----:B------:R-:W-:Y:S01]  /*43c0*/  F2FP.PACK_AB R12, R105, R111 ;  /* 0x0000006f690c723e */ /* 0x000fe200000000ff */
[----:B------:R-:W-:Y:S01]  /*43d0*/  FFMA.FTZ R3, -R185, R185, 1 ;  /* 0x3f800000b9037423 */ /* 0x000fe200000101b9 */
[----:B------:R-:W-:Y:S01]  /*43e0*/  F2FP.PACK_AB R13, R13, R21 ;  /* 0x000000150d0d723e */ /* 0x000fe200000000ff */
[----:B------:R4:W-:Y:S01]  /*43f0*/  STS [R235], R2 ;  /* 0x00000002eb007388 */ /* 0x0009e20000000800 */
[----:B------:R-:W-:Y:S01]  /*4400*/  FADD.FTZ R20, R20, -R102 ;  /* 0x8000006614147221 */ /* 0x000fe20000010000 */
[----:B------:R-:W-:Y:S01]  /*4410*/  SHF.L.U32 R102, R227, 0x1, RZ ;  /* 0x00000001e3667819 */ /* 0x000fe200000006ff */
[----:B------:R-:W-:Y:S01]  /*4420*/  FMUL.FTZ R96, R96, R3 ;  /* 0x0000000360607220 */ /* 0x000fe20000410000 */
[----:B------:R-:W-:Y:S01]  /*4430*/  STS [R234+0x21c80], R84 ;  /* 0x021c8054ea007388 */ /* 0x000fe20000000800 */
[----:B------:R-:W-:Y:S02]  /*4440*/  FMUL.FTZ R20, R103, R20 ;  /* 0x0000001467147220 */ /* 0x000fe40000410000 */
[----:B------:R-:W-:Y:S01]  /*4450*/  FFMA.FTZ R3, -R182, R182, 1 ;  /* 0x3f800000b6037423 */ /* 0x000fe200000101b6 */
[----:B------:R-:W-:Y:S03]  /*4460*/  F2FP.PACK_AB R16, R95, R96 ;  /* 0x000000605f10723e */ /* 0x000fe600000000ff */
[----:B------:R-:W-:Y:S02]  /*4470*/  FMUL.FTZ R3, R20, R3 ;  /* 0x0000000314037220 */ /* 0x000fe40000410000 */
[--C-:B---3--:R-:W-:Y:S03]  /*4480*/  FADD.FTZ R7, R7, -R0.reuse ;  /* 0x8000000007077221 */ /* 0x108fe60000010000 */
[----:B------:R-:W-:Y:S01]  /*4490*/  F2FP.PACK_AB R17, R17, R3 ;  /* 0x000000031111723e */ /* 0x000fe200000000ff */
[--C-:B------:R-:W-:Y:S01]  /*44a0*/  FADD.FTZ R6, R6, -R0.reuse ;  /* 0x8000000006067221 */ /* 0x100fe20000010000 */
[----:B------:R-:W-:Y:S01]  /*44b0*/  F2FP.PACK_AB R3, R91, R92 ;  /* 0x0000005c5b03723e */ /* 0x000fe200000000ff */
[--C-:B------:R-:W-:Y:S02]  /*44c0*/  FADD.FTZ R10, R10, -R0.reuse ;  /* 0x800000000a0a7221 */ /* 0x100fe40000010000 */
[----:B------:R-:W-:Y:S02]  /*44d0*/  FMUL.FTZ R6, R93, R6 ;  /* 0x000000065d067220 */ /* 0x000fe40000410000 */
[----:B------:R2:W-:Y:S01]  /*44e0*/  STS [R235+0x800], R3 ;  /* 0x00080003eb007388 */ /* 0x0005e20000000800 */
[--C-:B------:R-:W-:Y:S01]  /*44f0*/  FADD.FTZ R11, R11, -R0.reuse ;  /* 0x800000000b0b7221 */ /* 0x100fe20000010000 */
[----:B----4-:R-:W-:Y:S01]  /*4500*/  F2FP.PACK_AB R2, R89, R90 ;  /* 0x0000005a5902723e */ /* 0x010fe200000000ff */
[--C-:B------:R-:W-:Y:S01]  /*4510*/  FADD.FTZ R14, R14, -R0.reuse ;  /* 0x800000000e0e7221 */ /* 0x100fe20000010000 */
[----:B------:R3:W-:Y:S01]  /*4520*/  STS [R234+0x22480], R12 ;  /* 0x0224800cea007388 */ /* 0x0007e20000000800 */
[----:B------:R-:W-:Y:S02]  /*4530*/  FMUL.FTZ R11, R91, R11 ;  /* 0x0000000b5b0b7220 */ /* 0x000fe40000410000 */
[--C-:B------:R-:W-:Y:S01]  /*4540*/  FADD.FTZ R15, R15, -R0.reuse ;  /* 0x800000000f0f7221 */ /* 0x100fe20000010000 */
[----:B------:R1:W-:Y:S01]  /*4550*/  STS [R235+0x1000], R2 ;  /* 0x00100002eb007388 */ /* 0x0003e20000000800 */
[----:B------:R-:W-:Y:S02]  /*4560*/  FMUL.FTZ R14, R90, R14 ;  /* 0x0000000e5a0e7220 */ /* 0x000fe40000410000 */
[--C-:B------:R-:W-:Y:S01]  /*4570*/  FADD.FTZ R18, R18, -R0.reuse ;  /* 0x8000000012127221 */ /* 0x100fe20000010000 */
[----:B------:R4:W-:Y:S01]  /*4580*/  STS [R234+0x22c80], R4 ;  /* 0x022c8004ea007388 */ /* 0x0009e20000000800 */
[--C-:B------:R-:W-:Y:S02]  /*4590*/  FADD.FTZ R22, R22, -R0.reuse ;  /* 0x8000000016167221 */ /* 0x100fe40000010000 */
[--C-:B------:R-:W-:Y:S02]  /*45a0*/  FADD.FTZ R23, R23, -R0.reuse ;  /* 0x8000000017177221 */ /* 0x100fe40000010000 */
[----:B------:R-:W-:Y:S02]  /*45b0*/  FADD.FTZ R19, R19, -R0 ;  /* 0x8000000013137221 */ /* 0x000fe40000010000 */
[----:B------:R-:W-:Y:S02]  /*45c0*/  FFMA.FTZ R0, -R195, R195, 1 ;  /* 0x3f800000c3007423 */ /* 0x000fe400000101c3 */
[C---:B------:R-:W-:Y:S01]  /*45d0*/  FMUL.FTZ R19, R86.reuse, R19 ;  /* 0x0000001356137220 */ /* 0x040fe20000410000 */
[----:B--2---:R-:W-:Y:S01]  /*45e0*/  F2FP.PACK_AB R3, R86, R88 ;  /* 0x000000585603723e */ /* 0x004fe200000000ff */
[----:B---3--:R-:W-:Y:S04]  /*45f0*/  FMUL.FTZ R12, R92, R10 ;  /* 0x0000000a5c0c7220 */ /* 0x008fe80000410000 */
[----:B------:R2:W-:Y:S01]  /*4600*/  STS [R235+0x1800], R3 ;  /* 0x00180003eb007388 */ /* 0x0005e20000000800 */
[----:B------:R-:W-:Y:S01]  /*4610*/  FMUL.FTZ R10, R89, R15 ;  /* 0x0000000f590a7220 */ /* 0x000fe20000410000 */
[C---:B-1----:R-:W-:Y:S02]  /*4620*/  F2FP.PACK_AB R2, R109.reuse, R8 ;  /* 0x000000086d02723e */ /* 0x042fe400000000ff */
[----:B------:R1:W-:Y:S01]  /*4630*/  STS [R234+0x23480], R5 ;  /* 0x02348005ea007388 */ /* 0x0003e20000000800 */
[----:B------:R-:W-:Y:S02]  /*4640*/  FMUL.FTZ R10, R10, R0 ;  /* 0x000000000a0a7220 */ /* 0x000fe40000410000 */
[----:B----4-:R-:W-:Y:S01]  /*4650*/  FMUL.FTZ R4, R94, R7 ;  /* 0x000000075e047220 */ /* 0x010fe20000410000 */
[----:B------:R3:W-:Y:S01]  /*4660*/  STS [R235+0x2000], R2 ;  /* 0x00200002eb007388 */ /* 0x0007e20000000800 */
[----:B------:R-:W-:Y:S02]  /*4670*/  FMUL.FTZ R109, R109, R23 ;  /* 0x000000176d6d7220 */ /* 0x000fe40000410000 */
[----:B------:R-:W-:Y:S01]  /*4680*/  FFMA.FTZ R0, -R191, R191, 1 ;  /* 0x3f800000bf007423 */ /* 0x000fe200000101bf */
[----:B------:R-:W-:Y:S01]  /*4690*/  BAR.SYNC.DEFER_BLOCKING 0x0 ;  /* 0x0000000000007b1d */ /* 0x000fe20000010000 */
[----:B------:R-:W-:Y:S02]  /*46a0*/  FMUL.FTZ R7, R88, R18 ;  /* 0x0000001258077220 */ /* 0x000fe40000410000 */
[----:B------:R-:W-:Y:S02]  /*46b0*/  FMUL.FTZ R109, R109, R0 ;  /* 0x000000006d6d7220 */ /* 0x000fe40000410000 */
[----:B------:R-:W-:Y:S02]  /*46c0*/  FMUL.FTZ R8, R8, R22 ;  /* 0x0000001608087220 */ /* 0x000fe40000410000 */
[----:B--2---:R-:W-:Y:S02]  /*46d0*/  FFMA.FTZ R3, -R198, R198, 1 ;  /* 0x3f800000c6037423 */ /* 0x004fe400000101c6 */
[----:B-1----:R-:W-:Y:S02]  /*46e0*/  FFMA.FTZ R5, -R200, R200, 1 ;  /* 0x3f800000c8057423 */ /* 0x002fe400000101c8 */
[----:B------:R-:W-:Y:S02]  /*46f0*/  FMUL.FTZ R12, R12, R3 ;  /* 0x000000030c0c7220 */ /* 0x000fe40000410000 */
[----:B---3--:R-:W-:Y:S02]  /*4700*/  FFMA.FTZ R2, -R199, R199, 1 ;  /* 0x3f800000c7027423 */ /* 0x008fe400000101c7 */
[----:B------:R-:W-:Y:S01]  /*4710*/  FMUL.FTZ R5, R6, R5 ;  /* 0x0000000506057220 */ /* 0x000fe20000410000 */
[----:B------:R-:W-:Y:S01]  /*4720*/  STS [R234+0x23c80], R87 ;  /* 0x023c8057ea007388 */ /* 0x000fe20000000800 */
[----:B------:R-:W-:Y:S02]  /*4730*/  FMUL.FTZ R4, R4, R2 ;  /* 0x0000000204047220 */ /* 0x000fe40000410000 */
[----:B------:R-:W-:Y:S03]  /*4740*/  FFMA.FTZ R2, -R197, R197, 1 ;  /* 0x3f800000c5027423 */ /* 0x000fe600000101c5 */
[----:B------:R-:W-:Y:S01]  /*4750*/  F2FP.PACK_AB R3, R4, R5 ;  /* 0x000000050403723e */ /* 0x000fe200000000ff */
[----:B------:R-:W-:Y:S02]  /*4760*/  FMUL.FTZ R6, R11, R2 ;  /* 0x000000020b067220 */ /* 0x000fe40000410000 */
[----:B------:R-:W-:Y:S02]  /*4770*/  FFMA.FTZ R2, -R196, R196, 1 ;  /* 0x3f800000c4027423 */ /* 0x000fe400000101c4 */
[----:B------:R1:W-:Y:S01]  /*4780*/  STS [R235+0x2800], R3 ;  /* 0x00280003eb007388 */ /* 0x0003e20000000800 */
[----:B------:R-:W-:Y:S02]  /*4790*/  FFMA.FTZ R5, -R193, R193, 1 ;  /* 0x3f800000c1057423 */ /* 0x000fe400000101c1 */
[----:B------:R-:W-:Y:S01]  /*47a0*/  FMUL.FTZ R11, R14, R2 ;  /* 0x000000020e0b7220 */ /* 0x000fe20000410000 */
[----:B------:R-:W-:Y:S01]  /*47b0*/  F2FP.PACK_AB R2, R6, R12 ;  /* 0x0000000c0602723e */ /* 0x000fe200000000ff */
[----:B------:R-:W-:Y:S01]  /*47c0*/  STS [R234+0x24480], R9 ;  /* 0x02448009ea007388 */ /* 0x000fe20000000800 */
[----:B------:R-:W-:Y:S02]  /*47d0*/  FFMA.FTZ R6, -R194, R194, 1 ;  /* 0x3f800000c2067423 */ /* 0x000fe400000101c2 */
[----:B------:R-:W-:Y:S01]  /*47e0*/  F2FP.PACK_AB R0, R10, R11 ;  /* 0x0000000b0a00723e */ /* 0x000fe200000000ff */
[----:B------:R-:W-:Y:S01]  /*47f0*/  STS [R235+0x3000], R2 ;  /* 0x00300002eb007388 */ /* 0x000fe20000000800 */
[----:B------:R-:W-:Y:S02]  /*4800*/  FMUL.FTZ R7, R7, R6 ;  /* 0x0000000607077220 */ /* 0x000fe40000410000 */
[----:B------:R-:W-:Y:S01]  /*4810*/  FMUL.FTZ R6, R19, R5 ;  /* 0x0000000513067220 */ /* 0x000fe20000410000 */
[----:B------:R-:W-:Y:S01]  /*4820*/  STS [R234+0x24c80], R16 ;  /* 0x024c8010ea007388 */ /* 0x000fe20000000800 */
[----:B------:R-:W-:Y:S03]  /*4830*/  FFMA.FTZ R4, -R192, R192, 1 ;  /* 0x3f800000c0047423 */ /* 0x000fe600000101c0 */
[----:B------:R-:W-:Y:S01]  /*4840*/  STS [R235+0x3800], R0 ;  /* 0x00380000eb007388 */ /* 0x000fe20000000800 */
[----:B------:R-:W-:Y:S01]  /*4850*/  FMUL.FTZ R5, R8, R4 ;  /* 0x0000000408057220 */ /* 0x000fe20000410000 */
[----:B------:R-:W-:Y:S02]  /*4860*/  F2FP.PACK_AB R4, R6, R7 ;  /* 0x000000070604723e */ /* 0x000fe400000000ff */
[----:B------:R-:W-:Y:S04]  /*4870*/  STS [R234+0x25480], R13 ;  /* 0x0254800dea007388 */ /* 0x000fe80000000800 */
[----:B------:R-:W-:Y:S01]  /*4880*/  STS [R235+0x4000], R4 ;  /* 0x00400004eb007388 */ /* 0x000fe20000000800 */
[----:B-1----:R-:W-:Y:S03]  /*4890*/  F2FP.PACK_AB R3, R109, R5 ;  /* 0x000000056d03723e */ /* 0x002fe600000000ff */
        /* <DEDUP_REMOVED lines=50> */
[C---:B------:R-:W-:Y:S08]  /*4bc0*/  HMMA.16816.F32 R56, R96.reuse, R100, R56 ;  /* 0x000000646038723c */ /* 0x040ff00000001838 */
[-C--:B---3--:R-:W-:Y:S08]  /*4bd0*/  HMMA.16816.F32 R60, R96, R2.reuse, R60 ;  /* 0x00000002603c723c */ /* 0x088ff0000000183c */
[-C--:B------:R-:W-:Y:S08]  /*4be0*/  HMMA.16816.F32 R64, R92, R2.reuse, R64 ;  /* 0x000000025c40723c */ /* 0x080ff00000001840 */
[C---:B------:R-:W-:Y:S01]  /*4bf0*/  HMMA.16816.F32 R68, R84.reuse, R2, R68 ;  /* 0x000000025444723c */ /* 0x040fe20000001844 */
[----:B------:R-:W2:Y:S07]  /*4c00*/  LDSM.16.MT88.2 R2, [R220+0x23880] ;  /* 0x02388000dc02783b */ /* 0x000eae0000004100 */
[-C--:B----4-:R-:W-:Y:S01]  /*4c10*/  HMMA.16816.F32 R72, R84, R4.reuse, R72 ;  /* 0x000000045448723c */ /* 0x090fe20000001848 */
[----:B------:R-:W3:Y:S07]  /*4c20*/  LDSM.16.MT88.4 R84, [R102+0x1c880] ;  /* 0x01c880006654783b */ /* 0x000eee0000004200 */
[-C--:B------:R-:W-:Y:S01]  /*4c30*/  HMMA.16816.F32 R76, R92, R4.reuse, R76 ;  /* 0x000000045c4c723c */ /* 0x080fe2000000184c */
[----:B------:R-:W4:Y:S04]  /*4c40*/  LDSM.16.MT88.4 R92, [R102+0x1e880] ;  /* 0x01e88000665c783b */ /* 0x000f280000004200 */
[----:B------:R-:W1:Y:S03]  /*4c50*/  LDSM.16.MT88.4 R100, [R102+0x20880] ;  /* 0x020880006664783b */ /* 0x000e660000004200 */
        /* <DEDUP_REMOVED lines=28> */
[----:B------:R2:W1:Y:S04]  /*4e20*/  LDSM.16.MT88.4 R176, [R222+0x5000] ;  /* 0x00500000deb0783b */ /* 0x0004680000004200 */
[----:B------:R2:W1:Y:S03]  /*4e30*/  LDSM.16.M88.4 R180, [R223+0x800] ;  /* 0x00080000dfb4783b */ /* 0x0004660000000200 */
[-C--:B------:R-:W-:Y:S01]  /*4e40*/  HMMA.16816.F32 R40, R92, R104.reuse, R40 ;  /* 0x000000685c28723c */ /* 0x080fe20000001828 */
[----:B------:R2:W1:Y:S04]  /*4e50*/  LDSM.16.M88.4 R188, [R223+0xc00] ;  /* 0x000c0000dfbc783b */ /* 0x0004680000000200 */
        /* <DEDUP_REMOVED lines=15> */
[----:B------:R-:W2:Y:S01]  /*4f50*/  LDL.64 R202, [R1] ;  /* 0x0000000001ca7983 */ /* 0x000ea20000100a00 */
[----:B------:R-:W-:Y:S01]  /*4f60*/  USHF.R.S32.HI UR29, URZ, 0x1f, UR27 ;  /* 0x0000001f3f1d7899 */ /* 0x000fe2000801141b */
[----:B------:R-:W-:Y:S01]  /*4f70*/  IMAD.MOV.U32 R5, RZ, RZ, R249 ;  /* 0x000000ffff057224 */ /* 0x000fe200078e00f9 */
[----:B------:R-:W-:Y:S01]  /*4f80*/  ULDC.64 UR6, c[0x0][0x208] ;  /* 0x0000820000067ab9 */ /* 0x000fe20000000a00 */
[----:B------:R-:W-:Y:S01]  /*4f90*/  IMAD.MOV.U32 R2, RZ, RZ, R244 ;  /* 0x000000ffff027224 */ /* 0x000fe200078e00f4 */
[----:B------:R-:W-:Y:S01]  /*4fa0*/  UIMAD UR29, UR29, UR6, URZ ;  /* 0x000000061d1d72a4 */ /* 0x000fe2000f8e023f */
[----:B------:R-:W1:Y:S01]  /*4fb0*/  S2R R6, SR_CTAID.Y ;  /* 0x0000000000067919 */ /* 0x000e620000002600 */
[----:B------:R-:W-:Y:S01]  /*4fc0*/  UIMAD.WIDE.U32 UR30, UR27, UR6, URZ ;  /* 0x000000061b1e72a5 */ /* 0x000fe2000f8e003f */
[----:B------:R-:W-:Y:S01]  /*4fd0*/  IMAD.MOV.U32 R15, RZ, RZ, c[0x0][0x208] ;  /* 0x00008200ff0f7624 */ /* 0x000fe200078e00ff */
[----:B------:R-:W-:Y:S01]  /*4fe0*/  USHF.L.U32 UR6, UR27, 0x6, URZ ;  /* 0x000000061b067899 */ /* 0x000fe2000800063f */
[----:B------:R-:W-:Y:S01]  /*4ff0*/  IMAD.MOV.U32 R3, RZ, RZ, R245 ;  /* 0x000000ffff037224 */ /* 0x000fe200078e00f5 */
[----:B------:R-:W-:Y:S01]  /*5000*/  UIMAD UR29, UR27, UR7, UR29 ;  /* 0x000000071b1d72a4 */ /* 0x000fe2000f8e021d */
[----:B------:R-:W-:Y:S02]  /*5010*/  IMAD.SHL.U32 R20, R15, 0x40, RZ ;  /* 0x000000400f147824 */ /* 0x000fe400078e00ff */
[----:B------:R-:W-:Y:S01]  /*5020*/  IMAD.U32 R9, RZ, RZ, UR30 ;  /* 0x0000001eff097e24 */ /* 0x000fe2000f8e00ff */
[----:B------:R-:W-:Y:S01]  /*5030*/  UIADD3 UR29, UR31, UR29, URZ ;  /* 0x0000001d1f1d7290 */ /* 0x000fe2000fffe03f */
[----:B------:R-:W-:Y:S01]  /*5040*/  IMAD.U32 R14, RZ, RZ, UR6 ;  /* 0x00000006ff0e7e24 */ /* 0x000fe2000f8e00ff */
[----:B-1----:R-:W-:Y:S01]  /*5050*/  SHF.R.S32.HI R7, RZ, 0x1f, R6 ;  /* 0x0000001fff077819 */ /* 0x002fe20000011406 */
[C---:B------:R-:W-:Y:S04]  /*5060*/  IMAD.WIDE.U32 R2, R6.reuse, c[0x0][0x288], R2 ;  /* 0x0000a20006027a25 */ /* 0x040fe800078e0002 */
[C---:B------:R-:W-:Y:S02]  /*5070*/  IMAD R8, R7.reuse, c[0x0][0x210], RZ ;  /* 0x0000840007087a24 */ /* 0x040fe400078e02ff */
[----:B------:R-:W-:Y:S04]  /*5080*/  IMAD R7, R7, c[0x0][0x288], RZ ;  /* 0x0000a20007077a24 */ /* 0x000fe800078e02ff */
[C---:B------:R-:W-:Y:S02]  /*5090*/  IMAD R7, R6.reuse, c[0x0][0x28c], R7 ;  /* 0x0000a30006077a24 */ /* 0x040fe400078e0207 */
[----:B--2---:R-:W-:Y:S04]  /*50a0*/  IMAD.MOV.U32 R4, RZ, RZ, R202 ;  /* 0x000000ffff047224 */ /* 0x004fe800078e00ca */
[----:B------:R-:W-:Y:S05]  /*50b0*/  IMAD.WIDE.U32 R4, R6, c[0x0][0x210], R4 ;  /* 0x0000840006047a25 */ /* 0x000fea00078e0004 */
[----:B------:R-:W-:Y:S01]  /*50c0*/  IADD3 R0, P1, R4, UR18, RZ ;  /* 0x0000001204007c10 */ /* 0x000fe2000ff3e0ff */
[----:B------:R-:W-:Y:S01]  /*50d0*/  IMAD R4, R6, c[0x0][0x214], R8 ;  /* 0x0000850006047a24 */ /* 0x000fe200078e0208 */
[----:B------:R-:W-:Y:S01]  /*50e0*/  IADD3 R6, P0, R2, UR24, RZ ;  /* 0x0000001802067c10 */ /* 0x000fe2000ff1e0ff */
[----:B------:R-:W-:Y:S01]  /*50f0*/  IMAD.U32 R8, RZ, RZ, UR30 ;  /* 0x0000001eff087e24 */ /* 0x000fe2000f8e00ff */
[----:B------:R-:W-:Y:S02]  /*5100*/  LEA R2, P2, R0, c[0x0][0x1f0], 0x1 ;  /* 0x00007c0000027a11 */ /* 0x000fe400078408ff */
[----:B------:R-:W-:Y:S02]  /*5110*/  IADD3.X R4, R5, UR9, R4, P1, !PT ;  /* 0x0000000905047c10 */ /* 0x000fe40008ffe404 */
[----:B------:R-:W-:Y:S01]  /*5120*/  LEA R2, P1, R8, R2, 0x7 ;  /* 0x0000000208027211 */ /* 0x000fe200078238ff */
[----:B------:R-:W-:Y:S01]  /*5130*/  IMAD.U32 R8, RZ, RZ, UR29 ;  /* 0x0000001dff087e24 */ /* 0x000fe2000f8e00ff */
[----:B------:R-:W-:Y:S02]  /*5140*/  IADD3.X R7, R3, UR20, R7, P0, !PT ;  /* 0x0000001403077c10 */ /* 0x000fe400087fe407 */
[----:B------:R-:W-:Y:S02]  /*5150*/  LEA.HI.X R0, R0, c[0x0][0x1f4], R4, 0x1, P2 ;  /* 0x00007d0000007a11 */ /* 0x000fe400010f0c04 */
[----:B------:R-:W-:Y:S02]  /*5160*/  IADD3 R3, R238, 0x80, RZ ;  /* 0x00000080ee037810 */ /* 0x000fe40007ffe0ff */
[C---:B------:R-:W-:Y:S02]  /*5170*/  LEA R4, P0, R6.reuse, c[0x0][0x280], 0x2 ;  /* 0x0000a00006047a11 */ /* 0x040fe400078010ff */
[----:B------:R-:W-:Y:S02]  /*5180*/  ISETP.GE.AND P2, PT, R3, c[0x0][0x1fc], PT ;  /* 0x00007f0003007a0c */ /* 0x000fe40003f46270 */
[----:B------:R-:W-:Y:S01]  /*5190*/  LEA.HI.X R3, R9, R0, R8, 0x7, P1 ;  /* 0x0000000009037211 */ /* 0x000fe200008f3c08 */
[----:B------:R-:W-:Y:S01]  /*51a0*/  IMAD.MOV.U32 R0, RZ, RZ, 0x6 ;  /* 0x00000006ff007424 */ /* 0x000fe200078e00ff */
[----:B------:R-:W-:Y:S01]  /*51b0*/  LEA.HI.X R5, R6, c[0x0][0x284], R7, 0x2, P0 ;  /* 0x0000a10006057a11 */ /* 0x000fe200000f1407 */
[----:B------:R-:W-:Y:S01]  /*51c0*/  IMAD.U32 R6, RZ, RZ, UR6 ;  /* 0x00000006ff067e24 */ /* 0x000fe2000f8e00ff */
[----:B------:R-:W-:Y:S02]  /*51d0*/  ISETP.GE.AND P1, PT, R247, c[0x0][0x1fc], PT ;  /* 0x00007f00f7007a0c */ /* 0x000fe40003f26270 */
[----:B------:R-:W-:Y:S02]  /*51e0*/  ISETP.GE.AND P0, PT, R238, c[0x0][0x1fc], PT ;  /* 0x00007f00ee007a0c */ /* 0x000fe40003f06270 */
[----:B------:R-:W-:Y:S01]  /*51f0*/  SHF.L.U64.HI R15, R15, R0, c[0x0][0x20c] ;  /* 0x000083000f0f7619 */ /* 0x000fe20000010200 */
[----:B------:R-:W-:Y:S01]  /*5200*/  IMAD.U32 R0, RZ, RZ, UR6 ;  /* 0x00000006ff007e24 */ /* 0x000fe2000f8e00ff */
[----:B------:R-:W-:Y:S02]  /*5210*/  SEL R13, RZ, 0x2, P1 ;  /* 0x00000002ff0d7807 */ /* 0x000fe40000800000 */
[----:B------:R-:W-:Y:S02]  /*5220*/  SEL R12, RZ, 0x1, P0 ;  /* 0x00000001ff0c7807 */ /* 0x000fe40000000000 */
[C-C-:B------:R-:W-:Y:S02]  /*5230*/  IADD3 R10, P1, P0, R20.reuse, 0x80, R2.reuse ;  /* 0x00000080140a7810 */ /* 0x140fe4000783e002 */
[----:B------:R-:W-:Y:S02]  /*5240*/  SEL R7, RZ, 0x4, P2 ;  /* 0x00000004ff077807 */ /* 0x000fe40001000000 */
[C-C-:B------:R-:W-:Y:S02]  /*5250*/  IADD3.X R11, R15.reuse, RZ, R3.reuse, P1, P0 ;  /* 0x000000ff0f0b7210 */ /* 0x140fe40000fe0403 */
[----:B------:R-:W-:Y:S02]  /*5260*/  IADD3 R8, P1, P0, R20, 0x100, R2 ;  /* 0x0000010014087810 */ /* 0x000fe4000783e002 */
[----:B------:R-:W-:Y:S02]  /*5270*/  IADD3 R0, -R242, c[0x0][0x168], -R0 ;  /* 0x00005a00f2007a10 */ /* 0x000fe40007ffe900 */
[--C-:B------:R-:W-:Y:S02]  /*5280*/  IADD3.X R9, R15, RZ, R3.reuse, P1, P0 ;  /* 0x000000ff0f097210 */ /* 0x100fe40000fe0403 */
[----:B------:R-:W-:Y:S02]  /*5290*/  LEA R4, P0, R6, R4, 0x2 ;  /* 0x0000000406047211 */ /* 0x000fe400078010ff */
[----:B------:R-:W-:Y:S02]  /*52a0*/  IADD3 R12, R7, R13, R12 ;  /* 0x0000000d070c7210 */ /* 0x000fe40007ffe00c */
[----:B------:R-:W-:Y:S02]  /*52b0*/  ISETP.LT.OR P2, PT, R0, 0x1, P3 ;  /* 0x000000010000780c */ /* 0x000fe40001f41670 */
[----:B------:R-:W-:Y:S02]  /*52c0*/  LEA.HI.X.SX32 R5, R14, R5, 0x2, P0 ;  /* 0x000000050e057211 */ /* 0x000fe400000f16ff */
[----:B------:R-:W-:Y:S02]  /*52d0*/  IADD3 R6, P0, R20, R2, RZ ;  /* 0x0000000214067210 */ /* 0x000fe40007f1e0ff */
[----:B------:R-:W-:Y:S03]  /*52e0*/  LOP3.LUT P1, RZ, R12, 0x2, RZ, 0xc0, !PT ;  /* 0x000000020cff7812 */ /* 0x000fe6000782c0ff */
[----:B------:R-:W-:Y:S01]  /*52f0*/  IMAD.X R7, R15, 0x1, R3, P0 ;  /* 0x000000010f077824 */ /* 0x000fe200000e0603 */
[C---:B------:R-:W-:Y:S02]  /*5300*/  ISETP.LT.OR P0, PT, R0.reuse, 0x1, !P1 ;  /* 0x000000010000780c */ /* 0x040fe40004f01670 */
[----:B------:R-:W-:Y:S01]  /*5310*/  ISETP.LT.OR P1, PT, R0, 0x21, !P1 ;  /* 0x000000210000780c */ /* 0x000fe20004f21670 */
        /* <DEDUP_REMOVED lines=9> */
[----:B------:R-:W-:Y:S01]  /*53b0*/  ISETP.LT.OR P2, PT, R0, 0x21, P3 ;  /* 0x000000210000780c */ /* 0x000fe20001f41670 */
[----:B------:R-:W-:Y:S11]  /*53c0*/  @!P5 IMAD.SHL.U32 R0, R240, 0x10, RZ ;  /* 0x00000010f000d824 */ /* 0x000ff600078e00ff */
[----:B------:R-:W-:Y:S01]  /*53d0*/  @!UPT UIADD3 URZ, URZ, URZ, URZ ;  /* 0x0000003f3f3ff290 */ /* 0x000fe2000fffe03f */
[----:B------:R1:W-:Y:S06]  /*53e0*/  LDGSTS.E.BYPASS.LTC128B.128 [R236+0x1c080], [R6.64], !P2 ;  /* 0x1c08000006ec7fae */ /* 0x0003ec000d101d4e */
[----:B------:R1:W-:Y:S06]  /*53f0*/  LDGSTS.E.BYPASS.LTC128B.128 [R236+0x1e080], [R10.64], !P1 ;  /* 0x1e0800000aec7fae */ /* 0x0003ec000c901d4e */
[----:B------:R1:W-:Y:S06]  /*5400*/  LDGSTS.E.BYPASS.LTC128B.128 [R236+0x20080], [R8.64], !P0 ;  /* 0x2008000008ec7fae */ /* 0x0003ec000c101d4e */
[----:B------:R1:W-:Y:S02]  /*5410*/  @!P5 LDGSTS.E.BYPASS.LTC128B.128 [R0+0x21280], [R4.64] ;  /* 0x212800000400dfae */ /* 0x0003e4000b901d4e */
.L_x_688:
[-C--:B-1234-:R-:W-:Y:S01]  /*5420*/  HMMA.16816.F32 R4, R108, R16.reuse, RZ ;  /* 0x000000106c04723c */ /* 0x09efe200000018ff */
[----:B------:R-:W2:Y:S01]  /*5430*/  LDL.64 R2, [R1+0x10] ;  /* 0x0000100001027983 */ /* 0x000ea20000100a00 */
[----:B------:R-:W-:Y:S02]  /*5440*/  UIMAD UR23, UR23, 0x3000, URZ ;  /* 0x00003000171778a4 */ /* 0x000fe4000f8e023f */
[----:B------:R-:W-:Y:S01]  /*5450*/  UISETP.GE.AND UP0, UPT, UR27, UR26, UPT ;  /* 0x0000001a1b00728c */ /* 0x000fe2000bf06270 */
[----:B------:R-:W-:Y:S01]  /*5460*/  LDSM.16.M88.4 R200, [R223+0x1000] ;  /* 0x00100000dfc8783b */ /* 0x000fe20000000200 */
[----:B------:R-:W-:Y:S02]  /*5470*/  UIADD3 UR7, UR4, 0x1, URZ ;  /* 0x0000000104077890 */ /* 0x000fe4000fffe03f */
[C---:B------:R-:W-:Y:S01]  /*5480*/  HMMA.16816.F32 R8, R172.reuse, R16, RZ ;  /* 0x00000010ac08723c */ /* 0x040fe200000018ff */
[----:B------:R-:W1:Y:S01]  /*5490*/  LDSM.16.MT88.4 R204, [R222+0x1000] ;  /* 0x00100000decc783b */ /* 0x000e620000004200 */
[----:B------:R-:W-:Y:S02]  /*54a0*/  UISETP.GE.AND UP2, UPT, UR4, 0x1, UPT ;  /* 0x000000010400788c */ /* 0x000fe4000bf46270 */
[----:B------:R-:W-:Y:S01]  /*54b0*/  UIADD3 UR6, UR28, 0x1, URZ ;  /* 0x000000011c067890 */ /* 0x000fe2000fffe03f */
[----:B------:R-:W3:Y:S01]  /*54c0*/  LDSM.16.M88.4 R208, [R223+0x1400] ;  /* 0x00140000dfd0783b */ /* 0x000ee20000000200 */
[----:B------:R-:W-:Y:S02]  /*54d0*/  UISETP.GE.AND UP1, UPT, UR28, 0x1, UPT ;  /* 0x000000011c00788c */ /* 0x000fe4000bf26270 */
[-C--:B------:R-:W-:Y:S01]  /*54e0*/  HMMA.16816.F32 R12, R172, R18.reuse, RZ ;  /* 0x00000012ac0c723c */ /* 0x080fe200000018ff */
[----:B------:R-:W-:Y:S01]  /*54f0*/  LDSM.16.M88.4 R212, [R223+0x2400] ;  /* 0x00240000dfd4783b */ /* 0x000fe20000000200 */
[----:B------:R-:W-:Y:S03]  /*5500*/  USEL UR28, UR6, URZ, !UP1 ;  /* 0x0000003f061c7287 */ /* 0x000fe6000c800000 */
        /* <DEDUP_REMOVED lines=8> */
[-C--:B------:R-:W-:Y:S01]  /*5590*/  HMMA.16816.F32 R104, R172, R178.reuse, RZ ;  /* 0x000000b2ac68723c */ /* 0x080fe200000018ff */
[----:B------:R-:W4:Y:S07]  /*55a0*/  LDSM.16.MT88.4 R172, [R222+0x3800] ;  /* 0x00380000deac783b */ /* 0x000f2e0000004200 */
[----:B------:R-:W-:Y:S01]  /*55b0*/  HMMA.16816.F32 R108, R108, R178, RZ ;  /* 0x000000b26c6c723c */ /* 0x000fe200000018ff */
[----:B------:R-:W5:Y:S07]  /*55c0*/  LDSM.16.MT88.4 R176, [R222+0x6000] ;  /* 0x00600000deb0783b */ /* 0x000f6e0000004200 */
        /* <DEDUP_REMOVED lines=15> */
[----:B------:R-:W5:Y:S04]  /*56c0*/  LDSM.16.M88.4 R180, [R223+0x1800] ;  /* 0x00180000dfb4783b */ /* 0x000f680000000200 */
[----:B------:R-:W-:Y:S03]  /*56d0*/  LDSM.16.M88.4 R196, [R223+0x2000] ;  /* 0x00200000dfc4783b */ /* 0x000fe60000000200 */
        /* <DEDUP_REMOVED lines=9> */
[----:B------:R-:W1:Y:S07]  /*5770*/  LDSM.16.MT88.4 R172, [R222+0x6800] ;  /* 0x00680000deac783b */ /* 0x000e6e0000004200 */
[-C--:B-----5:R-:W-:Y:S08]  /*5780*/  HMMA.16816.F32 R96, R200, R176.reuse, R96 ;  /* 0x000000b0c860723c */ /* 0x0a0ff00000001860 */
[C---:B------:R-:W-:Y:S08]  /*5790*/  HMMA.16816.F32 R100, R208.reuse, R176, R100 ;  /* 0x000000b0d064723c */ /* 0x040ff00000001864 */
[-C--:B------:R-:W-:Y:S01]  /*57a0*/  HMMA.16816.F32 R104, R208, R178.reuse, R104 ;  /* 0x000000b2d068723c */ /* 0x080fe20000001868 */
[----:B------:R-:W3:Y:S07]  /*57b0*/  LDSM.16.MT88.4 R208, [R222+0x4800] ;  /* 0x00480000ded0783b */ /* 0x000eee0000004200 */
[----:B------:R-:W-:Y:S01]  /*57c0*/  HMMA.16816.F32 R108, R200, R178, R108 ;  /* 0x000000b2c86c723c */ /* 0x000fe2000000186c */
[----:B------:R-:W4:Y:S07]  /*57d0*/  LDSM.16.MT88.4 R176, [R222+0x7000] ;  /* 0x00700000deb0783b */ /* 0x000f2e0000004200 */
[-C--:B------:R-:W-:Y:S08]  /*57e0*/  HMMA.16816.F32 R4, R180, R184.reuse, R4 ;  /* 0x000000b8b404723c */ /* 0x080ff00000001804 */
[C---:B------:R-:W-:Y:S04]  /*57f0*/  HMMA.16816.F32 R8, R188.reuse, R184, R8 ;  /* 0x000000b8bc08723c */ /* 0x040fe80000001808 */
[----:B--2---:R-:W-:Y:S01]  /*5800*/  IADD3 R0, P0, R2, UR23, RZ ;  /* 0x0000001702007c10 */ /* 0x004fe2000ff1e0ff */
[----:B------:R-:W-:Y:S01]  /*5810*/  IMAD.U32 R2, RZ, RZ, UR23 ;  /* 0x00000017ff027e24 */ /* 0x000fe2000f8e00ff */
[----:B------:R-:W-:Y:S02]  /*5820*/  UMOV UR23, UR27 ;  /* 0x0000001b00177c82 */ /* 0x000fe40008000000 */
[-C--:B------:R-:W-:Y:S04]  /*5830*/  HMMA.16816.F32 R12, R188, R186.reuse, R12 ;  /* 0x000000babc0c723c */ /* 0x080fe8000000180c */
[----:B------:R-:W-:Y:S04]  /*5840*/  LEA.HI.X.SX32 R2, R2, R252, 0x1, P0 ;  /* 0x000000fc02027211 */ /* 0x000fe800000f0eff */
[C---:B------:R-:W-:Y:S08]  /*5850*/  HMMA.16816.F32 R16, R180.reuse, R186, R16 ;  /* 0x000000bab410723c */ /* 0x040ff00000001810 */
[-C--:B------:R-:W-:Y:S08]  /*5860*/  HMMA.16816.F32 R20, R180, R192.reuse, R20 ;  /* 0x000000c0b414723c */ /* 0x080ff00000001814 */
[C---:B------:R-:W-:Y:S08]  /*5870*/  HMMA.16816.F32 R84, R188.reuse, R192, R84 ;  /* 0x000000c0bc54723c */ /* 0x040ff00000001854 */
[-C--:B------:R-:W-:Y:S08]  /*5880*/  HMMA.16816.F32 R88, R188, R194.reuse, R88 ;  /* 0x000000c2bc58723c */ /* 0x080ff00000001858 */
[C---:B------:R-:W-:Y:S08]  /*5890*/  HMMA.16816.F32 R92, R180.reuse, R194, R92 ;  /* 0x000000c2b45c723c */ /* 0x040ff0000000185c */
[-C--:B-1----:R-:W-:Y:S08]  /*58a0*/  HMMA.16816.F32 R96, R180, R172.reuse, R96 ;  /* 0x000000acb460723c */ /* 0x082ff00000001860 */
[C---:B------:R-:W-:Y:S07]  /*58b0*/  HMMA.16816.F32 R100, R188.reuse, R172, R100 ;  /* 0x000000acbc64723c */ /* 0x040fee0000001864 */
[C---:B------:R-:W-:Y:S01]  /*58c0*/  LEA R172, P0, R0.reuse, c[0x0][0x220], 0x2 ;  /* 0x0000880000ac7a11 */ /* 0x040fe200078010ff */
[-C--:B------:R-:W-:Y:S04]  /*58d0*/  HMMA.16816.F32 R104, R188, R174.reuse, R104 ;  /* 0x000000aebc68723c */ /* 0x080fe80000001868 */
[----:B------:R-:W-:Y:S01]  /*58e0*/  LEA.HI.X R173, R0, c[0x0][0x224], R2, 0x2, P0 ;  /* 0x0000890000ad7a11 */ /* 0x000fe200000f1402 */
[----:B------:R-:W-:Y:S01]  /*58f0*/  IMAD.U32 R0, RZ, RZ, UR4 ;  /* 0x00000004ff007e24 */ /* 0x000fe2000f8e00ff */
[----:B------:R-:W-:Y:S01]  /*5900*/  LDSM.16.MT88.2 R2, [R220+0x23c80] ;  /* 0x023c8000dc02783b */ /* 0x000fe20000004100 */
[----:B------:R-:W-:Y:S01]  /*5910*/  PLOP3.LUT P0, PT, PT, PT, UP0, 0x80, 0x0 ;  /* 0x000000000000781c */ /* 0x000fe20003f0f008 */
[----:B------:R-:W-:Y:S01]  /*5920*/  HMMA.16816.F32 R108, R180, R174, R108 ;  /* 0x000000aeb46c723c */ /* 0x000fe2000000186c */
[----:B------:R-:W-:Y:S03]  /*5930*/  USEL UR4, UR7, URZ, !UP2 ;  /* 0x0000003f07047287 */ /* 0x000fe6000d000000 */
[----:B------:R-:W-:Y:S04]  /*5940*/  IMAD R0, R0, 0x3000, R227 ;  /* 0x0000300000007824 */ /* 0x000fe800078e02e3 */
[-C--:B------:R-:W-:Y:S05]  /*5950*/  HMMA.16816.F32 R4, R196, R204.reuse, R4 ;  /* 0x000000ccc404723c */ /* 0x080fea0000001804 */
[----:B------:R-:W-:Y:S03]  /*5960*/  IMAD.SHL.U32 R0, R0, 0x2, RZ ;  /* 0x0000000200007824 */ /* 0x000fe600078e00ff */
[C---:B------:R-:W-:Y:S08]  /*5970*/  HMMA.16816.F32 R8, R212.reuse, R204, R8 ;  /* 0x000000ccd408723c */ /* 0x040ff00000001808 */
[-C--:B------:R-:W-:Y:S07]  /*5980*/  HMMA.16816.F32 R12, R212, R206.reuse, R12 ;  /* 0x000000ced40c723c */ /* 0x080fee000000180c */
[----:B------:R-:W-:Y:S01]  /*5990*/  RED.E.ADD.F32.FTZ.RN.STRONG.GPU [R172.64], R4 ;  /* 0x00000004ac00798e */ /* 0x000fe2000c10e78e */
[C---:B------:R-:W-:Y:S03]  /*59a0*/  HMMA.16816.F32 R16, R196.reuse, R206, R16 ;  /* 0x000000cec410723c */ /* 0x040fe60000001810 */
[----:B------:R-:W-:Y:S04]  /*59b0*/  RED.E.ADD.F32.FTZ.RN.STRONG.GPU [R172.64+0x400], R5 ;  /* 0x00040005ac00798e */ /* 0x000fe8000c10e78e */
[----:B------:R-:W-:Y:S01]  /*59c0*/  RED.E.ADD.F32.FTZ.RN.STRONG.GPU [R172.64+0x800], R6 ;  /* 0x00080006ac00798e */ /* 0x000fe2000c10e78e */
[-C--:B---3--:R-:W-:Y:S03]  /*59d0*/  HMMA.16816.F32 R20, R196, R208.reuse, R20 ;  /* 0x000000d0c414723c */ /* 0x088fe60000001814 */
[----:B------:R-:W-:Y:S04]  /*59e0*/  RED.E.ADD.F32.FTZ.RN.STRONG.GPU [R172.64+0xc00], R7 ;  /* 0x000c0007ac00798e */ /* 0x000fe8000c10e78e */
[----:B------:R-:W-:Y:S01]  /*59f0*/  RED.E.ADD.F32.FTZ.RN.STRONG.GPU [R172.64+0x1000], R8 ;  /* 0x00100008ac00798e */ /* 0x000fe2000c10e78e */
[C---:B------:R-:W-:Y:S03]  /*5a00*/  HMMA.16816.F32 R84, R212.reuse, R208, R84 ;  /* 0x000000d0d454723c */ /* 0x040fe60000001854 */
        /* <DEDUP_REMOVED lines=8> */
[-C--:B----4-:R-:W-:Y:S03]  /*5a90*/  HMMA.16816.F32 R96, R196, R176.reuse, R96 ;  /* 0x000000b0c460723c */ /* 0x090fe60000001860 */
[----:B------:R-:W1:Y:S04]  /*5aa0*/  LDSM.16.MT88.4 R4, [R0+0xf080] ;  /* 0x00f080000004783b */ /* 0x000e680000004200 */
[----:B------:R-:W-:Y:S01]  /*5ab0*/  RED.E.ADD.F32.FTZ.RN.STRONG.GPU [R172.64+0x2c00], R19 ;  /* 0x002c0013ac00798e */ /* 0x000fe2000c10e78e */
[C---:B------:R-:W-:Y:S03]  /*5ac0*/  HMMA.16816.F32 R100, R212.reuse, R176, R100 ;  /* 0x000000b0d464723c */ /* 0x040fe60000001864 */
[----:B------:R-:W-:Y:S04]  /*5ad0*/  RED.E.ADD.F32.FTZ.RN.STRONG.GPU [R172.64+0x3000], R12 ;  /* 0x0030000cac00798e */ /* 0x000fe8000c10e78e */
[----:B------:R-:W2:Y:S01]  /*5ae0*/  LDSM.16.MT88.4 R8, [R0+0x11080] ;  /* 0x011080000008783b */ /* 0x000ea20000004200 */
[-C--:B------:R-:W-:Y:S03]  /*5af0*/  HMMA.16816.F32 R104, R212, R178.reuse, R104 ;  /* 0x000000b2d468723c */ /* 0x080fe60000001868 */
[----:B------:R-:W-:Y:S04]  /*5b00*/  RED.E.ADD.F32.FTZ.RN.STRONG.GPU [R172.64+0x3400], R13 ;  /* 0x0034000dac00798e */ /* 0x000fe8000c10e78e */
[----:B------:R-:W-:Y:S01]  /*5b10*/  RED.E.ADD.F32.FTZ.RN.STRONG.GPU [R172.64+0x3800], R14 ;  /* 0x0038000eac00798e */ /* 0x000fe2000c10e78e */
[----:B------:R-:W-:Y:S03]  /*5b20*/  HMMA.16816.F32 R108, R196, R178, R108 ;  /* 0x000000b2c46c723c */ /* 0x000fe6000000186c */
[----:B------:R-:W-:Y:S04]  /*5b30*/  RED.E.ADD.F32.FTZ.RN.STRONG.GPU [R172.64+0x3c00], R15 ;  /* 0x003c000fac00798e */ /* 0x000fe8000c10e78e */
[----:B------:R-:W3:Y:S04]  /*5b40*/  LDSM.16.MT88.4 R12, [R0+0x13080] ;  /* 0x01308000000c783b */ /* 0x000ee80000004200 */
[----:B------:R-:W4:Y:S04]  /*5b50*/  LDSM.16.MT88.2 R16, [R220+0x24480] ;  /* 0x02448000dc10783b */ /* 0x000f280000004100 */
[----:B------:R-:W5:Y:S01]  /*5b60*/  LDSM.16.MT88.2 R18, [R220+0x24c80] ;  /* 0x024c8000dc12783b */ /* 0x000f620000004100 */
[-C--:B-1----:R-:W-:Y:S03]  /*5b70*/  HMMA.16816.F32 R112, R4, R2.reuse, R112 ;  /* 0x000000020470723c */ /* 0x082fe60000001870 */
[----:B------:R-:W-:Y:S04]  /*5b80*/  RED.E.ADD.F32.FTZ.RN.STRONG.GPU [R172.64+0x4000], R20 ;  /* 0x00400014ac00798e */ /* 0x000fe8000c10e78e */
[----:B------:R-:W-:Y:S04]  /*5b90*/  RED.E.ADD.F32.FTZ.RN.STRONG.GPU [R172.64+0x4400], R21 ;  /* 0x00440015ac00798e */ /* 0x000fe8000c10e78e */
[----:B------:R-:W1:Y:S01]  /*5ba0*/  LDSM.16.MT88.2 R20, [R220+0x25480] ;  /* 0x02548000dc14783b */ /* 0x000e620000004100 */
[-C--:B--2---:R-:W-:Y:S03]  /*5bb0*/  HMMA.16816.F32 R116, R8, R2.reuse, R116 ;  /* 0x000000020874723c */ /* 0x084fe60000001874 */
[----:B------:R-:W-:Y:S04]  /*5bc0*/  RED.E.ADD.F32.FTZ.RN.STRONG.GPU [R172.64+0x4800], R22 ;  /* 0x00480016ac00798e */ /* 0x000fe8000c10e78e */
[----:B------:R-:W-:Y:S04]  /*5bd0*/  RED.E.ADD.F32.FTZ.RN.STRONG.GPU [R172.64+0x4c00], R23 ;  /* 0x004c0017ac00798e */ /* 0x000fe8000c10e78e */
[----:B------:R-:W2:Y:S04]  /*5be0*/  LDSM.16.MT88.2 R22, [R220+0x25c80] ;  /* 0x025c8000dc16783b */ /* 0x000ea80000004100 */
[----:B------:R-:W-:Y:S01]  /*5bf0*/  RED.E.ADD.F32.FTZ.RN.STRONG.GPU [R172.64+0x5000], R84 ;  /* 0x00500054ac00798e */ /* 0x000fe2000c10e78e */
[C---:B---3--:R-:W-:Y:S03]  /*5c00*/  HMMA.16816.F32 R120, R12.reuse, R2, R120 ;  /* 0x000000020c78723c */ /* 0x048fe60000001878 */
[----:B------:R-:W-:Y:S04]  /*5c10*/  LDSM.16.MT88.2 R2, [R221+0x24c80] ;  /* 0x024c8000dd02783b */ /* 0x000fe80000004100 */
[----:B------:R-:W-:Y:S01]  /*5c20*/  RED.E.ADD.F32.FTZ.RN.STRONG.GPU [R172.64+0x5400], R85 ;  /* 0x00540055ac00798e */ /* 0x000fe2000c10e78e */
[-C--:B----4-:R-:W-:Y:S03]  /*5c30*/  HMMA.16816.F32 R124, R12, R16.reuse, R124 ;  /* 0x000000100c7c723c */ /* 0x090fe6000000187c */
[----:B------:R-:W-:Y:S04]  /*5c40*/  RED.E.ADD.F32.FTZ.RN.STRONG.GPU [R172.64+0x5800], R86 ;  /* 0x00580056ac00798e */ /* 0x000fe8000c10e78e */
[----:B------:R-:W-:Y:S01]  /*5c50*/  RED.E.ADD.F32.FTZ.RN.STRONG.GPU [R172.64+0x5c00], R87 ;  /* 0x005c0057ac00798e */ /* 0x000fe2000c10e78e */
[-C--:B------:R-:W-:Y:S03]  /*5c60*/  HMMA.16816.F32 R128, R8, R16.reuse, R128 ;  /* 0x000000100880723c */ /* 0x080fe60000001880 */
[----:B------:R-:W-:Y:S04]  /*5c70*/  LDSM.16.MT88.4 R84, [R0+0xf880] ;  /* 0x00f880000054783b */ /* 0x000fe80000004200 */
[----:B------:R-:W-:Y:S01]  /*5c80*/  RED.E.ADD.F32.FTZ.RN.STRONG.GPU [R172.64+0x6000], R92 ;  /* 0x0060005cac00798e */ /* 0x000fe2000c10e78e */
[C---:B------:R-:W-:Y:S03]  /*5c90*/  HMMA.16816.F32 R132, R4.reuse, R16, R132 ;  /* 0x000000100484723c */ /* 0x040fe60000001884 */
[----:B------:R-:W-:Y:S04]  /*5ca0*/  LDSM.16.MT88.2 R16, [R221+0x25480] ;  /* 0x02548000dd10783b */ /* 0x000fe80000004100 */
[----:B------:R-:W-:Y:S01]  /*5cb0*/  RED.E.ADD.F32.FTZ.RN.STRONG.GPU [R172.64+0x6400], R93 ;  /* 0x0064005dac00798e */ /* 0x000fe2000c10e78e */
[-C--:B-----5:R-:W-:Y:S03]  /*5cc0*/  HMMA.16816.F32 R136, R4, R18.reuse, R136 ;  /* 0x000000120488723c */ /* 0x0a0fe60000001888 */
        /* <DEDUP_REMOVED lines=8> */
[-C--:B-1----:R-:W-:Y:S03]  /*5d50*/  HMMA.16816.F32 R148, R12, R20.reuse, R148 ;  /* 0x000000140c94723c */ /* 0x082fe60000001894 */
[----:B------:R-:W-:Y:S04]  /*5d60*/  RED.E.ADD.F32.FTZ.RN.STRONG.GPU [R172.64+0x7800], R90 ;  /* 0x0078005aac00798e */ /* 0x000fe8000c10e78e */
[----:B------:R-:W1:Y:S01]  /*5d70*/  LDSM.16.MT88.2 R88, [R221+0x23c80] ;  /* 0x023c8000dd58783b */ /* 0x000e620000004100 */
        /* <DEDUP_REMOVED lines=8> */
[----:B------:R-:W2:Y:S01]  /*5e00*/  LDSM.16.MT88.4 R96, [R0+0x13880] ;  /* 0x013880000060783b */ /* 0x000ea20000004200 */
[-C--:B------:R-:W-:Y:S03]  /*5e10*/  HMMA.16816.F32 R164, R8, R22.reuse, R164 ;  /* 0x0000001608a4723c */ /* 0x080fe600000018a4 */
[----:B------:R-:W3:Y:S04]  /*5e20*/  LDSM.16.MT88.2 R90, [R221+0x24480] ;  /* 0x02448000dd5a783b */ /* 0x000ee80000004100 */
[----:B------:R-:W4:Y:S01]  /*5e30*/  LDSM.16.MT88.2 R4, [R221+0x25c80] ;  /* 0x025c8000dd04783b */ /* 0x000f220000004100 */
[----:B------:R-:W-:Y:S03]  /*5e40*/  HMMA.16816.F32 R168, R12, R22, R168 ;  /* 0x000000160ca8723c */ /* 0x000fe600000018a8 */
[----:B------:R-:W-:Y:S04]  /*5e50*/  LDSM.16.MT88.4 R8, [R0+0x10080] ;  /* 0x010080000008783b */ /* 0x000fe80000004200 */
[----:B------:R-:W-:Y:S01]  /*5e60*/  LDSM.16.MT88.4 R12, [R0+0x12080] ;  /* 0x01208000000c783b */ /* 0x000fe20000004200 */
[-C--:B-1----:R-:W-:Y:S03]  /*5e70*/  HMMA.16816.F32 R112, R84, R88.reuse, R112 ;  /* 0x000000585470723c */ /* 0x082fe60000001870 */
[----:B------:R-:W-:Y:S04]  /*5e80*/  LDSM.16.MT88.4 R20, [R0+0x14080] ;  /* 0x014080000014783b */ /* 0x000fe80000004200 */
[----:B------:R-:W-:Y:S01]  /*5e90*/  LDSM.16.MT88.2 R6, [R220+0x24880] ;  /* 0x02488000dc06783b */ /* 0x000fe20000004100 */
[-C--:B------:R-:W-:Y:S03]  /*5ea0*/  HMMA.16816.F32 R116, R92, R88.reuse, R116 ;  /* 0x000000585c74723c */ /* 0x080fe60000001874 */
[----:B------:R-:W-:Y:S04]  /*5eb0*/  RED.E.ADD.F32.FTZ.RN.STRONG.GPU [R172.64+0x9000], R100 ;  /* 0x00900064ac00798e */ /* 0x000fe8000c10e78e */
[----:B------:R-:W-:Y:S04]  /*5ec0*/  RED.E.ADD.F32.FTZ.RN.STRONG.GPU [R172.64+0x9400], R101 ;  /* 0x00940065ac00798e */ /* 0x000fe8000c10e78e */
[----:B------:R-:W-:Y:S01]  /*5ed0*/  LDSM.16.MT88.2 R100, [R221+0x25080] ;  /* 0x02508000dd64783b */ /* 0x000fe20000004100 */
[C---:B--2---:R-:W-:Y:S03]  /*5ee0*/  HMMA.16816.F32 R120, R96.reuse, R88, R120 ;  /* 0x000000586078723c */ /* 0x044fe60000001878 */
[----:B------:R-:W-:Y:S04]  /*5ef0*/  RED.E.ADD.F32.FTZ.RN.STRONG.GPU [R172.64+0x9800], R102 ;  /* 0x00980066ac00798e */ /* 0x000fe8000c10e78e */
[----:B------:R-:W-:Y:S01]  /*5f00*/  RED.E.ADD.F32.FTZ.RN.STRONG.GPU [R172.64+0x9c00], R103 ;  /* 0x009c0067ac00798e */ /* 0x000fe2000c10e78e */
[-C--:B---3--:R-:W-:Y:S03]  /*5f10*/  HMMA.16816.F32 R124, R96, R90.reuse, R124 ;  /* 0x0000005a607c723c */ /* 0x088fe6000000187c */
[----:B------:R-:W-:Y:S04]  /*5f20*/  LDSM.16.MT88.2 R102, [R221+0x25880] ;  /* 0x02588000dd66783b */ /* 0x000fe80000004100 */
[----:B------:R-:W-:Y:S01]  /*5f30*/  RED.E.ADD.F32.FTZ.RN.STRONG.GPU [R172.64+0xa000], R108 ;  /* 0x00a0006cac00798e */ /* 0x000fe2000c10e78e */
[-C--:B------:R-:W-:Y:S03]  /*5f40*/  HMMA.16816.F32 R128, R92, R90.reuse, R128 ;  /* 0x0000005a5c80723c */ /* 0x080fe60000001880 */
[----:B------:R-:W-:Y:S04]  /*5f50*/  RED.E.ADD.F32.FTZ.RN.STRONG.GPU [R172.64+0xa400], R109 ;  /* 0x00a4006dac00798e */ /* 0x000fe8000c10e78e */
[----:B------:R-:W-:Y:S01]  /*5f60*/  RED.E.ADD.F32.FTZ.RN.STRONG.GPU [R172.64+0xa800], R110 ;  /* 0x00a8006eac00798e */ /* 0x000fe2000c10e78e */
[C---:B------:R-:W-:Y:S03]  /*5f70*/  HMMA.16816.F32 R132, R84.reuse, R90, R132 ;  /* 0x0000005a5484723c */ /* 0x040fe60000001884 */
[----:B------:R-:W-:Y:S04]  /*5f80*/  LDSM.16.MT88.4 R88, [R0+0x10880] ;  /* 0x010880000058783b */ /* 0x000fe80000004200 */
[----:B------:R-:W-:Y:S01]  /*5f90*/  RED.E.ADD.F32.FTZ.RN.STRONG.GPU [R172.64+0xac00], R111 ;  /* 0x00ac006fac00798e */ /* 0x000fe2000c10e78e */
[-C--:B------:R-:W-:Y:S03]  /*5fa0*/  HMMA.16816.F32 R136, R84, R2.reuse, R136 ;  /* 0x000000025488723c */ /* 0x080fe60000001888 */
[----:B------:R-:W-:Y:S04]  /*5fb0*/  RED.E.ADD.F32.FTZ.RN.STRONG.GPU [R172.64+0xb000], R104 ;  /* 0x00b00068ac00798e */ /* 0x000fe8000c10e78e */
[----:B------:R-:W-:Y:S01]  /*5fc0*/  RED.E.ADD.F32.FTZ.RN.STRONG.GPU [R172.64+0xb400], R105 ;  /* 0x00b40069ac00798e */ /* 0x000fe2000c10e78e */
[-C--:B------:R-:W-:Y:S03]  /*5fd0*/  HMMA.16816.F32 R140, R92, R2.reuse, R140 ;  /* 0x000000025c8c723c */ /* 0x080fe6000000188c */
[----:B------:R-:W-:Y:S04]  /*5fe0*/  RED.E.ADD.F32.FTZ.RN.STRONG.GPU [R172.64+0xb800], R106 ;  /* 0x00b8006aac00798e */ /* 0x000fe8000c10e78e */
[----:B------:R-:W-:Y:S01]  /*5ff0*/  RED.E.ADD.F32.FTZ.RN.STRONG.GPU [R172.64+0xbc00], R107 ;  /* 0x00bc006bac00798e */ /* 0x000fe2000c10e78e */
[C---:B------:R-:W-:Y:S03]  /*6000*/  HMMA.16816.F32 R144, R96.reuse, R2, R144 ;  /* 0x000000026090723c */ /* 0x040fe60000001890 */
[----:B------:R-:W1:Y:S05]  /*6010*/  LDSM.16.MT88.2 R2, [R220+0x24080] ;  /* 0x02408000dc02783b */ /* 0x000e6a0000004100 */
[-C--:B------:R-:W-:Y:S08]  /*6020*/  HMMA.16816.F32 R148, R96, R16.reuse, R148 ;  /* 0x000000106094723c */ /* 0x080ff00000001894 */
[-C--:B------:R-:W-:Y:S08]  /*6030*/  HMMA.16816.F32 R152, R92, R16.reuse, R152 ;  /* 0x000000105c98723c */ /* 0x080ff00000001898 */
[C---:B------:R-:W-:Y:S01]  /*6040*/  HMMA.16816.F32 R156, R84.reuse, R16, R156 ;  /* 0x00000010549c723c */ /* 0x040fe2000000189c */
[----:B------:R-:W2:Y:S07]  /*6050*/  LDSM.16.MT88.2 R16, [R220+0x25080] ;  /* 0x02508000dc10783b */ /* 0x000eae0000004100 */
[-C--:B----4-:R-:W-:Y:S01]  /*6060*/  HMMA.16816.F32 R160, R84, R4.reuse, R160 ;  /* 0x0000000454a0723c */ /* 0x090fe200000018a0 */
        /* <DEDUP_REMOVED lines=39> */
.L_x_686:
[----:B------:R-:W1:Y:S01]  /*62e0*/  S2R R2, SR_CTAID.Y ;  /* 0x0000000000027919 */ /* 0x000e620000002600 */
[----:B------:R-:W3:Y:S01]  /*62f0*/  S2UR UR4, SR_CTAID.X ;  /* 0x00000000000479c3 */ /* 0x000ee20000002500 */
[----:B------:R-:W-:Y:S01]  /*6300*/  MOV R0, 0x1 ;  /* 0x0000000100007802 */ /* 0x000fe20000000f00 */
[----:B------:R-:W-:Y:S01]  /*6310*/  USHF.R.S32.HI UR6, URZ, 0x1f, UR8 ;  /* 0x0000001f3f067899 */ /* 0x000fe20008011408 */
[----:B------:R-:W-:Y:S01]  /*6320*/  BAR.SYNC.DEFER_BLOCKING 0x1, 0x100 ;  /* 0x0044000000007b1d */ /* 0x000fe20000010000 */
[----:B------:R-:W-:Y:S01]  /*6330*/  FMUL.FTZ R112, R112, c[0x0][0x298] ;  /* 0x0000a60070707a20 */ /* 0x000fe20000410000 */
[----:B------:R-:W-:-:S13]  /*6340*/  ISETP.NE.AND P0, PT, R0, c[0x0][0x338], PT ;  /* 0x0000ce0000007a0c */ /* 0x000fda0003f05270 */
[----:B-1----:R-:W-:Y:S01]  /*6350*/  @P0 IMAD.HI.U32 R0, R2, c[0x0][0x33c], RZ ;  /* 0x0000cf0002000a27 */ /* 0x002fe200078e00ff */
[----:B---3--:R-:W-:Y:S01]  /*6360*/  UIMAD UR4, UR4, 0x3c00, URZ ;  /* 0x00003c00040478a4 */ /* 0x008fe2000f8e023f */
[----:B------:R-:W-:-:S03]  /*6370*/  SHF.R.S32.HI R3, RZ, 0x1f, R2 ;  /* 0x0000001fff037819 */ /* 0x000fc60000011402 */
[----:B------:R-:W-:Y:S01]  /*6380*/  @P0 SHF.R.U32.HI R0, RZ, c[0x0][0x340], R0 ;  /* 0x0000d000ff000a19 */ /* 0x000fe20000011600 */
[----:B------:R-:W-:Y:S01]  /*6390*/  USHF.R.S32.HI UR7, URZ, 0x1f, UR4 ;  /* 0x0000001f3f077899 */ /* 0x000fe20008011404 */
[C---:B--2---:R-:W-:Y:S02]  /*63a0*/  IADD3 R4, P1, R240.reuse, UR4, RZ ;  /* 0x00000004f0047c10 */ /* 0x044fe4000ff3e0ff */
[----:B------:R-:W-:Y:S01]  /*63b0*/  @P0 SHF.R.S32.HI R6, RZ, 0x1f, R0 ;  /* 0x0000001fff060819 */ /* 0x000fe20000011400 */
[----:B------:R-:W-:Y:S01]  /*63c0*/  ULDC.64 UR4, c[0x0][0x330] ;  /* 0x0000cc0000047ab9 */ /* 0x000fe20000000a00 */
[----:B------:R-:W-:Y:S01]  /*63d0*/  @P0 MOV R2, R0 ;  /* 0x0000000000020202 */ /* 0x000fe20000000f00 */
[----:B------:R-:W-:Y:S01]  /*63e0*/  UIMAD UR4, UR6, UR4, URZ ;  /* 0x00000004060472a4 */ /* 0x000fe2000f8e023f */
[----:B------:R-:W-:Y:S02]  /*63f0*/  @P0 MOV R3, R6 ;  /* 0x0000000600030202 */ /* 0x000fe40000000f00 */
[----:B------:R-:W-:Y:S01]  /*6400*/  LEA.HI.X.SX32 R5, R240, UR7, 0x1, P1 ;  /* 0x00000007f0057c11 */ /* 0x000fe200088f0eff */
[----:B------:R-:W-:-:S02]  /*6410*/  UIMAD UR7, UR8, UR5, UR4 ;  /* 0x00000005080772a4 */ /* 0x000fc4000f8e0204 */
[C---:B------:R-:W-:Y:S01]  /*6420*/  IMAD R0, R3.reuse, c[0x0][0x328], RZ ;  /* 0x0000ca0003007a24 */ /* 0x040fe200078e02ff */
[----:B------:R-:W-:Y:S01]  /*6430*/  ULDC.64 UR4, c[0x0][0x308] ;  /* 0x0000c20000047ab9 */ /* 0x000fe20000000a00 */
[----:B------:R-:W-:Y:S01]  /*6440*/  IMAD R3, R3, c[0x0][0x300], RZ ;  /* 0x0000c00003037a24 */ /* 0x000fe200078e02ff */
[----:B------:R-:W-:Y:S01]  /*6450*/  UIMAD UR4, UR6, UR4, URZ ;  /* 0x00000004060472a4 */ /* 0x000fe2000f8e023f */
[----:B------:R-:W-:-:S03]  /*6460*/  IMAD.WIDE.U32 R8, R2, c[0x0][0x328], R4 ;  /* 0x0000ca0002087a25 */ /* 0x000fc600078e0004 */
[----:B------:R-:W-:Y:S01]  /*6470*/  UIMAD UR4, UR8, UR5, UR4 ;  /* 0x00000005080472a4 */ /* 0x000fe2000f8e0204 */
[C---:B------:R-:W-:Y:S02]  /*6480*/  IMAD R0, R2.reuse, c[0x0][0x32c], R0 ;  /* 0x0000cb0002007a24 */ /* 0x040fe400078e0200 */
[C---:B------:R-:W-:Y:S01]  /*6490*/  IMAD.WIDE.U32 R6, R2.reuse, c[0x0][0x300], R4 ;  /* 0x0000c00002067a25 */ /* 0x040fe200078e0004 */
[----:B------:R-:W-:Y:S02]  /*64a0*/  MOV R4, R8 ;  /* 0x0000000800047202 */ /* 0x000fe40000000f00 */
[----:B------:R-:W-:Y:S01]  /*64b0*/  IADD3 R5, R9, R0, RZ ;  /* 0x0000000009057210 */ /* 0x000fe20007ffe0ff */
[----:B------:R-:W-:Y:S01]  /*64c0*/  IMAD R2, R2, c[0x0][0x304], R3 ;  /* 0x0000c10002027a24 */ /* 0x000fe200078e0203 */
[----:B------:R-:W-:Y:S02]  /*64d0*/  MOV R9, UR8 ;  /* 0x0000000800097c02 */ /* 0x000fe40008000f00 */
[----:B------:R-:W-:-:S02]  /*64e0*/  MOV R0, UR8 ;  /* 0x0000000800007c02 */ /* 0x000fc40008000f00 */
[----:B------:R-:W-:Y:S01]  /*64f0*/  IADD3 R3, R7, R2, RZ ;  /* 0x0000000207037210 */ /* 0x000fe20007ffe0ff */
[----:B------:R-:W-:Y:S01]  /*6500*/  IMAD.WIDE.U32 R8, R9, c[0x0][0x330], R4 ;  /* 0x0000cc0009087a25 */ /* 0x000fe200078e0004 */
[----:B------:R-:W-:-:S05]  /*6510*/  MOV R2, R6 ;  /* 0x0000000600027202 */ /* 0x000fca0000000f00 */
[----:B------:R-:W-:Y:S01]  /*6520*/  IMAD.WIDE.U32 R6, R0, c[0x0][0x308], R2 ;  /* 0x0000c20000067a25 */ /* 0x000fe200078e0002 */
[----:B------:R-:W-:Y:S02]  /*6530*/  IADD3 R0, R9, UR7, RZ ;  /* 0x0000000709007c10 */ /* 0x000fe4000fffe0ff */
[----:B------:R-:W-:Y:S02]  /*6540*/  LEA R2, P1, R8, c[0x0][0x310], 0x2 ;  /* 0x0000c40008027a11 */ /* 0x000fe400078210ff */
[----:B------:R-:W-:Y:S02]  /*6550*/  LEA R4, P0, R6, c[0x0][0x2e8], 0x2 ;  /* 0x0000ba0006047a11 */ /* 0x000fe400078010ff */
[----:B------:R-:W-:Y:S02]  /*6560*/  LEA.HI.X R3, R8, c[0x0][0x314], R0, 0x2, P1 ;  /* 0x0000c50008037a11 */ /* 0x000fe400008f1400 */
        /* <DEDUP_REMOVED lines=70> */
[----:B------:R-:W-:Y:S01]  /*69d0*/  RED.E.ADD.F32.FTZ.RN.STRONG.GPU [R4.64], R112 ;  /* 0x000000700400798e */ /* 0x000fe2000c10e78e */
        /* <DEDUP_REMOVED lines=111> */
.L_x_690:
        /* <DEDUP_REMOVED lines=11> */
.L_x_1403:


//--------------------- .text._ZN7cutlass13device_kernelIN5flash19enable_sm80_to_sm89INS1_16FlashAttnBwdSm80INS1_25CollectiveMainloopBwdSm80ILi2ELi1EN4cute5tupleIJNS5_1CILi64EEENS7_ILi80EEENS7_ILi192EEEEEENS_6half_tEfNS_4arch4Sm80ELb0ELb0ELb1ELb0ELb1ELb0ELb1ELb0ELi2ELi4ELi2ELi2ELb0EEENS1_24CollectiveEpilogueBwdGQAISB_fSE_Li256ELb0ELb1EEENS1_19SingleTileSchedulerILb0ELb0ELb0ELi80EEEEEEEEEvNT_6ParamsE --------------------------
	.section	.text._ZN7cutlass13device_kernelIN5flash19enable_sm80_to_sm89INS1_16FlashAttnBwdSm80INS1_25CollectiveMainloopBwdSm80ILi2ELi1EN4cute5tupleIJNS5_1CILi64EEENS7_ILi80EEENS7_ILi192EEEEEENS_6half_tEfNS_4arch4Sm80ELb0ELb0ELb1ELb0ELb1ELb0ELb1ELb0ELi2ELi4ELi2ELi2ELb0EEENS1_24CollectiveEpilogueBwdGQAISB_fSE_Li256ELb0ELb1EEENS1_19SingleTileSchedulerILb0ELb0ELb0ELi80EEEEEEEEEvNT_6ParamsE,"ax",@progbits
	.sectioninfo	@"SHI_REGISTERS=255"
	.align	128
.text._ZN7cutlass13device_kernelIN5flash19enable_sm80_to_sm89INS1_16FlashAttnBwdSm80INS1_25CollectiveMainloopBwdSm80ILi2ELi1EN4cute5tupleIJNS5_1CILi64EEENS7_ILi80EEENS7_ILi192EEEEEENS_6half_tEfNS_4arch4Sm80ELb0ELb0ELb1ELb0ELb1ELb0ELb1ELb0ELi2ELi4ELi2ELi2ELb0EEENS1_24CollectiveEpilogueBwdGQAISB_fSE_Li256ELb0ELb1EEENS1_19SingleTileSchedulerILb0ELb0ELb0ELi80EEEEEEEEEvNT_6ParamsE:
        .type           _ZN7cutlass13device_kernelIN5flash19enable_sm80_to_sm89INS1_16FlashAttnBwdSm80INS1_25CollectiveMainloopBwdSm80ILi2ELi1EN4cute5tupleIJNS5_1CILi64EEENS7_ILi80EEENS7_ILi192EEEEEENS_6half_tEfNS_4arch4Sm80ELb0ELb0ELb1ELb0ELb1ELb0ELb1ELb0ELi2ELi4ELi2ELi2ELb0EEENS1_24CollectiveEpilogueBwdGQAISB_fSE_Li256ELb0ELb1EEENS1_19SingleTileSchedulerILb0ELb0ELb0ELi80EEEEEEEEEvNT_6ParamsE,@function
        .size           _ZN7cutlass13device_kernelIN5flash19enable_sm80_to_sm89INS1_16FlashAttnBwdSm80INS1_25CollectiveMainloopBwdSm80ILi2ELi1EN4cute5tupleIJNS5_1CILi64EEENS7_ILi80EEENS7_ILi192EEEEEENS_6half_tEfNS_4arch4Sm80ELb0ELb0ELb1ELb0ELb1ELb0ELb1ELb0ELi2ELi4ELi2ELi2ELb0EEENS1_24CollectiveEpilogueBwdGQAISB_fSE_Li256ELb0ELb1EEENS1_19SingleTileSchedulerILb0ELb0ELb0ELi80EEEEEEEEEvNT_6ParamsE,(.L_x_1404 - _ZN7cutlass13device_kernelIN5flash19enable_sm80_to_sm89INS1_16FlashAttnBwdSm80INS1_25CollectiveMainloopBwdSm80ILi2ELi1EN4cute5tupleIJNS5_1CILi64EEENS7_ILi80EEENS7_ILi192EEEEEENS_6half_tEfNS_4arch4Sm80ELb0ELb0ELb1ELb0ELb1ELb0ELb1ELb0ELi2ELi4ELi2ELi2ELb0EEENS1_24CollectiveEpilogueBwdGQAISB_fSE_Li256ELb0ELb1EEENS1_19SingleTileSchedulerILb0ELb0ELb0ELi80EEEEEEEEEvNT_6ParamsE)
        .other          _ZN7cutlass13device_kernelIN5flash19enable_sm80_to_sm89INS1_16FlashAttnBwdSm80INS1_25CollectiveMainloopBwdSm80ILi2ELi1EN4cute5tupleIJNS5_1CILi64EEENS7_ILi80EEENS7_ILi192EEEEEENS_6half_tEfNS_4arch4Sm80ELb0ELb0ELb1ELb0ELb1ELb0ELb1ELb0ELi2ELi4ELi2ELi2ELb0EEENS1_24CollectiveEpilogueBwdGQAISB_fSE_Li256ELb0ELb1EEENS1_19SingleTileSchedulerILb0ELb0ELb0ELi80EEEEEEEEEvNT_6ParamsE,@"STO_CUDA_ENTRY STV_DEFAULT"
_ZN7cutlass13device_kernelIN5flash19enable_sm80_to_sm89INS1_16FlashAttnBwdSm80INS1_25CollectiveMainloopBwdSm80ILi2ELi1EN4cute5tupleIJNS5_1CILi64EEENS7_ILi80EEENS7_ILi192EEEEEENS_6half_tEfNS_4arch4Sm80ELb0ELb0ELb1ELb0ELb1ELb0ELb1ELb0ELi2ELi4ELi2ELi2ELb0EEENS1_24CollectiveEpilogueBwdGQAISB_fSE_Li256ELb0ELb1EEENS1_19SingleTileSchedulerILb0ELb0ELb0ELi80EEEEEEEEEvNT_6ParamsE:
        /* <DEDUP_REMOVED lines=15> */
[----:B------:R-:W-:Y:S01]  /*00f0*/  IMAD.MOV.U32 R221, RZ, RZ, 0x120 ;  /* 0x00000120ffdd7424 */ /* 0x000fe200078e00ff */
[----:B------:R-:W-:Y:S01]  /*0100*/  UIMAD UR6, UR4, UR7, UR6 ;  /* 0x00000007040672a4 */ /* 0x000fe2000f8e0206 */
[----:B------:R-:W4:Y:S01]  /*0110*/  S2R R87, SR_CTAID.X ;  /* 0x0000000000577919 */ /* 0x000f220000002500 */
[----:B------:R-:W-:Y:S01]  /*0120*/  UMOV UR21, 0x5 ;  /* 0x0000000500157882 */ /* 0x000fe20000000000 */
[----:B------:R-:W-:Y:S01]  /*0130*/  CS2R R170, SRZ ;  /* 0x0000000000aa7805 */ /* 0x000fe2000001ff00 */
[----:B------:R-:W-:Y:S01]  /*0140*/  ULDC.64 UR10, c[0x0][0x1d8] ;  /* 0x00007600000a7ab9 */ /* 0x000fe20000000a00 */
[----:B------:R-:W-:Y:S01]  /*0150*/  CS2R R168, SRZ ;  /* 0x0000000000a87805 */ /* 0x000fe2000001ff00 */
[----:B------:R-:W-:Y:S01]  /*0160*/  USHF.L.U64.HI UR11, UR10, UR21, UR11 ;  /* 0x000000150a0b7299 */ /* 0x000fe2000801020b */
[----:B------:R-:W-:Y:S01]  /*0170*/  CS2R R166, SRZ ;  /* 0x0000000000a67805 */ /* 0x000fe2000001ff00 */
[----:B------:R-:W-:Y:S01]  /*0180*/  USHF.L.U32 UR10, UR10, 0x5, URZ ;  /* 0x000000050a0a7899 */ /* 0x000fe2000800063f */
[----:B------:R-:W-:Y:S01]  /*0190*/  CS2R R164, SRZ ;  /* 0x0000000000a47805 */ /* 0x000fe2000001ff00 */
[----:B------:R-:W-:Y:S01]  /*01a0*/  CS2R R162, SRZ ;  /* 0x0000000000a27805 */ /* 0x000fe2000001ff00 */
[----:B------:R-:W-:Y:S01]  /*01b0*/  CS2R R160, SRZ ;  /* 0x0000000000a07805 */ /* 0x000fe2000001ff00 */
[----:B------:R-:W-:Y:S01]  /*01c0*/  CS2R R150, SRZ ;  /* 0x0000000000967805 */ /* 0x000fe2000001ff00 */
[----:B-1----:R-:W-:Y:S01]  /*01d0*/  SHF.R.S32.HI R19, RZ, 0x1f, R246 ;  /* 0x0000001fff137819 */ /* 0x002fe200000114f6 */
[C---:B------:R-:W-:Y:S01]  /*01e0*/  IMAD.SHL.U32 R240, R246.reuse, 0x4, RZ ;  /* 0x00000004f6f07824 */ /* 0x040fe200078e00ff */
[----:B------:R-:W-:Y:S01]  /*01f0*/  ISETP.GT.AND P2, PT, R246, 0x7f, PT ;  /* 0x0000007ff600780c */ /* 0x000fe20003f44270 */
        /* <DEDUP_REMOVED lines=21> */
[C---:B------:R-:W-:Y:S01]  /*0350*/  IADD3 R248, R238.reuse, 0x40, RZ ;  /* 0x00000040eef87810 */ /* 0x040fe20007ffe0ff */
[----:B----4-:R-:W-:Y:S01]  /*0360*/  IMAD.WIDE R10, R87, 0x50, R242 ;  /* 0x00000050570a7825 */ /* 0x010fe200078e02f2 */
[----:B------:R-:W-:Y:S01]  /*0370*/  IADD3 R245, R238, 0x80, RZ ;  /* 0x00000080eef57810 */ /* 0x000fe20007ffe0ff */
[----:B------:R-:W-:Y:S01]  /*0380*/  CS2R R156, SRZ ;  /* 0x00000000009c7805 */ /* 0x000fe2000001ff00 */
[----:B------:R-:W-:Y:S01]  /*0390*/  ISETP.GE.AND P5, PT, R248, c[0x0][0x1cc], PT ;  /* 0x00007300f8007a0c */ /* 0x000fe20003fa6270 */
[----:B------:R-:W-:Y:S01]  /*03a0*/  IMAD.WIDE.U32 R2, R4, c[0x0][0x1e0], R238 ;  /* 0x0000780004027a25 */ /* 0x000fe200078e00ee */
[----:B------:R-:W-:Y:S01]  /*03b0*/  ISETP.GE.AND P4, PT, R245, c[0x0][0x1cc], PT ;  /* 0x00007300f5007a0c */ /* 0x000fe20003f86270 */
[----:B------:R-:W-:Y:S01]  /*03c0*/  CS2R R146, SRZ ;  /* 0x0000000000927805 */ /* 0x000fe2000001ff00 */
[----:B------:R-:W-:Y:S01]  /*03d0*/  LEA.HI R23, R19, R246, RZ, 0x5 ;  /* 0x000000f613177211 */ /* 0x000fe200078f28ff */
[----:B------:R-:W-:Y:S01]  /*03e0*/  IMAD.IADD R3, R3, 0x1, R0 ;  /* 0x0000000103037824 */ /* 0x000fe200078e0200 */
[----:B------:R-:W-:Y:S01]  /*03f0*/  CS2R R144, SRZ ;  /* 0x0000000000907805 */ /* 0x000fe2000001ff00 */
[----:B------:R-:W-:Y:S01]  /*0400*/  IMAD.SHL.U32 R0, R242, 0x40, RZ ;  /* 0x00000040f2007824 */ /* 0x000fe200078e00ff */
[----:B------:R-:W-:Y:S01]  /*0410*/  CS2R R142, SRZ ;  /* 0x00000000008e7805 */ /* 0x000fe2000001ff00 */
[----:B---3--:R-:W-:Y:S01]  /*0420*/  IMAD.WIDE.U32 R2, R88, c[0x0][0x1e8], R2 ;  /* 0x00007a0058027a25 */ /* 0x008fe200078e0002 */
[----:B------:R-:W-:Y:S01]  /*0430*/  CS2R R140, SRZ ;  /* 0x00000000008c7805 */ /* 0x000fe2000001ff00 */
[----:B------:R-:W-:Y:S01]  /*0440*/  CS2R R138, SRZ ;  /* 0x00000000008a7805 */ /* 0x000fe2000001ff00 */
[----:B------:R-:W-:Y:S01]  /*0450*/  LOP3.LUT R0, R0, 0x1c0, RZ, 0xc0, !PT ;  /* 0x000001c000007812 */ /* 0x000fe200078ec0ff */
[C---:B------:R-:W-:Y:S01]  /*0460*/  IMAD R6, R4.reuse, c[0x0][0x1b4], R5 ;  /* 0x00006d0004067a24 */ /* 0x040fe200078e0205 */
[----:B------:R-:W-:Y:S01]  /*0470*/  IADD3 R3, R3, UR6, RZ ;  /* 0x0000000603037c10 */ /* 0x000fe2000fffe0ff */
[----:B------:R-:W-:Y:S01]  /*0480*/  IMAD.WIDE.U32 R4, R4, c[0x0][0x1b0], R238 ;  /* 0x00006c0004047a25 */ /* 0x000fe200078e00ee */
[----:B------:R-:W-:Y:S01]  /*0490*/  LOP3.LUT R8, R0, 0x38, R238, 0xf8, !PT ;  /* 0x0000003800087812 */ /* 0x000fe200078ef8ee */
[----:B------:R-:W-:Y:S01]  /*04a0*/  ULDC.64 UR6, c[0x0][0x1b8] ;  /* 0x00006e0000067ab9 */ /* 0x000fe20000000a00 */
[----:B------:R-:W-:Y:S01]  /*04b0*/  SHF.R.U32.HI R0, RZ, 0x3, R0 ;  /* 0x00000003ff007819 */ /* 0x000fe20000011600 */
[----:B------:R-:W-:Y:S01]  /*04c0*/  IMAD R9, R11, c[0x0][0x1d8], RZ ;  /* 0x000076000b097a24 */ /* 0x000fe200078e02ff */
[----:B------:R-:W-:Y:S01]  /*04d0*/  UIMAD UR6, UR8, UR6, URZ ;  /* 0x00000006080672a4 */ /* 0x000fe2000f8e023f */
[----:B------:R-:W-:Y:S01]  /*04e0*/  IMAD.IADD R7, R5, 0x1, R6 ;  /* 0x0000000105077824 */ /* 0x000fe200078e0206 */
[----:B------:R-:W-:Y:S01]  /*04f0*/  LOP3.LUT R8, R8, R0, RZ, 0x3c, !PT ;  /* 0x0000000008087212 */ /* 0x000fe200078e3cff */
[C---:B------:R-:W-:Y:S01]  /*0500*/  IMAD R5, R10.reuse, c[0x0][0x1dc], R9 ;  /* 0x000077000a057a24 */ /* 0x040fe200078e0209 */
[----:B------:R-:W-:Y:S01]  /*0510*/  UIMAD UR7, UR4, UR7, UR6 ;  /* 0x00000007040772a4 */ /* 0x000fe2000f8e0206 */
[----:B------:R-:W-:Y:S01]  /*0520*/  IMAD.WIDE.U32 R2, R10, c[0x0][0x1d8], R2 ;  /* 0x000076000a027a25 */ /* 0x000fe200078e0002 */
[----:B------:R-:W-:Y:S01]  /*0530*/  CS2R R136, SRZ ;  /* 0x0000000000887805 */ /* 0x000fe2000001ff00 */
[----:B------:R-:W-:Y:S01]  /*0540*/  CS2R R126, SRZ ;  /* 0x00000000007e7805 */ /* 0x000fe2000001ff00 */
[----:B------:R-:W-:Y:S01]  /*0550*/  CS2R R124, SRZ ;  /* 0x00000000007c7805 */ /* 0x000fe2000001ff00 */
[----:B------:R-:W-:Y:S01]  /*0560*/  IMAD.MOV.U32 R6, RZ, RZ, R4 ;  /* 0x000000ffff067224 */ /* 0x000fe200078e0004 */
[----:B------:R-:W-:Y:S01]  /*0570*/  LEA R4, P0, R2, c[0x0][0x1c0], 0x1 ;  /* 0x0000700002047a11 */ /* 0x000fe200078008ff */
[----:B------:R-:W-:Y:S01]  /*0580*/  IMAD.IADD R0, R3, 0x1, R5 ;  /* 0x0000000103007824 */ /* 0x000fe200078e0205 */
[----:B------:R-:W-:Y:S01]  /*0590*/  IADD3 R3, -R242, c[0x0][0x198], RZ ;  /* 0x00006600f2037a10 */ /* 0x000fe20007ffe1ff */
[----:B------:R-:W-:Y:S01]  /*05a0*/  IMAD.MOV.U32 R9, RZ, RZ, c[0x0][0x1dc] ;  /* 0x00007700ff097624 */ /* 0x000fe200078e00ff */
[----:B------:R-:W-:Y:S01]  /*05b0*/  CS2R R130, SRZ ;  /* 0x0000000000827805 */ /* 0x000fe2000001ff00 */
[----:B------:R-:W-:Y:S01]  /*05c0*/  IMAD.WIDE.U32 R6, R88, c[0x0][0x1b8], R6 ;  /* 0x00006e0058067a25 */ /* 0x000fe200078e0006 */
[----:B------:R-:W-:Y:S01]  /*05d0*/  LEA.HI.X R5, R2, c[0x0][0x1c4], R0, 0x1, P0 ;  /* 0x0000710002057a11 */ /* 0x000fe200000f0c00 */
[----:B------:R-:W-:Y:S01]  /*05e0*/  CS2R R128, SRZ ;  /* 0x0000000000807805 */ /* 0x000fe2000001ff00 */
[----:B------:R-:W-:Y:S01]  /*05f0*/  LEA.HI R2, R19, R246, RZ, 0x6 ;  /* 0x000000f613027211 */ /* 0x000fe200078f30ff */
[----:B------:R-:W-:Y:S01]  /*0600*/  IMAD R0, R87, -0x50, R3 ;  /* 0xffffffb057007824 */ /* 0x000fe200078e0203 */
[----:B------:R-:W-:Y:S01]  /*0610*/  ISETP.GE.AND P0, PT, R238, c[0x0][0x1cc], PT ;  /* 0x00007300ee007a0c */ /* 0x000fe20003f06270 */
[----:B------:R-:W-:Y:S01]  /*0620*/  IMAD.MOV.U32 R3, RZ, RZ, c[0x0][0x1d8] ;  /* 0x00007600ff037624 */ /* 0x000fe200078e00ff */
[----:B------:R-:W-:Y:S01]  /*0630*/  SHF.R.S32.HI R21, RZ, 0x6, R2 ;  /* 0x00000006ff157819 */ /* 0x000fe20000011402 */
[----:B------:R-:W-:Y:S01]  /*0640*/  IMAD R12, R11, c[0x0][0x1a8], RZ ;  /* 0x00006a000b0c7a24 */ /* 0x000fe200078e02ff */
[C---:B------:R-:W-:Y:S01]  /*0650*/  ISETP.LT.OR P3, PT, R0.reuse, 0x1, P0 ;  /* 0x000000010000780c */ /* 0x040fe20000761670 */
[----:B------:R-:W-:Y:S01]  /*0660*/  IMAD.U32 R11, RZ, RZ, UR11 ;  /* 0x0000000bff0b7e24 */ /* 0x000fe2000f8e00ff */
[----:B------:R-:W-:Y:S01]  /*0670*/  ISETP.LT.OR P6, PT, R0, 0x1, P5 ;  /* 0x000000010000780c */ /* 0x000fe20002fc1670 */
[----:B------:R-:W-:Y:S01]  /*0680*/  IMAD R2, R21, 0x200, R8 ;  /* 0x0000020015027824 */ /* 0x000fe200078e0208 */
[----:B------:R-:W-:Y:S01]  /*0690*/  IADD3 R7, R7, UR7, RZ ;  /* 0x0000000707077c10 */ /* 0x000fe2000fffe0ff */
[----:B------:R-:W-:Y:S01]  /*06a0*/  IMAD R12, R10, c[0x0][0x1ac], R12 ;  /* 0x00006b000a0c7a24 */ /* 0x000fe200078e020c */
[----:B------:R-:W-:Y:S01]  /*06b0*/  ULDC.64 UR6, c[0x0][0x1a8] ;  /* 0x00006a0000067ab9 */ /* 0x000fe20000000a00 */
[----:B------:R-:W-:Y:S01]  /*06c0*/  IMAD.SHL.U32 R236, R2, 0x2, RZ ;  /* 0x0000000202ec7824 */ /* 0x000fe200078e00ff */
[C---:B------:R-:W-:Y:S01]  /*06d0*/  LEA R2, P1, R3.reuse, R4, 0x6 ;  /* 0x0000000403027211 */ /* 0x040fe200078230ff */
[----:B------:R-:W-:Y:S01]  /*06e0*/  IMAD.WIDE.U32 R6, R10, c[0x0][0x1a8], R6 ;  /* 0x00006a000a067a25 */ /* 0x000fe200078e0006 */
[----:B------:R-:W-:Y:S01]  /*06f0*/  USHF.L.U32 UR5, UR6, 0x5, URZ ;  /* 0x0000000506057899 */ /* 0x000fe2000800063f */
[----:B------:R-:W-:Y:S01]  /*0700*/  CS2R R134, SRZ ;  /* 0x0000000000867805 */ /* 0x000fe2000001ff00 */
[----:B------:R-:W-:Y:S01]  /*0710*/  LEA.HI.X R3, R3, R5, R9, 0x6, P1 ;  /* 0x0000000503037211 */ /* 0x000fe200008f3409 */
[----:B------:R1:W-:Y:S01]  /*0720*/  LDGSTS.E.BYPASS.LTC128B.128 [R236+0x7880], [R4.64], !P3 ;  /* 0x0788000004ec7fae */ /* 0x0003e2000d901d4e */
[C---:B------:R-:W-:Y:S01]  /*0730*/  ISETP.LT.OR P3, PT, R0.reuse, 0x1, P4 ;  /* 0x000000010000780c */ /* 0x040fe20002761670 */
[----:B------:R-:W-:Y:S01]  /*0740*/  IMAD.U32 R9, RZ, RZ, UR10 ;  /* 0x0000000aff097e24 */ /* 0x000fe2000f8e00ff */
[C---:B------:R-:W-:Y:S01]  /*0750*/  ISETP.LT.OR P1, PT, R0.reuse, 0x21, P0 ;  /* 0x000000210000780c */ /* 0x040fe20000721670 */
[----:B------:R1:W-:Y:S01]  /*0760*/  LDGSTS.E.BYPASS.LTC128B.128 [R236+0xa080], [R4.64+0x80], !P6 ;  /* 0x0a08008004ec7fae */ /* 0x0003e2000f101d4e */
[----:B------:R-:W-:Y:S01]  /*0770*/  ISETP.LT.OR P6, PT, R0, 0x21, P4 ;  /* 0x000000210000780c */ /* 0x000fe200027c1670 */
[----:B------:R-:W-:Y:S01]  /*0780*/  USHF.L.U64.HI UR7, UR6, UR21, UR7 ;  /* 0x0000001506077299 */ /* 0x000fe20008010207 */
[C---:B------:R-:W-:Y:S01]  /*0790*/  @!P2 LEA R8, P0, R9.reuse, R2, 0x1 ;  /* 0x000000020908a211 */ /* 0x040fe200078008ff */
[----:B------:R-:W-:Y:S01]  /*07a0*/  IMAD.WIDE.U32 R24, R242, c[0x0][0x178], R238 ;  /* 0x00005e00f2187a25 */ /* 0x000fe200078e00ee */
[C---:B------:R-:W-:Y:S01]  /*07b0*/  @!P2 ISETP.LT.OR P4, PT, R0.reuse, 0x41, P5 ;  /* 0x000000410000a80c */ /* 0x040fe20002f81670 */
[----:B------:R-:W-:Y:S01]  /*07c0*/  ULDC.64 UR10, c[0x0][0x178] ;  /* 0x00005e00000a7ab9 */ /* 0x000fe20000000a00 */
[----:B------:R-:W-:Y:S01]  /*07d0*/  @!P2 LEA.HI.X R9, R9, R3, R11, 0x1, P0 ;  /* 0x000000030909a211 */ /* 0x000fe200000f0c0b */
[----:B------:R-:W-:Y:S01]  /*07e0*/  IMAD.MOV.U32 R14, RZ, RZ, R24 ;  /* 0x000000ffff0e7224 */ /* 0x000fe200078e0018 */
[C---:B------:R-:W-:Y:S01]  /*07f0*/  @!P2 ISETP.GE.AND P0, PT, R0.reuse, 0x41, PT ;  /* 0x000000410000a80c */ /* 0x040fe20003f06270 */
[----:B------:R1:W-:Y:S01]  /*0800*/  LDGSTS.E.BYPASS.LTC128B.128 [R236+0xc880], [R4.64+0x100], !P3 ;  /* 0x0c88010004ec7fae */ /* 0x0003e2000d901d4e */
[----:B------:R-:W-:Y:S01]  /*0810*/  ISETP.LT.OR P3, PT, R0, 0x21, P5 ;  /* 0x000000210000780c */ /* 0x000fe20002f61670 */
[----:B------:R-:W-:Y:S01]  /*0820*/  USHF.L.U32 UR20, UR10, 0x5, URZ ;  /* 0x000000050a147899 */ /* 0x000fe2000800063f */
[----:B------:R-:W-:Y:S01]  /*0830*/  CS2R R132, SRZ ;  /* 0x0000000000847805 */ /* 0x000fe2000001ff00 */
[----:B------:R2:W-:Y:S01]  /*0840*/  LDGSTS.E.BYPASS.LTC128B.128 [R236+0x8880], [R2.64], !P1 ;  /* 0x0888000002ec7fae */ /* 0x0005e2000c901d4e */
[----:B------:R-:W-:Y:S01]  /*0850*/  P2R R10, PR, RZ, 0x8 ;  /* 0x00000008ff0a7803 */ /* 0x000fe20000000000 */
[----:B------:R-:W-:Y:S01]  /*0860*/  USHF.L.U64.HI UR11, UR10, UR21, UR11 ;  /* 0x000000150a0b7299 */ /* 0x000fe2000801020b */
[----:B------:R-:W-:Y:S01]  /*0870*/  @!P2 ISETP.GE.OR P3, PT, R238, c[0x0][0x1cc], !P0 ;  /* 0x00007300ee00aa0c */ /* 0x000fe20004766670 */
[----:B------:R3:W-:Y:S01]  /*0880*/  STL.64 [R1+0x10], R24 ;  /* 0x0000101801007387 */ /* 0x0007e20000100a00 */
[----:B------:R-:W-:Y:S01]  /*0890*/  ISETP.NE.AND P5, PT, R10, RZ, PT ;  /* 0x000000ff0a00720c */ /* 0x000fe20003fa5270 */
[----:B------:R-:W-:Y:S01]  /*08a0*/  IMAD R10, R86, c[0x0][0x270], RZ ;  /* 0x00009c00560a7a24 */ /* 0x000fe200078e02ff */
[----:B------:R-:W-:Y:S01]  /*08b0*/  CS2R R122, SRZ ;  /* 0x00000000007a7805 */ /* 0x000fe2000001ff00 */
[----:B------:R-:W-:Y:S01]  /*08c0*/  CS2R R120, SRZ ;  /* 0x0000000000787805 */ /* 0x000fe2000001ff00 */
[----:B------:R-:W-:Y:S01]  /*08d0*/  CS2R R118, SRZ ;  /* 0x0000000000767805 */ /* 0x000fe2000001ff00 */
[----:B------:R-:W-:Y:S01]  /*08e0*/  IMAD R10, R85, c[0x0][0x274], R10 ;  /* 0x00009d00550a7a24 */ /* 0x000fe200078e020a */
[----:B------:R-:W-:Y:S01]  /*08f0*/  CS2R R116, SRZ ;  /* 0x0000000000747805 */ /* 0x000fe2000001ff00 */
[----:B------:R-:W-:Y:S01]  /*0900*/  CS2R R114, SRZ ;  /* 0x0000000000727805 */ /* 0x000fe2000001ff00 */
[----:B------:R-:W-:Y:S01]  /*0910*/  CS2R R112, SRZ ;  /* 0x0000000000707805 */ /* 0x000fe2000001ff00 */
[----:B------:R-:W-:Y:S01]  /*0920*/  CS2R R82, SRZ ;  /* 0x0000000000527805 */ /* 0x000fe2000001ff00 */
[----:B------:R-:W-:Y:S01]  /*0930*/  CS2R R80, SRZ ;  /* 0x0000000000507805 */ /* 0x000fe2000001ff00 */
[----:B------:R-:W-:Y:S01]  /*0940*/  CS2R R78, SRZ ;  /* 0x00000000004e7805 */ /* 0x000fe2000001ff00 */
[----:B------:R-:W-:Y:S01]  /*0950*/  CS2R R76, SRZ ;  /* 0x00000000004c7805 */ /* 0x000fe2000001ff00 */
[----:B------:R2:W-:Y:S01]  /*0960*/  LDGSTS.E.BYPASS.LTC128B.128 [R236+0xb080], [R2.64+0x80], !P5 ;  /* 0x0b08008002ec7fae */ /* 0x0005e2000e901d4e */
[----:B------:R-:W-:Y:S01]  /*0970*/  ISETP.GE.AND P5, PT, R245, c[0x0][0x19c], PT ;  /* 0x00006700f5007a0c */ /* 0x000fe20003fa6270 */
[----:B------:R-:W-:Y:S01]  /*0980*/  CS2R R74, SRZ ;  /* 0x00000000004a7805 */ /* 0x000fe2000001ff00 */
[----:B------:R-:W-:Y:S01]  /*0990*/  CS2R R72, SRZ ;  /* 0x0000000000487805 */ /* 0x000fe2000001ff00 */
[----:B------:R2:W-:Y:S01]  /*09a0*/  LDGSTS.E.BYPASS.LTC128B.128 [R236+0xd880], [R2.64+0x100], !P6 ;  /* 0x0d88010002ec7fae */ /* 0x0005e2000f101d4e */
[----:B-1----:R-:W-:Y:S01]  /*09b0*/  IMAD.IADD R5, R7, 0x1, R12 ;  /* 0x0000000107057824 */ /* 0x002fe200078e020c */
[----:B------:R-:W-:Y:S01]  /*09c0*/  LEA R4, P1, R6, c[0x0][0x190], 0x1 ;  /* 0x0000640006047a11 */ /* 0x000fe200078208ff */
[----:B------:R-:W-:Y:S01]  /*09d0*/  IMAD R7, R86, c[0x0][0x180], RZ ;  /* 0x0000600056077a24 */ /* 0x000fe200078e02ff */
[----:B------:R1:W-:Y:S01]  /*09e0*/  @!P2 LDGSTS.E.BYPASS.LTC128B.128 [R236+0x9880], [R8.64], !P3 ;  /* 0x0988000008ecafae */ /* 0x0003e2000d901d4e */
[----:B------:R-:W-:Y:S01]  /*09f0*/  ISETP.GE.AND P3, PT, R238, c[0x0][0x19c], PT ;  /* 0x00006700ee007a0c */ /* 0x000fe20003f66270 */
[----:B------:R-:W-:Y:S01]  /*0a00*/  IMAD R12, R86, c[0x0][0x210], RZ ;  /* 0x00008400560c7a24 */ /* 0x000fe200078e02ff */
[----:B------:R-:W-:Y:S01]  /*0a10*/  LEA.HI.X R5, R6, c[0x0][0x194], R5, 0x1, P1 ;  /* 0x0000650006057a11 */ /* 0x000fe200008f0c05 */
[----:B------:R-:W-:Y:S01]  /*0a20*/  IMAD.MOV.U32 R6, RZ, RZ, c[0x0][0x1ac] ;  /* 0x00006b00ff067624 */ /* 0x000fe200078e00ff */
[----:B------:R-:W-:Y:S01]  /*0a30*/  @!P2 ISETP.GE.OR P1, PT, R245, c[0x0][0x1cc], !P0 ;  /* 0x00007300f500aa0c */ /* 0x000fe20004726670 */
[----:B------:R1:W-:Y:S01]  /*0a40*/  @!P2 LDGSTS.E.BYPASS.LTC128B.128 [R236+0xc080], [R8.64+0x80], !P4 ;  /* 0x0c08008008ecafae */ /* 0x0003e2000e101d4e */
[----:B------:R-:W-:Y:S01]  /*0a50*/  ISETP.GE.AND P0, PT, R238, c[0x0][0x19c], PT ;  /* 0x00006700ee007a0c */ /* 0x000fe20003f06270 */
[C---:B------:R-:W-:Y:S01]  /*0a60*/  IMAD R7, R85.reuse, c[0x0][0x184], R7 ;  /* 0x0000610055077a24 */ /* 0x040fe200078e0207 */
[----:B------:R-:W-:Y:S01]  /*0a70*/  ISETP.GE.AND P4, PT, R248, c[0x0][0x19c], PT ;  /* 0x00006700f8007a0c */ /* 0x000fe20003f86270 */
[----:B------:R-:W-:Y:S01]  /*0a80*/  IMAD R12, R85, c[0x0][0x214], R12 ;  /* 0x00008500550c7a24 */ /* 0x000fe200078e020c */
[C---:B------:R-:W-:Y:S01]  /*0a90*/  ISETP.LT.OR P6, PT, R0.reuse, 0x1, P0 ;  /* 0x000000010000780c */ /* 0x040fe200007c1670 */
[----:B------:R-:W-:Y:S01]  /*0aa0*/  CS2R R62, SRZ ;  /* 0x00000000003e7805 */ /* 0x000fe2000001ff00 */
[----:B------:R-:W-:Y:S01]  /*0ab0*/  CS2R R60, SRZ ;  /* 0x00000000003c7805 */ /* 0x000fe2000001ff00 */
[----:B------:R-:W-:Y:S01]  /*0ac0*/  CS2R R66, SRZ ;  /* 0x0000000000427805 */ /* 0x000fe2000001ff00 */
[----:B------:R-:W-:Y:S01]  /*0ad0*/  CS2R R64, SRZ ;  /* 0x0000000000407805 */ /* 0x000fe2000001ff00 */
[----:B------:R-:W-:Y:S01]  /*0ae0*/  CS2R R70, SRZ ;  /* 0x0000000000467805 */ /* 0x000fe2000001ff00 */
[----:B------:R-:W-:Y:S01]  /*0af0*/  CS2R R68, SRZ ;  /* 0x0000000000447805 */ /* 0x000fe2000001ff00 */
[----:B------:R1:W-:Y:S01]  /*0b00*/  @!P2 LDGSTS.E.BYPASS.LTC128B.128 [R236+0xe880], [R8.64+0x100], !P1 ;  /* 0x0e88010008ecafae */ /* 0x0003e2000c901d4e */
[C---:B------:R-:W-:Y:S01]  /*0b10*/  ISETP.LT.OR P1, PT, R0.reuse, 0x1, P4 ;  /* 0x000000010000780c */ /* 0x040fe20002721670 */
[----:B------:R-:W-:Y:S01]  /*0b20*/  CS2R R58, SRZ ;  /* 0x00000000003a7805 */ /* 0x000fe2000001ff00 */
[----:B------:R-:W-:Y:S01]  /*0b30*/  CS2R R56, SRZ ;  /* 0x0000000000387805 */ /* 0x000fe2000001ff00 */
[----:B------:R-:W-:Y:S01]  /*0b40*/  CS2R R54, SRZ ;  /* 0x0000000000367805 */ /* 0x000fe2000001ff00 */
[----:B--2---:R-:W-:Y:S01]  /*0b50*/  IMAD.MOV.U32 R3, RZ, RZ, c[0x0][0x1a8] ;  /* 0x00006a00ff037624 */ /* 0x004fe200078e00ff */
[----:B------:R2:W-:Y:S01]  /*0b60*/  LDGSTS.E.BYPASS.LTC128B.128 [R236+0x80], [R4.64], !P6 ;  /* 0x0008000004ec7fae */ /* 0x0005e2000f101d4e */
[C---:B------:R-:W-:Y:S01]  /*0b70*/  ISETP.LT.OR P6, PT, R0.reuse, 0x21, P3 ;  /* 0x000000210000780c */ /* 0x040fe20001fc1670 */
[----:B------:R-:W-:Y:S01]  /*0b80*/  CS2R R52, SRZ ;  /* 0x0000000000347805 */ /* 0x000fe2000001ff00 */
[C---:B------:R-:W-:Y:S01]  /*0b90*/  ISETP.LT.OR P3, PT, R0.reuse, 0x21, P4 ;  /* 0x000000210000780c */ /* 0x040fe20002761670 */
[----:B------:R-:W-:Y:S01]  /*0ba0*/  CS2R R50, SRZ ;  /* 0x0000000000327805 */ /* 0x000fe2000001ff00 */
[C---:B------:R-:W-:Y:S01]  /*0bb0*/  LEA R2, P0, R3.reuse, R4, 0x6 ;  /* 0x0000000403027211 */ /* 0x040fe200078030ff */
[----:B------:R-:W-:Y:S01]  /*0bc0*/  CS2R R48, SRZ ;  /* 0x0000000000307805 */ /* 0x000fe2000001ff00 */
[C---:B------:R-:W-:Y:S01]  /*0bd0*/  @!P2 ISETP.LT.OR P4, PT, R0.reuse, 0x41, P4 ;  /* 0x000000410000a80c */ /* 0x040fe20002781670 */
[----:B------:R2:W-:Y:S01]  /*0be0*/  LDGSTS.E.BYPASS.LTC128B.128 [R236+0x2880], [R4.64+0x80], !P1 ;  /* 0x0288008004ec7fae */ /* 0x0005e2000c901d4e */
[----:B------:R-:W-:Y:S01]  /*0bf0*/  LEA.HI.X R3, R3, R5, R6, 0x6, P0 ;  /* 0x0000000503037211 */ /* 0x000fe200000f3406 */
[----:B------:R-:W-:Y:S01]  /*0c00*/  IMAD.U32 R6, RZ, RZ, UR7 ;  /* 0x00000007ff067e24 */ /* 0x000fe2000f8e00ff */
[C---:B------:R-:W-:Y:S01]  /*0c10*/  ISETP.LT.OR P0, PT, R0.reuse, 0x1, P5 ;  /* 0x000000010000780c */ /* 0x040fe20002f01670 */
[----:B------:R-:W-:Y:S01]  /*0c20*/  ULDC.64 UR6, c[0x0][0x188] ;  /* 0x0000620000067ab9 */ /* 0x000fe20000000a00 */
[C---:B------:R-:W-:Y:S01]  /*0c30*/  ISETP.LT.OR P1, PT, R0.reuse, 0x21, P5 ;  /* 0x000000210000780c */ /* 0x040fe20002f21670 */
[----:B------:R-:W-:Y:S01]  /*0c40*/  UIMAD.WIDE.U32 UR12, UR4, UR6, URZ ;  /* 0x00000006040c72a5 */ /* 0x000fe2000f8e003f */
[----:B------:R-:W-:Y:S01]  /*0c50*/  @!P2 ISETP.LT.OR P5, PT, R0, 0x41, P5 ;  /* 0x000000410000a80c */ /* 0x000fe20002fa1670 */
        /* <DEDUP_REMOVED lines=12> */
[----:B------:R4:W-:Y:S01]  /*0d20*/  LDGSTS.E.BYPASS.LTC128B.128 [R236+0x1080], [R2.64], !P6 ;  /* 0x0108000002ec7fae */ /* 0x0009e2000f101d4e */
[----:B------:R-:W-:Y:S01]  /*0d30*/  @!P2 ISETP.LT.OR P0, PT, R0, 0x41, P0 ;  /* 0x000000410000a80c */ /* 0x000fe20000701670 */
[----:B------:R-:W-:Y:S01]  /*0d40*/  IMAD R0, R243, c[0x0][0x178], RZ ;  /* 0x00005e00f3007a24 */ /* 0x000fe200078e02ff */
[----:B------:R-:W-:Y:S01]  /*0d50*/  CS2R R26, SRZ ;  /* 0x00000000001a7805 */ /* 0x000fe2000001ff00 */
[----:B------:R4:W-:Y:S01]  /*0d60*/  LDGSTS.E.BYPASS.LTC128B.128 [R236+0x3880], [R2.64+0x80], !P3 ;  /* 0x0388008002ec7fae */ /* 0x0009e2000d901d4e */
[----:B------:R-:W-:Y:S01]  /*0d70*/  ISETP.GE.AND P3, PT, R248, c[0x0][0x16c], PT ;  /* 0x00005b00f8007a0c */ /* 0x000fe20003f66270 */
[----:B------:R-:W-:-:S02]  /*0d80*/  IMAD R0, R242, c[0x0][0x17c], R0 ;  /* 0x00005f00f2007a24 */ /* 0x000fc400078e0200 */
[----:B------:R4:W-:Y:S02]  /*0d90*/  LDGSTS.E.BYPASS.LTC128B.128 [R236+0x6080], [R2.64+0x100], !P1 ;  /* 0x0608010002ec7fae */ /* 0x0009e4000c901d4e */
[----:B------:R-:W-:Y:S01]  /*0da0*/  IMAD.IADD R15, R25, 0x1, R0 ;  /* 0x00000001190f7824 */ /* 0x000fe200078e0200 */
[----:B------:R-:W-:Y:S01]  /*0db0*/  SEL R0, RZ, 0xffffffff, P3 ;  /* 0xffffffffff007807 */ /* 0x000fe20001800000 */
[----:B---3--:R-:W-:-:S03]  /*0dc0*/  CS2R R24, SRZ ;  /* 0x0000000000187805 */ /* 0x008fc6000001ff00 */
[----:B------:R3:W-:Y:S01]  /*0dd0*/  STL.64 [R1], R14 ;  /* 0x0000000e01007387 */ /* 0x0007e20000100a00 */
[----:B------:R-:W-:Y:S02]  /*0de0*/  IMAD.SHL.U32 R0, R0, 0x2, RZ ;  /* 0x0000000200007824 */ /* 0x000fe400078e00ff */
[----:B------:R-:W-:-:S04]  /*0df0*/  @P3 LOP3.LUT R244, R244, 0x1, RZ, 0xfc, !PT ;  /* 0x00000001f4f43812 */ /* 0x000fc800078efcff */
[----:B------:R-:W-:Y:S01]  /*0e00*/  LOP3.LUT R244, R244, 0xfffffffd, RZ, 0xc0, !PT ;  /* 0xfffffffdf4f47812 */ /* 0x000fe200078ec0ff */
[----:B--2---:R-:W-:Y:S01]  /*0e10*/  IMAD.U32 R5, RZ, RZ, UR5 ;  /* 0x00000005ff057e24 */ /* 0x004fe2000f8e00ff */
[----:B------:R-:W-:Y:S01]  /*0e20*/  P2R R4, PR, RZ, 0x1 ;  /* 0x00000001ff047803 */ /* 0x000fe20000000000 */
[----:B------:R-:W-:Y:S02]  /*0e30*/  UIMAD UR5, UR8, UR6, URZ ;  /* 0x00000006080572a4 */ /* 0x000fe4000f8e023f */
[----:B------:R-:W-:Y:S01]  /*0e40*/  USHF.L.U32 UR6, UR20, 0x1, URZ ;  /* 0x0000000114067899 */ /* 0x000fe2000800063f */
[----:B------:R-:W-:Y:S01]  /*0e50*/  ISETP.NE.AND P6, PT, R4, RZ, PT ;  /* 0x000000ff0400720c */ /* 0x000fe20003fc5270 */
[----:B------:R-:W-:Y:S01]  /*0e60*/  UIMAD UR5, UR4, UR7, UR5 ;  /* 0x00000007040572a4 */ /* 0x000fe2000f8e0205 */
[C---:B------:R-:W-:Y:S01]  /*0e70*/  @!P2 LEA R4, P0, R5.reuse, R2, 0x1 ;  /* 0x000000020504a211 */ /* 0x040fe200078008ff */
[----:B------:R-:W-:Y:S02]  /*0e80*/  USHF.L.U64.HI UR20, UR20, 0x1, UR11 ;  /* 0x0000000114147899 */ /* 0x000fe4000801020b */
[----:B------:R-:W-:Y:S01]  /*0e90*/  UIADD3 UR5, UR13, UR5, URZ ;  /* 0x000000050d057290 */ /* 0x000fe2000fffe03f */
[----:B------:R-:W-:Y:S01]  /*0ea0*/  @!P2 LEA.HI.X R5, R5, R3, R6, 0x1, P0 ;  /* 0x000000030505a211 */ /* 0x000fe200000f0c06 */
[----:B----4-:R-:W-:Y:S01]  /*0eb0*/  IMAD.WIDE.U32 R2, R85, c[0x0][0x180], R14 ;  /* 0x0000600055027a25 */ /* 0x010fe200078e000e */
[----:B------:R-:W-:-:S03]  /*0ec0*/  ISETP.GE.AND P0, PT, R238, c[0x0][0x16c], PT ;  /* 0x00005b00ee007a0c */ /* 0x000fc60003f06270 */
[----:B------:R-:W-:Y:S01]  /*0ed0*/  IMAD.U32 R13, RZ, RZ, UR6 ;  /* 0x00000006ff0d7e24 */ /* 0x000fe2000f8e00ff */
[----:B-1----:R-:W-:Y:S01]  /*0ee0*/  SEL R8, RZ, 0x1, P0 ;  /* 0x00000001ff087807 */ /* 0x002fe20000000000 */
[----:B------:R1:W-:Y:S01]  /*0ef0*/  @!P2 LDGSTS.E.BYPASS.LTC128B.128 [R236+0x2080], [R4.64], !P6 ;  /* 0x0208000004ecafae */ /* 0x0003e2000f101d4e */
[----:B------:R-:W-:Y:S01]  /*0f00*/  ISETP.GE.AND P6, PT, R245, c[0x0][0x16c], PT ;  /* 0x00005b00f5007a0c */ /* 0x000fe20003fc6270 */
[----:B---3--:R-:W-:Y:S01]  /*0f10*/  IMAD.WIDE.U32 R14, R242, c[0x0][0x208], R238 ;  /* 0x00008200f20e7a25 */ /* 0x008fe200078e00ee */
[----:B------:R-:W-:Y:S01]  /*0f20*/  LOP3.LUT R8, R0, 0x2, R8, 0xe2, !PT ;  /* 0x0000000200087812 */ /* 0x000fe200078ee208 */
[----:B------:R1:W-:Y:S01]  /*0f30*/  @!P2 LDGSTS.E.BYPASS.LTC128B.128 [R236+0x4880], [R4.64+0x80], !P4 ;  /* 0x0488008004ecafae */ /* 0x0003e2000e101d4e */
[----:B------:R-:W-:Y:S01]  /*0f40*/  SEL R0, RZ, 0x4, P6 ;  /* 0x00000004ff007807 */ /* 0x000fe20003000000 */
[----:B------:R-:W-:Y:S02]  /*0f50*/  IMAD.MOV.U32 R250, RZ, RZ, R14 ;  /* 0x000000fffffa7224 */ /* 0x000fe400078e000e */
[----:B------:R-:W-:Y:S01]  /*0f60*/  @P0 LOP3.LUT R244, R244, 0x2, RZ, 0xfc, !PT ;  /* 0x00000002f4f40812 */ /* 0x000fe200078efcff */
[----:B------:R1:W-:Y:S01]  /*0f70*/  @!P2 LDGSTS.E.BYPASS.LTC128B.128 [R236+0x7080], [R4.64+0x100], !P5 ;  /* 0x0708010004ecafae */ /* 0x0003e2000e901d4e */
[----:B------:R-:W-:-:S02]  /*0f80*/  IADD3 R6, P0, R2, UR12, RZ ;  /* 0x0000000c02067c10 */ /* 0x000fc4000ff1e0ff */
[----:B------:R-:W-:Y:S01]  /*0f90*/  LOP3.LUT R0, R8, R0, RZ, 0xfc, !PT ;  /* 0x0000000008007212 */ /* 0x000fe200078efcff */
[----:B------:R-:W0:Y:S01]  /*0fa0*/  LDGDEPBAR ;  /* 0x00000000000079af */ /* 0x000e220000000000 */
[----:B------:R-:W-:Y:S02]  /*0fb0*/  IADD3.X R7, R3, UR5, R7, P0, !PT ;  /* 0x0000000503077c10 */ /* 0x000fe400087fe407 */
[----:B------:R-:W-:Y:S01]  /*0fc0*/  LEA R2, P0, R6, c[0x0][0x160], 0x1 ;  /* 0x0000580006027a11 */ /* 0x000fe200078008ff */
[----:B------:R2:W-:Y:S01]  /*0fd0*/  STL.64 [R1+0x8], R14 ;  /* 0x0000080e01007387 */ /* 0x0005e20000100a00 */
[----:B------:R-:W-:Y:S02]  /*0fe0*/  LOP3.LUT P4, RZ, R0, 0x2, RZ, 0xc0, !PT ;  /* 0x0000000200ff7812 */ /* 0x000fe4000788c0ff */
[----:B------:R-:W-:Y:S02]  /*0ff0*/  LEA.HI.X R3, R6, c[0x0][0x164], R7, 0x1, P0 ;  /* 0x0000590006037a11 */ /* 0x000fe400000f0c07 */
[----:B------:R-:W-:-:S02]  /*1000*/  LOP3.LUT R7, R0, 0x1, RZ, 0xc0, !PT ;  /* 0x0000000100077812 */ /* 0x000fc400078ec0ff */
[----:B------:R-:W-:Y:S02]  /*1010*/  IADD3 R6, P1, P0, R13, 0x80, R2 ;  /* 0x000000800d067810 */ /* 0x000fe4000783e002 */
[----:B------:R-:W-:Y:S02]  /*1020*/  ISETP.NE.U32.AND P2, PT, R7, 0x1, PT ;  /* 0x000000010700780c */ /* 0x000fe40003f45070 */
[----:B------:R-:W-:Y:S02]  /*1030*/  IADD3.X R7, RZ, UR20, R3, P1, P0 ;  /* 0x00000014ff077c10 */ /* 0x000fe40008fe0403 */
[----:B------:R-:W-:Y:S01]  /*1040*/  IADD3 R8, P0, R2, UR6, RZ ;  /* 0x0000000602087c10 */ /* 0x000fe2000ff1e0ff */
[----:B------:R-:W-:Y:S01]  /*1050*/  ULDC.64 UR6, c[0x0][0x278] ;  /* 0x00009e0000067ab9 */ /* 0x000fe20000000a00 */
[C---:B------:R-:W-:Y:S01]  /*1060*/  ISETP.LT.OR P1, PT, R16.reuse, 0x1, P2 ;  /* 0x000000011000780c */ /* 0x040fe20001721670 */
[----:B------:R-:W-:Y:S01]  /*1070*/  UIMAD UR11, UR8, UR6, URZ ;  /* 0x00000006080b72a4 */ /* 0x000fe2000f8e023f */
[----:B------:R-:W-:Y:S01]  /*1080*/  IADD3.X R9, R3, UR20, RZ, P0, !PT ;  /* 0x0000001403097c10 */ /* 0x000fe200087fe4ff */
[----:B------:R-:W-:Y:S01]  /*1090*/  UIMAD.WIDE.U32 UR16, UR4, UR6, URZ ;  /* 0x00000006041072a5 */ /* 0x000fe2000f8e003f */
[----:B------:R-:W-:Y:S01]  /*10a0*/  ISETP.LT.OR P0, PT, R16, 0x1, !P4 ;  /* 0x000000011000780c */ /* 0x000fe20006701670 */
[----:B------:R-:W-:Y:S01]  /*10b0*/  UIMAD UR11, UR4, UR7, UR11 ;  /* 0x00000007040b72a4 */ /* 0x000fe2000f8e020b */
[----:B------:R-:W-:Y:S01]  /*10c0*/  LOP3.LUT P3, RZ, R0, 0x4, RZ, 0xc0, !PT ;  /* 0x0000000400ff7812 */ /* 0x000fe2000786c0ff */
[----:B------:R-:W-:Y:S01]  /*10d0*/  IMAD R0, R243, c[0x0][0x208], RZ ;  /* 0x00008200f3007a24 */ /* 0x000fe200078e02ff */
[----:B------:R-:W-:Y:S01]  /*10e0*/  ULDC.64 UR6, c[0x0][0x218] ;  /* 0x0000860000067ab9 */ /* 0x000fe20000000a00 */
[----:B-1----:R-:W-:Y:S01]  /*10f0*/  IMAD.WIDE.U32 R4, R85, c[0x0][0x270], R240 ;  /* 0x00009c0055047a25 */ /* 0x002fe200078e00f0 */
[----:B------:R-:W-:Y:S01]  /*1100*/  UIADD3 UR11, UR17, UR11, URZ ;  /* 0x0000000b110b7290 */ /* 0x000fe2000fffe03f */
[----:B------:R-:W-:Y:S01]  /*1110*/  ISETP.LT.OR P2, PT, R16, 0x21, P2 ;  /* 0x000000211000780c */ /* 0x000fe20001741670 */
[----:B------:R-:W-:Y:S01]  /*1120*/  UIMAD UR9, UR8, UR6, URZ ;  /* 0x00000006080972a4 */ /* 0x000fe2000f8e023f */
[----:B------:R1:W-:Y:S01]  /*1130*/  LDGSTS.E.BYPASS.LTC128B.128 [R236+0xf080], [R2.64], !P1 ;  /* 0x0f08000002ec7fae */ /* 0x0003e2000c901d4e */
[----:B------:R-:W-:Y:S01]  /*1140*/  IMAD R11, R242, c[0x0][0x20c], R0 ;  /* 0x00008300f20b7a24 */ /* 0x000fe200078e0200 */
[C---:B------:R-:W-:Y:S01]  /*1150*/  ISETP.LT.OR P1, PT, R16.reuse, 0x21, !P4 ;  /* 0x000000211000780c */ /* 0x040fe20006721670 */
[----:B------:R-:W-:Y:S01]  /*1160*/  UIMAD.WIDE.U32 UR18, UR4, UR6, URZ ;  /* 0x00000006041272a5 */ /* 0x000fe2000f8e003f */
[----:B------:R1:W-:Y:S01]  /*1170*/  LDGSTS.E.BYPASS.LTC128B.128 [R236+0x11080], [R2.64+0x80], !P0 ;  /* 0x1108008002ec7fae */ /* 0x0003e2000c101d4e */
[C---:B------:R-:W-:Y:S01]  /*1180*/  ISETP.LT.OR P0, PT, R16.reuse, 0x1, !P3 ;  /* 0x000000011000780c */ /* 0x040fe20005f01670 */
[----:B------:R-:W-:Y:S01]  /*1190*/  IMAD.IADD R251, R15, 0x1, R11 ;  /* 0x000000010ffb7824 */ /* 0x000fe200078e020b */
[----:B------:R-:W-:Y:S01]  /*11a0*/  UIMAD UR9, UR4, UR7, UR9 ;  /* 0x00000007040972a4 */ /* 0x000fe2000f8e0209 */
[----:B------:R-:W-:-:S02]  /*11b0*/  ISETP.LT.OR P3, PT, R16, 0x21, !P3 ;  /* 0x000000211000780c */ /* 0x000fc40005f61670 */
[----:B------:R-:W-:Y:S01]  /*11c0*/  ULDC.64 UR6, c[0x0][0x208] ;  /* 0x0000820000067ab9 */ /* 0x000fe20000000a00 */
[----:B------:R-:W-:Y:S01]  /*11d0*/  ISETP.GT.AND P5, PT, R246, 0xf, PT ;  /* 0x0000000ff600780c */ /* 0x000fe20003fa4270 */
[----:B------:R-:W-:Y:S01]  /*11e0*/  UIADD3 UR9, UR19, UR9, URZ ;  /* 0x0000000913097290 */ /* 0x000fe2000fffe03f */
[----:B------:R-:W-:Y:S01]  /*11f0*/  ISETP.GE.AND P4, PT, R238, c[0x0][0x1fc], PT ;  /* 0x00007f00ee007a0c */ /* 0x000fe20003f86270 */
[----:B------:R-:W-:Y:S02]  /*1200*/  USHF.L.U32 UR25, UR6, 0x5, URZ ;  /* 0x0000000506197899 */ /* 0x000fe4000800063f */
[----:B------:R-:W-:Y:S02]  /*1210*/  USHF.L.U64.HI UR24, UR6, UR21, UR7 ;  /* 0x0000001506187299 */ /* 0x000fe40008010207 */
[----:B------:R1:W-:Y:S01]  /*1220*/  LDGSTS.E.BYPASS.LTC128B.128 [R236+0x13080], [R2.64+0x100], !P0 ;  /* 0x1308010002ec7fae */ /* 0x0003e2000c101d4e */
[----:B------:R-:W-:Y:S01]  /*1230*/  IADD3 R0, P0, R4, UR16, RZ ;  /* 0x0000001004007c10 */ /* 0x000fe2000ff1e0ff */
[----:B------:R-:W-:-:S02]  /*1240*/  USHF.L.U32 UR21, UR25, 0x1, URZ ;  /* 0x0000000119157899 */ /* 0x000fc4000800063f */
[----:B------:R3:W-:Y:S01]  /*1250*/  LDGSTS.E.BYPASS.LTC128B.128 [R236+0x10080], [R8.64], !P2 ;  /* 0x1008000008ec7fae */ /* 0x0007e2000d101d4e */
[----:B------:R-:W-:Y:S01]  /*1260*/  IADD3.X R11, R5, UR11, R10, P0, !PT ;  /* 0x0000000b050b7c10 */ /* 0x000fe200087fe40a */
[----:B------:R-:W-:Y:S01]  /*1270*/  IMAD.WIDE.U32 R4, R85, c[0x0][0x210], R250 ;  /* 0x0000840055047a25 */ /* 0x000fe200078e00fa */
[C---:B------:R-:W-:Y:S01]  /*1280*/  LEA R10, P0, R0.reuse, c[0x0][0x258], 0x2 ;  /* 0x00009600000a7a11 */ /* 0x040fe200078010ff */
[----:B------:R4:W-:Y:S01]  /*1290*/  LDGSTS.E.BYPASS.LTC128B.128 [R236+0x12080], [R6.64], !P1 ;  /* 0x1208000006ec7fae */ /* 0x0009e2000c901d4e */
[----:B------:R-:W-:Y:S02]  /*12a0*/  ULDC.64 UR6, c[0x0][0x290] ;  /* 0x0000a40000067ab9 */ /* 0x000fe40000000a00 */
[----:B------:R-:W-:Y:S01]  /*12b0*/  LEA.HI.X R11, R0, c[0x0][0x25c], R11, 0x2, P0 ;  /* 0x00009700000b7a11 */ /* 0x000fe200000f140b */
[----:B------:R-:W-:Y:S01]  /*12c0*/  UIMAD.WIDE.U32 UR22, UR4, UR6, URZ ;  /* 0x00000006041672a5 */ /* 0x000fe2000f8e003f */
[----:B------:R-:W-:Y:S01]  /*12d0*/  IADD3 R0, P0, R4, UR18, RZ ;  /* 0x0000001204007c10 */ /* 0x000fe2000ff1e0ff */
[----:B------:R-:W-:-:S02]  /*12e0*/  UIMAD UR6, UR8, UR6, URZ ;  /* 0x00000006080672a4 */ /* 0x000fc4000f8e023f */
[----:B------:R-:W-:Y:S01]  /*12f0*/  USHF.L.U64.HI UR24, UR25, 0x1, UR24 ;  /* 0x0000000119187899 */ /* 0x000fe20008010218 */
[----:B------:R-:W-:Y:S01]  /*1300*/  IADD3.X R12, R5, UR9, R12, P0, !PT ;  /* 0x00000009050c7c10 */ /* 0x000fe200087fe40c */
[----:B------:R-:W-:Y:S01]  /*1310*/  UIMAD UR6, UR4, UR7, UR6 ;  /* 0x00000007040672a4 */ /* 0x000fe2000f8e0206 */
[----:B------:R-:W-:-:S04]  /*1320*/  LEA R4, P0, R0, c[0x0][0x1f0], 0x1 ;  /* 0x00007c0000047a11 */ /* 0x000fc800078008ff */
[----:B------:R-:W-:Y:S01]  /*1330*/  LEA.HI.X R5, R0, c[0x0][0x1f4], R12, 0x1, P0 ;  /* 0x00007d0000057a11 */ /* 0x000fe200000f0c0c */
[----:B------:R-:W-:Y:S01]  /*1340*/  IMAD.U32 R0, RZ, RZ, UR21 ;  /* 0x00000015ff007e24 */ /* 0x000fe2000f8e00ff */
[----:B-1----:R-:W-:-:S04]  /*1350*/  IADD3 R2, P2, P1, R13, 0x100, R2 ;  /* 0x000001000d027810 */ /* 0x002fc8000795e002 */
[----:B------:R-:W-:Y:S01]  /*1360*/  IADD3.X R3, RZ, UR20, R3, P2, P1 ;  /* 0x00000014ff037c10 */ /* 0x000fe200097e2403 */
[----:B------:R-:W-:Y:S01]  /*1370*/  UIADD3 UR20, UR23, UR6, URZ ;  /* 0x0000000617147290 */ /* 0x000fe2000fffe03f */
[----:B--2---:R-:W-:Y:S01]  /*1380*/  IADD3 R14, P1, P0, R0, 0x100, R4 ;  /* 0x00000100000e7810 */ /* 0x004fe2000783e004 */
[----:B------:R-:W-:Y:S01]  /*1390*/  IMAD R0, R86, c[0x0][0x288], RZ ;  /* 0x0000a20056007a24 */ /* 0x000fe200078e02ff */
[----:B------:R-:W-:Y:S01]  /*13a0*/  ISETP.GE.AND P2, PT, R245, c[0x0][0x1fc], PT ;  /* 0x00007f00f5007a0c */ /* 0x000fe20003f46270 */
[----:B------:R1:W-:Y:S01]  /*13b0*/  LDGSTS.E.BYPASS.LTC128B.128 [R236+0x14080], [R2.64], !P3 ;  /* 0x1408000002ec7fae */ /* 0x0003e2000d901d4e */
[----:B------:R-:W-:Y:S01]  /*13c0*/  IADD3.X R15, RZ, UR24, R5, P1, P0 ;  /* 0x00000018ff0f7c10 */ /* 0x000fe20008fe0405 */
[----:B------:R-:W-:Y:S01]  /*13d0*/  IMAD R0, R85, c[0x0][0x28c], R0 ;  /* 0x0000a30055007a24 */ /* 0x000fe200078e0200 */
[----:B------:R-:W-:Y:S02]  /*13e0*/  ISETP.GE.AND P3, PT, R248, c[0x0][0x1fc], PT ;  /* 0x00007f00f8007a0c */ /* 0x000fe40003f66270 */
[----:B------:R-:W-:-:S02]  /*13f0*/  ISETP.LT.OR P1, PT, R16, 0x1, P4 ;  /* 0x000000011000780c */ /* 0x000fc40002721670 */
[----:B---3--:R-:W-:Y:S01]  /*1400*/  LEA.HI R9, R19, R246, RZ, 0x2 ;  /* 0x000000f613097211 */ /* 0x008fe200078f10ff */
[----:B-1----:R-:W-:-:S05]  /*1410*/  IMAD.WIDE.U32 R2, R85, c[0x0][0x288], R240 ;  /* 0x0000a20055027a25 */ /* 0x002fca00078e00f0 */
[----:B----4-:R-:W-:Y:S01]  /*1420*/  IADD3 R6, P0, R2, UR22, RZ ;  /* 0x0000001602067c10 */ /* 0x010fe2000ff1e0ff */
[----:B------:R-:W-:-:S03]  /*1430*/  @!P5 IMAD.SHL.U32 R2, R246, 0x10, RZ ;  /* 0x00000010f602d824 */ /* 0x000fc600078e00ff */
[----:B------:R-:W-:Y:S02]  /*1440*/  IADD3.X R7, R3, UR20, R0, P0, !PT ;  /* 0x0000001403077c10 */ /* 0x000fe400087fe400 */
[----:B------:R-:W-:Y:S01]  /*1450*/  ISETP.LT.OR P0, PT, R16, 0x1, P3 ;  /* 0x000000011000780c */ /* 0x000fe20001f01670 */
[----:B------:R1:W-:Y:S01]  /*1460*/  @!P5 LDGSTS.E.BYPASS.LTC128B.128 [R2+0x21080], [R10.64] ;  /* 0x210800000a02dfae */ /* 0x0003e2000b901d4e */
[--C-:B------:R-:W-:Y:S02]  /*1470*/  SHF.R.S32.HI R3, RZ, 0x2, R9.reuse ;  /* 0x00000002ff037819 */ /* 0x100fe40000011409 */
[----:B------:R-:W-:Y:S01]  /*1480*/  SHF.R.S32.HI R0, RZ, 0x1f, R9 ;  /* 0x0000001fff007819 */ /* 0x000fe20000011409 */
[----:B------:R-:W0:Y:S03]  /*1490*/  LDGDEPBAR ;  /* 0x00000000000079af */ /* 0x000e260000000000 */
[----:B------:R-:W-:Y:S01]  /*14a0*/  LEA.HI R0, R0, R3, RZ, 0x3 ;  /* 0x0000000300007211 */ /* 0x000fe200078f18ff */
[----:B------:R2:W-:Y:S01]  /*14b0*/  LDGSTS.E.BYPASS.LTC128B.128 [R236+0x1b080], [R4.64], !P1 ;  /* 0x1b08000004ec7fae */ /* 0x0005e2000c901d4e */
[----:B------:R-:W-:-:S02]  /*14c0*/  ISETP.LT.OR P1, PT, R16, 0x21, P3 ;  /* 0x000000211000780c */ /* 0x000fc40001f21670 */
[----:B------:R-:W-:Y:S01]  /*14d0*/  LOP3.LUT R0, R0, 0xfffffff8, RZ, 0xc0, !PT ;  /* 0xfffffff800007812 */ /* 0x000fe200078ec0ff */
[----:B------:R2:W-:Y:S01]  /*14e0*/  LDGSTS.E.BYPASS.LTC128B.128 [R236+0x1d080], [R4.64+0x80], !P0 ;  /* 0x1d08008004ec7fae */ /* 0x0005e2000c101d4e */
[----:B------:R-:W-:-:S03]  /*14f0*/  ISETP.LT.OR P0, PT, R16, 0x1, P2 ;  /* 0x000000011000780c */ /* 0x000fc60001701670 */
[----:B------:R-:W-:Y:S01]  /*1500*/  IMAD.IADD R84, R3, 0x1, -R0 ;  /* 0x0000000103547824 */ /* 0x000fe200078e0a00 */
[----:B------:R-:W-:-:S05]  /*1510*/  SHF.R.S32.HI R3, RZ, 0x5, R23 ;  /* 0x00000005ff037819 */ /* 0x000fca0000011417 */
[----:B------:R-:W-:-:S04]  /*1520*/  IMAD.SHL.U32 R8, R3, 0x100, RZ ;  /* 0x0000010003087824 */ /* 0x000fc800078e00ff */
[----:B------:R2:W-:Y:S01]  /*1530*/  LDGSTS.E.BYPASS.LTC128B.128 [R236+0x1f080], [R4.64+0x100], !P0 ;  /* 0x1f08010004ec7fae */ /* 0x0005e2000c101d4e */
[----:B-1----:R-:W-:-:S04]  /*1540*/  IADD3 R10, P0, R4, UR21, RZ ;  /* 0x00000015040a7c10 */ /* 0x002fc8000ff1e0ff */
[----:B------:R-:W-:Y:S01]  /*1550*/  IADD3.X R11, R5, UR24, RZ, P0, !PT ;  /* 0x00000018050b7c10 */ /* 0x000fe200087fe4ff */
[----:B------:R-:W-:Y:S01]  /*1560*/  ULDC UR24, c[0x0][0x168] ;  /* 0x00005a0000187ab9 */ /* 0x000fe20000000800 */
[----:B------:R-:W-:Y:S01]  /*1570*/  ISETP.LT.OR P0, PT, R16, 0x21, P4 ;  /* 0x000000211000780c */ /* 0x000fe20002701670 */
[----:B------:R-:W-:-:S12]  /*1580*/  UISETP.GE.AND UP0, UPT, UR24, 0x1, UPT ;  /* 0x000000011800788c */ /* 0x000fd8000bf06270 */
[----:B------:R1:W-:Y:S01]  /*1590*/  LDGSTS.E.BYPASS.LTC128B.128 [R236+0x1c080], [R10.64], !P0 ;  /* 0x1c0800000aec7fae */ /* 0x0003e2000c101d4e */
[----:B------:R-:W-:-:S03]  /*15a0*/  LEA R18, P0, R6, c[0x0][0x280], 0x2 ;  /* 0x0000a00006127a11 */ /* 0x000fc600078010ff */
[----:B------:R1:W-:Y:S01]  /*15b0*/  LDGSTS.E.BYPASS.LTC128B.128 [R236+0x1e080], [R10.64+0x80], !P1 ;  /* 0x1e0800800aec7fae */ /* 0x0003e2000c901d4e */
[----:B--2---:R-:W-:-:S04]  /*15c0*/  LEA.HI R5, R19, R246, RZ, 0x4 ;  /* 0x000000f613057211 */ /* 0x004fc800078f20ff */
[----:B------:R-:W-:-:S04]  /*15d0*/  SHF.R.S32.HI R4, RZ, 0x4, R5 ;  /* 0x00000004ff047819 */ /* 0x000fc80000011405 */
[C---:B------:R-:W-:Y:S02]  /*15e0*/  LEA.HI R2, R5.reuse, R4, RZ, 0x1 ;  /* 0x0000000405027211 */ /* 0x040fe400078f08ff */
[----:B------:R-:W-:Y:S02]  /*15f0*/  LOP3.LUT R5, R5, 0xfffffff0, RZ, 0xc0, !PT ;  /* 0xfffffff005057812 */ /* 0x000fe400078ec0ff */
[----:B------:R-:W-:-:S05]  /*1600*/  LOP3.LUT R2, R2, 0xfffffffe, RZ, 0xc0, !PT ;  /* 0xfffffffe02027812 */ /* 0x000fca00078ec0ff */
[----:B------:R-:W-:Y:S01]  /*1610*/  IMAD.IADD R0, R4, 0x1, -R2 ;  /* 0x0000000104007824 */ /* 0x000fe200078e0a02 */
[----:B------:R-:W-:Y:S02]  /*1620*/  SHF.R.S32.HI R4, RZ, 0x1f, R23 ;  /* 0x0000001fff047819 */ /* 0x000fe40000011417 */
[----:B------:R-:W-:Y:S02]  /*1630*/  LEA.HI R2, R19, R246, RZ, 0x7 ;  /* 0x000000f613027211 */ /* 0x000fe400078f38ff */
[----:B------:R-:W-:Y:S02]  /*1640*/  LEA.HI R4, R4, R3, RZ, 0x2 ;  /* 0x0000000304047211 */ /* 0x000fe400078f10ff */
[----:B------:R-:W-:Y:S01]  /*1650*/  SHF.R.S32.HI R20, RZ, 0x7, R2 ;  /* 0x00000007ff147819 */ /* 0x000fe20000011402 */
[----:B------:R-:W-:Y:S01]  /*1660*/  IMAD.IADD R2, R246, 0x1, -R5 ;  /* 0x00000001f6027824 */ /* 0x000fe200078e0a05 */
[----:B------:R-:W-:Y:S02]  /*1670*/  LOP3.LUT R5, R4, 0xfffffffc, RZ, 0xc0, !PT ;  /* 0xfffffffc04057812 */ /* 0x000fe400078ec0ff */
[----:B------:R-:W-:Y:S01]  /*1680*/  LEA.HI.X R19, R6, c[0x0][0x284], R7, 0x2, P0 ;  /* 0x0000a10006137a11 */ /* 0x000fe200000f1407 */
[----:B------:R-:W-:Y:S01]  /*1690*/  IMAD.SHL.U32 R4, R2, 0x10, RZ ;  /* 0x0000001002047824 */ /* 0x000fe200078e00ff */
[----:B------:R-:W-:Y:S01]  /*16a0*/  SHF.R.S32.HI R7, RZ, 0x1f, R2 ;  /* 0x0000001fff077819 */ /* 0x000fe20000011402 */
[----:B------:R-:W-:Y:S01]  /*16b0*/  IMAD.SHL.U32 R6, R20, 0x8, RZ ;  /* 0x0000000814067824 */ /* 0x000fe200078e00ff */
[----:B------:R-:W-:Y:S01]  /*16c0*/  ISETP.LT.OR P0, PT, R16, 0x21, P2 ;  /* 0x000000211000780c */ /* 0x000fe20001701670 */
[----:B------:R-:W-:Y:S01]  /*16d0*/  IMAD.IADD R12, R3, 0x1, -R5 ;  /* 0x00000001030c7824 */ /* 0x000fe200078e0a05 */
[----:B------:R-:W-:Y:S01]  /*16e0*/  LOP3.LUT R3, R4, 0xf0, RZ, 0xc0, !PT ;  /* 0x000000f004037812 */ /* 0x000fe200078ec0ff */
[----:B------:R-:W-:Y:S01]  /*16f0*/  IMAD.SHL.U32 R5, R84, 0x10, RZ ;  /* 0x0000001054057824 */ /* 0x000fe200078e00ff */
[----:B------:R-:W-:Y:S01]  /*1700*/  LOP3.LUT R4, R6, 0x8, RZ, 0xc0, !PT ;  /* 0x0000000806047812 */ /* 0x000fe200078ec0ff */
[----:B------:R-:W-:Y:S01]  /*1710*/  IMAD.SHL.U32 R220, R2, 0x2, RZ ;  /* 0x0000000202dc7824 */ /* 0x000fe200078e00ff */
[----:B------:R-:W-:Y:S01]  /*1720*/  LEA.HI R222, R7, R2, RZ, 0x3 ;  /* 0x0000000207de7211 */ /* 0x000fe200078f18ff */
[----:B------:R-:W-:Y:S01]  /*1730*/  IMAD.SHL.U32 R237, R12, 0x10, RZ ;  /* 0x000000100ced7824 */ /* 0x000fe200078e00ff */
[----:B------:R-:W-:-:S02]  /*1740*/  LOP3.LUT R13, R3, 0x100, R8, 0xf8, !PT ;  /* 0x00000100030d7812 */ /* 0x000fc400078ef808 */
[----:B------:R-:W-:Y:S02]  /*1750*/  LOP3.LUT R6, R3, R4, RZ, 0xfc, !PT ;  /* 0x0000000403067212 */ /* 0x000fe400078efcff */
[----:B------:R-:W-:Y:S01]  /*1760*/  LOP3.LUT R3, R222, 0xfffffff8, RZ, 0xc0, !PT ;  /* 0xfffffff8de037812 */ /* 0x000fe200078ec0ff */
[----:B------:R2:W-:Y:S01]  /*1770*/  LDGSTS.E.BYPASS.LTC128B.128 [R236+0x20080], [R14.64], !P0 ;  /* 0x200800000eec7fae */ /* 0x0005e2000c101d4e */
[----:B------:R-:W-:Y:S01]  /*1780*/  LOP3.LUT R16, R4, 0x70, R5, 0xf8, !PT ;  /* 0x0000007004107812 */ /* 0x000fe200078ef805 */
[----:B------:R-:W-:Y:S01]  /*1790*/  IMAD.SHL.U32 R4, R0, 0x20, RZ ;  /* 0x0000002000047824 */ /* 0x000fe200078e00ff */
[----:B------:R-:W-:Y:S01]  /*17a0*/  LEA.HI R5, R12, R12, RZ, 0x1 ;  /* 0x0000000c0c057211 */ /* 0x000fe200078f08ff */
[C---:B------:R-:W-:Y:S01]  /*17b0*/  IMAD.IADD R7, R2.reuse, 0x1, -R3 ;  /* 0x0000000102077824 */ /* 0x040fe200078e0a03 */
[----:B------:R-:W-:Y:S01]  /*17c0*/  LOP3.LUT P3, RZ, R2, 0x2, RZ, 0xc0, !PT ;  /* 0x0000000202ff7812 */ /* 0x000fe2000786c0ff */
[----:B------:R-:W-:Y:S01]  /*17d0*/  IMAD.MOV.U32 R2, RZ, RZ, 0x10 ;  /* 0x00000010ff027424 */ /* 0x000fe200078e00ff */
[----:B------:R-:W-:Y:S01]  /*17e0*/  LOP3.LUT R220, R6, 0x18, R220, 0x78, !PT ;  /* 0x0000001806dc7812 */ /* 0x000fe200078e78dc */
[----:B------:R-:W-:Y:S01]  /*17f0*/  IMAD.SHL.U32 R5, R5, 0x100, RZ ;  /* 0x0000010005057824 */ /* 0x000fe200078e00ff */
[----:B------:R-:W-:Y:S01]  /*1800*/  LOP3.LUT P0, RZ, R7, 0x2, RZ, 0xc0, !PT ;  /* 0x0000000207ff7812 */ /* 0x000fe2000780c0ff */
[----:B------:R-:W-:Y:S01]  /*1810*/  IMAD.SHL.U32 R6, R17, 0x40, RZ ;  /* 0x0000004011067824 */ /* 0x000fe200078e00ff */
[----:B------:R-:W-:Y:S01]  /*1820*/  LOP3.LUT R3, R9, 0x3ffffffc, RZ, 0xc0, !PT ;  /* 0x3ffffffc09037812 */ /* 0x000fe200078ec0ff */
[----:B------:R-:W-:Y:S01]  /*1830*/  IMAD.SHL.U32 R9, R21, 0x8, RZ ;  /* 0x0000000815097824 */ /* 0x000fe200078e00ff */
[----:B------:R-:W-:Y:S01]  /*1840*/  SEL R231, R2, 0xfffffff0, !P0 ;  /* 0xfffffff002e77807 */ /* 0x000fe20004000000 */
[----:B------:R-:W-:Y:S01]  /*1850*/  IMAD.SHL.U32 R222, R222, 0x40, RZ ;  /* 0x00000040dede7824 */ /* 0x000fe200078e00ff */
[----:B------:R-:W-:Y:S01]  /*1860*/  LOP3.LUT R5, R5, 0x7ffffe00, RZ, 0xc0, !PT ;  /* 0x7ffffe0005057812 */ /* 0x000fe200078ec0ff */
[----:B------:R-:W-:Y:S01]  /*1870*/  IMAD.IADD R8, R246, 0x1, -R3 ;  /* 0x00000001f6087824 */ /* 0x000fe200078e0a03 */
[----:B------:R-:W-:-:S02]  /*1880*/  LOP3.LUT P0, RZ, R17, 0x2, RZ, 0xc0, !PT ;  /* 0x0000000211ff7812 */ /* 0x000fc4000780c0ff */
[----:B------:R-:W-:Y:S01]  /*1890*/  LOP3.LUT R3, R6, 0x1c0, RZ, 0xc0, !PT ;  /* 0x000001c006037812 */ /* 0x000fe200078ec0ff */
[----:B-1----:R-:W-:Y:S01]  /*18a0*/  IMAD R11, R8, 0x2, R5 ;  /* 0x00000002080b7824 */ /* 0x002fe200078e0205 */
[----:B------:R-:W-:Y:S01]  /*18b0*/  SEL R217, R2, 0xfffffff0, !P0 ;  /* 0xfffffff002d97807 */ /* 0x000fe20004000000 */
[----:B------:R-:W-:Y:S01]  /*18c0*/  IMAD.SHL.U32 R6, R12, 0x100, RZ ;  /* 0x000001000c067824 */ /* 0x000fe200078e00ff */
[----:B------:R-:W-:Y:S02]  /*18d0*/  LOP3.LUT R5, R3, 0x30, R237, 0xf8, !PT ;  /* 0x0000003003057812 */ /* 0x000fe400078ef8ed */
[----:B------:R-:W-:Y:S02]  /*18e0*/  SHF.R.U32.HI R2, RZ, 0x3, R13 ;  /* 0x00000003ff027819 */ /* 0x000fe4000001160d */
[----:B------:R-:W-:Y:S02]  /*18f0*/  LOP3.LUT R4, R4, 0x20, RZ, 0xc0, !PT ;  /* 0x0000002004047812 */ /* 0x000fe400078ec0ff */
[----:B------:R-:W-:-:S02]  /*1900*/  LOP3.LUT R8, R5, 0x8, R22, 0xf8, !PT ;  /* 0x0000000805087812 */ /* 0x000fc400078ef816 */
[----:B------:R-:W-:Y:S02]  /*1910*/  LOP3.LUT R223, R2, 0x38, RZ, 0xc0, !PT ;  /* 0x0000003802df7812 */ /* 0x000fe400078ec0ff */
[----:B------:R-:W-:Y:S02]  /*1920*/  LOP3.LUT R5, R3, 0x8, R22, 0xf8, !PT ;  /* 0x0000000803057812 */ /* 0x000fe400078ef816 */
[----:B------:R-:W-:Y:S01]  /*1930*/  SHF.R.U32.HI R2, RZ, 0x3, R3 ;  /* 0x00000003ff027819 */ /* 0x000fe20000011603 */
[----:B------:R-:W-:Y:S01]  /*1940*/  IMAD.SHL.U32 R3, R7, 0x40, RZ ;  /* 0x0000004007037824 */ /* 0x000fe200078e00ff */
[----:B------:R-:W-:Y:S01]  /*1950*/  LOP3.LUT R9, R4, 0x18, R9, 0xf8, !PT ;  /* 0x0000001804097812 */ /* 0x000fe200078ef809 */
[----:B------:R-:W-:Y:S01]  /*1960*/  IMAD.SHL.U32 R4, R0, 0x8, RZ ;  /* 0x0000000800047824 */ /* 0x000fe200078e00ff */
[----:B------:R-:W-:Y:S02]  /*1970*/  LOP3.LUT R216, R5, R2, RZ, 0x3c, !PT ;  /* 0x0000000205d87212 */ /* 0x000fe400078e3cff */
[----:B------:R-:W-:-:S02]  /*1980*/  LOP3.LUT R3, R3, 0x1c0, RZ, 0xc0, !PT ;  /* 0x000001c003037812 */ /* 0x000fc400078ec0ff */
[----:B------:R-:W-:Y:S01]  /*1990*/  LOP3.LUT R10, R16, 0x100, R6, 0xf8, !PT ;  /* 0x00000100100a7812 */ /* 0x000fe200078ef806 */
[----:B------:R-:W-:Y:S01]  /*19a0*/  IMAD R216, R20, 0x200, R216 ;  /* 0x0000020014d87824 */ /* 0x000fe200078e02d8 */
[----:B------:R-:W-:Y:S02]  /*19b0*/  LOP3.LUT R2, R8, R2, RZ, 0x3c, !PT ;  /* 0x0000000208027212 */ /* 0x000fe400078e3cff */
[----:B------:R-:W-:Y:S02]  /*19c0*/  LOP3.LUT R6, R4, 0x8, RZ, 0xc0, !PT ;  /* 0x0000000804067812 */ /* 0x000fe400078ec0ff */
[----:B------:R-:W-:Y:S01]  /*19d0*/  LOP3.LUT P1, RZ, R7, 0x4, RZ, 0xc0, !PT ;  /* 0x0000000407ff7812 */ /* 0x000fe2000782c0ff */
[----:B------:R-:W-:Y:S01]  /*19e0*/  IMAD R227, R0, 0x200, R2 ;  /* 0x0000020000e37824 */ /* 0x000fe200078e0202 */
[----:B------:R-:W-:Y:S02]  /*19f0*/  SHF.R.U32.HI R4, RZ, 0x3, R3 ;  /* 0x00000003ff047819 */ /* 0x000fe40000011603 */
[----:B------:R-:W-:-:S02]  /*1a00*/  LOP3.LUT R7, R23, 0xffffffe0, RZ, 0xc0, !PT ;  /* 0xffffffe017077812 */ /* 0x000fc400078ec0ff */
[----:B------:R-:W-:Y:S02]  /*1a10*/  LOP3.LUT R222, R222, 0xfffffe00, RZ, 0xc0, !PT ;  /* 0xfffffe00dede7812 */ /* 0x000fe400078ec0ff */
        /* <DEDUP_REMOVED lines=24> */
[----:B------:R-:W-:Y:S01]  /*1ba0*/  LEA.HI R0, R20, R20, RZ, 0x1 ;  /* 0x0000001414007211 */ /* 0x000fe200078f08ff */
[----:B--2---:R-:W-:Y:S01]  /*1bb0*/  IMAD R4, R86, c[0x0][0x238], RZ ;  /* 0x00008e0056047a24 */ /* 0x004fe200078e02ff */
[----:B------:R-:W-:Y:S01]  /*1bc0*/  LOP3.LUT R3, R3, 0xfffffffc, RZ, 0xc0, !PT ;  /* 0xfffffffc03037812 */ /* 0x000fe200078ec0ff */
[----:B------:R-:W-:Y:S01]  /*1bd0*/  IMAD.SHL.U32 R234, R5, 0x2, RZ ;  /* 0x0000000205ea7824 */ /* 0x000fe200078e00ff */
[----:B------:R-:W-:Y:S01]  /*1be0*/  LOP3.LUT R0, R0, 0xfffffffe, RZ, 0xc0, !PT ;  /* 0xfffffffe00007812 */ /* 0x000fe200078ec0ff */
[----:B------:R-:W-:Y:S01]  /*1bf0*/  IMAD.MOV.U32 R8, RZ, RZ, -0x50 ;  /* 0xffffffb0ff087424 */ /* 0x000fe200078e00ff */
[----:B------:R-:W-:Y:S01]  /*1c00*/  SHF.R.S32.HI R247, RZ, 0x1f, R246 ;  /* 0x0000001ffff77819 */ /* 0x000fe200000114f6 */
[----:B------:R-:W-:Y:S01]  /*1c10*/  IMAD.IADD R7, R7, 0x1, -R3 ;  /* 0x0000000107077824 */ /* 0x000fe200078e0a03 */
[----:B------:R-:W-:Y:S01]  /*1c20*/  IADD3 R3, R20, -R0, RZ ;  /* 0x8000000014037210 */ /* 0x000fe20007ffe0ff */
[C---:B------:R-:W-:Y:S01]  /*1c30*/  IMAD R0, R85.reuse, c[0x0][0x23c], R4 ;  /* 0x00008f0055007a24 */ /* 0x040fe200078e0204 */
[----:B------:R-:W-:Y:S01]  /*1c40*/  LOP3.LUT P0, RZ, R84, 0x1, RZ, 0xc0, !PT ;  /* 0x0000000154ff7812 */ /* 0x000fe2000780c0ff */
[----:B------:R-:W-:Y:S01]  /*1c50*/  IMAD.WIDE.U32 R4, R85, c[0x0][0x238], R246 ;  /* 0x00008e0055047a25 */ /* 0x000fe200078e00f6 */
[----:B------:R-:W-:Y:S01]  /*1c60*/  ULDC.64 UR6, c[0x0][0x240] ;  /* 0x0000900000067ab9 */ /* 0x000fe20000000a00 */
[----:B------:R-:W-:Y:S01]  /*1c70*/  SHF.L.U32 R216, R216, 0x1, RZ ;  /* 0x00000001d8d87819 */ /* 0x000fe200000006ff */
[----:B------:R-:W-:Y:S01]  /*1c80*/  UIMAD UR6, UR8, UR6, URZ ;  /* 0x00000006080672a4 */ /* 0x000fe2000f8e023f */
[----:B------:R-:W-:Y:S01]  /*1c90*/  IMAD.IADD R5, R5, 0x1, R0 ;  /* 0x0000000105057824 */ /* 0x000fe200078e0200 */
[----:B------:R-:W-:Y:S01]  /*1ca0*/  UIADD3 UR24, UR24, 0x3f, URZ ;  /* 0x0000003f18187890 */ /* 0x000fe2000fffe03f */
[----:B------:R-:W-:Y:S01]  /*1cb0*/  IMAD.SHL.U32 R225, R228, 0x2, RZ ;  /* 0x00000002e4e17824 */ /* 0x000fe200078e00ff */
[----:B------:R-:W-:Y:S01]  /*1cc0*/  UIMAD UR6, UR4, UR7, UR6 ;  /* 0x00000007040672a4 */ /* 0x000fe2000f8e0206 */
[----:B------:R-:W-:Y:S01]  /*1cd0*/  IMAD.WIDE.U32 R10, R88, c[0x0][0x240], R4 ;  /* 0x00009000580a7a25 */ /* 0x000fe200078e0004 */
[----:B------:R-:W-:Y:S01]  /*1ce0*/  USHF.R.S32.HI UR7, URZ, 0x1f, UR24 ;  /* 0x0000001f3f077899 */ /* 0x000fe20008011418 */
[----:B------:R-:W-:Y:S01]  /*1cf0*/  IADD3 R6, R234, 0x21480, RZ ;  /* 0x00021480ea067810 */ /* 0x000fe20007ffe0ff */
[----:B------:R-:W-:Y:S01]  /*1d00*/  UMOV UR26, 0x6 ;  /* 0x00000006001a7882 */ /* 0x000fe20000000000 */
[----:B------:R-:W-:Y:S01]  /*1d10*/  IMAD R8, R87, R8, c[0x0][0x198] ;  /* 0x0000660057087624 */ /* 0x000fe200078e0208 */
[----:B------:R1:W-:Y:S01]  /*1d20*/  STL.64 [R1+0x18], R10 ;  /* 0x0000180a01007387 */ /* 0x0003e20000100a00 */
[----:B------:R-:W-:Y:S01]  /*1d30*/  IMAD.SHL.U32 R220, R220, 0x2, RZ ;  /* 0x00000002dcdc7824 */ /* 0x000fe200078e00ff */
[----:B------:R-:W-:Y:S01]  /*1d40*/  IADD3 R0, R225, 0x1b080, RZ ;  /* 0x0001b080e1007810 */ /* 0x000fe20007ffe0ff */
[----:B------:R-:W-:Y:S01]  /*1d50*/  IMAD R3, R3, -0x8, R8 ;  /* 0xfffffff803037824 */ /* 0x000fe200078e0208 */
[----:B------:R-:W-:Y:S01]  /*1d60*/  SHF.L.U32 R230, R231, 0x1, RZ ;  /* 0x00000001e7e67819 */ /* 0x000fe200000006ff */
[--C-:B------:R-:W-:Y:S01]  /*1d70*/  IMAD R217, R217, 0x2, R216.reuse ;  /* 0x00000002d9d97824 */ /* 0x100fe200078e02d8 */
[----:B------:R-:W-:Y:S01]  /*1d80*/  IADD3 R235, R234, 0x215a0, RZ ;  /* 0x000215a0eaeb7810 */ /* 0x000fe20007ffe0ff */
[----:B------:R-:W-:Y:S01]  /*1d90*/  ULEA.HI UR7, UR7, UR24, URZ, 0x6 ;  /* 0x0000001807077291 */ /* 0x000fe2000f8f303f */
[----:B------:R-:W-:Y:S01]  /*1da0*/  IMAD R219, R218, 0x2, R216 ;  /* 0x00000002dadb7824 */ /* 0x000fe200078e02d8 */
[----:B------:R-:W-:Y:S01]  /*1db0*/  ULDC UR25, c[0x0][0x17c] ;  /* 0x00005f0000197ab9 */ /* 0x000fe20000000800 */
[----:B------:R-:W-:Y:S01]  /*1dc0*/  @P0 IADD3 R235, R6, 0xe0, RZ ;  /* 0x000000e006eb0810 */ /* 0x000fe20007ffe0ff */
[----:B------:R-:W-:Y:S01]  /*1dd0*/  IMAD R233, R7, -0x2, R3 ;  /* 0xfffffffe07e97824 */ /* 0x000fe200078e0203 */
[----:B------:R-:W-:Y:S01]  /*1de0*/  LEA R223, R223, 0x23c80, 0x1 ;  /* 0x00023c80dfdf7811 */ /* 0x000fe200078e08ff */
[----:B------:R-:W-:Y:S01]  /*1df0*/  IMAD.IADD R229, R228, 0x1, R2 ;  /* 0x00000001e4e57824 */ /* 0x000fe200078e0202 */
[----:B------:R-:W-:Y:S01]  /*1e00*/  LEA R222, R222, 0x80, 0x1 ;  /* 0x00000080dede7811 */ /* 0x000fe200078e08ff */
[----:B------:R-:W-:Y:S01]  /*1e10*/  CS2R R170, SRZ ;  /* 0x0000000000aa7805 */ /* 0x000fe2000001ff00 */
[----:B------:R-:W-:Y:S01]  /*1e20*/  LEA R224, R2, R0, 0x1 ;  /* 0x0000000002e07211 */ /* 0x000fe200078e08ff */
[----:B------:R-:W-:Y:S01]  /*1e30*/  CS2R R168, SRZ ;  /* 0x0000000000a87805 */ /* 0x000fe2000001ff00 */
        /* <DEDUP_REMOVED lines=62> */
[----:B------:R-:W-:Y:S01]  /*2220*/  USHF.L.U32 UR21, UR10, 0x6, URZ ;  /* 0x000000060a157899 */ /* 0x000fe2000800063f */
[----:B------:R-:W-:Y:S01]  /*2230*/  IADD3 R249, R11, UR6, RZ ;  /* 0x000000060bf97c10 */ /* 0x000fe2000fffe0ff */
[----:B------:R-:W-:Y:S01]  /*2240*/  USHF.L.U64.HI UR10, UR10, UR26, UR25 ;  /* 0x0000001a0a0a7299 */ /* 0x000fe20008010219 */
[----:B------:R-:W-:Y:S01]  /*2250*/  IADD3 R232, R228, R231, RZ ;  /* 0x000000e7e4e87210 */ /* 0x000fe20007ffe0ff */
[----:B------:R-:W-:-:S02]  /*2260*/  UMOV UR4, URZ ;  /* 0x0000003f00047c82 */ /* 0x000fc40008000000 */
[----:B------:R-:W-:Y:S02]  /*2270*/  UMOV UR28, 0x1 ;  /* 0x00000001001c7882 */ /* 0x000fe40000000000 */
[----:B------:R-:W-:Y:S02]  /*2280*/  UMOV UR25, URZ ;  /* 0x0000003f00197c82 */ /* 0x000fe40008000000 */
[----:B------:R-:W-:Y:S02]  /*2290*/  USHF.R.S32.HI UR26, URZ, 0x6, UR7 ;  /* 0x000000063f1a7899 */ /* 0x000fe40008011407 */
[----:B-1----:R-:W-:Y:S02]  /*22a0*/  ULDC UR24, c[0x0][0x168] ;  /* 0x00005a0000187ab9 */ /* 0x002fe40000000800 */
.L_x_694:
        /* <DEDUP_REMOVED lines=212> */
[----:B------:R-:W2:Y:S01]  /*2ff0*/  LDL.64 R202, [R1] ;  /* 0x0000000001ca7983 */ /* 0x000ea20000100a00 */
[----:B------:R-:W-:Y:S01]  /*3000*/  LOP3.LUT P2, RZ, R244, 0x2, RZ, 0xc0, !PT ;  /* 0x00000002f4ff7812 */ /* 0x000fe2000784c0ff */
[----:B------:R-:W-:Y:S01]  /*3010*/  USHF.R.S32.HI UR29, URZ, 0x1f, UR27 ;  /* 0x0000001f3f1d7899 */ /* 0x000fe2000801141b */
[----:B---3--:R-:W-:Y:S01]  /*3020*/  SEL R22, RZ, 0x2, P4 ;  /* 0x00000002ff167807 */ /* 0x008fe20002000000 */
[----:B------:R-:W-:Y:S01]  /*3030*/  ULDC.64 UR6, c[0x0][0x178] ;  /* 0x00005e0000067ab9 */ /* 0x000fe20000000a00 */
[----:B------:R-:W-:Y:S01]  /*3040*/  SEL R21, RZ, 0x4, P6 ;  /* 0x00000004ff157807 */ /* 0x000fe20003000000 */
[----:B------:R-:W3:Y:S01]  /*3050*/  LDL.64 R178, [R1+0x10] ;  /* 0x0000100001b27983 */ /* 0x000ee20000100a00 */
[----:B------:R-:W-:Y:S01]  /*3060*/  ISETP.GE.AND P3, PT, R238, c[0x0][0x16c], PT ;  /* 0x00005b00ee007a0c */ /* 0x000fe20003f66270 */
[----:B------:R-:W-:Y:S01]  /*3070*/  UIMAD UR29, UR29, UR6, URZ ;  /* 0x000000061d1d72a4 */ /* 0x000fe2000f8e023f */
[----:B------:R-:W-:Y:S01]  /*3080*/  IMAD.U32 R18, RZ, RZ, UR21 ;  /* 0x00000015ff127e24 */ /* 0x000fe2000f8e00ff */
[----:B------:R-:W-:Y:S01]  /*3090*/  UIMAD.WIDE.U32 UR30, UR27, UR6, URZ ;  /* 0x000000061b1e72a5 */ /* 0x000fe2000f8e003f */
[----:B------:R-:W4:Y:S01]  /*30a0*/  S2R R15, SR_CTAID.Y ;  /* 0x00000000000f7919 */ /* 0x000f220000002600 */
[----:B------:R-:W-:Y:S01]  /*30b0*/  IMAD.U32 R14, RZ, RZ, UR21 ;  /* 0x00000015ff0e7e24 */ /* 0x000fe2000f8e00ff */
[----:B------:R-:W-:Y:S01]  /*30c0*/  UIMAD UR6, UR27, -0x40, UR24 ;  /* 0xffffffc01b0678a4 */ /* 0x000fe2000f8e0218 */
[----:B------:R-:W-:Y:S01]  /*30d0*/  IMAD.U32 R23, RZ, RZ, UR28 ;  /* 0x0000001cff177e24 */ /* 0x000fe2000f8e00ff */
[----:B------:R-:W-:Y:S01]  /*30e0*/  UIMAD UR29, UR27, UR7, UR29 ;  /* 0x000000071b1d72a4 */ /* 0x000fe2000f8e021d */
[----:B------:R-:W-:Y:S02]  /*30f0*/  IMAD.U32 R7, RZ, RZ, UR30 ;  /* 0x0000001eff077e24 */ /* 0x000fe4000f8e00ff */
[----:B------:R-:W-:Y:S01]  /*3100*/  @!P5 IMAD.MOV.U32 R10, RZ, RZ, R240 ;  /* 0x000000ffff0ad224 */ /* 0x000fe200078e00f0 */
[----:B------:R-:W-:Y:S01]  /*3110*/  UIADD3 UR29, UR31, UR29, URZ ;  /* 0x0000001d1f1d7290 */ /* 0x000fe2000fffe03f */
[----:B------:R-:W-:Y:S01]  /*3120*/  @!P5 IMAD.MOV.U32 R11, RZ, RZ, R241 ;  /* 0x000000ffff0bd224 */ /* 0x000fe200078e00f1 */
[----:B----4-:R-:W-:Y:S03]  /*3130*/  SHF.R.S32.HI R19, RZ, 0x1f, R15 ;  /* 0x0000001fff137819 */ /* 0x010fe6000001140f */
[----:B------:R-:W-:Y:S04]  /*3140*/  @!P5 IMAD.WIDE.U32 R10, R15, c[0x0][0x270], R10 ;  /* 0x00009c000f0ada25 */ /* 0x000fe800078e000a */
[----:B------:R-:W-:Y:S04]  /*3150*/  IMAD R6, R19, c[0x0][0x180], RZ ;  /* 0x0000600013067a24 */ /* 0x000fe800078e02ff */
[C---:B------:R-:W-:Y:S02]  /*3160*/  IMAD R6, R15.reuse, c[0x0][0x184], R6 ;  /* 0x000061000f067a24 */ /* 0x040fe400078e0206 */
[----:B--2---:R-:W-:Y:S02]  /*3170*/  IMAD.MOV.U32 R5, RZ, RZ, R203 ;  /* 0x000000ffff057224 */ /* 0x004fe400078e00cb */
[----:B---3--:R-:W-:Y:S04]  /*3180*/  IMAD.MOV.U32 R4, RZ, RZ, R178 ;  /* 0x000000ffff047224 */ /* 0x008fe800078e00b2 */
        /* <DEDUP_REMOVED lines=21> */
[----:B------:R-:W-:Y:S01]  /*32e0*/  IMAD R0, R23, 0x6000, R252 ;  /* 0x0000600017007824 */ /* 0x000fe200078e02fc */
[C---:B------:R-:W-:Y:S02]  /*32f0*/  @!P5 LEA R10, P0, R20.reuse, c[0x0][0x258], 0x2 ;  /* 0x00009600140ada11 */ /* 0x040fe400078010ff */
[C---:B------:R-:W-:Y:S02]  /*3300*/  LOP3.LUT P2, RZ, R7.reuse, 0x2, RZ, 0xc0, !PT ;  /* 0x0000000207ff7812 */ /* 0x040fe4000784c0ff */
[----:B------:R-:W-:Y:S02]  /*3310*/  @!P5 LEA.HI.X R11, R20, c[0x0][0x25c], R11, 0x2, P0 ;  /* 0x00009700140bda11 */ /* 0x000fe400000f140b */
        /* <DEDUP_REMOVED lines=8> */
[C---:B------:R-:W-:Y:S04]  /*33a0*/  ISETP.LT.OR P2, PT, R6.reuse, 0x21, !P2 ;  /* 0x000000210600780c */ /* 0x040fe80005741670 */
[----:B------:R-:W-:Y:S03]  /*33b0*/  @!P5 LEA R7, R7, 0x40, 0x6 ;  /* 0x000000400707d811 */ /* 0x000fe600078e30ff */
[----:B------:R2:W-:Y:S01]  /*33c0*/  LDGSTS.E.BYPASS.LTC128B.128 [R0+0x2000], [R4.64+0x80], !P0 ;  /* 0x0200008004007fae */ /* 0x0005e2000c101d4e */
[----:B------:R-:W-:Y:S01]  /*33d0*/  ISETP.LT.OR P0, PT, R6, 0x1, !P1 ;  /* 0x000000010600780c */ /* 0x000fe20004f01670 */
[----:B------:R-:W-:Y:S11]  /*33e0*/  @!P5 IMAD.WIDE R10, R7, 0x4, R10 ;  /* 0x00000004070ad825 */ /* 0x000ff600078e020a */
[----:B------:R-:W-:Y:S01]  /*33f0*/  @!UPT UIADD3 URZ, URZ, URZ, URZ ;  /* 0x0000003f3f3ff290 */ /* 0x000fe2000fffe03f */
[----:B------:R2:W-:Y:S02]  /*3400*/  LDGSTS.E.BYPASS.LTC128B.128 [R0+0x4000], [R4.64+0x100], !P0 ;  /* 0x0400010004007fae */ /* 0x0005e4000c101d4e */
[----:B--2---:R-:W-:Y:S04]  /*3410*/  IADD3 R4, P0, R4, UR21, RZ ;  /* 0x0000001504047c10 */ /* 0x004fe8000ff1e0ff */
[----:B------:R-:W-:Y:S02]  /*3420*/  IADD3.X R5, R5, UR10, RZ, P0, !PT ;  /* 0x0000000a05057c10 */ /* 0x000fe400087fe4ff */
[----:B------:R-:W-:Y:S01]  /*3430*/  ISETP.LT.OR P0, PT, R6, 0x21, !P1 ;  /* 0x000000210600780c */ /* 0x000fe20004f01670 */
[----:B------:R-:W-:Y:S02]  /*3440*/  IMAD.U32 R6, RZ, RZ, UR28 ;  /* 0x0000001cff067e24 */ /* 0x000fe4000f8e00ff */
[----:B------:R2:W-:Y:S02]  /*3450*/  LDGSTS.E.BYPASS.LTC128B.128 [R0+0x1000], [R4.64], !P3 ;  /* 0x0100000004007fae */ /* 0x0005e4000d901d4e */
[----:B------:R-:W-:Y:S03]  /*3460*/  @!P5 IMAD R6, R6, 0x40, R240 ;  /* 0x000000400606d824 */ /* 0x000fe600078e02f0 */
[----:B------:R3:W-:Y:S05]  /*3470*/  LDGSTS.E.BYPASS.LTC128B.128 [R0+0x3000], [R18.64], !P2 ;  /* 0x0300000012007fae */ /* 0x0007ea000d101d4e */
[----:B------:R3:W-:Y:S01]  /*3480*/  LDGSTS.E.BYPASS.LTC128B.128 [R0+0x5000], [R14.64], !P0 ;  /* 0x050000000e007fae */ /* 0x0007e2000c101d4e */
[----:B--2---:R-:W-:Y:S05]  /*3490*/  @!P5 IMAD.SHL.U32 R4, R6, 0x4, RZ ;  /* 0x000000040604d824 */ /* 0x004fea00078e00ff */
[----:B------:R3:W-:Y:S02]  /*34a0*/  @!P5 LDGSTS.E.BYPASS.LTC128B.128 [R4+0x21080], [R10.64] ;  /* 0x210800000a04dfae */ /* 0x0007e4000b901d4e */
.L_x_692:
        /* <DEDUP_REMOVED lines=422> */
[----:B------:R-:W2:Y:S01]  /*4f10*/  LDL.64 R202, [R1+0x8] ;  /* 0x0000080001ca7983 */ /* 0x000ea20000100a00 */
        /* <DEDUP_REMOVED lines=9> */
[----:B------:R-:W-:Y:S01]  /*4fb0*/  IMAD.MOV.U32 R15, RZ, RZ, 0x6 ;  /* 0x00000006ff0f7424 */ /* 0x000fe200078e00ff */
[----:B------:R-:W-:Y:S01]  /*4fc0*/  UIMAD UR29, UR27, UR7, UR29 ;  /* 0x000000071b1d72a4 */ /* 0x000fe2000f8e021d */
[----:B------:R-:W-:Y:S03]  /*4fd0*/  IMAD.MOV.U32 R3, RZ, RZ, R241 ;  /* 0x000000ffff037224 */ /* 0x000fe600078e00f1 */
[C---:B------:R-:W-:Y:S01]  /*4fe0*/  SHF.L.U64.HI R15, R20.reuse, R15, c[0x0][0x20c] ;  /* 0x00008300140f7619 */ /* 0x040fe2000001020f */
[----:B------:R-:W-:Y:S01]  /*4ff0*/  IMAD.SHL.U32 R20, R20, 0x40, RZ ;  /* 0x0000004014147824 */ /* 0x000fe200078e00ff */
[----:B------:R-:W-:Y:S01]  /*5000*/  UIADD3 UR29, UR31, UR29, URZ ;  /* 0x0000001d1f1d7290 */ /* 0x000fe2000fffe03f */
[----:B------:R-:W-:Y:S01]  /*5010*/  IMAD.U32 R14, RZ, RZ, UR6 ;  /* 0x00000006ff0e7e24 */ /* 0x000fe2000f8e00ff */
[----:B-1----:R-:W-:Y:S01]  /*5020*/  SHF.R.S32.HI R0, RZ, 0x1f, R6 ;  /* 0x0000001fff007819 */ /* 0x002fe20000011406 */
[----:B------:R-:W-:Y:S04]  /*5030*/  IMAD.WIDE.U32 R2, R6, c[0x0][0x288], R2 ;  /* 0x0000a20006027a25 */ /* 0x000fe800078e0002 */
[C---:B------:R-:W-:Y:S02]  /*5040*/  IMAD R7, R0.reuse, c[0x0][0x210], RZ ;  /* 0x0000840000077a24 */ /* 0x040fe400078e02ff */
[----:B------:R-:W-:Y:S02]  /*5050*/  IMAD R8, R0, c[0x0][0x288], RZ ;  /* 0x0000a20000087a24 */ /* 0x000fe400078e02ff */
[C---:B------:R-:W-:Y:S02]  /*5060*/  IMAD R7, R6.reuse, c[0x0][0x214], R7 ;  /* 0x0000850006077a24 */ /* 0x040fe400078e0207 */
[----:B--2---:R-:W-:Y:S04]  /*5070*/  IMAD.MOV.U32 R4, RZ, RZ, R202 ;  /* 0x000000ffff047224 */ /* 0x004fe800078e00ca */
[----:B------:R-:W-:Y:S05]  /*5080*/  IMAD.WIDE.U32 R4, R6, c[0x0][0x210], R4 ;  /* 0x0000840006047a25 */ /* 0x000fea00078e0004 */
[----:B------:R-:W-:Y:S01]  /*5090*/  IADD3 R0, P1, R4, UR18, RZ ;  /* 0x0000001204007c10 */ /* 0x000fe2000ff3e0ff */
[----:B------:R-:W-:Y:S01]  /*50a0*/  IMAD R4, R6, c[0x0][0x28c], R8 ;  /* 0x0000a30006047a24 */ /* 0x000fe200078e0208 */
[----:B------:R-:W-:Y:S01]  /*50b0*/  IADD3 R6, P0, R2, UR22, RZ ;  /* 0x0000001602067c10 */ /* 0x000fe2000ff1e0ff */
[----:B------:R-:W-:Y:S01]  /*50c0*/  IMAD.U32 R8, RZ, RZ, UR30 ;  /* 0x0000001eff087e24 */ /* 0x000fe2000f8e00ff */
[C---:B------:R-:W-:Y:S02]  /*50d0*/  LEA R2, P2, R0.reuse, c[0x0][0x1f0], 0x1 ;  /* 0x00007c0000027a11 */ /* 0x040fe400078408ff */
[----:B------:R-:W-:Y:S02]  /*50e0*/  IADD3.X R7, R5, UR9, R7, P1, !PT ;  /* 0x0000000905077c10 */ /* 0x000fe40008ffe407 */
[----:B------:R-:W-:Y:S02]  /*50f0*/  IADD3.X R3, R3, UR20, R4, P0, !PT ;  /* 0x0000001403037c10 */ /* 0x000fe400087fe404 */
[----:B------:R-:W-:Y:S01]  /*5100*/  LEA.HI.X R0, R0, c[0x0][0x1f4], R7, 0x1, P2 ;  /* 0x00007d0000007a11 */ /* 0x000fe200010f0c07 */
[----:B------:R-:W-:Y:S01]  /*5110*/  IMAD.U32 R7, RZ, RZ, UR29 ;  /* 0x0000001dff077e24 */ /* 0x000fe2000f8e00ff */
[----:B------:R-:W-:Y:S02]  /*5120*/  LEA R2, P1, R8, R2, 0x7 ;  /* 0x0000000208027211 */ /* 0x000fe400078238ff */
[----:B------:R-:W-:Y:S02]  /*5130*/  LEA R4, P0, R6, c[0x0][0x280], 0x2 ;  /* 0x0000a00006047a11 */ /* 0x000fe400078010ff */
[----:B------:R-:W-:Y:S02]  /*5140*/  ISETP.GE.AND P2, PT, R238, c[0x0][0x1fc], PT ;  /* 0x00007f00ee007a0c */ /* 0x000fe40003f46270 */
[----:B------:R-:W-:Y:S01]  /*5150*/  LEA.HI.X R5, R6, c[0x0][0x284], R3, 0x2, P0 ;  /* 0x0000a10006057a11 */ /* 0x000fe200000f1403 */
[----:B------:R-:W-:Y:S01]  /*5160*/  IMAD.U32 R6, RZ, RZ, UR6 ;  /* 0x00000006ff067e24 */ /* 0x000fe2000f8e00ff */
[----:B------:R-:W-:Y:S01]  /*5170*/  LEA.HI.X R3, R8, R0, R7, 0x7, P1 ;  /* 0x0000000008037211 */ /* 0x000fe200008f3c07 */
[----:B------:R-:W-:Y:S01]  /*5180*/  IMAD.U32 R0, RZ, RZ, UR6 ;  /* 0x00000006ff007e24 */ /* 0x000fe2000f8e00ff */
[----:B------:R-:W-:Y:S02]  /*5190*/  ISETP.GE.AND P1, PT, R248, c[0x0][0x1fc], PT ;  /* 0x00007f00f8007a0c */ /* 0x000fe40003f26270 */
[----:B------:R-:W-:Y:S02]  /*51a0*/  ISETP.GE.AND P0, PT, R245, c[0x0][0x1fc], PT ;  /* 0x00007f00f5007a0c */ /* 0x000fe40003f06270 */
        /* <DEDUP_REMOVED lines=33> */
.L_x_693:
        /* <DEDUP_REMOVED lines=236> */
.L_x_691:
[----:B------:R-:W1:Y:S01]  /*6280*/  S2UR UR11, SR_CTAID.Y ;  /* 0x00000000000b79c3 */ /* 0x000e620000002600 */
[----:B------:R-:W-:Y:S01]  /*6290*/  UMOV UR4, 0x1 ;  /* 0x0000000100047882 */ /* 0x000fe20000000000 */
[----:B------:R-:W-:Y:S01]  /*62a0*/  ISETP.NE.AND P1, PT, R246, RZ, PT ;  /* 0x000000fff600720c */ /* 0x000fe20003f25270 */
[----:B------:R-:W-:Y:S01]  /*62b0*/  ULDC.64 UR16, c[0x0][0x338] ;  /* 0x0000ce0000107ab9 */ /* 0x000fe20000000a00 */
[----:B------:R-:W-:Y:S01]  /*62c0*/  BSSY B0, `(.L_x_695) ;  /* 0x0000062000007945 */ /* 0x000fe20003800000 */
[----:B------:R-:W-:Y:S01]  /*62d0*/  UISETP.NE.AND UP0, UPT, UR4, UR16, UPT ;  /* 0x000000100400728c */ /* 0x000fe2000bf05270 */
[----:B------:R-:W-:Y:S01]  /*62e0*/  FMUL.FTZ R112, R112, c[0x0][0x298] ;  /* 0x0000a60070707a20 */ /* 0x000fe20000410000 */
[----:B------:R-:W-:Y:S01]  /*62f0*/  ULDC UR9, c[0x0][0x340] ;  /* 0x0000d00000097ab9 */ /* 0x000fe20000000800 */
[----:B------:R-:W3:Y:S01]  /*6300*/  S2UR UR7, SR_CTAID.X ;  /* 0x00000000000779c3 */ /* 0x000ee20000002500 */
[----:B------:R-:W-:Y:S01]  /*6310*/  ULDC UR4, c[0x0][0x358] ;  /* 0x0000d60000047ab9 */ /* 0x000fe20000000800 */
[----:B------:R-:W-:Y:S01]  /*6320*/  FMUL.FTZ R113, R113, c[0x0][0x298] ;  /* 0x0000a60071717a20 */ /* 0x000fe20000410000 */
[----:B------:R-:W-:Y:S01]  /*6330*/  ULDC UR5, c[0x0][0x2f4] ;  /* 0x0000bd0000057ab9 */ /* 0x000fe20000000800 */
[----:B------:R-:W-:-:S02]  /*6340*/  FMUL.FTZ R114, R114, c[0x0][0x298] ;  /* 0x0000a60072727a20 */ /* 0x000fc40000410000 */
[----:B------:R-:W-:Y:S02]  /*6350*/  FMUL.FTZ R115, R115, c[0x0][0x298] ;  /* 0x0000a60073737a20 */ /* 0x000fe40000410000 */
[----:B------:R-:W4:Y:S01]  /*6360*/  S2UR UR6, SR_CTAID.Z ;  /* 0x00000000000679c3 */ /* 0x000f220000002700 */
[----:B------:R-:W-:Y:S02]  /*6370*/  FMUL.FTZ R116, R116, c[0x0][0x298] ;  /* 0x0000a60074747a20 */ /* 0x000fe40000410000 */
[----:B------:R-:W-:Y:S02]  /*6380*/  FMUL.FTZ R117, R117, c[0x0][0x298] ;  /* 0x0000a60075757a20 */ /* 0x000fe40000410000 */
[----:B------:R-:W-:Y:S02]  /*6390*/  FMUL.FTZ R118, R118, c[0x0][0x298] ;  /* 0x0000a60076767a20 */ /* 0x000fe40000410000 */
[----:B------:R-:W-:Y:S01]  /*63a0*/  FMUL.FTZ R119, R119, c[0x0][0x298] ;  /* 0x0000a60077777a20 */ /* 0x000fe20000410000 */
[----:B-1----:R-:W-:Y:S01]  /*63b0*/  UIMAD.WIDE.U32 UR18, UR11, UR17, URZ ;  /* 0x000000110b1272a5 */ /* 0x002fe2000f8e003f */
        /* <DEDUP_REMOVED lines=43> */
[----:B--2---:R-:W-:Y:S01]  /*6670*/  MOV R4, UR4 ;  /* 0x0000000400047c02 */ /* 0x004fe20008000f00 */
        /* <DEDUP_REMOVED lines=33> */
.L_x_697:
[----:B------:R-:W2:Y:S01]  /*6890*/  LDG.E.STRONG.GPU R0, [R4.64] ;  /* 0x0000000e04007981 */ /* 0x000ea2000c1ef900 */
[----:B------:R-:W-:Y:S01]  /*68a0*/  YIELD ;  /* 0x0000000000007946 */ /* 0x000fe20003800000 */
[----:B--2---:R-:W-:Y:S01]  /*68b0*/  ISETP.NE.AND P0, PT, R0, UR11, PT ;  /* 0x0000000b00007c0c */ /* 0x004fe2000bf05270 */
[----:B------:R-:W-:-:S12]  /*68c0*/  CCTL.IVALL ;  /* 0x00000000ff00798f */ /* 0x000fd80002000000 */
[----:B------:R-:W-:Y:S05]  /*68d0*/  @P0 BRA `(.L_x_697) ;  /* 0xffffffb000000947 */ /* 0x000fea000383ffff */
.L_x_696:
[----:B------:R-:W-:Y:S05]  /*68e0*/  BSYNC B0 ;  /* 0x0000000000007941 */ /* 0x000fea0003800000 */
.L_x_695:
[----:B------:R-:W-:Y:S01]  /*68f0*/  MOV R11, 0xffffffff ;  /* 0xffffffff000b7802 */ /* 0x000fe20000000f00 */
[----:B------:R-:W-:Y:S05]  /*6900*/  BRA.CONV ~URZ, `(.L_x_698) ;  /* 0x000000237f007947 */ /* 0x000fea000b800000 */
[----:B------:R-:W-:Y:S02]  /*6910*/  MOV R2, 0x6930 ;  /* 0x0000693000027802 */ /* 0x000fe40000000f00 */
[----:B------:R-:W-:Y:S05]  /*6920*/  CALL.REL.NOINC `($__internal_6_$__cuda_sm70_warpsync) ;  /* 0x00000ca000007944 */ /* 0x000fea0003c00000 */
.L_x_698:
        /* <DEDUP_REMOVED lines=82> */
[----:B------:R-:W-:Y:S05]  /*6e50*/  CALL.REL.NOINC `($__internal_6_$__cuda_sm70_warpsync) ;  /* 0x0000077000007944 */ /* 0x000fea0003c00000 */
.L_x_699:
        /* <DEDUP_REMOVED lines=12> */
.L_x_701:
[----:B------:R-:W-:Y:S05]  /*6f20*/  BSYNC B0 ;  /* 0x0000000000007941 */ /* 0x000fea0003800000 */
.L_x_700:
[----:B------:R-:W-:Y:S01]  /*6f30*/  ULDC.64 UR4, c[0x0][0x348] ;  /* 0x0000d20000047ab9 */ /* 0x000fe20000000a00 */
[----:B------:R-:W-:Y:S01]  /*6f40*/  BSSY B0, `(.L_x_702) ;  /* 0x000000b000007945 */ /* 0x000fe20003800000 */
[----:B------:R-:W-:-:S04]  /*6f50*/  UIADD3 UR4, UP0, UR9, UR4, URZ ;  /* 0x0000000409047290 */ /* 0x000fc8000ff1e03f */
[----:B------:R-:W-:Y:S02]  /*6f60*/  UIADD3.X UR5, UR10, UR5, URZ, UP0, !UPT ;  /* 0x000000050a057290 */ /* 0x000fe400087fe43f */
[----:B--2---:R-:W-:-:S04]  /*6f70*/  MOV R4, UR4 ;  /* 0x0000000400047c02 */ /* 0x004fc80008000f00 */
[----:B------:R-:W-:Y:S01]  /*6f80*/  MOV R5, UR5 ;  /* 0x0000000500057c02 */ /* 0x000fe20008000f00 */
[----:B------:R-:W-:Y:S05]  /*6f90*/  @P1 BRA `(.L_x_703) ;  /* 0x0000005000001947 */ /* 0x000fea0003800000 */
.L_x_704:
[----:B------:R-:W2:Y:S01]  /*6fa0*/  LDG.E.STRONG.GPU R0, [R4.64] ;  /* 0x0000000e04007981 */ /* 0x000ea2000c1ef900 */
[----:B------:R-:W-:Y:S01]  /*6fb0*/  YIELD ;  /* 0x0000000000007946 */ /* 0x000fe20003800000 */
[----:B--2---:R-:W-:Y:S01]  /*6fc0*/  ISETP.NE.AND P0, PT, R0, UR11, PT ;  /* 0x0000000b00007c0c */ /* 0x004fe2000bf05270 */
[----:B------:R-:W-:-:S12]  /*6fd0*/  CCTL.IVALL ;  /* 0x00000000ff00798f */ /* 0x000fd80002000000 */
[----:B------:R-:W-:Y:S05]  /*6fe0*/  @P0 BRA `(.L_x_704) ;  /* 0xffffffb000000947 */ /* 0x000fea000383ffff */
.L_x_703:
[----:B------:R-:W-:Y:S05]  /*6ff0*/  BSYNC B0 ;  /* 0x0000000000007941 */ /* 0x000fea0003800000 */
.L_x_702:
[----:B------:R-:W-:Y:S05]  /*7000*/  BRA.CONV ~URZ, `(.L_x_705) ;  /* 0x000000237f007947 */ /* 0x000fea000b800000 */
[----:B-1----:R-:W-:Y:S02]  /*7010*/  MOV R2, 0x7030 ;  /* 0x0000703000027802 */ /* 0x002fe40000000f00 */
[----:B------:R-:W-:Y:S05]  /*7020*/  CALL.REL.NOINC `($__internal_6_$__cuda_sm70_warpsync) ;  /* 0x000005a000007944 */ /* 0x000fea0003c00000 */
.L_x_705:
[----:B------:R-:W-:Y:S01]  /*7030*/  ULDC.64 UR4, c[0x0][0x300] ;  /* 0x0000c00000047ab9 */ /* 0x000fe20000000a00 */
[----:B-1----:R-:W-:Y:S01]  /*7040*/  IMAD.U32 R2, RZ, RZ, UR12 ;  /* 0x0000000cff027e24 */ /* 0x002fe2000f8e00ff */
        /* <DEDUP_REMOVED lines=76> */
.L_x_706:
        /* <DEDUP_REMOVED lines=12> */
        .weak           $__internal_6_$__cuda_sm70_warpsync
        .type           $__internal_6_$__cuda_sm70_warpsync,@function
        .size           $__internal_6_$__cuda_sm70_warpsync,(.L_x_1404 - $__internal_6_$__cuda_sm70_warpsync)
$__internal_6_$__cuda_sm70_warpsync:
[----:B------:R-:W-:Y:S01]  /*75d0*/  MOV R3, 0x0 ;  /* 0x0000000000037802 */ /* 0x000fe20000000f00 */
[----:B------:R-:W-:Y:S04]  /*75e0*/  WARPSYNC R11 ;  /* 0x0000000b00007348 */ /* 0x000fe80003800000 */
[----:B------:R-:W-:Y:S05]  /*75f0*/  RET.REL.NODEC R2 `(_ZN7cutlass13device_kernelIN5flash19enable_sm80_to_sm89INS1_16FlashAttnBwdSm80INS1_25CollectiveMainloopBwdSm80ILi2ELi1EN4cute5tupleIJNS5_1CILi64EEENS7_ILi80EEENS7_ILi192EEEEEENS_6half_tEfNS_4arch4Sm80ELb0ELb0ELb1ELb0ELb1ELb0ELb1ELb0ELi2ELi4ELi2ELi2ELb0EEENS1_24CollectiveEpilogueBwdGQAISB_fSE_Li256ELb0ELb1EEENS1_19SingleTileSchedulerILb0ELb0ELb0ELi80EEEEEEEEEvNT_6ParamsE) ;  /* 0xffff8a0002007950 */ /* 0x000fea0003c3ffff */
.L_x_707:
        /* <DEDUP_REMOVED lines=16> */
.L_x_1404:


//--------------------- .text._ZN7cutlass13device_kernelIN5flash19enable_sm80_to_sm89INS1_16FlashAttnBwdSm80INS1_25CollectiveMainloopBwdSm80ILi2ELi1EN4cute5tupleIJNS5_1CILi64EEENS7_ILi80EEENS7_ILi192EEEEEENS_6half_tEfNS_4arch4Sm80ELb0ELb0ELb1ELb1ELb0ELb0ELb1ELb0ELi2ELi4ELi2ELi2ELb0EEENS1_21CollectiveEpilogueBwdISB_SC_SE_Li256ELb1ELb1ELi4EEENS1_19SingleTileSchedulerILb1ELb0ELb0ELi80EEEEEEEEEvNT_6ParamsE --------------------------
	.section	.text._ZN7cutlass13device_kernelIN5flash19enable_sm80_to_sm89INS1_16FlashAttnBwdSm80INS1_25CollectiveMainloopBwdSm80ILi2ELi1EN4cute5tupleIJNS5_1CILi64EEENS7_ILi80EEENS7_ILi192EEEEEENS_6half_tEfNS_4arch4Sm80ELb0ELb0ELb1ELb1ELb0ELb0ELb1ELb0ELi2ELi4ELi2ELi2ELb0EEENS1_21CollectiveEpilogueBwdISB_SC_SE_Li256ELb1ELb1ELi4EEENS1_19SingleTileSchedulerILb1ELb0ELb0ELi80EEEEEEEEEvNT_6ParamsE,"ax",@progbits
	.sectioninfo	@"SHI_REGISTERS=254"
	.align	128
.text._ZN7cutlass13device_kernelIN5flash19enable_sm80_to_sm89INS1_16FlashAttnBwdSm80INS1_25CollectiveMainloopBwdSm80ILi2ELi1EN4cute5tupleIJNS5_1CILi64EEENS7_ILi80EEENS7_ILi192EEEEEENS_6half_tEfNS_4arch4Sm80ELb0ELb0ELb1ELb1ELb0ELb0ELb1ELb0ELi2ELi4ELi2ELi2ELb0EEENS1_21CollectiveEpilogueBwdISB_SC_SE_Li256ELb1ELb1ELi4EEENS1_19SingleTileSchedulerILb1ELb0ELb0ELi80EEEEEEEEEvNT_6ParamsE:
        .type           _ZN7cutlass13device_kernelIN5flash19enable_sm80_to_sm89INS1_16FlashAttnBwdSm80INS1_25CollectiveMainloopBwdSm80ILi2ELi1EN4cute5tupleIJNS5_1CILi64EEENS7_ILi80EEENS7_ILi192EEEEEENS_6half_tEfNS_4arch4Sm80ELb0ELb0ELb1ELb1ELb0ELb0ELb1ELb0ELi2ELi4ELi2ELi2ELb0EEENS1_21CollectiveEpilogueBwdISB_SC_SE_Li256ELb1ELb1ELi4EEENS1_19SingleTileSchedulerILb1ELb0ELb0ELi80EEEEEEEEEvNT_6ParamsE,@function
        .size           _ZN7cutlass13device_kernelIN5flash19enable_sm80_to_sm89INS1_16FlashAttnBwdSm80INS1_25CollectiveMainloopBwdSm80ILi2ELi1EN4cute5tupleIJNS5_1CILi64EEENS7_ILi80EEENS7_ILi192EEEEEENS_6half_tEfNS_4arch4Sm80ELb0ELb0ELb1ELb1ELb0ELb0ELb1ELb0ELi2ELi4ELi2ELi2ELb0EEENS1_21CollectiveEpilogueBwdISB_SC_SE_Li256ELb1ELb1ELi4EEENS1_19SingleTileSchedulerILb1ELb0ELb0ELi80EEEEEEEEEvNT_6ParamsE,(.L_x_1406 - _ZN7cutlass13device_kernelIN5flash19enable_sm80_to_sm89INS1_16FlashAttnBwdSm80INS1_25CollectiveMainloopBwdSm80ILi2ELi1EN4cute5tupleIJNS5_1CILi64EEENS7_ILi80EEENS7_ILi192EEEEEENS_6half_tEfNS_4arch4Sm80ELb0ELb0ELb1ELb1ELb0ELb0ELb1ELb0ELi2ELi4ELi2ELi2ELb0EEENS1_21CollectiveEpilogueBwdISB_SC_SE_Li256ELb1ELb1ELi4EEENS1_19SingleTileSchedulerILb1ELb0ELb0ELi80EEEEEEEEEvNT_6ParamsE)
        .other          _ZN7cutlass13device_kernelIN5flash19enable_sm80_to_sm89INS1_16FlashAttnBwdSm80INS1_25CollectiveMainloopBwdSm80ILi2ELi1EN4cute5tupleIJNS5_1CILi64EEENS7_ILi80EEENS7_ILi192EEEEEENS_6half_tEfNS_4arch4Sm80ELb0ELb0ELb1ELb1ELb0ELb0ELb1ELb0ELi2ELi4ELi2ELi2ELb0EEENS1_21CollectiveEpilogueBwdISB_SC_SE_Li256ELb1ELb1ELi4EEENS1_19SingleTileSchedulerILb1ELb0ELb0ELi80EEEEEEEEEvNT_6ParamsE,@"STO_CUDA_ENTRY STV_DEFAULT"
_ZN7cutlass13device_kernelIN5flash19enable_sm80_to_sm89INS1_16FlashAttnBwdSm80INS1_25CollectiveMainloopBwdSm80ILi2ELi1EN4cute5tupleIJNS5_1CILi64EEENS7_ILi80EEENS7_ILi192EEEEEENS_6half_tEfNS_4arch4Sm80ELb0ELb0ELb1ELb1ELb0ELb0ELb1ELb0ELi2ELi4ELi2ELi2ELb0EEENS1_21CollectiveEpilogueBwdISB_SC_SE_Li256ELb1ELb1ELi4EEENS1_19SingleTileSchedulerILb1ELb0ELb0ELi80EEEEEEEEEvNT_6ParamsE:
        /* <DEDUP_REMOVED lines=17> */
.L_x_709:
        /* <DEDUP_REMOVED lines=8> */
.L_x_711:
[----:B------:R-:W-:Y:S02]  /*0190*/  MOV R4, c[0x0][0x3a4] ;  /* 0x0000e90000047a02 */ /* 0x000fe40000000f00 */
.L_x_710:
[----:B------:R-:W-:-:S05]  /*01a0*/  IMAD R3, R2, 0x50, RZ ;  /* 0x0000005002037824 */ /* 0x000fca00078e02ff */
[----:B-----5:R-:W-:-:S04]  /*01b0*/  ISETP.GE.AND P0, PT, R3, R4, PT ;  /* 0x000000040300720c */ /* 0x020fc80003f06270 */
[----:B------:R-:W-:Y:S01]  /*01c0*/  SEL R239, R239, 0xffffffff, !P0 ;  /* 0xffffffffefef7807 */ /* 0x000fe20004000000 */
[----:B------:R-:W-:Y:S05]  /*01d0*/  BRA `(.L_x_712) ;  /* 0x0000011000007947 */ /* 0x000fea0003800000 */
.L_x_708:
[----:B---34-:R-:W-:-:S04]  /*01e0*/  ISETP.NE.U32.AND P0, PT, RZ, c[0x0][0x3c0], PT ;  /* 0x0000f000ff007a0c */ /* 0x018fc80003f05070 */
[----:B------:R-:W-:-:S13]  /*01f0*/  ISETP.NE.AND.EX P0, PT, RZ, c[0x0][0x3c4], PT, P0 ;  /* 0x0000f100ff007a0c */ /* 0x000fda0003f05300 */
[----:B------:R-:W-:Y:S05]  /*0200*/  @!P0 BRA `(.L_x_713) ;  /* 0x0000002000008947 */ /* 0x000fea0003800000 */
[----:B------:R1:W5:Y:S01]  /*0210*/  LDG.E R4, [R4.64] ;  /* 0x0000000e04047981 */ /* 0x000362000c1e1900 */
[----:B------:R-:W-:Y:S05]  /*0220*/  BRA `(.L_x_714) ;  /* 0x0000009000007947 */ /* 0x000fea0003800000 */
.L_x_713:
        /* <DEDUP_REMOVED lines=8> */
.L_x_715:
[----:B------:R-:W-:Y:S02]  /*02b0*/  MOV R4, c[0x0][0x3a4] ;  /* 0x0000e90000047a02 */ /* 0x000fe40000000f00 */
.L_x_714:
[----:B------:R-:W-:-:S05]  /*02c0*/  IMAD R3, R2, 0x50, RZ ;  /* 0x0000005002037824 */ /* 0x000fca00078e02ff */
[----:B-----5:R-:W-:-:S04]  /*02d0*/  ISETP.GE.AND P0, PT, R3, R4, PT ;  /* 0x000000040300720c */ /* 0x020fc80003f06270 */
[----:B------:R-:W-:-:S04]  /*02e0*/  SEL R239, R239, 0xffffffff, !P0 ;  /* 0xffffffffefef7807 */ /* 0x000fc80004000000 */
.L_x_712:
        /* <DEDUP_REMOVED lines=9> */
[----:B------:R-:W2:Y:S02]  /*0380*/  @P3 LDG.E R4, [R14.64] ;  /* 0x0000000e0e043981 */ /* 0x000ea4000c1e1900 */
[----:B------:R-:W-:-:S04]  /*0390*/  @P0 IMAD.WIDE R8, R239, R10, c[0x0][0x2d8] ;  /* 0x0000b600ef080625 */ /* 0x000fc800078e020a */
[----:B-1----:R-:W-:Y:S01]  /*03a0*/  IMAD.MOV.U32 R5, RZ, RZ, RZ ;  /* 0x000000ffff057224 */ /* 0x002fe200078e00ff */
[----:B------:R-:W3:Y:S01]  /*03b0*/  @P0 LDG.E R6, [R8.64] ;  /* 0x0000000e08060981 */ /* 0x000ee2000c1e1900 */
[----:B------:R-:W-:Y:S02]  /*03c0*/  IMAD.MOV.U32 R7, RZ, RZ, RZ ;  /* 0x000000ffff077224 */ /* 0x000fe400078e00ff */
[C---:B------:R-:W-:Y:S02]  /*03d0*/  IMAD.WIDE R12, R239.reuse, R10, c[0x0][0x2d0] ;  /* 0x0000b400ef0c7625 */ /* 0x040fe400078e020a */
[----:B------:R1:W5:Y:S04]  /*03e0*/  @P3 LDG.E R5, [R14.64] ;  /* 0x0000000e0e053981 */ /* 0x000368000c1e1900 */
[----:B------:R1:W5:Y:S01]  /*03f0*/  @P2 LDG.E R7, [R12.64] ;  /* 0x0000000e0c072981 */ /* 0x000362000c1e1900 */
[----:B------:R-:W-:Y:S01]  /*0400*/  ULDC UR12, c[0x0][0x168] ;  /* 0x00005a00000c7ab9 */ /* 0x000fe20000000800 */
[----:B--2---:R-:W-:-:S05]  /*0410*/  @P3 IMAD R4, R239, 0x40, R4 ;  /* 0x00000040ef043824 */ /* 0x004fca00078e0204 */
[----:B------:R-:W-:Y:S01]  /*0420*/  @P3 SHF.R.S32.HI R3, RZ, 0x1f, R4 ;  /* 0x0000001fff033819 */ /* 0x000fe20000011404 */
[----:B---3--:R1:W2:Y:S03]  /*0430*/  @P0 R2UR UR12, R6 ;  /* 0x00000000060c03c2 */ /* 0x0082a600000e0000 */
[----:B------:R-:W-:Y:S01]  /*0440*/  @P3 LEA.HI R3, R3, R4, RZ, 0x6 ;  /* 0x0000000403033211 */ /* 0x000fe200078f30ff */
[----:B------:R-:W-:-:S03]  /*0450*/  IMAD.MOV.U32 R4, RZ, RZ, RZ ;  /* 0x000000ffff047224 */ /* 0x000fc600078e00ff */
[----:B------:R-:W-:Y:S01]  /*0460*/  @P3 LOP3.LUT R4, R3, 0xffffffc0, RZ, 0xc0, !PT ;  /* 0xffffffc003043812 */ /* 0x000fe200078ec0ff */
[----:B------:R-:W-:Y:S01]  /*0470*/  IMAD.MOV.U32 R3, RZ, RZ, c[0x0][0x198] ;  /* 0x00006600ff037624 */ /* 0x000fe200078e00ff */
[----:B-12---:R-:W-:Y:S05]  /*0480*/  @P0 BRA `(.L_x_716) ;  /* 0x0000006000000947 */ /* 0x006fea0003800000 */
[----:B------:R-:W-:Y:S05]  /*0490*/  @!P3 BRA `(.L_x_716) ;  /* 0x000000500000b947 */ /* 0x000fea0003800000 */
[----:B------:R-:W2:Y:S04]  /*04a0*/  LDG.E R8, [R14.64] ;  /* 0x0000000e0e087981 */ /* 0x000ea8000c1e1900 */
[----:B------:R-:W3:Y:S01]  /*04b0*/  LDG.E R6, [R14.64+0x4] ;  /* 0x0000040e0e067981 */ /* 0x000ee2000c1e1900 */
[----:B--2---:R-:W1:Y:S08]  /*04c0*/  R2UR UR12, R8 ;  /* 0x00000000080c73c2 */ /* 0x004e7000000e0000 */
[----:B---3--:R-:W1:Y:S02]  /*04d0*/  R2UR UR4, R6 ;  /* 0x00000000060473c2 */ /* 0x008e6400000e0000 */
[----:B-1----:R-:W-:-:S06]  /*04e0*/  UIADD3 UR12, -UR12, UR4, URZ ;  /* 0x000000040c0c7290 */ /* 0x002fcc000fffe13f */
.L_x_716:
[----:B------:R-:W-:-:S04]  /*04f0*/  ISETP.NE.U32.AND P0, PT, RZ, c[0x0][0x2e0], PT ;  /* 0x0000b800ff007a0c */ /* 0x000fc80003f05070 */
[----:B------:R-:W-:-:S13]  /*0500*/  ISETP.NE.AND.EX P0, PT, RZ, c[0x0][0x2e4], PT, P0 ;  /* 0x0000b900ff007a0c */ /* 0x000fda0003f05300 */
[----:B------:R-:W-:Y:S05]  /*0510*/  @!P0 BRA `(.L_x_717) ;  /* 0x0000003000008947 */ /* 0x000fea0003800000 */
[----:B------:R-:W-:-:S05]  /*0520*/  IMAD.WIDE R10, R239, R10, c[0x0][0x2e0] ;  /* 0x0000b800ef0a7625 */ /* 0x000fca00078e020a */
[----:B------:R1:W5:Y:S01]  /*0530*/  LDG.E R3, [R10.64] ;  /* 0x0000000e0a037981 */ /* 0x000362000c1e1900 */
[----:B------:R-:W-:Y:S05]  /*0540*/  BRA `(.L_x_718) ;  /* 0x0000004000007947 */ /* 0x000fea0003800000 */
.L_x_717:
[----:B------:R-:W-:Y:S05]  /*0550*/  @!P2 BRA `(.L_x_718) ;  /* 0x000000300000a947 */ /* 0x000fea0003800000 */
[----:B------:R-:W2:Y:S04]  /*0560*/  LDG.E R3, [R12.64] ;  /* 0x0000000e0c037981 */ /* 0x000ea8000c1e1900 */
[----:B------:R-:W2:Y:S02]  /*0570*/  LDG.E R6, [R12.64+0x4] ;  /* 0x0000040e0c067981 */ /* 0x000ea4000c1e1900 */
[----:B--2---:R-:W-:Y:S02]  /*0580*/  IADD3 R3, -R3, R6, RZ ;  /* 0x0000000603037210 */ /* 0x004fe40007ffe1ff */
.L_x_718:
        /* <DEDUP_REMOVED lines=66> */
[----:B------:R-:W-:Y:S01]  /*09b0*/  IMAD.SHL.U32 R9, R232, 0x4, RZ ;  /* 0x00000004e8097824 */ /* 0x000fe200078e00ff */
[----:B------:R-:W-:Y:S01]  /*09c0*/  SHF.R.S32.HI R13, RZ, 0x1f, R0 ;  /* 0x0000001fff0d7819 */ /* 0x000fe20000011400 */
[----:B-1----:R-:W-:Y:S01]  /*09d0*/  IMAD R11, R4, 0xc0, RZ ;  /* 0x000000c0040b7824 */ /* 0x002fe200078e02ff */
[----:B------:R-:W-:Y:S01]  /*09e0*/  ISETP.NE.AND P1, PT, R6, 0x1, PT ;  /* 0x000000010600780c */ /* 0x000fe20003f25270 */
[----:B------:R-:W-:Y:S01]  /*09f0*/  UMOV UR6, 0x5 ;  /* 0x0000000500067882 */ /* 0x000fe20000000000 */
[----:B------:R-:W-:Y:S01]  /*0a00*/  SHF.R.S32.HI R6, RZ, 0x1f, R4 ;  /* 0x0000001fff067819 */ /* 0x000fe20000011404 */
[----:B------:R-:W-:Y:S01]  /*0a10*/  IMAD R17, R13, c[0x0][0x288], RZ ;  /* 0x0000a2000d117a24 */ /* 0x000fe200078e02ff */
[----:B------:R-:W-:Y:S01]  /*0a20*/  IADD3 R28, P0, R9, R4, RZ ;  /* 0x00000004091c7210 */ /* 0x000fe20007f1e0ff */
[----:B------:R-:W-:Y:S01]  /*0a30*/  ULDC.64 UR4, c[0x0][0x1d8] ;  /* 0x0000760000047ab9 */ /* 0x000fe20000000a00 */
[----:B------:R-:W-:Y:S01]  /*0a40*/  SEL R240, R239, RZ, !P3 ;  /* 0x000000ffeff07207 */ /* 0x000fe20005800000 */
[----:B------:R-:W-:Y:S01]  /*0a50*/  USHF.L.U64.HI UR5, UR4, UR6, UR5 ;  /* 0x0000000604057299 */ /* 0x000fe20008010205 */
[----:B------:R-:W-:Y:S01]  /*0a60*/  LEA.HI.X.SX32 R29, R9, R6, 0x1, P0 ;  /* 0x00000006091d7211 */ /* 0x000fe200000f0eff */
[----:B------:R-:W-:Y:S01]  /*0a70*/  IMAD.MOV.U32 R9, RZ, RZ, R0 ;  /* 0x000000ffff097224 */ /* 0x000fe200078e0000 */
[----:B------:R-:W-:Y:S01]  /*0a80*/  SHF.R.S32.HI R6, RZ, 0x1f, R232 ;  /* 0x0000001fff067819 */ /* 0x000fe200000114e8 */
[----:B------:R-:W-:Y:S01]  /*0a90*/  USHF.L.U32 UR4, UR4, 0x5, URZ ;  /* 0x0000000504047899 */ /* 0x000fe2000800063f */
[-C--:B------:R-:W-:Y:S01]  /*0aa0*/  IADD3 R26, P0, R11, R232.reuse, RZ ;  /* 0x000000e80b1a7210 */ /* 0x080fe20007f1e0ff */
[C---:B------:R-:W-:Y:S01]  /*0ab0*/  @P1 IMAD.HI.U32 R4, R0.reuse, c[0x0][0x24c], RZ ;  /* 0x0000930000041a27 */ /* 0x040fe200078e00ff */
[----:B------:R-:W-:Y:S01]  /*0ac0*/  ULDC.64 UR8, c[0x0][0x178] ;  /* 0x00005e0000087ab9 */ /* 0x000fe20000000a00 */
[----:B------:R-:W-:Y:S01]  /*0ad0*/  LEA.HI R227, R19, R232, RZ, 0x7 ;  /* 0x000000e813e37211 */ /* 0x000fe200078f38ff */
[----:B------:R-:W-:Y:S01]  /*0ae0*/  USHF.L.U32 UR11, UR8, 0x5, URZ ;  /* 0x00000005080b7899 */ /* 0x000fe2000800063f */
[----:B------:R-:W-:Y:S01]  /*0af0*/  LEA.HI.X.SX32 R27, R11, R6, 0x1, P0 ;  /* 0x000000060b1b7211 */ /* 0x000fe200000f0eff */
[----:B------:R-:W-:Y:S01]  /*0b00*/  IMAD R11, R13, c[0x0][0x270], RZ ;  /* 0x00009c000d0b7a24 */ /* 0x000fe200078e02ff */
[----:B------:R-:W-:Y:S01]  /*0b10*/  LEA.HI R6, R19, R232, RZ, 0x3 ;  /* 0x000000e813067211 */ /* 0x000fe200078f18ff */
[C---:B------:R-:W-:Y:S01]  /*0b20*/  IMAD.WIDE.U32 R14, R0.reuse, c[0x0][0x270], R28 ;  /* 0x00009c00000e7a25 */ /* 0x040fe200078e001c */
[----:B------:R-:W-:Y:S01]  /*0b30*/  @P1 SHF.R.U32.HI R9, RZ, c[0x0][0x250], R4 ;  /* 0x00009400ff091a19 */ /* 0x000fe20000011604 */
[----:B------:R-:W-:Y:S01]  /*0b40*/  USHF.L.U32 UR10, UR11, 0x1, URZ ;  /* 0x000000010b0a7899 */ /* 0x000fe2000800063f */
[----:B------:R-:W-:Y:S01]  /*0b50*/  SHF.R.S32.HI R238, RZ, 0x3, R6 ;  /* 0x00000003ffee7819 */ /* 0x000fe20000011406 */
[----:B------:R-:W-:Y:S01]  /*0b60*/  IMAD R30, R0, c[0x0][0x274], R11 ;  /* 0x00009d00001e7a24 */ /* 0x000fe200078e020b */
[----:B------:R-:W-:Y:S01]  /*0b70*/  LOP3.LUT R21, R6, 0xfffffff8, RZ, 0xc0, !PT ;  /* 0xfffffff806157812 */ /* 0x000fe200078ec0ff */
[----:B------:R-:W-:Y:S01]  /*0b80*/  IMAD.WIDE.U32 R28, R0, c[0x0][0x288], R28 ;  /* 0x0000a200001c7a25 */ /* 0x000fe200078e001c */
[----:B------:R-:W-:Y:S01]  /*0b90*/  SHF.R.S32.HI R8, RZ, 0x1f, R238 ;  /* 0x0000001fff087819 */ /* 0x000fe200000114ee */
[----:B------:R-:W-:Y:S01]  /*0ba0*/  CS2R R170, SRZ ;  /* 0x0000000000aa7805 */ /* 0x000fe2000001ff00 */
[----:B-----5:R-:W-:Y:S01]  /*0bb0*/  IADD3 R20, P0, R238, R7, RZ ;  /* 0x00000007ee147210 */ /* 0x020fe20007f1e0ff */
[----:B------:R-:W-:Y:S01]  /*0bc0*/  IMAD.IADD R4, R232, 0x1, -R21 ;  /* 0x00000001e8047824 */ /* 0x000fe200078e0a15 */
[C---:B------:R-:W-:Y:S01]  /*0bd0*/  IADD3 R11, P1, R238.reuse, R5, RZ ;  /* 0x00000005ee0b7210 */ /* 0x040fe20007f3e0ff */
[----:B------:R-:W-:Y:S01]  /*0be0*/  IMAD.IADD R31, R15, 0x1, R30 ;  /* 0x000000010f1f7824 */ /* 0x000fe200078e021e */
[-C--:B------:R-:W-:Y:S01]  /*0bf0*/  LEA.HI.X.SX32 R21, R7, R8.reuse, 0x1, P0 ;  /* 0x0000000807157211 */ /* 0x080fe200000f0eff */
[----:B------:R-:W-:Y:S01]  /*0c00*/  IMAD.SHL.U32 R7, R238, 0x40, RZ ;  /* 0x00000040ee077824 */ /* 0x000fe200078e00ff */
[----:B------:R-:W-:Y:S01]  /*0c10*/  SHF.R.S32.HI R32, RZ, 0x1f, R9 ;  /* 0x0000001fff207819 */ /* 0x000fe20000011409 */
[----:B------:R-:W-:Y:S01]  /*0c20*/  IMAD.SHL.U32 R24, R4, 0x8, RZ ;  /* 0x0000000804187824 */ /* 0x000fe200078e00ff */
[----:B------:R-:W-:Y:S01]  /*0c30*/  LEA.HI.X.SX32 R12, R5, R8, 0x1, P1 ;  /* 0x00000008050c7211 */ /* 0x000fe200008f0eff */
[----:B------:R-:W-:Y:S01]  /*0c40*/  IMAD R5, R0, c[0x0][0x28c], R17 ;  /* 0x0000a30000057a24 */ /* 0x000fe200078e0211 */
[----:B------:R-:W-:Y:S01]  /*0c50*/  LOP3.LUT R7, R7, 0x1c0, RZ, 0xc0, !PT ;  /* 0x000001c007077812 */ /* 0x000fe200078ec0ff */
[C---:B------:R-:W-:Y:S01]  /*0c60*/  IMAD R34, R32.reuse, c[0x0][0x1e0], RZ ;  /* 0x0000780020227a24 */ /* 0x040fe200078e02ff */
[--C-:B------:R-:W-:Y:S01]  /*0c70*/  SHF.R.S32.HI R25, RZ, 0x1f, R24.reuse ;  /* 0x0000001fff197819 */ /* 0x100fe20000011418 */
[----:B------:R-:W-:Y:S01]  /*0c80*/  IMAD.IADD R29, R29, 0x1, R5 ;  /* 0x000000011d1d7824 */ /* 0x000fe200078e0205 */
[----:B------:R-:W-:Y:S01]  /*0c90*/  LOP3.LUT R5, R7, 0x38, R24, 0xf8, !PT ;  /* 0x0000003807057812 */ /* 0x000fe200078ef818 */
[----:B------:R-:W-:Y:S01]  /*0ca0*/  IMAD R32, R32, c[0x0][0x1b0], RZ ;  /* 0x00006c0020207a24 */ /* 0x000fe200078e02ff */
[----:B------:R-:W-:Y:S01]  /*0cb0*/  SHF.R.U32.HI R234, RZ, 0x3, R7 ;  /* 0x00000003ffea7819 */ /* 0x000fe20000011607 */
[----:B------:R-:W-:Y:S01]  /*0cc0*/  IMAD.MOV.U32 R30, RZ, RZ, R14 ;  /* 0x000000ffff1e7224 */ /* 0x000fe200078e000e */
[----:B------:R-:W-:Y:S01]  /*0cd0*/  SHF.R.S32.HI R8, RZ, 0x1f, R239 ;  /* 0x0000001fff087819 */ /* 0x000fe200000114ef */
[----:B------:R-:W-:Y:S01]  /*0ce0*/  IMAD R32, R9, c[0x0][0x1b4], R32 ;  /* 0x00006d0009207a24 */ /* 0x000fe200078e0220 */
[----:B------:R-:W-:Y:S01]  /*0cf0*/  LOP3.LUT R234, R5, R234, RZ, 0x3c, !PT ;  /* 0x000000ea05ea7212 */ /* 0x000fe200078e3cff */
[C---:B------:R-:W-:Y:S01]  /*0d00*/  IMAD.WIDE.U32 R14, R9.reuse, c[0x0][0x1b0], R24 ;  /* 0x00006c00090e7a25 */ /* 0x040fe200078e0018 */
[C---:B------:R-:W-:Y:S01]  /*0d10*/  SEL R5, R8.reuse, RZ, !P2 ;  /* 0x000000ff08057207 */ /* 0x040fe20005000000 */
[----:B------:R-:W-:Y:S01]  /*0d20*/  CS2R R168, SRZ ;  /* 0x0000000000a87805 */ /* 0x000fe2000001ff00 */
[----:B------:R-:W-:Y:S01]  /*0d30*/  SEL R8, R8, RZ, !P3 ;  /* 0x000000ff08087207 */ /* 0x000fe20005800000 */
[C---:B------:R-:W-:Y:S01]  /*0d40*/  IMAD R34, R9.reuse, c[0x0][0x1e4], R34 ;  /* 0x0000790009227a24 */ /* 0x040fe200078e0222 */
[----:B------:R-:W-:Y:S01]  /*0d50*/  IADD3 R10, R24, 0x40, RZ ;  /* 0x00000040180a7810 */ /* 0x000fe20007ffe0ff */
[----:B------:R-:W-:Y:S01]  /*0d60*/  IMAD.WIDE.U32 R16, R9, c[0x0][0x1e0], R24 ;  /* 0x0000780009107a25 */ /* 0x000fe200078e0018 */
[----:B------:R-:W-:Y:S01]  /*0d70*/  SHF.R.S32.HI R227, RZ, 0x7, R227 ;  /* 0x00000007ffe37819 */ /* 0x000fe200000114e3 */
[----:B------:R-:W-:Y:S01]  /*0d80*/  CS2R R166, SRZ ;  /* 0x0000000000a67805 */ /* 0x000fe2000001ff00 */
[----:B------:R-:W-:Y:S01]  /*0d90*/  ISETP.GE.AND P3, PT, R10, c[0x0][0x1cc], PT ;  /* 0x000073000a007a0c */ /* 0x000fe20003f66270 */
[----:B------:R-:W-:Y:S01]  /*0da0*/  IMAD.IADD R33, R15, 0x1, R32 ;  /* 0x000000010f217824 */ /* 0x000fe200078e0220 */
[----:B------:R-:W-:Y:S01]  /*0db0*/  LEA.HI R230, R227, R227, RZ, 0x1 ;  /* 0x000000e3e3e67211 */ /* 0x000fe200078f08ff */
[----:B------:R-:W-:Y:S01]  /*0dc0*/  IMAD.MOV.U32 R32, RZ, RZ, R14 ;  /* 0x000000ffff207224 */ /* 0x000fe200078e000e */
[----:B------:R-:W-:Y:S01]  /*0dd0*/  SEL R14, R239, RZ, !P2 ;  /* 0x000000ffef0e7207 */ /* 0x000fe20005000000 */
[----:B------:R-:W-:Y:S01]  /*0de0*/  IMAD.IADD R35, R17, 0x1, R34 ;  /* 0x0000000111237824 */ /* 0x000fe200078e0222 */
[----:B------:R-:W-:Y:S01]  /*0df0*/  LOP3.LUT R230, R230, 0xfffffffe, RZ, 0xc0, !PT ;  /* 0xfffffffee6e67812 */ /* 0x000fe200078ec0ff */
[----:B------:R-:W-:Y:S01]  /*0e00*/  IMAD.MOV.U32 R34, RZ, RZ, R16 ;  /* 0x000000ffff227224 */ /* 0x000fe200078e0010 */
[----:B------:R-:W-:Y:S01]  /*0e10*/  CS2R R164, SRZ ;  /* 0x0000000000a47805 */ /* 0x000fe2000001ff00 */
[C---:B------:R-:W-:Y:S01]  /*0e20*/  IMAD R15, R5.reuse, c[0x0][0x1e8], RZ ;  /* 0x00007a00050f7a24 */ /* 0x040fe200078e02ff */
[----:B------:R-:W-:Y:S01]  /*0e30*/  CS2R R162, SRZ ;  /* 0x0000000000a27805 */ /* 0x000fe2000001ff00 */
[----:B------:R-:W-:Y:S01]  /*0e40*/  IMAD R5, R5, c[0x0][0x1b8], RZ ;  /* 0x00006e0005057a24 */ /* 0x000fe200078e02ff */
[----:B------:R-:W-:Y:S01]  /*0e50*/  CS2R R160, SRZ ;  /* 0x0000000000a07805 */ /* 0x000fe2000001ff00 */
[C---:B------:R-:W-:Y:S01]  /*0e60*/  IMAD R7, R8.reuse, c[0x0][0x278], RZ ;  /* 0x00009e0008077a24 */ /* 0x040fe200078e02ff */
[----:B------:R-:W-:Y:S01]  /*0e70*/  CS2R R158, SRZ ;  /* 0x00000000009e7805 */ /* 0x000fe2000001ff00 */
[----:B------:R-:W-:Y:S01]  /*0e80*/  IMAD R9, R8, c[0x0][0x290], RZ ;  /* 0x0000a40008097a24 */ /* 0x000fe200078e02ff */
[----:B------:R-:W-:Y:S01]  /*0e90*/  CS2R R156, SRZ ;  /* 0x00000000009c7805 */ /* 0x000fe2000001ff00 */
[C---:B------:R-:W-:Y:S01]  /*0ea0*/  IMAD R16, R14.reuse, c[0x0][0x1ec], R15 ;  /* 0x00007b000e107a24 */ /* 0x040fe200078e020f */
[----:B------:R-:W-:Y:S01]  /*0eb0*/  CS2R R154, SRZ ;  /* 0x00000000009a7805 */ /* 0x000fe2000001ff00 */
[----:B------:R-:W-:Y:S01]  /*0ec0*/  IMAD.WIDE.U32 R34, R14, c[0x0][0x1e8], R34 ;  /* 0x00007a000e227a25 */ /* 0x000fe200078e0022 */
[----:B------:R-:W-:Y:S01]  /*0ed0*/  CS2R R152, SRZ ;  /* 0x0000000000987805 */ /* 0x000fe2000001ff00 */
[----:B------:R-:W-:Y:S01]  /*0ee0*/  CS2R R150, SRZ ;  /* 0x0000000000967805 */ /* 0x000fe2000001ff00 */
[----:B------:R-:W-:Y:S01]  /*0ef0*/  CS2R R148, SRZ ;  /* 0x0000000000947805 */ /* 0x000fe2000001ff00 */
[----:B------:R-:W-:Y:S01]  /*0f00*/  IMAD.WIDE R20, R2, 0x50, R20 ;  /* 0x0000005002147825 */ /* 0x000fe200078e0214 */
[----:B------:R-:W-:Y:S01]  /*0f10*/  CS2R R146, SRZ ;  /* 0x0000000000927805 */ /* 0x000fe2000001ff00 */
[----:B------:R-:W-:Y:S01]  /*0f20*/  CS2R R144, SRZ ;  /* 0x0000000000907805 */ /* 0x000fe2000001ff00 */
[----:B------:R-:W-:Y:S01]  /*0f30*/  CS2R R142, SRZ ;  /* 0x00000000008e7805 */ /* 0x000fe2000001ff00 */
[C---:B------:R-:W-:Y:S01]  /*0f40*/  IMAD R7, R240.reuse, c[0x0][0x27c], R7 ;  /* 0x00009f00f0077a24 */ /* 0x040fe200078e0207 */
[----:B------:R-:W-:Y:S01]  /*0f50*/  CS2R R140, SRZ ;  /* 0x00000000008c7805 */ /* 0x000fe2000001ff00 */
[----:B------:R-:W-:Y:S01]  /*0f60*/  IMAD R9, R240, c[0x0][0x294], R9 ;  /* 0x0000a500f0097a24 */ /* 0x000fe200078e0209 */
[----:B------:R-:W-:Y:S01]  /*0f70*/  CS2R R138, SRZ ;  /* 0x00000000008a7805 */ /* 0x000fe2000001ff00 */
[----:B------:R-:W-:Y:S01]  /*0f80*/  IMAD R22, R14, c[0x0][0x1bc], R5 ;  /* 0x00006f000e167a24 */ /* 0x000fe200078e0205 */
[----:B------:R-:W-:Y:S01]  /*0f90*/  CS2R R136, SRZ ;  /* 0x0000000000887805 */ /* 0x000fe2000001ff00 */
[----:B------:R-:W-:Y:S01]  /*0fa0*/  IMAD.IADD R17, R35, 0x1, R16 ;  /* 0x0000000123117824 */ /* 0x000fe200078e0210 */
[----:B------:R-:W-:Y:S01]  /*0fb0*/  CS2R R134, SRZ ;  /* 0x0000000000867805 */ /* 0x000fe2000001ff00 */
[C---:B------:R-:W-:Y:S01]  /*0fc0*/  IMAD.WIDE.U32 R30, R240.reuse, c[0x0][0x278], R30 ;  /* 0x00009e00f01e7a25 */ /* 0x040fe200078e001e */
[----:B------:R-:W-:Y:S01]  /*0fd0*/  CS2R R132, SRZ ;  /* 0x0000000000847805 */ /* 0x000fe2000001ff00 */
[----:B------:R-:W-:Y:S01]  /*0fe0*/  CS2R R130, SRZ ;  /* 0x0000000000827805 */ /* 0x000fe2000001ff00 */
[----:B------:R-:W-:Y:S01]  /*0ff0*/  CS2R R128, SRZ ;  /* 0x0000000000807805 */ /* 0x000fe2000001ff00 */
[----:B------:R-:W-:Y:S01]  /*1000*/  IMAD.WIDE.U32 R28, R240, c[0x0][0x290], R28 ;  /* 0x0000a400f01c7a25 */ /* 0x000fe200078e001c */
[----:B------:R-:W-:Y:S01]  /*1010*/  LEA R244, P1, R30, c[0x0][0x258], 0x2 ;  /* 0x000096001ef47a11 */ /* 0x000fe200078210ff */
[----:B------:R-:W-:Y:S01]  /*1020*/  CS2R R126, SRZ ;  /* 0x00000000007e7805 */ /* 0x000fe2000001ff00 */
[----:B------:R-:W-:Y:S01]  /*1030*/  CS2R R124, SRZ ;  /* 0x00000000007c7805 */ /* 0x000fe2000001ff00 */
[----:B------:R-:W-:Y:S01]  /*1040*/  IMAD.MOV.U32 R16, RZ, RZ, R34 ;  /* 0x000000ffff107224 */ /* 0x000fe200078e0022 */
[----:B------:R-:W-:Y:S01]  /*1050*/  LEA R242, P0, R28, c[0x0][0x280], 0x2 ;  /* 0x0000a0001cf27a11 */ /* 0x000fe200078010ff */
[----:B------:R-:W-:Y:S01]  /*1060*/  IMAD R5, R21, c[0x0][0x1d8], RZ ;  /* 0x0000760015057a24 */ /* 0x000fe200078e02ff */
[----:B------:R-:W-:Y:S01]  /*1070*/  CS2R R122, SRZ ;  /* 0x00000000007a7805 */ /* 0x000fe2000001ff00 */
[----:B------:R-:W-:Y:S01]  /*1080*/  IMAD.IADD R7, R31, 0x1, R7 ;  /* 0x000000011f077824 */ /* 0x000fe200078e0207 */
[----:B------:R-:W-:Y:S01]  /*1090*/  CS2R R120, SRZ ;  /* 0x0000000000787805 */ /* 0x000fe2000001ff00 */
[----:B------:R-:W-:Y:S01]  /*10a0*/  IMAD.IADD R9, R29, 0x1, R9 ;  /* 0x000000011d097824 */ /* 0x000fe200078e0209 */
[----:B------:R-:W-:Y:S01]  /*10b0*/  CS2R R118, SRZ ;  /* 0x0000000000767805 */ /* 0x000fe2000001ff00 */
[----:B------:R-:W-:Y:S01]  /*10c0*/  IMAD R5, R20, c[0x0][0x1dc], R5 ;  /* 0x0000770014057a24 */ /* 0x000fe200078e0205 */
[----:B------:R-:W-:Y:S01]  /*10d0*/  LEA.HI.X R245, R30, c[0x0][0x25c], R7, 0x2, P1 ;  /* 0x000097001ef57a11 */ /* 0x000fe200008f1407 */
[----:B------:R-:W-:Y:S01]  /*10e0*/  IMAD.WIDE.U32 R16, R20, c[0x0][0x1d8], R16 ;  /* 0x0000760014107a25 */ /* 0x000fe200078e0010 */
[----:B------:R-:W-:Y:S01]  /*10f0*/  LEA.HI.X R243, R28, c[0x0][0x284], R9, 0x2, P0 ;  /* 0x0000a1001cf37a11 */ /* 0x000fe200000f1409 */
[----:B------:R-:W-:Y:S01]  /*1100*/  CS2R R116, SRZ ;  /* 0x0000000000747805 */ /* 0x000fe2000001ff00 */
[----:B------:R-:W-:Y:S01]  /*1110*/  LEA.HI R7, R19, R232, RZ, 0x6 ;  /* 0x000000e813077211 */ /* 0x000fe200078f30ff */
[----:B------:R-:W-:Y:S01]  /*1120*/  IMAD.IADD R5, R17, 0x1, R5 ;  /* 0x0000000111057824 */ /* 0x000fe200078e0205 */
[----:B------:R-:W-:Y:S01]  /*1130*/  LEA R30, P0, R16, c[0x0][0x1c0], 0x1 ;  /* 0x00007000101e7a11 */ /* 0x000fe200078008ff */
[----:B------:R-:W-:Y:S01]  /*1140*/  IMAD.WIDE.U32 R14, R14, c[0x0][0x1b8], R32 ;  /* 0x00006e000e0e7a25 */ /* 0x000fe200078e0020 */
[----:B------:R-:W-:Y:S01]  /*1150*/  ISETP.GE.AND P1, PT, R24, c[0x0][0x1cc], PT ;  /* 0x0000730018007a0c */ /* 0x000fe20003f26270 */
[----:B------:R-:W-:Y:S01]  /*1160*/  CS2R R114, SRZ ;  /* 0x0000000000727805 */ /* 0x000fe2000001ff00 */
[----:B------:R-:W-:Y:S01]  /*1170*/  LEA.HI.X R31, R16, c[0x0][0x1c4], R5, 0x1, P0 ;  /* 0x00007100101f7a11 */ /* 0x000fe200000f0c05 */
[----:B------:R-:W-:Y:S01]  /*1180*/  IMAD.IADD R5, R3, 0x1, -R238 ;  /* 0x0000000103057824 */ /* 0x000fe200078e0aee */
[----:B------:R-:W-:Y:S01]  /*1190*/  SHF.R.S32.HI R7, RZ, 0x6, R7 ;  /* 0x00000006ff077819 */ /* 0x000fe20000011407 */
[----:B------:R-:W-:Y:S01]  /*11a0*/  IMAD.IADD R23, R15, 0x1, R22 ;  /* 0x000000010f177824 */ /* 0x000fe200078e0216 */
[----:B------:R-:W-:Y:S01]  /*11b0*/  ISETP.GT.AND P0, PT, R232, 0x7f, PT ;  /* 0x0000007fe800780c */ /* 0x000fe20003f04270 */
[----:B------:R-:W-:Y:S01]  /*11c0*/  IMAD R5, R2, -0x50, R5 ;  /* 0xffffffb002057824 */ /* 0x000fe200078e0205 */
[----:B------:R-:W-:Y:S01]  /*11d0*/  IADD3 R9, R24, 0x80, RZ ;  /* 0x0000008018097810 */ /* 0x000fe20007ffe0ff */
[----:B------:R-:W-:Y:S01]  /*11e0*/  IMAD.MOV.U32 R22, RZ, RZ, R14 ;  /* 0x000000ffff167224 */ /* 0x000fe200078e000e */
[----:B------:R-:W-:Y:S01]  /*11f0*/  CS2R R112, SRZ ;  /* 0x0000000000707805 */ /* 0x000fe2000001ff00 */
[----:B------:R-:W-:Y:S01]  /*1200*/  IMAD.MOV.U32 R14, RZ, RZ, c[0x0][0x1d8] ;  /* 0x00007600ff0e7624 */ /* 0x000fe200078e00ff */
[----:B------:R-:W-:Y:S01]  /*1210*/  ISETP.LT.OR P2, PT, R5, 0x1, P1 ;  /* 0x000000010500780c */ /* 0x000fe20000f41670 */
[----:B------:R-:W-:Y:S01]  /*1220*/  IMAD.MOV.U32 R15, RZ, RZ, c[0x0][0x1dc] ;  /* 0x00007700ff0f7624 */ /* 0x000fe200078e00ff */
[----:B------:R-:W-:Y:S01]  /*1230*/  ISETP.GE.AND P5, PT, R9, c[0x0][0x1cc], PT ;  /* 0x0000730009007a0c */ /* 0x000fe20003fa6270 */
[----:B------:R-:W-:Y:S01]  /*1240*/  IMAD R234, R7, 0x200, R234 ;  /* 0x0000020007ea7824 */ /* 0x000fe200078e02ea */
[----:B------:R-:W-:Y:S01]  /*1250*/  LEA R28, P4, R14, R30, 0x6 ;  /* 0x0000001e0e1c7211 */ /* 0x000fe200078830ff */
[----:B------:R-:W-:Y:S01]  /*1260*/  IMAD R16, R21, c[0x0][0x1a8], RZ ;  /* 0x00006a0015107a24 */ /* 0x000fe200078e02ff */
[C---:B------:R-:W-:Y:S01]  /*1270*/  ISETP.LT.OR P6, PT, R5.reuse, 0x1, P3 ;  /* 0x000000010500780c */ /* 0x040fe20001fc1670 */
[----:B------:R-:W-:Y:S01]  /*1280*/  IMAD.SHL.U32 R234, R234, 0x2, RZ ;  /* 0x00000002eaea7824 */ /* 0x000fe200078e00ff */
[----:B------:R-:W-:Y:S01]  /*1290*/  LEA.HI.X R29, R14, R31, R15, 0x6, P4 ;  /* 0x0000001f0e1d7211 */ /* 0x000fe200020f340f */
[----:B------:R-:W-:Y:S01]  /*12a0*/  IMAD.U32 R15, RZ, RZ, UR4 ;  /* 0x00000004ff0f7e24 */ /* 0x000fe2000f8e00ff */
[C---:B------:R-:W-:Y:S01]  /*12b0*/  ISETP.LT.OR P4, PT, R5.reuse, 0x1, P5 ;  /* 0x000000010500780c */ /* 0x040fe20002f81670 */
[----:B------:R-:W-:Y:S01]  /*12c0*/  IMAD.U32 R14, RZ, RZ, UR5 ;  /* 0x00000005ff0e7e24 */ /* 0x000fe2000f8e00ff */
[----:B------:R-:W-:Y:S01]  /*12d0*/  ISETP.LT.OR P1, PT, R5, 0x21, P1 ;  /* 0x000000210500780c */ /* 0x000fe20000f21670 */
[----:B------:R-:W-:Y:S01]  /*12e0*/  @!PT LDS RZ, [RZ] ;  /* 0x00000000fffff984 */ /* 0x000fe20000000800 */
[----:B------:R-:W-:Y:S01]  /*12f0*/  @!PT LDS RZ, [RZ] ;  /* 0x00000000fffff984 */ /* 0x000fe20000000800 */
[----:B------:R-:W-:Y:S01]  /*1300*/  @!PT LDS RZ, [RZ] ;  /* 0x00000000fffff984 */ /* 0x000fe20000000800 */
[----:B------:R1:W-:Y:S01]  /*1310*/  LDGSTS.E.BYPASS.LTC128B.128 [R234+0x7880], [R30.64], !P2 ;  /* 0x078800001eea7fae */ /* 0x0003e2000d101d4e */
[----:B------:R-:W-:Y:S01]  /*1320*/  @!P0 LEA R32, P2, R15, R28, 0x1 ;  /* 0x0000001c0f208211 */ /* 0x000fe200078408ff */
[C---:B------:R-:W-:Y:S01]  /*1330*/  IMAD R16, R20.reuse, c[0x0][0x1ac], R16 ;  /* 0x00006b0014107a24 */ /* 0x040fe200078e0210 */
[----:B------:R-:W-:Y:S01]  /*1340*/  ISETP.LT.OR P5, PT, R5, 0x21, P5 ;  /* 0x000000210500780c */ /* 0x000fe20002fa1670 */
[----:B------:R-:W-:Y:S01]  /*1350*/  IMAD.WIDE.U32 R20, R20, c[0x0][0x1a8], R22 ;  /* 0x00006a0014147a25 */ /* 0x000fe200078e0016 */
[----:B------:R-:W-:Y:S01]  /*1360*/  @!P0 LEA.HI.X R33, R15, R29, R14, 0x1, P2 ;  /* 0x0000001d0f218211 */ /* 0x000fe200010f0c0e */
[----:B------:R1:W-:Y:S01]  /*1370*/  LDGSTS.E.BYPASS.LTC128B.128 [R234+0xa080], [R30.64+0x80], !P6 ;  /* 0x0a0800801eea7fae */ /* 0x0003e2000f101d4e */
[C---:B------:R-:W-:Y:S01]  /*1380*/  @!P0 ISETP.GE.AND P2, PT, R5.reuse, 0x41, PT ;  /* 0x000000410500880c */ /* 0x040fe20003f46270 */
[----:B------:R-:W-:Y:S01]  /*1390*/  IMAD R14, R12, c[0x0][0x178], RZ ;  /* 0x00005e000c0e7a24 */ /* 0x000fe200078e02ff */
[----:B------:R-:W-:Y:S01]  /*13a0*/  ISETP.LT.OR P6, PT, R5, 0x21, P3 ;  /* 0x000000210500780c */ /* 0x000fe20001fc1670 */
[----:B------:R1:W-:Y:S01]  /*13b0*/  LDGSTS.E.BYPASS.LTC128B.128 [R234+0xc880], [R30.64+0x100], !P4 ;  /* 0x0c8801001eea7fae */ /* 0x0003e2000e101d4e */
[C---:B------:R-:W-:Y:S01]  /*13c0*/  @!P0 ISETP.GE.OR P4, PT, R24.reuse, c[0x0][0x1cc], !P2 ;  /* 0x0000730018008a0c */ /* 0x040fe20005786670 */
[----:B------:R-:W-:Y:S01]  /*13d0*/  IMAD R14, R11, c[0x0][0x17c], R14 ;  /* 0x00005f000b0e7a24 */ /* 0x000fe200078e020e */
[----:B------:R-:W-:Y:S01]  /*13e0*/  @!P0 ISETP.LT.OR P3, PT, R5, 0x41, P3 ;  /* 0x000000410500880c */ /* 0x000fe20001f61670 */
[----:B------:R-:W-:Y:S01]  /*13f0*/  IMAD.WIDE.U32 R22, R11, c[0x0][0x178], R24 ;  /* 0x00005e000b167a25 */ /* 0x000fe200078e0018 */
[----:B------:R-:W-:Y:S01]  /*1400*/  @!P0 ISETP.GE.OR P2, PT, R9, c[0x0][0x1cc], !P2 ;  /* 0x0000730009008a0c */ /* 0x000fe20005746670 */
[----:B------:R2:W-:Y:S01]  /*1410*/  LDGSTS.E.BYPASS.LTC128B.128 [R234+0x8880], [R28.64], !P1 ;  /* 0x088800001cea7fae */ /* 0x0005e2000c901d4e */
[----:B------:R-:W-:Y:S01]  /*1420*/  ULDC.64 UR4, c[0x0][0x1a8] ;  /* 0x00006a0000047ab9 */ /* 0x000fe20000000a00 */
[----:B------:R-:W-:Y:S01]  /*1430*/  IMAD.IADD R23, R23, 0x1, R14 ;  /* 0x0000000117177824 */ /* 0x000fe200078e020e */
[----:B------:R-:W-:Y:S01]  /*1440*/  USHF.L.U32 UR7, UR4, 0x5, URZ ;  /* 0x0000000504077899 */ /* 0x000fe2000800063f */
[----:B------:R-:W-:Y:S01]  /*1450*/  IMAD.IADD R16, R21, 0x1, R16 ;  /* 0x0000000115107824 */ /* 0x000fe200078e0210 */
[----:B------:R-:W-:Y:S01]  /*1460*/  USHF.L.U64.HI UR5, UR4, UR6, UR5 ;  /* 0x0000000604057299 */ /* 0x000fe20008010205 */
[----:B------:R2:W-:Y:S01]  /*1470*/  LDGSTS.E.BYPASS.LTC128B.128 [R234+0xb080], [R28.64+0x80], !P6 ;  /* 0x0b0800801cea7fae */ /* 0x0005e2000f101d4e */
[----:B------:R-:W-:Y:S01]  /*1480*/  ISETP.GE.AND P6, PT, R24, c[0x0][0x19c], PT ;  /* 0x0000670018007a0c */ /* 0x000fe20003fc6270 */
[----:B------:R-:W-:Y:S01]  /*1490*/  IMAD.MOV.U32 R14, RZ, RZ, c[0x0][0x1a8] ;  /* 0x00006a00ff0e7624 */ /* 0x000fe200078e00ff */
[----:B------:R-:W-:Y:S01]  /*14a0*/  CS2R R82, SRZ ;  /* 0x0000000000527805 */ /* 0x000fe2000001ff00 */
[----:B------:R2:W-:Y:S01]  /*14b0*/  LDGSTS.E.BYPASS.LTC128B.128 [R234+0xd880], [R28.64+0x100], !P5 ;  /* 0x0d8801001cea7fae */ /* 0x0005e2000e901d4e */
[----:B------:R-:W-:Y:S01]  /*14c0*/  IMAD.MOV.U32 R15, RZ, RZ, c[0x0][0x1ac] ;  /* 0x00006b00ff0f7624 */ /* 0x000fe200078e00ff */
[----:B------:R-:W-:Y:S01]  /*14d0*/  ISETP.GE.AND P5, PT, R10, c[0x0][0x19c], PT ;  /* 0x000067000a007a0c */ /* 0x000fe20003fa6270 */
[----:B------:R-:W-:Y:S01]  /*14e0*/  IMAD R17, R13, c[0x0][0x180], RZ ;  /* 0x000060000d117a24 */ /* 0x000fe200078e02ff */
[----:B------:R3:W-:Y:S01]  /*14f0*/  @!P0 LDGSTS.E.BYPASS.LTC128B.128 [R234+0x9880], [R32.64], !P4 ;  /* 0x0988000020ea8fae */ /* 0x0007e2000e101d4e */
[C---:B------:R-:W-:Y:S01]  /*1500*/  ISETP.LT.OR P4, PT, R5.reuse, 0x1, P6 ;  /* 0x000000010500780c */ /* 0x040fe20003781670 */
[----:B------:R-:W-:Y:S01]  /*1510*/  IMAD.WIDE.U32 R22, R0, c[0x0][0x180], R22 ;  /* 0x0000600000167a25 */ /* 0x000fe200078e0016 */
[----:B------:R-:W-:Y:S01]  /*1520*/  CS2R R80, SRZ ;  /* 0x0000000000507805 */ /* 0x000fe2000001ff00 */
[----:B------:R3:W-:Y:S01]  /*1530*/  @!P0 LDGSTS.E.BYPASS.LTC128B.128 [R234+0xc080], [R32.64+0x80], !P3 ;  /* 0x0c08008020ea8fae */ /* 0x0007e2000d901d4e */
[----:B------:R-:W-:Y:S01]  /*1540*/  CS2R R78, SRZ ;  /* 0x00000000004e7805 */ /* 0x000fe2000001ff00 */
[----:B------:R-:W-:Y:S01]  /*1550*/  IMAD R12, R12, c[0x0][0x208], RZ ;  /* 0x000082000c0c7a24 */ /* 0x000fe200078e02ff */
[C---:B-1----:R-:W-:Y:S01]  /*1560*/  LEA R30, P1, R20.reuse, c[0x0][0x190], 0x1 ;  /* 0x00006400141e7a11 */ /* 0x042fe200078208ff */
[----:B------:R3:W-:Y:S01]  /*1570*/  @!P0 LDGSTS.E.BYPASS.LTC128B.128 [R234+0xe880], [R32.64+0x100], !P2 ;  /* 0x0e88010020ea8fae */ /* 0x0007e2000d101d4e */
[----:B------:R-:W-:Y:S01]  /*1580*/  ISETP.LT.OR P2, PT, R5, 0x1, P5 ;  /* 0x000000010500780c */ /* 0x000fe20002f41670 */
[----:B------:R-:W-:Y:S01]  /*1590*/  IMAD R12, R11, c[0x0][0x20c], R12 ;  /* 0x000083000b0c7a24 */ /* 0x000fe200078e020c */
[----:B------:R-:W-:Y:S01]  /*15a0*/  LEA.HI.X R31, R20, c[0x0][0x194], R16, 0x1, P1 ;  /* 0x00006500141f7a11 */ /* 0x000fe200008f0c10 */
[----:B------:R-:W-:Y:S01]  /*15b0*/  IMAD R16, R0, c[0x0][0x184], R17 ;  /* 0x0000610000107a24 */ /* 0x000fe200078e0211 */
[----:B------:R-:W-:Y:S01]  /*15c0*/  LEA R20, P3, R14, R30, 0x6 ;  /* 0x0000001e0e147211 */ /* 0x000fe200078630ff */
[----:B------:R-:W-:Y:S01]  /*15d0*/  IMAD R17, R8, c[0x0][0x188], RZ ;  /* 0x0000620008117a24 */ /* 0x000fe200078e02ff */
[----:B------:R-:W-:Y:S01]  /*15e0*/  ISETP.GE.AND P1, PT, R9, c[0x0][0x19c], PT ;  /* 0x0000670009007a0c */ /* 0x000fe20003f26270 */
[----:B------:R-:W-:Y:S01]  /*15f0*/  IMAD.IADD R23, R23, 0x1, R16 ;  /* 0x0000000117177824 */ /* 0x000fe200078e0210 */
[----:B------:R-:W-:Y:S01]  /*1600*/  LEA.HI.X R21, R14, R31, R15, 0x6, P3 ;  /* 0x0000001f0e157211 */ /* 0x000fe200018f340f */
[----:B------:R1:W-:Y:S01]  /*1610*/  LDGSTS.E.BYPASS.LTC128B.128 [R234+0x80], [R30.64], !P4 ;  /* 0x000800001eea7fae */ /* 0x0003e2000e101d4e */
[C---:B------:R-:W-:Y:S01]  /*1620*/  ISETP.LT.OR P3, PT, R5.reuse, 0x1, P1 ;  /* 0x000000010500780c */ /* 0x040fe20000f61670 */
[C---:B------:R-:W-:Y:S01]  /*1630*/  IMAD R14, R240.reuse, c[0x0][0x18c], R17 ;  /* 0x00006300f00e7a24 */ /* 0x040fe200078e0211 */
[C---:B------:R-:W-:Y:S01]  /*1640*/  ISETP.LT.OR P4, PT, R5.reuse, 0x21, P6 ;  /* 0x000000210500780c */ /* 0x040fe20003781670 */
[----:B------:R-:W-:Y:S01]  /*1650*/  IMAD.WIDE.U32 R16, R240, c[0x0][0x188], R22 ;  /* 0x00006200f0107a25 */ /* 0x000fe200078e0016 */
[----:B------:R1:W-:Y:S01]  /*1660*/  LDGSTS.E.BYPASS.LTC128B.128 [R234+0x2880], [R30.64+0x80], !P2 ;  /* 0x028800801eea7fae */ /* 0x0003e2000d101d4e */
[----:B------:R-:W-:Y:S01]  /*1670*/  @!P0 ISETP.LT.OR P6, PT, R5, 0x41, P6 ;  /* 0x000000410500880c */ /* 0x000fe200037c1670 */
[----:B------:R-:W-:Y:S01]  /*1680*/  CS2R R76, SRZ ;  /* 0x00000000004c7805 */ /* 0x000fe2000001ff00 */
[----:B------:R-:W-:Y:S01]  /*1690*/  IMAD.IADD R14, R17, 0x1, R14 ;  /* 0x00000001110e7824 */ /* 0x000fe200078e020e */
[C---:B------:R-:W-:Y:S01]  /*16a0*/  LEA R250, P2, R16.reuse, c[0x0][0x160], 0x1 ;  /* 0x0000580010fa7a11 */ /* 0x040fe200078408ff */
[----:B------:R-:W-:Y:S01]  /*16b0*/  IMAD.WIDE.U32 R22, R11, c[0x0][0x208], R24 ;  /* 0x000082000b167a25 */ /* 0x000fe200078e0018 */
[----:B------:R-:W-:Y:S01]  /*16c0*/  CS2R R74, SRZ ;  /* 0x00000000004a7805 */ /* 0x000fe2000001ff00 */
[----:B------:R-:W-:Y:S01]  /*16d0*/  CS2R R72, SRZ ;  /* 0x0000000000487805 */ /* 0x000fe2000001ff00 */
[----:B------:R-:W-:Y:S01]  /*16e0*/  LEA.HI.X R251, R16, c[0x0][0x164], R14, 0x1, P2 ;  /* 0x0000590010fb7a11 */ /* 0x000fe200010f0c0e */
[----:B------:R1:W-:Y:S01]  /*16f0*/  LDGSTS.E.BYPASS.LTC128B.128 [R234+0x5080], [R30.64+0x100], !P3 ;  /* 0x050801001eea7fae */ /* 0x0003e2000d901d4e */
[----:B------:R-:W-:Y:S01]  /*1700*/  ISETP.GE.AND P3, PT, R24, c[0x0][0x16c], PT ;  /* 0x00005b0018007a0c */ /* 0x000fe20003f66270 */
[----:B------:R-:W-:Y:S01]  /*1710*/  IMAD.IADD R23, R23, 0x1, R12 ;  /* 0x0000000117177824 */ /* 0x000fe200078e020c */
[----:B------:R-:W-:Y:S01]  /*1720*/  ISETP.GE.AND P2, PT, R10, c[0x0][0x16c], PT ;  /* 0x00005b000a007a0c */ /* 0x000fe20003f46270 */
[----:B------:R4:W-:Y:S01]  /*1730*/  LDGSTS.E.BYPASS.LTC128B.128 [R234+0x1080], [R20.64], !P4 ;  /* 0x0108000014ea7fae */ /* 0x0009e2000e101d4e */
[----:B------:R-:W-:Y:S01]  /*1740*/  SEL R17, RZ, 0x1, P3 ;  /* 0x00000001ff117807 */ /* 0x000fe20001800000 */
[----:B------:R-:W-:Y:S01]  /*1750*/  IMAD.U32 R11, RZ, RZ, UR7 ;  /* 0x00000007ff0b7e24 */ /* 0x000fe2000f8e00ff */
[----:B------:R-:W-:Y:S01]  /*1760*/  ISETP.LT.OR P4, PT, R5, 0x21, P5 ;  /* 0x000000210500780c */ /* 0x000fe20002f81670 */
[----:B------:R-:W-:Y:S01]  /*1770*/  IMAD R15, R13, c[0x0][0x210], RZ ;  /* 0x000084000d0f7a24 */ /* 0x000fe200078e02ff */
[C---:B------:R-:W-:Y:S01]  /*1780*/  ISETP.LT.OR P3, PT, R5.reuse, 0x21, P1 ;  /* 0x000000210500780c */ /* 0x040fe20000f61670 */
[C---:B------:R-:W-:Y:S01]  /*1790*/  IMAD.WIDE.U32 R22, R0.reuse, c[0x0][0x210], R22 ;  /* 0x0000840000167a25 */ /* 0x040fe200078e0016 */
[C---:B------:R-:W-:Y:S01]  /*17a0*/  @!P0 ISETP.LT.OR P5, PT, R5.reuse, 0x41, P5 ;  /* 0x000000410500880c */ /* 0x040fe20002fa1670 */
[----:B------:R-:W-:Y:S01]  /*17b0*/  USHF.L.U64.HI UR7, UR8, UR6, UR9 ;  /* 0x0000000608077299 */ /* 0x000fe20008010209 */
[----:B------:R-:W-:Y:S01]  /*17c0*/  @!P0 ISETP.LT.OR P1, PT, R5, 0x41, P1 ;  /* 0x000000410500880c */ /* 0x000fe20000f21670 */
[----:B------:R-:W-:Y:S01]  /*17d0*/  IMAD R15, R0, c[0x0][0x214], R15 ;  /* 0x00008500000f7a24 */ /* 0x000fe200078e020f */
[----:B------:R-:W-:Y:S01]  /*17e0*/  SEL R5, RZ, 0xffffffff, P2 ;  /* 0xffffffffff057807 */ /* 0x000fe20001000000 */
[----:B------:R-:W-:Y:S01]  /*17f0*/  USHF.L.U64.HI UR7, UR11, 0x1, UR7 ;  /* 0x000000010b077899 */ /* 0x000fe20008010207 */
[----:B------:R-:W-:Y:S01]  /*1800*/  ISETP.GE.AND P2, PT, R9, c[0x0][0x16c], PT ;  /* 0x00005b0009007a0c */ /* 0x000fe20003f46270 */
[----:B------:R-:W-:Y:S01]  /*1810*/  IMAD.IADD R23, R23, 0x1, R15 ;  /* 0x0000000117177824 */ /* 0x000fe200078e020f */
[----:B------:R-:W-:Y:S01]  /*1820*/  IADD3 R14, -R238, UR12, RZ ;  /* 0x0000000cee0e7c10 */ /* 0x000fe2000fffe1ff */
[----:B------:R-:W-:Y:S01]  /*1830*/  IMAD.SHL.U32 R12, R5, 0x2, RZ ;  /* 0x00000002050c7824 */ /* 0x000fe200078e00ff */
[----:B------:R4:W-:Y:S01]  /*1840*/  LDGSTS.E.BYPASS.LTC128B.128 [R234+0x3880], [R20.64+0x80], !P4 ;  /* 0x0388008014ea7fae */ /* 0x0009e2000e101d4e */
[----:B------:R-:W-:Y:S01]  /*1850*/  IMAD.U32 R5, RZ, RZ, UR5 ;  /* 0x00000005ff057e24 */ /* 0x000fe2000f8e00ff */
[----:B------:R-:W-:Y:S01]  /*1860*/  ULDC.64 UR4, c[0x0][0x208] ;  /* 0x0000820000047ab9 */ /* 0x000fe20000000a00 */
[----:B------:R-:W-:Y:S01]  /*1870*/  IMAD.WIDE.U32 R22, R240, c[0x0][0x218], R22 ;  /* 0x00008600f0167a25 */ /* 0x000fe200078e0016 */
[----:B------:R-:W-:Y:S01]  /*1880*/  LOP3.LUT R17, R12, 0x2, R17, 0xe2, !PT ;  /* 0x000000020c117812 */ /* 0x000fe200078ee211 */
[----:B------:R4:W-:Y:S01]  /*1890*/  LDGSTS.E.BYPASS.LTC128B.128 [R234+0x6080], [R20.64+0x100], !P3 ;  /* 0x0608010014ea7fae */ /* 0x0009e2000d901d4e */
[----:B------:R-:W-:Y:S01]  /*18a0*/  SEL R12, RZ, 0x4, P2 ;  /* 0x00000004ff0c7807 */ /* 0x000fe20001000000 */
[----:B------:R-:W-:Y:S01]  /*18b0*/  USHF.L.U32 UR13, UR4, 0x5, URZ ;  /* 0x00000005040d7899 */ /* 0x000fe2000800063f */
[----:B------:R-:W-:Y:S01]  /*18c0*/  @!P0 LEA R16, P2, R11, R20, 0x1 ;  /* 0x000000140b108211 */ /* 0x000fe200078408ff */
[----:B------:R-:W-:Y:S01]  /*18d0*/  USHF.L.U64.HI UR5, UR4, UR6, UR5 ;  /* 0x0000000604057299 */ /* 0x000fe20008010205 */
[----:B------:R-:W-:Y:S01]  /*18e0*/  LOP3.LUT R12, R17, R12, RZ, 0xfc, !PT ;  /* 0x0000000c110c7212 */ /* 0x000fe200078efcff */
[----:B------:R-:W-:Y:S01]  /*18f0*/  USHF.L.U32 UR11, UR13, 0x1, URZ ;  /* 0x000000010d0b7899 */ /* 0x000fe2000800063f */
[----:B------:R-:W-:Y:S01]  /*1900*/  @!P0 LEA.HI.X R17, R11, R21, R5, 0x1, P2 ;  /* 0x000000150b118211 */ /* 0x000fe200010f0c05 */
[----:B------:R-:W-:Y:S01]  /*1910*/  IMAD R5, R8, c[0x0][0x218], RZ ;  /* 0x0000860008057a24 */ /* 0x000fe200078e02ff */
[C---:B------:R-:W-:Y:S01]  /*1920*/  LOP3.LUT P4, RZ, R12.reuse, 0x1, RZ, 0xc0, !PT ;  /* 0x000000010cff7812 */ /* 0x040fe2000788c0ff */
[----:B------:R-:W-:Y:S01]  /*1930*/  USHF.L.U64.HI UR5, UR13, 0x1, UR5 ;  /* 0x000000010d057899 */ /* 0x000fe20008010205 */
[C---:B------:R-:W-:Y:S01]  /*1940*/  LOP3.LUT P3, RZ, R12.reuse, 0x2, RZ, 0xc0, !PT ;  /* 0x000000020cff7812 */ /* 0x040fe2000786c0ff */
[----:B------:R2:W-:Y:S01]  /*1950*/  @!P0 LDGSTS.E.BYPASS.LTC128B.128 [R234+0x2080], [R16.64], !P6 ;  /* 0x0208000010ea8fae */ /* 0x0005e2000f101d4e */
[----:B------:R-:W-:Y:S01]  /*1960*/  LOP3.LUT P2, RZ, R12, 0x4, RZ, 0xc0, !PT ;  /* 0x000000040cff7812 */ /* 0x000fe2000784c0ff */
[----:B------:R-:W-:Y:S01]  /*1970*/  IMAD R5, R240, c[0x0][0x21c], R5 ;  /* 0x00008700f0057a24 */ /* 0x000fe200078e0205 */
[C---:B------:R-:W-:Y:S01]  /*1980*/  ISETP.LT.OR P6, PT, R14.reuse, 0x1, !P4 ;  /* 0x000000010e00780c */ /* 0x040fe200067c1670 */
[----:B------:R2:W-:Y:S01]  /*1990*/  @!P0 LDGSTS.E.BYPASS.LTC128B.128 [R234+0x4880], [R16.64+0x80], !P5 ;  /* 0x0488008010ea8fae */ /* 0x0005e2000e901d4e */
[C---:B------:R-:W-:Y:S01]  /*19a0*/  ISETP.LT.OR P5, PT, R14.reuse, 0x1, !P3 ;  /* 0x000000010e00780c */ /* 0x040fe20005fa1670 */
[----:B------:R-:W-:Y:S01]  /*19b0*/  IMAD.IADD R5, R23, 0x1, R5 ;  /* 0x0000000117057824 */ /* 0x000fe200078e0205 */
[CC--:B------:R-:W-:Y:S01]  /*19c0*/  LEA.HI R15, R19.reuse, R232.reuse, RZ, 0x2 ;  /* 0x000000e8130f7211 */ /* 0x0c0fe200078f10ff */
[----:B------:R3:W-:Y:S01]  /*19d0*/  @!P0 LDGSTS.E.BYPASS.LTC128B.128 [R234+0x7080], [R16.64+0x100], !P1 ;  /* 0x0708010010ea8fae */ /* 0x0007e2000c901d4e */
[----:B------:R-:W-:Y:S01]  /*19e0*/  ISETP.LT.OR P1, PT, R14, 0x1, !P2 ;  /* 0x000000010e00780c */ /* 0x000fe20005721670 */
[----:B------:R-:W-:Y:S01]  /*19f0*/  IMAD R3, R2, -0x50, R3 ;  /* 0xffffffb002037824 */ /* 0x000fe200078e0203 */
[C---:B------:R-:W-:Y:S01]  /*1a00*/  LEA R248, P0, R22.reuse, c[0x0][0x1f0], 0x1 ;  /* 0x00007c0016f87a11 */ /* 0x040fe200078008ff */
[----:B------:R-:W0:Y:S01]  /*1a10*/  LDGDEPBAR ;  /* 0x00000000000079af */ /* 0x000e220000000000 */
[----:B------:R-:W-:Y:S01]  /*1a20*/  LEA.HI R2, R19, R232, RZ, 0x5 ;  /* 0x000000e813027211 */ /* 0x000fe200078f28ff */
[----:B------:R-:W-:Y:S01]  /*1a30*/  IMAD R13, R13, c[0x0][0x238], RZ ;  /* 0x00008e000d0d7a24 */ /* 0x000fe200078e02ff */
[----:B------:R-:W-:Y:S01]  /*1a40*/  LEA.HI.X R249, R22, c[0x0][0x1f4], R5, 0x1, P0 ;  /* 0x00007d0016f97a11 */ /* 0x000fe200000f0c05 */
[----:B------:R-:W-:Y:S01]  /*1a50*/  IMAD.U32 R5, RZ, RZ, UR10 ;  /* 0x0000000aff057e24 */ /* 0x000fe2000f8e00ff */
[----:B------:R3:W-:Y:S01]  /*1a60*/  LDGSTS.E.BYPASS.LTC128B.128 [R234+0xf080], [R250.64], !P6 ;  /* 0x0f080000faea7fae */ /* 0x0007e2000f101d4e */
[----:B----4-:R-:W-:Y:S01]  /*1a70*/  IMAD.U32 R21, RZ, RZ, UR11 ;  /* 0x0000000bff157e24 */ /* 0x010fe2000f8e00ff */
[----:B------:R-:W-:Y:S01]  /*1a80*/  SHF.R.S32.HI R18, RZ, 0x2, R15 ;  /* 0x00000002ff127819 */ /* 0x000fe2000001140f */
[C---:B------:R-:W-:Y:S01]  /*1a90*/  IMAD R13, R0.reuse, c[0x0][0x23c], R13 ;  /* 0x00008f00000d7a24 */ /* 0x040fe200078e020d */
[----:B------:R4:W-:Y:S01]  /*1aa0*/  LDGSTS.E.BYPASS.LTC128B.128 [R234+0x11080], [R250.64+0x80], !P5 ;  /* 0x11080080faea7fae */ /* 0x0009e2000e901d4e */
[----:B------:R-:W-:Y:S01]  /*1ab0*/  IADD3 R22, P6, P0, R5, 0x80, R250 ;  /* 0x0000008005167810 */ /* 0x000fe200078de0fa */
[----:B------:R-:W-:Y:S01]  /*1ac0*/  IMAD.WIDE.U32 R26, R0, c[0x0][0x238], R26 ;  /* 0x00008e00001a7a25 */ /* 0x000fe200078e001a */
[----:B------:R-:W-:Y:S01]  /*1ad0*/  SHF.R.S32.HI R12, RZ, 0x1f, R2 ;  /* 0x0000001fff0c7819 */ /* 0x000fe20000011402 */
[----:B------:R4:W-:Y:S01]  /*1ae0*/  LDGSTS.E.BYPASS.LTC128B.128 [R234+0x13080], [R250.64+0x100], !P1 ;  /* 0x13080100faea7fae */ /* 0x0009e2000c901d4e */
[----:B-1----:R-:W-:Y:S01]  /*1af0*/  IADD3 R30, P1, R250, UR10, RZ ;  /* 0x0000000afa1e7c10 */ /* 0x002fe2000ff3e0ff */
[----:B------:R-:W-:Y:S01]  /*1b00*/  IMAD.IADD R27, R27, 0x1, R13 ;  /* 0x000000011b1b7824 */ /* 0x000fe200078e020d */
[----:B------:R-:W-:Y:S01]  /*1b10*/  IADD3.X R23, RZ, UR7, R251, P6, P0 ;  /* 0x00000007ff177c10 */ /* 0x000fe2000b7e04fb */
[----:B------:R-:W-:Y:S01]  /*1b20*/  IMAD.IADD R230, R227, 0x1, -R230 ;  /* 0x00000001e3e67824 */ /* 0x000fe200078e0ae6 */
[----:B------:R-:W-:Y:S01]  /*1b30*/  IADD3.X R31, R251, UR7, RZ, P1, !PT ;  /* 0x00000007fb1f7c10 */ /* 0x000fe20008ffe4ff */
[----:B------:R-:W-:Y:S01]  /*1b40*/  IMAD.SHL.U32 R7, R7, 0x8, RZ ;  /* 0x0000000807077824 */ /* 0x000fe200078e00ff */
[----:B--2---:R-:W-:Y:S01]  /*1b50*/  IADD3 R28, P5, P1, R5, 0x100, R250 ;  /* 0x00000100051c7810 */ /* 0x004fe200079be0fa */
[----:B------:R-:W-:Y:S01]  /*1b60*/  IMAD R230, R230, -0x8, R3 ;  /* 0xfffffff8e6e67824 */ /* 0x000fe200078e0203 */
[C---:B------:R-:W-:Y:S01]  /*1b70*/  ISETP.LT.OR P6, PT, R14.reuse, 0x21, !P4 ;  /* 0x000000210e00780c */ /* 0x040fe200067c1670 */
[----:B------:R-:W-:Y:S01]  /*1b80*/  IMAD.MOV.U32 R226, RZ, RZ, 0x20 ;  /* 0x00000020ffe27424 */ /* 0x000fe200078e00ff */
[----:B------:R-:W-:Y:S01]  /*1b90*/  ISETP.LT.OR P0, PT, R14, 0x21, !P3 ;  /* 0x000000210e00780c */ /* 0x000fe20005f01670 */
[----:B------:R-:W-:Y:S01]  /*1ba0*/  IMAD.MOV.U32 R228, RZ, RZ, 0x10 ;  /* 0x00000010ffe47424 */ /* 0x000fe200078e00ff */
[----:B------:R-:W-:Y:S01]  /*1bb0*/  IADD3.X R29, RZ, UR7, R251, P5, P1 ;  /* 0x00000007ff1d7c10 */ /* 0x000fe2000afe24fb */
[----:B------:R-:W-:Y:S01]  /*1bc0*/  UIADD3 UR6, UR12, 0x3f, URZ ;  /* 0x0000003f0c067890 */ /* 0x000fe2000fffe03f */
[----:B------:R-:W-:Y:S01]  /*1bd0*/  IADD3 R20, P5, P1, R21, 0x100, R248 ;  /* 0x0000010015147810 */ /* 0x000fe200079be0f8 */
[----:B------:R-:W-:Y:S01]  /*1be0*/  UMOV UR4, 0x6 ;  /* 0x0000000600047882 */ /* 0x000fe20000000000 */
[----:B---3--:R-:W-:Y:S01]  /*1bf0*/  P2R R16, PR, RZ, 0x10 ;  /* 0x00000010ff107803 */ /* 0x008fe20000000000 */
[----:B------:R-:W-:Y:S01]  /*1c00*/  CS2R R70, SRZ ;  /* 0x0000000000467805 */ /* 0x000fe2000001ff00 */
[----:B------:R-:W-:Y:S01]  /*1c10*/  IADD3.X R21, RZ, UR5, R249, P5, P1 ;  /* 0x00000005ff157c10 */ /* 0x000fe2000afe24f9 */
[----:B------:R-:W-:Y:S01]  /*1c20*/  CS2R R68, SRZ ;  /* 0x0000000000447805 */ /* 0x000fe2000001ff00 */
[----:B------:R-:W-:Y:S01]  /*1c30*/  ISETP.GT.AND P1, PT, R232, 0xf, PT ;  /* 0x0000000fe800780c */ /* 0x000fe20003f24270 */
[----:B------:R1:W-:Y:S01]  /*1c40*/  LDGSTS.E.BYPASS.LTC128B.128 [R234+0x10080], [R30.64], !P6 ;  /* 0x100800001eea7fae */ /* 0x0003e2000f101d4e */
[----:B------:R-:W-:Y:S01]  /*1c50*/  ISETP.GE.AND P4, PT, R24, c[0x0][0x1fc], PT ;  /* 0x00007f0018007a0c */ /* 0x000fe20003f86270 */
[----:B------:R-:W-:Y:S01]  /*1c60*/  CS2R R66, SRZ ;  /* 0x0000000000427805 */ /* 0x000fe2000001ff00 */
[C---:B------:R-:W-:Y:S01]  /*1c70*/  ISETP.LT.OR P5, PT, R14.reuse, 0x21, !P2 ;  /* 0x000000210e00780c */ /* 0x040fe200057a1670 */
[----:B------:R2:W-:Y:S01]  /*1c80*/  LDGSTS.E.BYPASS.LTC128B.128 [R234+0x12080], [R22.64], !P0 ;  /* 0x1208000016ea7fae */ /* 0x0005e2000c101d4e */
[----:B------:R-:W-:Y:S01]  /*1c90*/  ISETP.LT.OR P0, PT, R14, 0x1, P4 ;  /* 0x000000010e00780c */ /* 0x000fe20002701670 */
[----:B------:R-:W-:Y:S01]  /*1ca0*/  CS2R R64, SRZ ;  /* 0x0000000000407805 */ /* 0x000fe2000001ff00 */
[----:B------:R-:W-:Y:S01]  /*1cb0*/  ISETP.GE.AND P6, PT, R10, c[0x0][0x1fc], PT ;  /* 0x00007f000a007a0c */ /* 0x000fe20003fc6270 */
[----:B------:R-:W-:Y:S01]  /*1cc0*/  CS2R R62, SRZ ;  /* 0x00000000003e7805 */ /* 0x000fe2000001ff00 */
[----:B------:R-:W-:Y:S01]  /*1cd0*/  SHF.R.S32.HI R17, RZ, 0x1f, R15 ;  /* 0x0000001fff117819 */ /* 0x000fe2000001140f */
[----:B------:R-:W-:Y:S01]  /*1ce0*/  CS2R R60, SRZ ;  /* 0x00000000003c7805 */ /* 0x000fe2000001ff00 */
[----:B------:R-:W-:Y:S01]  /*1cf0*/  SHF.R.S32.HI R11, RZ, 0x5, R2 ;  /* 0x00000005ff0b7819 */ /* 0x000fe20000011402 */
[C---:B------:R-:W-:Y:S01]  /*1d00*/  @!P1 IMAD.SHL.U32 R5, R232.reuse, 0x10, RZ ;  /* 0x00000010e8059824 */ /* 0x040fe200078e00ff */
[----:B------:R-:W-:Y:S01]  /*1d10*/  LEA.HI R17, R17, R18, RZ, 0x3 ;  /* 0x0000001211117211 */ /* 0x000fe200078f18ff */
[----:B------:R-:W-:Y:S01]  /*1d20*/  CS2R R58, SRZ ;  /* 0x00000000003a7805 */ /* 0x000fe2000001ff00 */
[----:B------:R-:W-:Y:S01]  /*1d30*/  LOP3.LUT R15, R15, 0x3ffffffc, RZ, 0xc0, !PT ;  /* 0x3ffffffc0f0f7812 */ /* 0x000fe200078ec0ff */
[----:B------:R3:W-:Y:S01]  /*1d40*/  LDGSTS.E.BYPASS.LTC128B.128 [R234+0x14080], [R28.64], !P5 ;  /* 0x140800001cea7fae */ /* 0x0007e2000e901d4e */
[----:B------:R-:W-:Y:S01]  /*1d50*/  ISETP.GE.AND P5, PT, R9, c[0x0][0x1fc], PT ;  /* 0x00007f0009007a0c */ /* 0x000fe20003fa6270 */
[----:B------:R-:W-:Y:S01]  /*1d60*/  IMAD.SHL.U32 R222, R11, 0x100, RZ ;  /* 0x000001000bde7824 */ /* 0x000fe200078e00ff */
[----:B------:R-:W-:Y:S01]  /*1d70*/  LOP3.LUT R17, R17, 0xfffffff8, RZ, 0xc0, !PT ;  /* 0xfffffff811117812 */ /* 0x000fe200078ec0ff */
[----:B------:R2:W-:Y:S01]  /*1d80*/  @!P1 LDGSTS.E.BYPASS.LTC128B.128 [R5+0x21080], [R244.64] ;  /* 0x21080000f4059fae */ /* 0x0005e2000b901d4e */
[----:B------:R-:W-:Y:S01]  /*1d90*/  IMAD.IADD R15, R232, 0x1, -R15 ;  /* 0x00000001e80f7824 */ /* 0x000fe200078e0a0f */
[----:B------:R-:W-:Y:S01]  /*1da0*/  CS2R R56, SRZ ;  /* 0x0000000000387805 */ /* 0x000fe2000001ff00 */
[----:B------:R-:W-:Y:S01]  /*1db0*/  CS2R R54, SRZ ;  /* 0x0000000000367805 */ /* 0x000fe2000001ff00 */
[----:B------:R-:W0:Y:S01]  /*1dc0*/  LDGDEPBAR ;  /* 0x00000000000079af */ /* 0x000e220000000000 */
[----:B------:R-:W-:Y:S01]  /*1dd0*/  IMAD.IADD R17, R18, 0x1, -R17 ;  /* 0x0000000112117824 */ /* 0x000fe200078e0a11 */
[----:B------:R-:W-:Y:S01]  /*1de0*/  LEA.HI R18, R19, R232, RZ, 0x4 ;  /* 0x000000e813127211 */ /* 0x000fe200078f20ff */
[----:B------:R-:W-:Y:S01]  /*1df0*/  CS2R R52, SRZ ;  /* 0x0000000000347805 */ /* 0x000fe2000001ff00 */
[----:B------:R4:W-:Y:S01]  /*1e00*/  LDGSTS.E.BYPASS.LTC128B.128 [R234+0x1b080], [R248.64], !P0 ;  /* 0x1b080000f8ea7fae */ /* 0x0009e2000c101d4e */
[C---:B------:R-:W-:Y:S01]  /*1e10*/  ISETP.LT.OR P0, PT, R14.reuse, 0x1, P6 ;  /* 0x000000010e00780c */ /* 0x040fe20003701670 */
[----:B------:R-:W-:Y:S01]  /*1e20*/  CS2R R50, SRZ ;  /* 0x0000000000327805 */ /* 0x000fe2000001ff00 */
[C---:B------:R-:W-:Y:S01]  /*1e30*/  ISETP.LT.OR P6, PT, R14.reuse, 0x21, P6 ;  /* 0x000000210e00780c */ /* 0x040fe200037c1670 */
[----:B------:R-:W-:Y:S01]  /*1e40*/  CS2R R48, SRZ ;  /* 0x0000000000307805 */ /* 0x000fe2000001ff00 */
[----:B------:R-:W-:Y:S01]  /*1e50*/  SHF.R.S32.HI R19, RZ, 0x4, R18 ;  /* 0x00000004ff137819 */ /* 0x000fe20000011412 */
        /* <DEDUP_REMOVED lines=9> */
[C---:B------:R-:W-:Y:S01]  /*1ef0*/  ISETP.LT.OR P0, PT, R14.reuse, 0x1, P5 ;  /* 0x000000010e00780c */ /* 0x040fe20002f01670 */
[----:B---3--:R-:W-:Y:S01]  /*1f00*/  IMAD.SHL.U32 R29, R17, 0x10, RZ ;  /* 0x00000010111d7824 */ /* 0x008fe200078e00ff */
[----:B------:R-:W-:Y:S01]  /*1f10*/  ISETP.LT.OR P5, PT, R14, 0x21, P5 ;  /* 0x000000210e00780c */ /* 0x000fe20002fa1670 */
[----:B-1----:R-:W-:Y:S01]  /*1f20*/  CS2R R30, SRZ ;  /* 0x00000000001e7805 */ /* 0x002fe2000001ff00 */
[----:B--2---:R-:W-:Y:S01]  /*1f30*/  LEA.HI R5, R12, R11, RZ, 0x2 ;  /* 0x0000000b0c057211 */ /* 0x004fe200078f10ff */
[----:B------:R-:W-:Y:S01]  /*1f40*/  IMAD.SHL.U32 R12, R227, 0x8, RZ ;  /* 0x00000008e30c7824 */ /* 0x000fe200078e00ff */
[----:B------:R-:W-:-:S02]  /*1f50*/  USHF.L.U64.HI UR9, UR8, UR4, UR9 ;  /* 0x0000000408097299 */ /* 0x000fc40008010209 */
[----:B------:R-:W-:Y:S01]  /*1f60*/  LOP3.LUT R0, R5, 0xfffffffc, RZ, 0xc0, !PT ;  /* 0xfffffffc05007812 */ /* 0x000fe200078ec0ff */
[----:B------:R-:W-:Y:S01]  /*1f70*/  USHF.L.U32 UR10, UR8, 0x6, URZ ;  /* 0x00000006080a7899 */ /* 0x000fe2000800063f */
[----:B------:R-:W-:Y:S01]  /*1f80*/  LOP3.LUT R12, R12, 0x8, RZ, 0xc0, !PT ;  /* 0x000000080c0c7812 */ /* 0x000fe200078ec0ff */
[----:B------:R-:W-:Y:S02]  /*1f90*/  UMOV UR4, URZ ;  /* 0x0000003f00047c82 */ /* 0x000fe40008000000 */
[----:B------:R4:W-:Y:S01]  /*1fa0*/  LDGSTS.E.BYPASS.LTC128B.128 [R234+0x1f080], [R248.64+0x100], !P0 ;  /* 0x1f080100f8ea7fae */ /* 0x0009e2000c101d4e */
[----:B------:R-:W-:Y:S01]  /*1fb0*/  IADD3 R22, P0, R248, UR11, RZ ;  /* 0x0000000bf8167c10 */ /* 0x000fe2000ff1e0ff */
[----:B------:R-:W-:Y:S01]  /*1fc0*/  IMAD.IADD R5, R11, 0x1, -R0 ;  /* 0x000000010b057824 */ /* 0x000fe200078e0a00 */
[----:B------:R-:W-:Y:S01]  /*1fd0*/  LEA.HI R0, R18, R19, RZ, 0x1 ;  /* 0x0000001312007211 */ /* 0x000fe200078f08ff */
[----:B------:R-:W-:Y:S01]  /*1fe0*/  UMOV UR11, 0x1 ;  /* 0x00000001000b7882 */ /* 0x000fe20000000000 */
[----:B------:R-:W-:Y:S01]  /*1ff0*/  IADD3.X R23, R249, UR5, RZ, P0, !PT ;  /* 0x00000005f9177c10 */ /* 0x000fe200087fe4ff */
[C---:B------:R-:W-:Y:S01]  /*2000*/  IMAD.SHL.U32 R25, R5.reuse, 0x100, RZ ;  /* 0x0000010005197824 */ /* 0x040fe200078e00ff */
[----:B------:R-:W-:Y:S01]  /*2010*/  ISETP.LT.OR P0, PT, R14, 0x21, P4 ;  /* 0x000000210e00780c */ /* 0x000fe20002701670 */
[C---:B------:R-:W-:Y:S01]  /*2020*/  IMAD.SHL.U32 R237, R5.reuse, 0x10, RZ ;  /* 0x0000001005ed7824 */ /* 0x040fe200078e00ff */
[----:B------:R-:W-:Y:S01]  /*2030*/  LEA.HI R14, R5, R5, RZ, 0x1 ;  /* 0x00000005050e7211 */ /* 0x000fe200078f08ff */
[----:B------:R-:W-:Y:S01]  /*2040*/  USHF.R.S32.HI UR5, URZ, 0x1f, UR6 ;  /* 0x0000001f3f057899 */ /* 0x000fe20008011406 */
[----:B------:R-:W-:-:S02]  /*2050*/  ISETP.NE.AND P4, PT, R16, RZ, PT ;  /* 0x000000ff1000720c */ /* 0x000fc40003f85270 */
[----:B------:R-:W-:Y:S01]  /*2060*/  LOP3.LUT R16, R12, 0x70, R29, 0xf8, !PT ;  /* 0x000000700c107812 */ /* 0x000fe200078ef81d */
[----:B------:R-:W-:Y:S01]  /*2070*/  IMAD.SHL.U32 R14, R14, 0x100, RZ ;  /* 0x000001000e0e7824 */ /* 0x000fe200078e00ff */
[----:B------:R-:W-:Y:S01]  /*2080*/  LOP3.LUT R0, R0, 0xfffffffe, RZ, 0xc0, !PT ;  /* 0xfffffffe00007812 */ /* 0x000fe200078ec0ff */
[----:B------:R-:W-:Y:S01]  /*2090*/  ULEA.HI UR5, UR5, UR6, URZ, 0x6 ;  /* 0x0000000605057291 */ /* 0x000fe2000f8f303f */
[----:B------:R-:W-:Y:S01]  /*20a0*/  LOP3.LUT R16, R16, 0x100, R25, 0xf8, !PT ;  /* 0x0000010010107812 */ /* 0x000fe200078ef819 */
[----:B------:R-:W-:Y:S01]  /*20b0*/  CS2R R28, SRZ ;  /* 0x00000000001c7805 */ /* 0x000fe2000001ff00 */
[----:B------:R-:W-:Y:S01]  /*20c0*/  LOP3.LUT R14, R14, 0x7ffffe00, RZ, 0xc0, !PT ;  /* 0x7ffffe000e0e7812 */ /* 0x000fe200078ec0ff */
[----:B------:R4:W-:Y:S01]  /*20d0*/  LDGSTS.E.BYPASS.LTC128B.128 [R234+0x1c080], [R22.64], !P0 ;  /* 0x1c08000016ea7fae */ /* 0x0009e2000c101d4e */
[----:B------:R-:W-:Y:S01]  /*20e0*/  SHF.R.U32.HI R13, RZ, 0x3, R16 ;  /* 0x00000003ff0d7819 */ /* 0x000fe20000011610 */
[----:B------:R-:W-:Y:S01]  /*20f0*/  IMAD.IADD R0, R19, 0x1, -R0 ;  /* 0x0000000113007824 */ /* 0x000fe200078e0a00 */
[----:B------:R-:W-:Y:S01]  /*2100*/  ISETP.GE.AND P0, PT, R24, c[0x0][0x1fc], PT ;  /* 0x00007f0018007a0c */ /* 0x000fe20003f06270 */
[----:B------:R-:W-:Y:S01]  /*2110*/  IMAD R14, R15, 0x2, R14 ;  /* 0x000000020f0e7824 */ /* 0x000fe200078e020e */
[----:B------:R-:W-:Y:S01]  /*2120*/  LOP3.LUT R13, R16, 0x28, R13, 0x78, !PT ;  /* 0x00000028100d7812 */ /* 0x000fe200078e780d */
[----:B------:R4:W-:Y:S01]  /*2130*/  LDGSTS.E.BYPASS.LTC128B.128 [R234+0x1e080], [R22.64+0x80], !P6 ;  /* 0x1e08008016ea7fae */ /* 0x0009e2000f101d4e */
[----:B------:R-:W-:Y:S01]  /*2140*/  LOP3.LUT R15, R18, 0xfffffff0, RZ, 0xc0, !PT ;  /* 0xfffffff0120f7812 */ /* 0x000fe200078ec0ff */
[----:B------:R-:W-:Y:S01]  /*2150*/  IMAD.SHL.U32 R231, R0, 0x8, RZ ;  /* 0x0000000800e77824 */ /* 0x000fe200078e00ff */
[----:B------:R-:W-:Y:S01]  /*2160*/  LOP3.LUT P6, RZ, R17, 0x1, RZ, 0xc0, !PT ;  /* 0x0000000111ff7812 */ /* 0x000fe200078cc0ff */
[----:B------:R-:W-:Y:S01]  /*2170*/  IMAD.IADD R14, R14, 0x1, R13 ;  /* 0x000000010e0e7824 */ /* 0x000fe200078e020d */
[----:B------:R4:W-:Y:S01]  /*2180*/  LDGSTS.E.BYPASS.LTC128B.128 [R234+0x20080], [R20.64], !P5 ;  /* 0x2008000014ea7fae */ /* 0x0009e2000e901d4e */
[----:B------:R-:W-:Y:S01]  /*2190*/  ISETP.GE.AND P5, PT, R10, c[0x0][0x1fc], PT ;  /* 0x00007f000a007a0c */ /* 0x000fe20003fa6270 */
[----:B------:R-:W-:Y:S01]  /*21a0*/  CS2R R24, SRZ ;  /* 0x0000000000187805 */ /* 0x000fe2000001ff00 */
[----:B------:R-:W-:Y:S01]  /*21b0*/  IMAD.SHL.U32 R236, R14, 0x2, RZ ;  /* 0x000000020eec7824 */ /* 0x000fe200078e00ff */
[----:B------:R-:W-:Y:S01]  /*21c0*/  SEL R13, RZ, 0x1, P0 ;  /* 0x00000001ff0d7807 */ /* 0x000fe20000000000 */
[C---:B------:R-:W-:Y:S01]  /*21d0*/  IMAD.IADD R14, R232.reuse, 0x1, -R15 ;  /* 0x00000001e80e7824 */ /* 0x040fe200078e0a0f */
[----:B------:R-:W-:Y:S01]  /*21e0*/  ISETP.GE.AND P0, PT, R232, 0x10, PT ;  /* 0x00000010e800780c */ /* 0x000fe20003f06270 */
[----:B------:R-:W-:Y:S01]  /*21f0*/  USHF.R.S32.HI UR8, URZ, 0x6, UR5 ;  /* 0x000000063f087899 */ /* 0x000fe20008011405 */
[----:B------:R-:W-:Y:S01]  /*2200*/  IADD3 R15, R236, 0x21480, RZ ;  /* 0x00021480ec0f7810 */ /* 0x000fe20007ffe0ff */
[----:B------:R-:W-:Y:S01]  /*2210*/  IMAD.SHL.U32 R10, R14, 0x10, RZ ;  /* 0x000000100e0a7824 */ /* 0x000fe200078e00ff */
[----:B------:R-:W-:Y:S01]  /*2220*/  IADD3 R233, R236, 0x215a0, RZ ;  /* 0x000215a0ece97810 */ /* 0x000fe20007ffe0ff */
[----:B------:R-:W-:Y:S01]  /*2230*/  UMOV UR5, URZ ;  /* 0x0000003f00057c82 */ /* 0x000fe20008000000 */
[----:B------:R-:W-:-:S02]  /*2240*/  @P6 IADD3 R233, R15, 0xe0, RZ ;  /* 0x000000e00fe96810 */ /* 0x000fc40007ffe0ff */
[----:B------:R-:W-:Y:S01]  /*2250*/  LOP3.LUT R11, R10, 0xf0, RZ, 0xc0, !PT ;  /* 0x000000f00a0b7812 */ /* 0x000fe200078ec0ff */
[----:B------:R-:W-:Y:S01]  /*2260*/  IMAD.SHL.U32 R10, R0, 0x20, RZ ;  /* 0x00000020000a7824 */ /* 0x000fe200078e00ff */
[----:B------:R-:W-:Y:S01]  /*2270*/  ISETP.GE.AND P6, PT, R9, c[0x0][0x1fc], PT ;  /* 0x00007f0009007a0c */ /* 0x000fe20003fc6270 */
[----:B------:R-:W-:Y:S01]  /*2280*/  IMAD R9, R8, c[0x0][0x240], RZ ;  /* 0x0000900008097a24 */ /* 0x000fe200078e02ff */
[C---:B------:R-:W-:Y:S01]  /*2290*/  LOP3.LUT R223, R11.reuse, R12, RZ, 0xfc, !PT ;  /* 0x0000000c0bdf7212 */ /* 0x040fe200078efcff */
[----:B------:R-:W-:Y:S01]  /*22a0*/  @!P0 IMAD.SHL.U32 R15, R232, 0x10, RZ ;  /* 0x00000010e80f8824 */ /* 0x000fe200078e00ff */
[----:B------:R-:W-:Y:S01]  /*22b0*/  LOP3.LUT R222, R11, 0x100, R222, 0xf8, !PT ;  /* 0x000001000bde7812 */ /* 0x000fe200078ef8de */
[----:B------:R-:W-:Y:S01]  /*22c0*/  IMAD R3, R240, c[0x0][0x244], R9 ;  /* 0x00009100f0037a24 */ /* 0x000fe200078e0209 */
[----:B------:R-:W-:Y:S01]  /*22d0*/  LOP3.LUT R11, R2, 0xffffffe0, RZ, 0xc0, !PT ;  /* 0xffffffe0020b7812 */ /* 0x000fe200078ec0ff */
[----:B------:R-:W-:Y:S01]  /*22e0*/  IMAD.SHL.U32 R9, R4, 0x40, RZ ;  /* 0x0000004004097824 */ /* 0x000fe200078e00ff */
[----:B------:R-:W-:Y:S01]  /*22f0*/  SHF.R.S32.HI R17, RZ, 0x1f, R14 ;  /* 0x0000001fff117819 */ /* 0x000fe2000001140e */
[----:B------:R1:W-:Y:S01]  /*2300*/  @!P0 LDGSTS.E.BYPASS.LTC128B.128 [R15+0x21280], [R242.64] ;  /* 0x21280000f20f8fae */ /* 0x0003e2000b901d4e */
[----:B------:R-:W-:Y:S01]  /*2310*/  SEL R2, RZ, 0xffffffff, P5 ;  /* 0xffffffffff027807 */ /* 0x000fe20002800000 */
[----:B------:R-:W-:Y:S01]  /*2320*/  IMAD.IADD R11, R232, 0x1, -R11 ;  /* 0x00000001e80b7824 */ /* 0x000fe200078e0a0b */
[----:B------:R-:W-:Y:S01]  /*2330*/  LEA.HI R8, R17, R14, RZ, 0x3 ;  /* 0x0000000e11087211 */ /* 0x000fe200078f18ff */
[----:B------:R-:W0:Y:S01]  /*2340*/  LDGDEPBAR ;  /* 0x00000000000079af */ /* 0x000e220000000000 */
[----:B------:R-:W-:Y:S01]  /*2350*/  LOP3.LUT R10, R10, 0x20, RZ, 0xc0, !PT ;  /* 0x000000200a0a7812 */ /* 0x000fe200078ec0ff */
[----:B------:R-:W-:Y:S01]  /*2360*/  IMAD.SHL.U32 R2, R2, 0x2, RZ ;  /* 0x0000000202027824 */ /* 0x000fe200078e00ff */
[----:B------:R-:W-:Y:S01]  /*2370*/  SHF.R.S32.HI R16, RZ, 0x1f, R11 ;  /* 0x0000001fff107819 */ /* 0x000fe2000001140b */
[----:B------:R-:W0:Y:S01]  /*2380*/  LDGDEPBAR ;  /* 0x00000000000079af */ /* 0x000e220000000000 */
[----:B------:R-:W-:Y:S01]  /*2390*/  LOP3.LUT P0, RZ, R4, 0x4, RZ, 0xc0, !PT ;  /* 0x0000000404ff7812 */ /* 0x000fe2000780c0ff */
[----:B------:R-:W-:Y:S01]  /*23a0*/  IMAD.WIDE.U32 R240, R240, c[0x0][0x240], R26 ;  /* 0x00009000f0f07a25 */ /* 0x000fe200078e001a */
[----:B------:R-:W-:Y:S01]  /*23b0*/  LEA.HI R16, R16, R11, RZ, 0x2 ;  /* 0x0000000b10107211 */ /* 0x000fe200078f10ff */
[----:B------:R-:W-:Y:S01]  /*23c0*/  CS2R R26, SRZ ;  /* 0x00000000001a7805 */ /* 0x000fe2000001ff00 */
[----:B------:R-:W-:Y:S01]  /*23d0*/  LOP3.LUT R7, R10, 0x18, R7, 0xf8, !PT ;  /* 0x000000180a077812 */ /* 0x000fe200078ef807 */
[----:B------:R-:W-:Y:S01]  /*23e0*/  IMAD.IADD R246, R241, 0x1, R3 ;  /* 0x00000001f1f67824 */ /* 0x000fe200078e0203 */
[----:B------:R-:W-:-:S02]  /*23f0*/  LOP3.LUT R10, R2, 0x2, R13, 0xe2, !PT ;  /* 0x00000002020a7812 */ /* 0x000fc400078ee20d */
[----:B------:R-:W-:Y:S02]  /*2400*/  SEL R2, R226, 0xffffffe0, !P0 ;  /* 0xffffffe0e2027807 */ /* 0x000fe40004000000 */
[----:B------:R-:W-:Y:S02]  /*2410*/  SEL R235, RZ, 0x4, P6 ;  /* 0x00000004ffeb7807 */ /* 0x000fe40003000000 */
[----:B------:R-:W-:Y:S02]  /*2420*/  LOP3.LUT R231, R231, 0x8, RZ, 0xc0, !PT ;  /* 0x00000008e7e77812 */ /* 0x000fe400078ec0ff */
[----:B------:R-:W-:Y:S02]  /*2430*/  LOP3.LUT P5, RZ, R4, 0x2, RZ, 0xc0, !PT ;  /* 0x0000000204ff7812 */ /* 0x000fe400078ac0ff */
[----:B------:R-:W-:Y:S02]  /*2440*/  LOP3.LUT R235, R10, R235, RZ, 0xfc, !PT ;  /* 0x000000eb0aeb7212 */ /* 0x000fe400078efcff */
[----:B-1----:R-:W-:-:S02]  /*2450*/  LOP3.LUT R15, R9, 0x1c0, RZ, 0xc0, !PT ;  /* 0x000001c0090f7812 */ /* 0x002fc400078ec0ff */
[C---:B------:R-:W-:Y:S01]  /*2460*/  LOP3.LUT R9, R8.reuse, 0xfffffff8, RZ, 0xc0, !PT ;  /* 0xfffffff808097812 */ /* 0x040fe200078ec0ff */
[----:B------:R-:W-:Y:S01]  /*2470*/  IMAD.SHL.U32 R8, R8, 0x40, RZ ;  /* 0x0000004008087824 */ /* 0x000fe200078e00ff */
[C---:B------:R-:W-:Y:S02]  /*2480*/  LOP3.LUT R12, R15.reuse, 0x8, R6, 0xf8, !PT ;  /* 0x000000080f0c7812 */ /* 0x040fe400078ef806 */
[----:B------:R-:W-:Y:S01]  /*2490*/  SHF.R.U32.HI R229, RZ, 0x3, R15 ;  /* 0x00000003ffe57819 */ /* 0x000fe2000001160f */
[----:B------:R-:W-:Y:S01]  /*24a0*/  IMAD.IADD R9, R14, 0x1, -R9 ;  /* 0x000000010e097824 */ /* 0x000fe200078e0a09 */
[----:B------:R-:W-:Y:S02]  /*24b0*/  LOP3.LUT R15, R15, 0x30, R237, 0xf8, !PT ;  /* 0x000000300f0f7812 */ /* 0x000fe400078ef8ed */
[C---:B------:R-:W-:Y:S02]  /*24c0*/  LEA.HI.SX32 R237, R16.reuse, R237, 0x1e ;  /* 0x000000ed10ed7211 */ /* 0x040fe400078ff2ff */
[----:B------:R-:W-:-:S02]  /*24d0*/  LOP3.LUT R16, R16, 0xfffffffc, RZ, 0xc0, !PT ;  /* 0xfffffffc10107812 */ /* 0x000fc400078ec0ff */
[C---:B------:R-:W-:Y:S02]  /*24e0*/  LOP3.LUT P6, RZ, R9.reuse, 0x4, RZ, 0xc0, !PT ;  /* 0x0000000409ff7812 */ /* 0x040fe400078cc0ff */
[----:B------:R-:W-:Y:S01]  /*24f0*/  LOP3.LUT P0, RZ, R9, 0x2, RZ, 0xc0, !PT ;  /* 0x0000000209ff7812 */ /* 0x000fe2000780c0ff */
[----:B------:R-:W-:Y:S01]  /*2500*/  IMAD.IADD R11, R11, 0x1, -R16 ;  /* 0x000000010b0b7824 */ /* 0x000fe200078e0a10 */
[----:B------:R-:W-:Y:S01]  /*2510*/  LOP3.LUT R6, R15, 0x8, R6, 0xf8, !PT ;  /* 0x000000080f067812 */ /* 0x000fe200078ef806 */
[----:B------:R-:W-:Y:S01]  /*2520*/  IMAD.SHL.U32 R9, R9, 0x40, RZ ;  /* 0x0000004009097824 */ /* 0x000fe200078e00ff */
[-C--:B------:R-:W-:Y:S01]  /*2530*/  LOP3.LUT R12, R12, R229.reuse, RZ, 0x3c, !PT ;  /* 0x000000e50c0c7212 */ /* 0x080fe200078e3cff */
[----:B------:R-:W-:Y:S01]  /*2540*/  IMAD R230, R11, -0x2, R230 ;  /* 0xfffffffe0be67824 */ /* 0x000fe200078e02e6 */
[----:B------:R-:W-:Y:S02]  /*2550*/  SHF.R.U32.HI R11, RZ, 0x3, R222 ;  /* 0x00000003ff0b7819 */ /* 0x000fe400000116de */
[----:B------:R-:W-:Y:S01]  /*2560*/  LOP3.LUT R229, R6, R229, RZ, 0x3c, !PT ;  /* 0x000000e506e57212 */ /* 0x000fe200078e3cff */
[----:B------:R-:W-:Y:S01]  /*2570*/  IMAD R227, R227, 0x200, R12 ;  /* 0x00000200e3e37824 */ /* 0x000fe200078e020c */
[----:B------:R-:W-:-:S02]  /*2580*/  LOP3.LUT R6, R9, 0x1c0, RZ, 0xc0, !PT ;  /* 0x000001c009067812 */ /* 0x000fc400078ec0ff */
[----:B------:R-:W-:Y:S01]  /*2590*/  LOP3.LUT R11, R11, 0x38, RZ, 0xc0, !PT ;  /* 0x000000380b0b7812 */ /* 0x000fe200078ec0ff */
[----:B------:R-:W-:Y:S01]  /*25a0*/  IMAD R229, R0, 0x200, R229 ;  /* 0x0000020000e57824 */ /* 0x000fe200078e02e5 */
[----:B------:R-:W-:Y:S01]  /*25b0*/  LOP3.LUT R8, R8, 0xfffffe00, RZ, 0xc0, !PT ;  /* 0xfffffe0008087812 */ /* 0x000fe200078ec0ff */
[----:B------:R-:W-:Y:S01]  /*25c0*/  IMAD.SHL.U32 R227, R227, 0x2, RZ ;  /* 0x00000002e3e37824 */ /* 0x000fe200078e00ff */
[----:B------:R-:W-:Y:S02]  /*25d0*/  SHF.R.U32.HI R9, RZ, 0x3, R6 ;  /* 0x00000003ff097819 */ /* 0x000fe40000011606 */
[--C-:B------:R-:W-:Y:S01]  /*25e0*/  LOP3.LUT R222, R11, R222, R231.reuse, 0x1e, !PT ;  /* 0x000000de0bde7212 */ /* 0x100fe200078e1ee7 */
[----:B------:R-:W-:Y:S01]  /*25f0*/  IMAD R0, R5, 0x400, R8 ;  /* 0x0000040005007824 */ /* 0x000fe200078e0208 */
[----:B------:R-:W-:Y:S01]  /*2600*/  LOP3.LUT R231, R9, R6, R231, 0x1e, !PT ;  /* 0x0000000609e77212 */ /* 0x000fe200078e1ee7 */
[----:B------:R-:W-:Y:S01]  /*2610*/  IMAD R218, R2, 0x2, R227 ;  /* 0x0000000202da7824 */ /* 0x000fe200078e02e3 */
[----:B------:R-:W-:-:S02]  /*2620*/  SEL R4, R228, 0xfffffff0, !P5 ;  /* 0xfffffff0e4047807 */ /* 0x000fc40006800000 */
[----:B------:R-:W-:Y:S01]  /*2630*/  LOP3.LUT P5, RZ, R14, 0x2, RZ, 0xc0, !PT ;  /* 0x000000020eff7812 */ /* 0x000fe200078ac0ff */
[----:B------:R-:W-:Y:S01]  /*2640*/  IMAD.IADD R231, R0, 0x1, R231 ;  /* 0x0000000100e77824 */ /* 0x000fe200078e02e7 */
[----:B------:R-:W-:Y:S01]  /*2650*/  SEL R228, R228, 0xfffffff0, !P0 ;  /* 0xfffffff0e4e47807 */ /* 0x000fe20004000000 */
[----:B------:R-:W-:Y:S01]  /*2660*/  IMAD.SHL.U32 R14, R14, 0x2, RZ ;  /* 0x000000020e0e7824 */ /* 0x000fe200078e00ff */
[----:B------:R-:W-:Y:S01]  /*2670*/  LOP3.LUT R7, R9, R7, R6, 0x1e, !PT ;  /* 0x0000000709077212 */ /* 0x000fe200078e1e06 */
[----:B------:R-:W-:Y:S01]  /*2680*/  IMAD.SHL.U32 R225, R231, 0x2, RZ ;  /* 0x00000002e7e17824 */ /* 0x000fe200078e00ff */
[----:B------:R-:W-:Y:S01]  /*2690*/  SEL R226, R226, 0xffffffe0, !P6 ;  /* 0xffffffe0e2e27807 */ /* 0x000fe20007000000 */
[----:B------:R-:W-:Y:S01]  /*26a0*/  IMAD.MOV.U32 R0, RZ, RZ, 0x120 ;  /* 0x00000120ff007424 */ /* 0x000fe200078e00ff */
[----:B------:R-:W-:Y:S01]  /*26b0*/  LOP3.LUT R223, R223, 0x18, R14, 0x78, !PT ;  /* 0x00000018dfdf7812 */ /* 0x000fe200078e780e */
[----:B------:R-:W-:Y:S01]  /*26c0*/  IMAD R219, R4, 0x2, R227 ;  /* 0x0000000204db7824 */ /* 0x000fe200078e02e3 */
[----:B------:R-:W-:Y:S01]  /*26d0*/  IADD3 R3, R225, 0x1b080, RZ ;  /* 0x0001b080e1037810 */ /* 0x000fe20007ffe0ff */
[----:B------:R-:W-:Y:S01]  /*26e0*/  IMAD.SHL.U32 R216, R228, 0x2, RZ ;  /* 0x00000002e4d87824 */ /* 0x000fe200078e00ff */
[----:B------:R-:W-:Y:S01]  /*26f0*/  SEL R0, R0, 0xe0, !P5 ;  /* 0x000000e000007807 */ /* 0x000fe20006800000 */
[----:B------:R-:W-:Y:S01]  /*2700*/  IMAD.SHL.U32 R223, R223, 0x2, RZ ;  /* 0x00000002dfdf7824 */ /* 0x000fe200078e00ff */
[----:B------:R-:W-:Y:S01]  /*2710*/  LOP3.LUT R221, R7, R8, RZ, 0xfc, !PT ;  /* 0x0000000807dd7212 */ /* 0x000fe200078efcff */
[----:B------:R-:W-:Y:S01]  /*2720*/  IMAD R224, R226, 0x2, R3 ;  /* 0x00000002e2e07824 */ /* 0x000fe200078e0203 */
[----:B------:R-:W-:Y:S01]  /*2730*/  LEA R222, R222, 0x23c80, 0x1 ;  /* 0x00023c80dede7811 */ /* 0x000fe200078e08ff */
[----:B------:R-:W-:Y:S01]  /*2740*/  IMAD R0, R0, 0x2, R223 ;  /* 0x0000000200007824 */ /* 0x000fe200078e02df */
[----:B------:R-:W-:Y:S01]  /*2750*/  LEA R221, R221, 0x80, 0x1 ;  /* 0x00000080dddd7811 */ /* 0x000fe200078e08ff */
[----:B------:R-:W-:-:S02]  /*2760*/  IMAD R217, R2, 0x2, R219 ;  /* 0x0000000202d97824 */ /* 0x000fc400078e02db */
[----:B------:R-:W-:Y:S02]  /*2770*/  IMAD.IADD R226, R231, 0x1, R226 ;  /* 0x00000001e7e27824 */ /* 0x000fe400078e02e2 */
[----:B------:R-:W-:Y:S02]  /*2780*/  IMAD.IADD R216, R225, 0x1, R216 ;  /* 0x00000001e1d87824 */ /* 0x000fe400078e02d8 */
[----:B----4-:R-:W-:Y:S02]  /*2790*/  IMAD.IADD R220, R231, 0x1, R228 ;  /* 0x00000001e7dc7824 */ /* 0x010fe400078e02e4 */
.L_x_722:
        /* <DEDUP_REMOVED lines=186> */
[----:B------:R5:W1:Y:S01]  /*3340*/  MUFU.TANH R192, R194 ;  /* 0x000000c200c07308 */ /* 0x000a620000002400 */
        /* <DEDUP_REMOVED lines=8> */
[----:B------:R-:W-:Y:S08]  /*33d0*/  FMUL.FTZ R197, R23, c[0x0][0x2b4] ;  /* 0x0000ad0017c57a20 */ /* 0x000ff00000410000 */
[----:B------:R-:W1:Y:S01]  /*33e0*/  MUFU.TANH R184, R184 ;  /* 0x000000b800b87308 */ /* 0x000e620000002400 */
[----:B-----5:R-:W-:Y:S09]  /*33f0*/  FMUL.FTZ R194, R20, c[0x0][0x2b4] ;  /* 0x0000ad0014c27a20 */ /* 0x020ff20000410000 */
        /* <DEDUP_REMOVED lines=13> */
[----:B--234-:R-:W-:Y:S01]  /*34d0*/  IADD3 R6, R234, 0xf080, RZ ;  /* 0x0000f080ea067810 */ /* 0x01cfe20007ffe0ff */
[----:B------:R-:W-:Y:S01]  /*34e0*/  USHF.R.S32.HI UR13, URZ, 0x1f, UR16 ;  /* 0x0000001f3f0d7899 */ /* 0x000fe20008011410 */
[----:B------:R-:W-:Y:S01]  /*34f0*/  IMAD.U32 R8, RZ, RZ, UR10 ;  /* 0x0000000aff087e24 */ /* 0x000fe2000f8e00ff */
[----:B------:R-:W-:Y:S02]  /*3500*/  ULDC.64 UR6, c[0x0][0x178] ;  /* 0x00005e0000067ab9 */ /* 0x000fe40000000a00 */
[----:B------:R-:W-:Y:S02]  /*3510*/  UIMAD UR13, UR13, UR6, URZ ;  /* 0x000000060d0d72a4 */ /* 0x000fe4000f8e023f */
[----:B------:R-:W-:Y:S02]  /*3520*/  UIMAD.WIDE.U32 UR18, UR16, UR6, URZ ;  /* 0x00000006101272a5 */ /* 0x000fe4000f8e003f */
[----:B------:R-:W-:Y:S02]  /*3530*/  UIMAD UR13, UR16, UR7, UR13 ;  /* 0x00000007100d72a4 */ /* 0x000fe4000f8e020d */
[----:B------:R-:W-:Y:S02]  /*3540*/  UIMAD UR16, UR16, -0x40, UR12 ;  /* 0xffffffc0101078a4 */ /* 0x000fe4000f8e020c */
[----:B------:R-:W-:Y:S01]  /*3550*/  UIADD3 UR13, UR19, UR13, URZ ;  /* 0x0000000d130d7290 */ /* 0x000fe2000fffe03f */
[----:B------:R-:W-:Y:S02]  /*3560*/  IMAD.U32 R11, RZ, RZ, UR18 ;  /* 0x00000012ff0b7e24 */ /* 0x000fe4000f8e00ff */
[----:B------:R-:W-:Y:S01]  /*3570*/  IMAD.U32 R4, RZ, RZ, UR18 ;  /* 0x00000012ff047e24 */ /* 0x000fe2000f8e00ff */
[----:B------:R-:W-:Y:S02]  /*3580*/  IADD3 R5, -R238, UR16, RZ ;  /* 0x00000010ee057c10 */ /* 0x000fe4000fffe1ff */
[----:B------:R-:W-:Y:S01]  /*3590*/  LEA R10, P0, R11, R250, 0x7 ;  /* 0x000000fa0b0a7211 */ /* 0x000fe200078038ff */
[----:B------:R-:W-:Y:S03]  /*35a0*/  IMAD.U32 R7, RZ, RZ, UR13 ;  /* 0x0000000dff077e24 */ /* 0x000fe6000f8e00ff */
[----:B------:R-:W-:Y:S02]  /*35b0*/  IADD3 R8, P6, P5, R8, 0x80, R10 ;  /* 0x0000008008087810 */ /* 0x000fe40007dde00a */
[----:B------:R-:W-:Y:S01]  /*35c0*/  LEA.HI.X R11, R4, R251, R7, 0x7, P0 ;  /* 0x000000fb040b7211 */ /* 0x000fe200000f3c07 */
[----:B------:R-:W-:Y:S01]  /*35d0*/  IMAD.U32 R7, RZ, RZ, UR11 ;  /* 0x0000000bff077e24 */ /* 0x000fe2000f8e00ff */
[----:B------:R-:W-:Y:S01]  /*35e0*/  ISETP.LT.OR P0, PT, R5, 0x1, !P4 ;  /* 0x000000010500780c */ /* 0x000fe20006701670 */
[----:B------:R-:W-:Y:S01]  /*35f0*/  IMAD.U32 R4, RZ, RZ, UR10 ;  /* 0x0000000aff047e24 */ /* 0x000fe2000f8e00ff */
[--C-:B------:R-:W-:Y:S01]  /*3600*/  IADD3.X R9, RZ, UR9, R11.reuse, P6, P5 ;  /* 0x00000009ff097c10 */ /* 0x100fe2000b7ea40b */
[----:B------:R-:W-:Y:S01]  /*3610*/  IMAD R6, R7, 0x6000, R6 ;  /* 0x0000600007067824 */ /* 0x000fe200078e0206 */
[C---:B------:R-:W-:Y:S01]  /*3620*/  ISETP.LT.OR P5, PT, R5.reuse, 0x1, !P3 ;  /* 0x000000010500780c */ /* 0x040fe20005fa1670 */
[----:B------:R-:W-:Y:S01]  /*3630*/  IMAD.SHL.U32 R7, R232, 0x4, RZ ;  /* 0x00000004e8077824 */ /* 0x000fe200078e00ff */
[C---:B------:R-:W-:Y:S07]  /*3640*/  ISETP.LT.OR P6, PT, R5.reuse, 0x1, !P2 ;  /* 0x000000010500780c */ /* 0x040fee00057c1670 */
[----:B------:R-:W-:Y:S01]  /*3650*/  @!PT LDS RZ, [RZ] ;  /* 0x00000000fffff984 */ /* 0x000fe20000000800 */
[----:B------:R-:W-:Y:S01]  /*3660*/  @!PT LDS RZ, [RZ] ;  /* 0x00000000fffff984 */ /* 0x000fe20000000800 */
[----:B------:R-:W-:Y:S01]  /*3670*/  @!PT LDS RZ, [RZ] ;  /* 0x00000000fffff984 */ /* 0x000fe20000000800 */
[----:B------:R2:W-:Y:S04]  /*3680*/  LDGSTS.E.BYPASS.LTC128B.128 [R6], [R10.64], !P0 ;  /* 0x000000000a067fae */ /* 0x0005e8000c101d4e */
[----:B------:R2:W-:Y:S01]  /*3690*/  LDGSTS.E.BYPASS.LTC128B.128 [R6+0x2000], [R10.64+0x80], !P5 ;  /* 0x020000800a067fae */ /* 0x0005e2000e901d4e */
[----:B------:R-:W-:Y:S01]  /*36a0*/  IADD3 R12, P5, P0, R4, 0x100, R10 ;  /* 0x00000100040c7810 */ /* 0x000fe200078be00a */
[----:B------:R-:W-:Y:S02]  /*36b0*/  IMAD.U32 R4, RZ, RZ, UR11 ;  /* 0x0000000bff047e24 */ /* 0x000fe4000f8e00ff */
[----:B------:R2:W-:Y:S01]  /*36c0*/  LDGSTS.E.BYPASS.LTC128B.128 [R6+0x4000], [R10.64+0x100], !P6 ;  /* 0x040001000a067fae */ /* 0x0005e2000f101d4e */
[----:B------:R-:W-:Y:S01]  /*36d0*/  IADD3.X R13, RZ, UR9, R11, P5, P0 ;  /* 0x00000009ff0d7c10 */ /* 0x000fe2000afe040b */
[----:B------:R-:W-:Y:S01]  /*36e0*/  @!P1 IMAD R4, R4, 0x40, R7 ;  /* 0x0000004004049824 */ /* 0x000fe200078e0207 */
[C---:B------:R-:W-:Y:S02]  /*36f0*/  ISETP.LT.OR P5, PT, R5.reuse, 0x21, !P4 ;  /* 0x000000210500780c */ /* 0x040fe400067a1670 */
[----:B------:R-:W-:Y:S02]  /*3700*/  IADD3 R14, P6, R10, UR10, RZ ;  /* 0x0000000a0a0e7c10 */ /* 0x000fe4000ffde0ff */
[----:B------:R-:W-:Y:S02]  /*3710*/  ISETP.LT.OR P0, PT, R5, 0x21, !P3 ;  /* 0x000000210500780c */ /* 0x000fe40005f01670 */
[----:B------:R-:W-:Y:S02]  /*3720*/  IADD3.X R15, R11, UR9, RZ, P6, !PT ;  /* 0x000000090b0f7c10 */ /* 0x000fe4000b7fe4ff */
[----:B------:R-:W-:Y:S01]  /*3730*/  ISETP.LT.OR P6, PT, R5, 0x21, !P2 ;  /* 0x000000210500780c */ /* 0x000fe200057c1670 */
[----:B------:R-:W-:Y:S04]  /*3740*/  IMAD.U32 R5, RZ, RZ, UR5 ;  /* 0x00000005ff057e24 */ /* 0x000fe8000f8e00ff */
[----:B------:R3:W-:Y:S01]  /*3750*/  LDGSTS.E.BYPASS.LTC128B.128 [R6+0x1000], [R14.64], !P5 ;  /* 0x010000000e067fae */ /* 0x0007e2000e901d4e */
[----:B------:R-:W-:Y:S03]  /*3760*/  @!P1 LEA R5, R5, 0x40, 0x6 ;  /* 0x0000004005059811 */ /* 0x000fe600078e30ff */
[----:B------:R3:W-:Y:S02]  /*3770*/  LDGSTS.E.BYPASS.LTC128B.128 [R6+0x3000], [R8.64], !P0 ;  /* 0x0300000008067fae */ /* 0x0007e4000c101d4e */
[----:B------:R-:W-:Y:S02]  /*3780*/  @!P1 IMAD.WIDE R16, R5, 0x4, R244 ;  /* 0x0000000405109825 */ /* 0x000fe400078e02f4 */
[----:B------:R3:W-:Y:S02]  /*3790*/  LDGSTS.E.BYPASS.LTC128B.128 [R6+0x5000], [R12.64], !P6 ;  /* 0x050000000c067fae */ /* 0x0007e4000f101d4e */
[----:B--2---:R-:W-:Y:S05]  /*37a0*/  @!P1 IMAD.SHL.U32 R10, R4, 0x4, RZ ;  /* 0x00000004040a9824 */ /* 0x004fea00078e00ff */
[----:B------:R3:W-:Y:S02]  /*37b0*/  @!P1 LDGSTS.E.BYPASS.LTC128B.128 [R10+0x21080], [R16.64] ;  /* 0x21080000100a9fae */ /* 0x0007e4000b901d4e */
.L_x_720:
[C---:B-1234-:R-:W-:Y:S01]  /*37c0*/  HMMA.16816.F32 R4, R84.reuse, R2, RZ ;  /* 0x000000025404723c */ /* 0x05efe200000018ff */
[----:B------:R-:W-:Y:S01]  /*37d0*/  LDSM.16.M88.2 R2, [R218+0x7880] ;  /* 0x00788000da02783b */ /* 0x000fe20000000100 */
[----:B------:R-:W-:Y:S01]  /*37e0*/  UIADD3 UR13, UR5, 0x1, URZ ;  /* 0x00000001050d7890 */ /* 0x000fe2000fffe03f */
[C---:B------:R-:W-:Y:S02]  /*37f0*/  ISETP.GT.AND P6, PT, R230.reuse, 0x1, PT ;  /* 0x00000001e600780c */ /* 0x040fe40003fc4270 */
[----:B------:R-:W0:Y:S01]  /*3800*/  LDGDEPBAR ;  /* 0x00000000000079af */ /* 0x000e220000000000 */
[C---:B------:R-:W-:Y:S02]  /*3810*/  ISETP.GT.AND P5, PT, R230.reuse, 0x10, PT ;  /* 0x00000010e600780c */ /* 0x040fe40003fa4270 */
[C---:B------:R-:W-:Y:S01]  /*3820*/  HMMA.16816.F32 R8, R84.reuse, R88, RZ ;  /* 0x000000585408723c */ /* 0x040fe200000018ff */
[C---:B------:R-:W-:Y:S02]  /*3830*/  FSEL R175, R181.reuse, -INF , P6 ;  /* 0xff800000b5af7808 */ /* 0x040fe40003000000 */
[----:B------:R-:W-:Y:S01]  /*3840*/  ISETP.GT.AND P0, PT, R230, RZ, PT ;  /* 0x000000ffe600720c */ /* 0x000fe20003f04270 */
[----:B------:R-:W-:Y:S01]  /*3850*/  FFMA.FTZ R181, -R181, R181, 1 ;  /* 0x3f800000b5b57423 */ /* 0x000fe200000101b5 */
[C---:B------:R-:W-:Y:S01]  /*3860*/  FSEL R177, R184.reuse, -INF , P5 ;  /* 0xff800000b8b17808 */ /* 0x040fe20002800000 */
[----:B------:R-:W-:Y:S01]  /*3870*/  FFMA.FTZ R184, -R184, R184, 1 ;  /* 0x3f800000b8b87423 */ /* 0x000fe200000101b8 */
[C---:B------:R-:W-:Y:S01]  /*3880*/  FSEL R173, R180.reuse, -INF , P0 ;  /* 0xff800000b4ad7808 */ /* 0x040fe20000000000 */
[C---:B------:R-:W-:Y:S01]  /*3890*/  HMMA.16816.F32 R12, R84.reuse, R90, RZ ;  /* 0x0000005a540c723c */ /* 0x040fe200000018ff */
[----:B------:R-:W1:Y:S03]  /*38a0*/  LDSM.16.M88.4 R88, [R224] ;  /* 0x00000000e058783b */ /* 0x000e660000000200 */
[----:B------:R-:W-:Y:S04]  /*38b0*/  FFMA.FTZ R180, -R180, R180, 1 ;  /* 0x3f800000b4b47423 */ /* 0x000fe800000101b4 */
[C---:B------:R-:W-:Y:S01]  /*38c0*/  HMMA.16816.F32 R16, R84.reuse, R92, RZ ;  /* 0x0000005c5410723c */ /* 0x040fe200000018ff */
[----:B------:R-:W-:Y:S07]  /*38d0*/  LDSM.16.M88.2 R92, [R218+0x9080] ;  /* 0x00908000da5c783b */ /* 0x000fee0000000100 */
[----:B------:R-:W-:Y:S01]  /*38e0*/  HMMA.16816.F32 R20, R84, R94, RZ ;  /* 0x0000005e5414723c */ /* 0x000fe200000018ff */
[----:B------:R-:W2:Y:S04]  /*38f0*/  LDSM.16.M88.2 R84, [R218+0x8080] ;  /* 0x00808000da54783b */ /* 0x000ea80000000100 */
[----:B------:R-:W3:Y:S03]  /*3900*/  LDSM.16.M88.2 R86, [R218+0x8880] ;  /* 0x00888000da56783b */ /* 0x000ee60000000100 */
[C---:B------:R-:W-:Y:S01]  /*3910*/  HMMA.16816.F32 R4, R96.reuse, R100, R4 ;  /* 0x000000646004723c */ /* 0x040fe20000001804 */
[----:B------:R-:W4:Y:S06]  /*3920*/  LDSM.16.M88.2 R94, [R218+0x9880] ;  /* 0x00988000da5e783b */ /* 0x000f2c0000000100 */
[----:B------:R-:W-:Y:S01]  /*3930*/  SHF.L.U32 R101, R228, 0x1, RZ ;  /* 0x00000001e4657819 */ /* 0x000fe200000006ff */
        /* <DEDUP_REMOVED lines=11> */
[----:B------:R-:W2:Y:S04]  /*39f0*/  LDSM.16.M88.2 R2, [R217+0x8080] ;  /* 0x00808000d902783b */ /* 0x000ea80000000100 */
[----:B------:R-:W5:Y:S03]  /*3a00*/  LDSM.16.M88.2 R84, [R217+0x8880] ;  /* 0x00888000d954783b */ /* 0x000f660000000100 */
[C---:B---3--:R-:W-:Y:S01]  /*3a10*/  HMMA.16816.F32 R12, R88.reuse, R86, R12 ;  /* 0x00000056580c723c */ /* 0x048fe2000000180c */
[----:B------:R-:W3:Y:S07]  /*3a20*/  LDSM.16.M88.2 R86, [R217+0x9080] ;  /* 0x00908000d956783b */ /* 0x000eee0000000100 */
[C---:B------:R-:W-:Y:S01]  /*3a30*/  HMMA.16816.F32 R16, R88.reuse, R92, R16 ;  /* 0x0000005c5810723c */ /* 0x040fe20000001810 */
[----:B------:R-:W3:Y:S07]  /*3a40*/  LDSM.16.M88.2 R92, [R217+0x9880] ;  /* 0x00988000d95c783b */ /* 0x000eee0000000100 */
[----:B----4-:R-:W-:Y:S01]  /*3a50*/  HMMA.16816.F32 R20, R88, R94, R20 ;  /* 0x0000005e5814723c */ /* 0x010fe20000001814 */
[----:B------:R-:W-:Y:S04]  /*3a60*/  LDSM.16.M88.2 R94, [R227+0xa080] ;  /* 0x00a08000e35e783b */ /* 0x000fe80000000100 */
[----:B------:R-:W4:Y:S03]  /*3a70*/  LDSM.16.M88.4 R88, [R225+0x1d080] ;  /* 0x01d08000e158783b */ /* 0x000f260000000200 */
[C---:B-1----:R-:W-:Y:S01]  /*3a80*/  HMMA.16816.F32 R4, R96.reuse, R100, R4 ;  /* 0x000000646004723c */ /* 0x042fe20000001804 */
[----:B------:R-:W1:Y:S07]  /*3a90*/  LDSM.16.M88.2 R100, [R227+0xa880] ;  /* 0x00a88000e364783b */ /* 0x000e6e0000000100 */
[C---:B--2---:R-:W-:Y:S01]  /*3aa0*/  HMMA.16816.F32 R8, R96.reuse, R2, R8 ;  /* 0x000000026008723c */ /* 0x044fe20000001808 */
[----:B------:R-:W2:Y:S07]  /*3ab0*/  LDSM.16.M88.2 R2, [R227+0xb080] ;  /* 0x00b08000e302783b */ /* 0x000eae0000000100 */
[C---:B-----5:R-:W-:Y:S01]  /*3ac0*/  HMMA.16816.F32 R12, R96.reuse, R84, R12 ;  /* 0x00000054600c723c */ /* 0x060fe2000000180c */
[----:B------:R-:W5:Y:S07]  /*3ad0*/  LDSM.16.M88.2 R84, [R227+0xb880] ;  /* 0x00b88000e354783b */ /* 0x000f6e0000000100 */
[C---:B---3--:R-:W-:Y:S01]  /*3ae0*/  HMMA.16816.F32 R16, R96.reuse, R86, R16 ;  /* 0x000000566010723c */ /* 0x048fe20000001810 */
[----:B------:R-:W3:Y:S07]  /*3af0*/  LDSM.16.M88.2 R86, [R227+0xc080] ;  /* 0x00c08000e356783b */ /* 0x000eee0000000100 */
[----:B------:R-:W-:Y:S01]  /*3b00*/  HMMA.16816.F32 R20, R96, R92, R20 ;  /* 0x0000005c6014723c */ /* 0x000fe20000001814 */
[----:B------:R-:W-:Y:S04]  /*3b10*/  LDSM.16.M88.2 R92, [R219+0xa080] ;  /* 0x00a08000db5c783b */ /* 0x000fe80000000100 */
[----:B------:R-:W3:Y:S03]  /*3b20*/  LDSM.16.M88.4 R96, [R216+0x1d080] ;  /* 0x01d08000d860783b */ /* 0x000ee60000000200 */
[C---:B----4-:R-:W-:Y:S01]  /*3b30*/  HMMA.16816.F32 R4, R88.reuse, R94, R4 ;  /* 0x0000005e5804723c */ /* 0x050fe20000001804 */
[----:B------:R-:W4:Y:S07]  /*3b40*/  LDSM.16.M88.2 R94, [R219+0xa880] ;  /* 0x00a88000db5e783b */ /* 0x000f2e0000000100 */
[C---:B-1----:R-:W-:Y:S01]  /*3b50*/  HMMA.16816.F32 R8, R88.reuse, R100, R8 ;  /* 0x000000645808723c */ /* 0x042fe20000001808 */
[----:B------:R-:W1:Y:S07]  /*3b60*/  LDSM.16.M88.2 R100, [R219+0xb080] ;  /* 0x00b08000db64783b */ /* 0x000e6e0000000100 */
[C---:B--2---:R-:W-:Y:S01]  /*3b70*/  HMMA.16816.F32 R12, R88.reuse, R2, R12 ;  /* 0x00000002580c723c */ /* 0x044fe2000000180c */
[----:B------:R-:W2:Y:S07]  /*3b80*/  LDSM.16.M88.2 R2, [R219+0xb880] ;  /* 0x00b88000db02783b */ /* 0x000eae0000000100 */
[C---:B-----5:R-:W-:Y:S01]  /*3b90*/  HMMA.16816.F32 R16, R88.reuse, R84, R16 ;  /* 0x000000545810723c */ /* 0x060fe20000001810 */
[----:B------:R-:W5:Y:S07]  /*3ba0*/  LDSM.16.M88.2 R84, [R219+0xc080] ;  /* 0x00c08000db54783b */ /* 0x000f6e0000000100 */
[----:B---3--:R-:W-:Y:S01]  /*3bb0*/  HMMA.16816.F32 R20, R88, R86, R20 ;  /* 0x000000565814723c */ /* 0x008fe20000001814 */
[----:B------:R-:W-:Y:S04]  /*3bc0*/  LDSM.16.M88.2 R86, [R218+0xa080] ;  /* 0x00a08000da56783b */ /* 0x000fe80000000100 */
[----:B------:R-:W3:Y:S03]  /*3bd0*/  LDSM.16.M88.4 R88, [R224+0x2000] ;  /* 0x00200000e058783b */ /* 0x000ee60000000200 */
[C---:B------:R-:W-:Y:S01]  /*3be0*/  HMMA.16816.F32 R4, R96.reuse, R92, R4 ;  /* 0x0000005c6004723c */ /* 0x040fe20000001804 */
[----:B------:R-:W3:Y:S07]  /*3bf0*/  LDSM.16.M88.2 R92, [R218+0xa880] ;  /* 0x00a88000da5c783b */ /* 0x000eee0000000100 */
[C---:B----4-:R-:W-:Y:S01]  /*3c00*/  HMMA.16816.F32 R8, R96.reuse, R94, R8 ;  /* 0x0000005e6008723c */ /* 0x050fe20000001808 */
[----:B------:R-:W4:Y:S07]  /*3c10*/  LDSM.16.M88.2 R94, [R218+0xb080] ;  /* 0x00b08000da5e783b */ /* 0x000f2e0000000100 */
[C---:B-1----:R-:W-:Y:S01]  /*3c20*/  HMMA.16816.F32 R12, R96.reuse, R100, R12 ;  /* 0x00000064600c723c */ /* 0x042fe2000000180c */
[----:B------:R-:W1:Y:S07]  /*3c30*/  LDSM.16.M88.2 R100, [R218+0xb880] ;  /* 0x00b88000da64783b */ /* 0x000e6e0000000100 */
[C---:B--2---:R-:W-:Y:S01]  /*3c40*/  HMMA.16816.F32 R16, R96.reuse, R2, R16 ;  /* 0x000000026010723c */ /* 0x044fe20000001810 */
[----:B------:R-:W2:Y:S07]  /*3c50*/  LDSM.16.M88.2 R2, [R218+0xc080] ;  /* 0x00c08000da02783b */ /* 0x000eae0000000100 */
[----:B-----5:R-:W-:Y:S01]  /*3c60*/  HMMA.16816.F32 R20, R96, R84, R20 ;  /* 0x000000546014723c */ /* 0x020fe20000001814 */
[----:B------:R-:W-:Y:S04]  /*3c70*/  LDSM.16.M88.2 R84, [R217+0xa080] ;  /* 0x00a08000d954783b */ /* 0x000fe80000000100 */
[----:B------:R-:W5:Y:S03]  /*3c80*/  LDSM.16.M88.4 R96, [R108+0x2000] ;  /* 0x002000006c60783b */ /* 0x000f660000000200 */
[C---:B---3--:R-:W-:Y:S01]  /*3c90*/  HMMA.16816.F32 R4, R88.reuse, R86, R4 ;  /* 0x000000565804723c */ /* 0x048fe20000001804 */
[----:B------:R-:W3:Y:S07]  /*3ca0*/  LDSM.16.M88.2 R86, [R217+0xa880] ;  /* 0x00a88000d956783b */ /* 0x000eee0000000100 */
[C---:B------:R-:W-:Y:S01]  /*3cb0*/  HMMA.16816.F32 R8, R88.reuse, R92, R8 ;  /* 0x0000005c5808723c */ /* 0x040fe20000001808 */
[----:B------:R-:W3:Y:S07]  /*3cc0*/  LDSM.16.M88.2 R92, [R217+0xb080] ;  /* 0x00b08000d95c783b */ /* 0x000eee0000000100 */
[C---:B----4-:R-:W-:Y:S01]  /*3cd0*/  HMMA.16816.F32 R12, R88.reuse, R94, R12 ;  /* 0x0000005e580c723c */ /* 0x050fe2000000180c */
[----:B------:R-:W4:Y:S07]  /*3ce0*/  LDSM.16.M88.2 R94, [R217+0xb880] ;  /* 0x00b88000d95e783b */ /* 0x000f2e0000000100 */
[C---:B-1----:R-:W-:Y:S01]  /*3cf0*/  HMMA.16816.F32 R16, R88.reuse, R100, R16 ;  /* 0x000000645810723c */ /* 0x042fe20000001810 */
[----:B------:R-:W1:Y:S07]  /*3d00*/  LDSM.16.M88.2 R100, [R217+0xc080] ;  /* 0x00c08000d964783b */ /* 0x000e6e0000000100 */
[----:B--2---:R-:W-:Y:S01]  /*3d10*/  HMMA.16816.F32 R20, R88, R2, R20 ;  /* 0x000000025814723c */ /* 0x004fe20000001814 */
[----:B------:R-:W-:Y:S04]  /*3d20*/  LDSM.16.M88.2 R2, [R227+0xc880] ;  /* 0x00c88000e302783b */ /* 0x000fe80000000100 */
[----:B------:R-:W2:Y:S03]  /*3d30*/  LDSM.16.M88.4 R88, [R225+0x1f080] ;  /* 0x01f08000e158783b */ /* 0x000ea60000000200 */
[C---:B-----5:R-:W-:Y:S01]  /*3d40*/  HMMA.16816.F32 R4, R96.reuse, R84, R4 ;  /* 0x000000546004723c */ /* 0x060fe20000001804 */
[----:B------:R-:W5:Y:S07]  /*3d50*/  LDSM.16.M88.2 R84, [R227+0xd880] ;  /* 0x00d88000e354783b */ /* 0x000f6e0000000100 */
[C---:B---3--:R-:W-:Y:S01]  /*3d60*/  HMMA.16816.F32 R8, R96.reuse, R86, R8 ;  /* 0x000000566008723c */ /* 0x048fe20000001808 */
[----:B------:R-:W3:Y:S07]  /*3d70*/  LDSM.16.M88.2 R86, [R227+0xe080] ;  /* 0x00e08000e356783b */ /* 0x000eee0000000100 */
[C---:B------:R-:W-:Y:S01]  /*3d80*/  HMMA.16816.F32 R12, R96.reuse, R92, R12 ;  /* 0x0000005c600c723c */ /* 0x040fe2000000180c */
[----:B------:R-:W3:Y:S07]  /*3d90*/  LDSM.16.M88.2 R92, [R227+0xe880] ;  /* 0x00e88000e35c783b */ /* 0x000eee0000000100 */
[C---:B----4-:R-:W-:Y:S01]  /*3da0*/  HMMA.16816.F32 R16, R96.reuse, R94, R16 ;  /* 0x0000005e6010723c */ /* 0x050fe20000001810 */
[----:B------:R-:W4:Y:S07]  /*3db0*/  LDSM.16.M88.2 R94, [R219+0xc880] ;  /* 0x00c88000db5e783b */ /* 0x000f2e0000000100 */
[----:B-1----:R-:W-:Y:S07]  /*3dc0*/  HMMA.16816.F32 R20, R96, R100, R20 ;  /* 0x000000646014723c */ /* 0x002fee0000001814 */
[C---:B------:R-:W-:Y:S01]  /*3dd0*/  FSEL R96, R178.reuse, -INF , P0 ;  /* 0xff800000b2607808 */ /* 0x040fe20000000000 */
[C---:B--2---:R-:W-:Y:S01]  /*3de0*/  HMMA.16816.F32 R4, R88.reuse, R2, R4 ;  /* 0x000000025804723c */ /* 0x044fe20000001804 */
[----:B------:R-:W1:Y:S04]  /*3df0*/  LDSM.16.M88.2 R2, [R219+0xd080] ;  /* 0x00d08000db02783b */ /* 0x000e680000000100 */
[----:B------:R-:W-:Y:S01]  /*3e00*/  FFMA.FTZ R178, -R178, R178, 1 ;  /* 0x3f800000b2b27423 */ /* 0x000fe200000101b2 */
[----:B------:R-:W-:Y:S02]  /*3e10*/  ISETP.GT.AND P0, PT, R230, 0x11, PT ;  /* 0x00000011e600780c */ /* 0x000fe40003f04270 */
[C---:B------:R-:W-:Y:S04]  /*3e20*/  HMMA.16816.F32 R8, R88.reuse, R102, R8 ;  /* 0x000000665808723c */ /* 0x040fe80000001808 */
[C---:B------:R-:W-:Y:S01]  /*3e30*/  FSEL R201, R185.reuse, -INF , P0 ;  /* 0xff800000b9c97808 */ /* 0x040fe20000000000 */
[----:B------:R-:W-:Y:S02]  /*3e40*/  FFMA.FTZ R185, -R185, R185, 1 ;  /* 0x3f800000b9b97423 */ /* 0x000fe400000101b9 */
[--C-:B------:R-:W-:Y:S01]  /*3e50*/  FFMA.FTZ R102, R96, c[0x0][0x29c], -R199.reuse ;  /* 0x0000a70060667a23 */ /* 0x100fe200000108c7 */
[C---:B-----5:R-:W-:Y:S01]  /*3e60*/  HMMA.16816.F32 R12, R88.reuse, R84, R12 ;  /* 0x00000054580c723c */ /* 0x060fe2000000180c */
[----:B------:R-:W2:Y:S03]  /*3e70*/  LDSM.16.M88.2 R84, [R219+0xd880] ;  /* 0x00d88000db54783b */ /* 0x000ea60000000100 */
[----:B------:R-:W-:Y:S01]  /*3e80*/  FSEL R96, R183, -INF , P0 ;  /* 0xff800000b7607808 */ /* 0x000fe20000000000 */
[----:B------:R-:W5:Y:S01]  /*3e90*/  MUFU.EX2 R102, R102 ;  /* 0x0000006600667308 */ /* 0x000f620000000800 */
[----:B------:R-:W-:Y:S02]  /*3ea0*/  ISETP.GT.AND P0, PT, R230, 0x30, PT ;  /* 0x00000030e600780c */ /* 0x000fe40003f04270 */
[C---:B---3--:R-:W-:Y:S01]  /*3eb0*/  HMMA.16816.F32 R16, R88.reuse, R86, R16 ;  /* 0x000000565810723c */ /* 0x048fe20000001810 */
[----:B------:R-:W3:Y:S03]  /*3ec0*/  LDSM.16.M88.2 R86, [R219+0xe080] ;  /* 0x00e08000db56783b */ /* 0x000ee60000000100 */
[----:B------:R-:W-:Y:S01]  /*3ed0*/  FSEL R205, R192, -INF , P0 ;  /* 0xff800000c0cd7808 */ /* 0x000fe20000000000 */
[--C-:B------:R-:W-:Y:S03]  /*3ee0*/  FFMA.FTZ R110, R96, c[0x0][0x29c], -R199.reuse ;  /* 0x0000a700606e7a23 */ /* 0x100fe600000108c7 */
[----:B------:R-:W-:Y:S01]  /*3ef0*/  HMMA.16816.F32 R20, R88, R92, R20 ;  /* 0x0000005c5814723c */ /* 0x000fe20000001814 */
[----:B------:R-:W-:Y:S02]  /*3f00*/  LDSM.16.M88.2 R90, [R218+0xc880] ;  /* 0x00c88000da5a783b */ /* 0x000fe40000000100 */
[----:B------:R-:W-:Y:S01]  /*3f10*/  MUFU.EX2 R110, R110 ;  /* 0x0000006e006e7308 */ /* 0x000fe20000000800 */
[--C-:B------:R-:W-:Y:S03]  /*3f20*/  FFMA.FTZ R205, R205, c[0x0][0x29c], -R198.reuse ;  /* 0x0000a700cdcd7a23 */ /* 0x100fe600000108c6 */
[C---:B------:R-:W-:Y:S01]  /*3f30*/  FSEL R88, R179.reuse, -INF , P6 ;  /* 0xff800000b3587808 */ /* 0x040fe20003000000 */
[C---:B----4-:R-:W-:Y:S05]  /*3f40*/  HMMA.16816.F32 R4, R104.reuse, R94, R4 ;  /* 0x0000005e6804723c */ /* 0x050fea0000001804 */
[--C-:B------:R-:W-:Y:S01]  /*3f50*/  FFMA.FTZ R103, R88, c[0x0][0x29c], -R199.reuse ;  /* 0x0000a70058677a23 */ /* 0x100fe200000108c7 */
[----:B------:R-:W-:Y:S01]  /*3f60*/  FSEL R92, R182, -INF , P5 ;  /* 0xff800000b65c7808 */ /* 0x000fe20002800000 */
[----:B------:R-:W4:Y:S01]  /*3f70*/  LDSM.16.M88.2 R88, [R219+0xe880] ;  /* 0x00e88000db58783b */ /* 0x000f220000000100 */
[C---:B-1----:R-:W-:Y:S01]  /*3f80*/  HMMA.16816.F32 R8, R104.reuse, R2, R8 ;  /* 0x000000026808723c */ /* 0x042fe20000001808 */
[----:B------:R-:W-:Y:S02]  /*3f90*/  MUFU.EX2 R205, R205 ;  /* 0x000000cd00cd7308 */ /* 0x000fe40000000800 */
[----:B------:R-:W-:Y:S01]  /*3fa0*/  ISETP.GT.AND P6, PT, R230, 0x20, PT ;  /* 0x00000020e600780c */ /* 0x000fe20003fc4270 */
[--C-:B------:R-:W-:Y:S01]  /*3fb0*/  FFMA.FTZ R109, R92, c[0x0][0x29c], -R199.reuse ;  /* 0x0000a7005c6d7a23 */ /* 0x100fe200000108c7 */
[----:B------:R-:W-:Y:S01]  /*3fc0*/  LDSM.16.M88.2 R2, [R218+0xd080] ;  /* 0x00d08000da02783b */ /* 0x000fe20000000100 */
[----:B------:R-:W-:Y:S01]  /*3fd0*/  FFMA.FTZ R179, -R179, R179, 1 ;  /* 0x3f800000b3b37423 */ /* 0x000fe200000101b3 */
[----:B------:R-:W-:Y:S01]  /*3fe0*/  FSEL R96, R186, -INF , P6 ;  /* 0xff800000ba607808 */ /* 0x000fe20003000000 */
[C---:B--2---:R-:W-:Y:S01]  /*3ff0*/  HMMA.16816.F32 R12, R104.reuse, R84, R12 ;  /* 0x00000054680c723c */ /* 0x044fe2000000180c */
[----:B------:R-:W1:Y:S02]  /*4000*/  LDSM.16.M88.4 R92, [R224+0x4000] ;  /* 0x00400000e05c783b */ /* 0x000e640000000200 */
[----:B------:R-:W2:Y:S01]  /*4010*/  MUFU.EX2 R103, R103 ;  /* 0x0000006700677308 */ /* 0x000ea20000000800 */
[----:B------:R-:W-:Y:S01]  /*4020*/  ISETP.GT.AND P5, PT, R230, 0x21, PT ;  /* 0x00000021e600780c */ /* 0x000fe20003fa4270 */
[--C-:B------:R-:W-:Y:S01]  /*4030*/  FFMA.FTZ R111, R96, c[0x0][0x29c], -R199.reuse ;  /* 0x0000a700606f7a23 */ /* 0x100fe200000108c7 */
[----:B------:R-:W2:Y:S02]  /*4040*/  LDSM.16.M88.2 R84, [R218+0xd880] ;  /* 0x00d88000da54783b */ /* 0x000ea40000000100 */
[----:B------:R-:W-:Y:S01]  /*4050*/  FSEL R96, R187, -INF , P5 ;  /* 0xff800000bb607808 */ /* 0x000fe20002800000 */
[C---:B---3--:R-:W-:Y:S01]  /*4060*/  HMMA.16816.F32 R16, R104.reuse, R86, R16 ;  /* 0x000000566810723c */ /* 0x048fe20000001810 */
[----:B------:R-:W3:Y:S03]  /*4070*/  LDSM.16.M88.2 R86, [R218+0xe080] ;  /* 0x00e08000da56783b */ /* 0x000ee60000000100 */
[--C-:B------:R-:W-:Y:S01]  /*4080*/  FFMA.FTZ R101, R96, c[0x0][0x29c], -R199.reuse ;  /* 0x0000a70060657a23 */ /* 0x100fe200000108c7 */
[----:B------:R-:W-:Y:S01]  /*4090*/  FSEL R96, R190, -INF , P0 ;  /* 0xff800000be607808 */ /* 0x000fe20000000000 */
[----:B------:R-:W1:Y:S01]  /*40a0*/  MUFU.EX2 R109, R109 ;  /* 0x0000006d006d7308 */ /* 0x000e620000000800 */
[C---:B------:R-:W-:Y:S01]  /*40b0*/  FSEL R203, R189.reuse, -INF , P5 ;  /* 0xff800000bdcb7808 */ /* 0x040fe20002800000 */
[----:B------:R-:W-:Y:S01]  /*40c0*/  FFMA.FTZ R189, -R189, R189, 1 ;  /* 0x3f800000bdbd7423 */ /* 0x000fe200000101bd */
[C---:B------:R-:W-:Y:S02]  /*40d0*/  ISETP.GT.AND P5, PT, R230.reuse, 0x40, PT ;  /* 0x00000040e600780c */ /* 0x040fe40003fa4270 */
[----:B------:R-:W-:Y:S01]  /*40e0*/  ISETP.GT.AND P0, PT, R230, 0x41, PT ;  /* 0x00000041e600780c */ /* 0x000fe20003f04270 */
[--C-:B------:R-:W-:Y:S01]  /*40f0*/  FFMA.FTZ R203, R203, c[0x0][0x29c], -R198.reuse ;  /* 0x0000a700cbcb7a23 */ /* 0x100fe200000108c6 */
[C---:B------:R-:W-:Y:S01]  /*4100*/  FSEL R172, R194.reuse, -INF , P5 ;  /* 0xff800000c2ac7808 */ /* 0x040fe20002800000 */
[----:B------:R-:W-:Y:S02]  /*4110*/  FFMA.FTZ R194, -R194, R194, 1 ;  /* 0x3f800000c2c27423 */ /* 0x000fe400000101c2 */
[----:B------:R-:W-:Y:S02]  /*4120*/  MUFU.EX2 R111, R111 ;  /* 0x0000006f006f7308 */ /* 0x000fe40000000800 */
[--C-:B------:R-:W-:Y:S01]  /*4130*/  FFMA.FTZ R174, R172, c[0x0][0x29c], -R199.reuse ;  /* 0x0000a700acae7a23 */ /* 0x100fe200000108c7 */
[C---:B------:R-:W-:Y:S01]  /*4140*/  FSEL R172, R195.reuse, -INF , P0 ;  /* 0xff800000c3ac7808 */ /* 0x040fe20000000000 */
[----:B------:R-:W-:Y:S01]  /*4150*/  FFMA.FTZ R195, -R195, R195, 1 ;  /* 0x3f800000c3c37423 */ /* 0x000fe200000101c3 */
[----:B----4-:R-:W-:Y:S01]  /*4160*/  HMMA.16816.F32 R20, R104, R88, R20 ;  /* 0x000000586814723c */ /* 0x010fe20000001814 */
[----:B------:R-:W4:Y:S04]  /*4170*/  LDSM.16.M88.2 R88, [R218+0xe880] ;  /* 0x00e88000da58783b */ /* 0x000f280000000100 */
[----:B------:R3:W3:Y:S02]  /*4180*/  MUFU.EX2 R104, R101 ;  /* 0x0000006500687308 */ /* 0x0006e40000000800 */
[----:B------:R-:W-:Y:S01]  /*4190*/  FSEL R107, R188, -INF , P6 ;  /* 0xff800000bc6b7808 */ /* 0x000fe20003000000 */
[--C-:B------:R-:W-:Y:S01]  /*41a0*/  FFMA.FTZ R105, R96, c[0x0][0x29c], -R199.reuse ;  /* 0x0000a70060697a23 */ /* 0x100fe200000108c7 */
[----:B------:R-:W-:Y:S01]  /*41b0*/  ISETP.GT.AND P6, PT, R230, 0x31, PT ;  /* 0x00000031e600780c */ /* 0x000fe20003fc4270 */
[----:B------:R4:W-:Y:S01]  /*41c0*/  LDSM.16.M88.4 R96, [R108+0x4000] ;  /* 0x004000006c60783b */ /* 0x0009e20000000200 */
[C---:B-1----:R-:W-:Y:S03]  /*41d0*/  HMMA.16816.F32 R4, R92.reuse, R90, R4 ;  /* 0x0000005a5c04723c */ /* 0x042fe60000001804 */
[----:B------:R-:W1:Y:S01]  /*41e0*/  LDSM.16.M88.2 R90, [R217+0xc880] ;  /* 0x00c88000d95a783b */ /* 0x000e620000000100 */
[----:B------:R-:W-:Y:S01]  /*41f0*/  MUFU.EX2 R203, R203 ;  /* 0x000000cb00cb7308 */ /* 0x000fe20000000800 */
[----:B------:R-:W-:Y:S01]  /*4200*/  FSEL R100, R191, -INF , P6 ;  /* 0xff800000bf647808 */ /* 0x000fe20003000000 */
[----:B------:R-:W-:Y:S02]  /*4210*/  FFMA.FTZ R188, -R188, R188, 1 ;  /* 0x3f800000bcbc7423 */ /* 0x000fe400000101bc */
[C---:B------:R-:W-:Y:S01]  /*4220*/  HMMA.16816.F32 R8, R92.reuse, R2, R8 ;  /* 0x000000025c08723c */ /* 0x040fe20000001808 */
[----:B------:R-:W-:Y:S03]  /*4230*/  LDSM.16.M88.2 R2, [R217+0xd880] ;  /* 0x00d88000d902783b */ /* 0x000fe60000000100 */
[--C-:B------:R-:W-:Y:S02]  /*4240*/  FFMA.FTZ R106, R100, c[0x0][0x29c], -R199.reuse ;  /* 0x0000a700646a7a23 */ /* 0x100fe400000108c7 */
[----:B------:R-:W-:Y:S01]  /*4250*/  FFMA.FTZ R199, R172, c[0x0][0x29c], -R199 ;  /* 0x0000a700acc77a23 */ /* 0x000fe200000108c7 */
[----:B------:R-:W-:Y:S01]  /*4260*/  MUFU.EX2 R105, R105 ;  /* 0x0000006900697308 */ /* 0x000fe20000000800 */
[C---:B--2---:R-:W-:Y:S01]  /*4270*/  HMMA.16816.F32 R12, R92.reuse, R84, R12 ;  /* 0x000000545c0c723c */ /* 0x044fe2000000180c */
[----:B---3--:R-:W2:Y:S04]  /*4280*/  LDSM.16.M88.2 R100, [R217+0xd080] ;  /* 0x00d08000d964783b */ /* 0x008ea80000000100 */
[----:B------:R-:W3:Y:S03]  /*4290*/  LDSM.16.M88.2 R84, [R217+0xe080] ;  /* 0x00e08000d954783b */ /* 0x000ee60000000100 */
[C---:B------:R-:W-:Y:S01]  /*42a0*/  HMMA.16816.F32 R16, R92.reuse, R86, R16 ;  /* 0x000000565c10723c */ /* 0x040fe20000001810 */
[----:B------:R-:W-:Y:S01]  /*42b0*/  LDSM.16.M88.2 R86, [R217+0xe880] ;  /* 0x00e88000d956783b */ /* 0x000fe20000000100 */
[----:B------:R-:W-:Y:S03]  /*42c0*/  MUFU.EX2 R106, R106 ;  /* 0x0000006a006a7308 */ /* 0x000fe60000000800 */
[----:B------:R-:W3:Y:S03]  /*42d0*/  LDS R172, [R237.X4+0x21280] ;  /* 0x02128000edac7984 */ /* 0x000ee60000004800 */
[----:B----4-:R-:W-:Y:S04]  /*42e0*/  HMMA.16816.F32 R20, R92, R88, R20 ;  /* 0x000000585c14723c */ /* 0x010fe80000001814 */
[----:B------:R-:W-:Y:S03]  /*42f0*/  MUFU.EX2 R108, R174 ;  /* 0x000000ae006c7308 */ /* 0x000fe60000000800 */
[--C-:B------:R-:W-:Y:S01]  /*4300*/  FFMA.FTZ R88, R173, c[0x0][0x29c], -R198.reuse ;  /* 0x0000a700ad587a23 */ /* 0x100fe200000108c6 */
[----:B------:R-:W-:Y:S01]  /*4310*/  FSEL R93, R196, -INF , P5 ;  /* 0xff800000c45d7808 */ /* 0x000fe20002800000 */
[--C-:B------:R-:W-:Y:S01]  /*4320*/  FFMA.FTZ R89, R175, c[0x0][0x29c], -R198.reuse ;  /* 0x0000a700af597a23 */ /* 0x100fe200000108c6 */
[C---:B-1----:R-:W-:Y:S04]  /*4330*/  HMMA.16816.F32 R4, R96.reuse, R90, R4 ;  /* 0x0000005a6004723c */ /* 0x042fe80000001804 */
[----:B------:R-:W-:Y:S01]  /*4340*/  MUFU.EX2 R199, R199 ;  /* 0x000000c700c77308 */ /* 0x000fe20000000800 */
[----:B------:R-:W-:Y:S01]  /*4350*/  FSEL R95, R197, -INF , P0 ;  /* 0xff800000c55f7808 */ /* 0x000fe20000000000 */
[--C-:B------:R-:W-:Y:S01]  /*4360*/  FFMA.FTZ R92, R107, c[0x0][0x29c], -R198.reuse ;  /* 0x0000a7006b5c7a23 */ /* 0x100fe200000108c6 */
[----:B------:R-:W-:Y:S01]  /*4370*/  PLOP3.LUT P0, PT, PT, PT, UP0, 0x80, 0x0 ;  /* 0x000000000000781c */ /* 0x000fe20003f0f008 */
[--C-:B------:R-:W-:Y:S04]  /*4380*/  FFMA.FTZ R90, R177, c[0x0][0x29c], -R198.reuse ;  /* 0x0000a700b15a7a23 */ /* 0x100fe800000108c6 */
[--C-:B------:R-:W-:Y:S02]  /*4390*/  FFMA.FTZ R91, R201, c[0x0][0x29c], -R198.reuse ;  /* 0x0000a700c95b7a23 */ /* 0x100fe400000108c6 */
[----:B------:R-:W-:Y:S01]  /*43a0*/  MUFU.EX2 R89, R89 ;  /* 0x0000005900597308 */ /* 0x000fe20000000800 */
[C---:B--2---:R-:W-:Y:S03]  /*43b0*/  HMMA.16816.F32 R8, R96.reuse, R100, R8 ;  /* 0x000000646008723c */ /* 0x044fe60000001808 */
[--C-:B------:R-:W-:Y:S04]  /*43c0*/  FFMA.FTZ R93, R93, c[0x0][0x29c], -R198.reuse ;  /* 0x0000a7005d5d7a23 */ /* 0x100fe800000108c6 */
[----:B------:R-:W-:Y:S01]  /*43d0*/  FSEL R101, R193, -INF , P6 ;  /* 0xff800000c1657808 */ /* 0x000fe20003000000 */
[C---:B------:R-:W-:Y:S01]  /*43e0*/  HMMA.16816.F32 R12, R96.reuse, R2, R12 ;  /* 0x00000002600c723c */ /* 0x040fe2000000180c */
[----:B------:R-:W-:Y:S03]  /*43f0*/  MUFU.EX2 R90, R90 ;  /* 0x0000005a005a7308 */ /* 0x000fe60000000800 */
[--C-:B------:R-:W-:Y:S02]  /*4400*/  FFMA.FTZ R94, R101, c[0x0][0x29c], -R198.reuse ;  /* 0x0000a700655e7a23 */ /* 0x100fe400000108c6 */
[----:B------:R-:W-:Y:S02]  /*4410*/  FFMA.FTZ R101, -R190, R190, 1 ;  /* 0x3f800000be657423 */ /* 0x000fe400000101be */
[C---:B---3--:R-:W-:Y:S03]  /*4420*/  HMMA.16816.F32 R16, R96.reuse, R84, R16 ;  /* 0x000000546010723c */ /* 0x048fe60000001810 */
[----:B------:R-:W-:Y:S01]  /*4430*/  MUFU.EX2 R91, R91 ;  /* 0x0000005b005b7308 */ /* 0x000fe20000000800 */
[----:B------:R-:W-:Y:S02]  /*4440*/  FFMA.FTZ R198, R95, c[0x0][0x29c], -R198 ;  /* 0x0000a7005fc67a23 */ /* 0x000fe400000108c6 */
[--C-:B------:R-:W-:Y:S02]  /*4450*/  FADD.FTZ R95, R4, -R172.reuse ;  /* 0x800000ac045f7221 */ /* 0x100fe40000010000 */
[----:B------:R-:W-:Y:S04]  /*4460*/  HMMA.16816.F32 R20, R96, R86, R20 ;  /* 0x000000566014723c */ /* 0x000fe80000001814 */
[----:B-----5:R-:W-:Y:S01]  /*4470*/  FMUL.FTZ R95, R102, R95 ;  /* 0x0000005f665f7220 */ /* 0x020fe20000410000 */
[----:B------:R-:W1:Y:S01]  /*4480*/  MUFU.EX2 R88, R88 ;  /* 0x0000005800587308 */ /* 0x000e620000000800 */
[--C-:B------:R-:W-:Y:S01]  /*4490*/  FADD.FTZ R8, R8, -R172.reuse ;  /* 0x800000ac08087221 */ /* 0x100fe20000010000 */
[----:B------:R-:W-:Y:S01]  /*44a0*/  F2FP.PACK_AB R97, R103, R102 ;  /* 0x000000666761723e */ /* 0x000fe200000000ff */
[--C-:B------:R-:W-:Y:S04]  /*44b0*/  FADD.FTZ R96, R5, -R172.reuse ;  /* 0x800000ac05607221 */ /* 0x100fe80000010000 */
[----:B------:R-:W-:Y:S02]  /*44c0*/  FMUL.FTZ R96, R103, R96 ;  /* 0x0000006067607220 */ /* 0x000fe40000410000 */
[--C-:B------:R-:W-:Y:S01]  /*44d0*/  FADD.FTZ R9, R9, -R172.reuse ;  /* 0x800000ac09097221 */ /* 0x100fe20000010000 */
[----:B------:R-:W-:Y:S01]  /*44e0*/  MUFU.EX2 R92, R92 ;  /* 0x0000005c005c7308 */ /* 0x000fe20000000800 */
[----:B------:R-:W-:Y:S02]  /*44f0*/  FMUL.FTZ R95, R95, R178 ;  /* 0x000000b25f5f7220 */ /* 0x000fe40000410000 */
[----:B------:R-:W-:Y:S02]  /*4500*/  FMUL.FTZ R96, R96, R179 ;  /* 0x000000b360607220 */ /* 0x000fe40000410000 */
[----:B------:R-:W-:Y:S02]  /*4510*/  FFMA.FTZ R99, -R182, R182, 1 ;  /* 0x3f800000b6637423 */ /* 0x000fe400000101b6 */
[----:B------:R-:W-:Y:S01]  /*4520*/  FFMA.FTZ R98, -R183, R183, 1 ;  /* 0x3f800000b7627423 */ /* 0x000fe200000101b7 */
[----:B------:R-:W-:Y:S01]  /*4530*/  F2FP.PACK_AB R95, R96, R95 ;  /* 0x0000005f605f723e */ /* 0x000fe200000000ff */
[----:B------:R-:W-:Y:S01]  /*4540*/  FMUL.FTZ R8, R109, R8 ;  /* 0x000000086d087220 */ /* 0x000fe20000410000 */
[----:B------:R-:W2:Y:S01]  /*4550*/  LDS R96, [R237.X4+0x212a0] ;  /* 0x0212a000ed607984 */ /* 0x000ea20000004800 */
[----:B------:R-:W-:Y:S01]  /*4560*/  FMUL.FTZ R9, R110, R9 ;  /* 0x000000096e097220 */ /* 0x000fe20000410000 */
[----:B------:R-:W3:Y:S01]  /*4570*/  MUFU.EX2 R94, R94 ;  /* 0x0000005e005e7308 */ /* 0x000ee20000000800 */
[--C-:B------:R-:W-:Y:S01]  /*4580*/  FADD.FTZ R13, R13, -R172.reuse ;  /* 0x800000ac0d0d7221 */ /* 0x100fe20000010000 */
[----:B------:R-:W-:Y:S01]  /*4590*/  STS [R236+0x21480], R97 ;  /* 0x02148061ec007388 */ /* 0x000fe20000000800 */
[----:B------:R-:W-:Y:S01]  /*45a0*/  FMUL.FTZ R8, R8, R99 ;  /* 0x0000006308087220 */ /* 0x000fe20000410000 */
[----:B------:R-:W-:Y:S01]  /*45b0*/  F2FP.PACK_AB R109, R110, R109 ;  /* 0x0000006d6e6d723e */ /* 0x000fe200000000ff */
[----:B------:R-:W-:Y:S01]  /*45c0*/  FMUL.FTZ R9, R9, R98 ;  /* 0x0000006209097220 */ /* 0x000fe20000410000 */
[----:B------:R-:W-:Y:S01]  /*45d0*/  SHF.L.U32 R110, R229, 0x1, RZ ;  /* 0x00000001e56e7819 */ /* 0x000fe200000006ff */
[--C-:B------:R-:W-:Y:S02]  /*45e0*/  FADD.FTZ R12, R12, -R172.reuse ;  /* 0x800000ac0c0c7221 */ /* 0x100fe40000010000 */
[----:B------:R-:W-:Y:S01]  /*45f0*/  FMUL.FTZ R13, R104, R13 ;  /* 0x0000000d680d7220 */ /* 0x000fe20000410000 */
[----:B------:R-:W-:Y:S01]  /*4600*/  F2FP.PACK_AB R9, R9, R8 ;  /* 0x000000080909723e */ /* 0x000fe200000000ff */
[----:B------:R-:W-:Y:S01]  /*4610*/  FMUL.FTZ R12, R111, R12 ;  /* 0x0000000c6f0c7220 */ /* 0x000fe20000410000 */
[----:B-1----:R-:W-:Y:S01]  /*4620*/  F2FP.PACK_AB R8, R89, R88 ;  /* 0x000000585908723e */ /* 0x002fe200000000ff */
[--C-:B------:R-:W-:Y:S01]  /*4630*/  FADD.FTZ R17, R17, -R172.reuse ;  /* 0x800000ac11117221 */ /* 0x100fe20000010000 */
[----:B------:R-:W-:Y:S01]  /*4640*/  MUFU.EX2 R93, R93 ;  /* 0x0000005d005d7308 */ /* 0x000fe20000000800 */
[--C-:B------:R-:W-:Y:S01]  /*4650*/  FADD.FTZ R99, R20, -R172.reuse ;  /* 0x800000ac14637221 */ /* 0x100fe20000010000 */
[----:B------:R-:W-:Y:S01]  /*4660*/  F2FP.PACK_AB R111, R104, R111 ;  /* 0x0000006f686f723e */ /* 0x000fe200000000ff */
[----:B------:R-:W-:Y:S01]  /*4670*/  FFMA.FTZ R20, -R187, R187, 1 ;  /* 0x3f800000bb147423 */ /* 0x000fe200000101bb */
[----:B------:R1:W-:Y:S01]  /*4680*/  STS [R233], R8 ;  /* 0x00000008e9007388 */ /* 0x0003e20000000800 */
[--C-:B------:R-:W-:Y:S02]  /*4690*/  FADD.FTZ R16, R16, -R172.reuse ;  /* 0x800000ac10107221 */ /* 0x100fe40000010000 */
[----:B------:R-:W-:Y:S01]  /*46a0*/  FADD.FTZ R172, R21, -R172 ;  /* 0x800000ac15ac7221 */ /* 0x000fe20000010000 */
[----:B------:R-:W-:Y:S01]  /*46b0*/  STS [R236+0x21c80], R109 ;  /* 0x021c806dec007388 */ /* 0x000fe20000000800 */
[----:B------:R-:W-:Y:S01]  /*46c0*/  FFMA.FTZ R21, -R186, R186, 1 ;  /* 0x3f800000ba157423 */ /* 0x000fe200000101ba */
[----:B------:R-:W4:Y:S01]  /*46d0*/  MUFU.EX2 R198, R198 ;  /* 0x000000c600c67308 */ /* 0x000f220000000800 */
[----:B------:R-:W-:Y:S02]  /*46e0*/  FMUL.FTZ R13, R13, R20 ;  /* 0x000000140d0d7220 */ /* 0x000fe40000410000 */
[----:B------:R-:W-:Y:S01]  /*46f0*/  FMUL.FTZ R12, R12, R21 ;  /* 0x000000150c0c7220 */ /* 0x000fe20000410000 */
[----:B------:R-:W-:Y:S01]  /*4700*/  F2FP.PACK_AB R21, R199, R108 ;  /* 0x0000006cc715723e */ /* 0x000fe200000000ff */
[----:B------:R-:W-:Y:S01]  /*4710*/  FMUL.FTZ R16, R105, R16 ;  /* 0x0000001069107220 */ /* 0x000fe20000410000 */
[C---:B------:R-:W-:Y:S01]  /*4720*/  F2FP.PACK_AB R105, R106.reuse, R105 ;  /* 0x000000696a69723e */ /* 0x040fe200000000ff */
[----:B------:R-:W-:Y:S02]  /*4730*/  FMUL.FTZ R17, R106, R17 ;  /* 0x000000116a117220 */ /* 0x000fe40000410000 */
[----:B------:R-:W-:Y:S02]  /*4740*/  FFMA.FTZ R20, -R191, R191, 1 ;  /* 0x3f800000bf147423 */ /* 0x000fe400000101bf */
[----:B------:R-:W-:Y:S01]  /*4750*/  FMUL.FTZ R16, R16, R101 ;  /* 0x0000006510107220 */ /* 0x000fe20000410000 */
[----:B------:R-:W-:Y:S01]  /*4760*/  F2FP.PACK_AB R101, R13, R12 ;  /* 0x0000000c0d65723e */ /* 0x000fe200000000ff */
[----:B------:R-:W-:Y:S01]  /*4770*/  FMUL.FTZ R17, R17, R20 ;  /* 0x0000001411117220 */ /* 0x000fe20000410000 */
[----:B------:R-:W-:Y:S01]  /*4780*/  F2FP.PACK_AB R12, R91, R90 ;  /* 0x0000005a5b0c723e */ /* 0x000fe200000000ff */
[--C-:B--2---:R-:W-:Y:S01]  /*4790*/  FADD.FTZ R13, R6, -R96.reuse ;  /* 0x80000060060d7221 */ /* 0x104fe20000010000 */
[----:B---3--:R-:W-:Y:S01]  /*47a0*/  F2FP.PACK_AB R20, R94, R205 ;  /* 0x000000cd5e14723e */ /* 0x008fe200000000ff */
[--C-:B------:R-:W-:Y:S01]  /*47b0*/  FADD.FTZ R22, R22, -R96.reuse ;  /* 0x8000006016167221 */ /* 0x100fe20000010000 */
[----:B------:R-:W-:Y:S01]  /*47c0*/  F2FP.PACK_AB R103, R17, R16 ;  /* 0x000000101167723e */ /* 0x000fe200000000ff */
[----:B------:R2:W-:Y:S01]  /*47d0*/  STS [R233+0x800], R12 ;  /* 0x0008000ce9007388 */ /* 0x0005e20000000800 */
[----:B------:R-:W-:Y:S01]  /*47e0*/  F2FP.PACK_AB R16, R203, R92 ;  /* 0x0000005ccb10723e */ /* 0x000fe200000000ff */
[--C-:B-1----:R-:W-:Y:S02]  /*47f0*/  FADD.FTZ R8, R7, -R96.reuse ;  /* 0x8000006007087221 */ /* 0x102fe40000010000 */
[----:B------:R-:W-:Y:S01]  /*4800*/  STS [R236+0x22480], R111 ;  /* 0x0224806fec007388 */ /* 0x000fe20000000800 */
[----:B----4-:R-:W-:Y:S01]  /*4810*/  F2FP.PACK_AB R98, R198, R93 ;  /* 0x0000005dc662723e */ /* 0x010fe200000000ff */
[----:B------:R-:W-:Y:S02]  /*4820*/  FMUL.FTZ R8, R89, R8 ;  /* 0x0000000859087220 */ /* 0x000fe40000410000 */
[----:B------:R1:W-:Y:S01]  /*4830*/  STS [R233+0x1000], R16 ;  /* 0x00100010e9007388 */ /* 0x0003e20000000800 */
        /* <DEDUP_REMOVED lines=11> */
[--C-:B------:R-:W-:Y:S01]  /*48f0*/  FADD.FTZ R11, R14, -R96.reuse ;  /* 0x800000600e0b7221 */ /* 0x100fe20000010000 */
[----:B------:R-:W-:Y:S01]  /*4900*/  STS [R233+0x2000], R98 ;  /* 0x00200062e9007388 */ /* 0x000fe20000000800 */
[--C-:B--2---:R-:W-:Y:S02]  /*4910*/  FADD.FTZ R12, R15, -R96.reuse ;  /* 0x800000600f0c7221 */ /* 0x104fe40000010000 */
[----:B------:R-:W-:Y:S01]  /*4920*/  FMUL.FTZ R17, R17, R184 ;  /* 0x000000b811117220 */ /* 0x000fe20000410000 */
[----:B------:R-:W-:Y:S01]  /*4930*/  BAR.SYNC.DEFER_BLOCKING 0x0 ;  /* 0x0000000000007b1d */ /* 0x000fe20000010000 */
[----:B------:R-:W-:Y:S02]  /*4940*/  FMUL.FTZ R10, R10, R185 ;  /* 0x000000b90a0a7220 */ /* 0x000fe40000410000 */
[----:B------:R-:W-:Y:S02]  /*4950*/  FMUL.FTZ R11, R92, R11 ;  /* 0x0000000b5c0b7220 */ /* 0x000fe40000410000 */
[----:B------:R-:W-:Y:S01]  /*4960*/  FMUL.FTZ R12, R203, R12 ;  /* 0x0000000ccb0c7220 */ /* 0x000fe20000410000 */
[----:B-1----:R-:W-:Y:S01]  /*4970*/  F2FP.PACK_AB R16, R10, R17 ;  /* 0x000000110a10723e */ /* 0x002fe200000000ff */
[--C-:B------:R-:W-:Y:S02]  /*4980*/  FADD.FTZ R18, R18, -R96.reuse ;  /* 0x8000006012127221 */ /* 0x100fe40000010000 */
[--C-:B------:R-:W-:Y:S02]  /*4990*/  FADD.FTZ R19, R19, -R96.reuse ;  /* 0x8000006013137221 */ /* 0x100fe40000010000 */
[----:B------:R-:W-:Y:S02]  /*49a0*/  FMUL.FTZ R11, R11, R188 ;  /* 0x000000bc0b0b7220 */ /* 0x000fe40000410000 */
[----:B------:R-:W-:Y:S02]  /*49b0*/  FMUL.FTZ R12, R12, R189 ;  /* 0x000000bd0c0c7220 */ /* 0x000fe40000410000 */
[----:B------:R-:W-:Y:S02]  /*49c0*/  FMUL.FTZ R22, R93, R22 ;  /* 0x000000165d167220 */ /* 0x000fe40000410000 */
[----:B------:R-:W-:Y:S02]  /*49d0*/  FFMA.FTZ R15, -R196, R196, 1 ;  /* 0x3f800000c40f7423 */ /* 0x000fe400000101c4 */
[----:B------:R-:W-:Y:S02]  /*49e0*/  FMUL.FTZ R18, R205, R18 ;  /* 0x00000012cd127220 */ /* 0x000fe40000410000 */
[----:B------:R-:W-:Y:S02]  /*49f0*/  FMUL.FTZ R19, R94, R19 ;  /* 0x000000135e137220 */ /* 0x000fe40000410000 */
[----:B------:R-:W-:Y:S01]  /*4a00*/  FFMA.FTZ R13, -R192, R192, 1 ;  /* 0x3f800000c00d7423 */ /* 0x000fe200000101c0 */
[----:B------:R-:W-:Y:S01]  /*4a10*/  STS [R236+0x23c80], R95 ;  /* 0x023c805fec007388 */ /* 0x000fe20000000800 */
[----:B------:R-:W-:Y:S02]  /*4a20*/  FFMA.FTZ R10, -R193, R193, 1 ;  /* 0x3f800000c10a7423 */ /* 0x000fe400000101c1 */
[----:B------:R-:W-:Y:S01]  /*4a30*/  FMUL.FTZ R15, R22, R15 ;  /* 0x0000000f160f7220 */ /* 0x000fe20000410000 */
[----:B------:R-:W-:Y:S01]  /*4a40*/  STS [R233+0x2800], R8 ;  /* 0x00280008e9007388 */ /* 0x000fe20000000800 */
[----:B------:R-:W-:Y:S01]  /*4a50*/  F2FP.PACK_AB R22, R12, R11 ;  /* 0x0000000b0c16723e */ /* 0x000fe200000000ff */
[----:B------:R-:W-:Y:S02]  /*4a60*/  FMUL.FTZ R99, R108, R99 ;  /* 0x000000636c637220 */ /* 0x000fe40000410000 */
[----:B------:R-:W-:Y:S01]  /*4a70*/  STS [R236+0x24480], R9 ;  /* 0x02448009ec007388 */ /* 0x000fe20000000800 */
[----:B------:R-:W-:Y:S02]  /*4a80*/  FMUL.FTZ R172, R199, R172 ;  /* 0x000000acc7ac7220 */ /* 0x000fe40000410000 */
[----:B------:R-:W-:Y:S01]  /*4a90*/  FADD.FTZ R23, R23, -R96 ;  /* 0x8000006017177221 */ /* 0x000fe20000010000 */
[----:B------:R-:W-:Y:S01]  /*4aa0*/  STS [R233+0x3000], R16 ;  /* 0x00300010e9007388 */ /* 0x000fe20000000800 */
[----:B------:R-:W-:Y:S02]  /*4ab0*/  FMUL.FTZ R13, R18, R13 ;  /* 0x0000000d120d7220 */ /* 0x000fe40000410000 */
[----:B------:R-:W-:Y:S01]  /*4ac0*/  FMUL.FTZ R10, R19, R10 ;  /* 0x0000000a130a7220 */ /* 0x000fe20000410000 */
[----:B------:R-:W-:Y:S01]  /*4ad0*/  STS [R236+0x24c80], R101 ;  /* 0x024c8065ec007388 */ /* 0x000fe20000000800 */
[----:B------:R-:W-:Y:S02]  /*4ae0*/  FMUL.FTZ R99, R99, R194 ;  /* 0x000000c263637220 */ /* 0x000fe40000410000 */
[----:B------:R-:W-:Y:S01]  /*4af0*/  FMUL.FTZ R172, R172, R195 ;  /* 0x000000c3acac7220 */ /* 0x000fe20000410000 */
[----:B------:R-:W-:Y:S01]  /*4b00*/  STS [R233+0x3800], R22 ;  /* 0x00380016e9007388 */ /* 0x000fe20000000800 */
[----:B------:R-:W-:Y:S01]  /*4b10*/  FMUL.FTZ R23, R198, R23 ;  /* 0x00000017c6177220 */ /* 0x000fe20000410000 */
[----:B------:R-:W-:Y:S01]  /*4b20*/  F2FP.PACK_AB R88, R10, R13 ;  /* 0x0000000d0a58723e */ /* 0x000fe200000000ff */
[----:B------:R-:W-:Y:S01]  /*4b30*/  FFMA.FTZ R14, -R197, R197, 1 ;  /* 0x3f800000c50e7423 */ /* 0x000fe200000101c5 */
[----:B------:R-:W-:Y:S01]  /*4b40*/  STS [R236+0x25480], R103 ;  /* 0x02548067ec007388 */ /* 0x000fe20000000800 */
[----:B------:R-:W-:Y:S02]  /*4b50*/  F2FP.PACK_AB R99, R172, R99 ;  /* 0x00000063ac63723e */ /* 0x000fe400000000ff */
[----:B------:R-:W-:Y:S01]  /*4b60*/  FMUL.FTZ R14, R23, R14 ;  /* 0x0000000e170e7220 */ /* 0x000fe20000410000 */
[----:B------:R-:W-:Y:S04]  /*4b70*/  STS [R233+0x4000], R88 ;  /* 0x00400058e9007388 */ /* 0x000fe80000000800 */
[----:B------:R-:W-:Y:S01]  /*4b80*/  F2FP.PACK_AB R94, R14, R15 ;  /* 0x0000000f0e5e723e */ /* 0x000fe200000000ff */
        /* <DEDUP_REMOVED lines=106> */
[----:B--234-:R-:W-:Y:S01]  /*5230*/  LOP3.LUT P6, RZ, R235, 0x1, RZ, 0xc0, !PT ;  /* 0x00000001ebff7812 */ /* 0x01cfe200078cc0ff */
[----:B------:R-:W-:Y:S01]  /*5240*/  USHF.R.S32.HI UR16, URZ, 0x1f, UR13 ;  /* 0x0000001f3f107899 */ /* 0x000fe2000801140d */
[----:B------:R-:W-:Y:S01]  /*5250*/  P2R R7, PR, RZ, 0x4 ;  /* 0x00000004ff077803 */ /* 0x000fe20000000000 */
[----:B------:R-:W-:Y:S01]  /*5260*/  ULDC.64 UR6, c[0x0][0x208] ;  /* 0x0000820000067ab9 */ /* 0x000fe20000000a00 */
[----:B------:R-:W-:Y:S01]  /*5270*/  IMAD.MOV.U32 R5, RZ, RZ, c[0x0][0x208] ;  /* 0x00008200ff057624 */ /* 0x000fe200078e00ff */
[----:B------:R-:W-:Y:S01]  /*5280*/  UIMAD UR16, UR16, UR6, URZ ;  /* 0x00000006101072a4 */ /* 0x000fe2000f8e023f */
[----:B------:R-:W-:Y:S01]  /*5290*/  IMAD.MOV.U32 R4, RZ, RZ, 0x6 ;  /* 0x00000006ff047424 */ /* 0x000fe200078e00ff */
[----:B------:R-:W-:Y:S01]  /*52a0*/  UIMAD.WIDE.U32 UR18, UR13, UR6, URZ ;  /* 0x000000060d1272a5 */ /* 0x000fe2000f8e003f */
[C---:B------:R-:W-:Y:S01]  /*52b0*/  IMAD.SHL.U32 R6, R5.reuse, 0x40, RZ ;  /* 0x0000004005067824 */ /* 0x040fe200078e00ff */
[----:B------:R-:W-:Y:S02]  /*52c0*/  UIMAD UR16, UR13, UR7, UR16 ;  /* 0x000000070d1072a4 */ /* 0x000fe4000f8e0210 */
[----:B------:R-:W-:Y:S01]  /*52d0*/  SHF.L.U64.HI R4, R5, R4, c[0x0][0x20c] ;  /* 0x0000830005047619 */ /* 0x000fe20000010204 */
[----:B------:R-:W-:Y:S01]  /*52e0*/  USHF.L.U32 UR6, UR13, 0x6, URZ ;  /* 0x000000060d067899 */ /* 0x000fe2000800063f */
[----:B------:R-:W-:Y:S01]  /*52f0*/  IMAD.U32 R3, RZ, RZ, UR18 ;  /* 0x00000012ff037e24 */ /* 0x000fe2000f8e00ff */
[----:B------:R-:W-:Y:S01]  /*5300*/  UIADD3 UR16, UR19, UR16, URZ ;  /* 0x0000001013107290 */ /* 0x000fe2000fffe03f */
[----:B------:R-:W-:Y:S03]  /*5310*/  IMAD.U32 R2, RZ, RZ, UR18 ;  /* 0x00000012ff027e24 */ /* 0x000fe6000f8e00ff */
[----:B------:R-:W-:Y:S02]  /*5320*/  LEA R8, P0, R3, R248, 0x7 ;  /* 0x000000f803087211 */ /* 0x000fe400078038ff */
[----:B------:R-:W-:Y:S05]  /*5330*/  IMAD.U32 R3, RZ, RZ, UR16 ;  /* 0x00000010ff037e24 */ /* 0x000fea000f8e00ff */
[----:B------:R-:W-:Y:S01]  /*5340*/  LEA.HI.X R9, R2, R249, R3, 0x7, P0 ;  /* 0x000000f902097211 */ /* 0x000fe200000f3c03 */
[----:B------:R-:W-:Y:S01]  /*5350*/  IMAD.U32 R3, RZ, RZ, UR6 ;  /* 0x00000006ff037e24 */ /* 0x000fe2000f8e00ff */
[--C-:B------:R-:W-:Y:S01]  /*5360*/  IADD3 R12, P5, P0, R6, 0x80, R8.reuse ;  /* 0x00000080060c7810 */ /* 0x100fe200078be008 */
[----:B------:R-:W-:Y:S03]  /*5370*/  @!P1 IMAD.SHL.U32 R2, R232, 0x10, RZ ;  /* 0x00000010e8029824 */ /* 0x000fe600078e00ff */
[----:B------:R-:W-:Y:S02]  /*5380*/  IADD3.X R13, R4, RZ, R9, P5, P0 ;  /* 0x000000ff040d7210 */ /* 0x000fe40002fe0409 */
[----:B------:R-:W-:Y:S02]  /*5390*/  IADD3 R10, P5, P0, R6, 0x100, R8 ;  /* 0x00000100060a7810 */ /* 0x000fe400078be008 */
[----:B------:R-:W-:Y:S02]  /*53a0*/  IADD3 R3, -R238, UR12, -R3 ;  /* 0x0000000cee037c10 */ /* 0x000fe4000fffe903 */
[--C-:B------:R-:W-:Y:S02]  /*53b0*/  IADD3.X R11, R4, RZ, R9.reuse, P5, P0 ;  /* 0x000000ff040b7210 */ /* 0x100fe40002fe0409 */
[C---:B------:R-:W-:Y:S02]  /*53c0*/  ISETP.LT.OR P0, PT, R3.reuse, 0x1, !P6 ;  /* 0x000000010300780c */ /* 0x040fe40007701670 */
[----:B------:R-:W-:Y:S02]  /*53d0*/  IADD3 R14, P5, R6, R8, RZ ;  /* 0x00000008060e7210 */ /* 0x000fe40007fbe0ff */
[----:B------:R-:W-:Y:S03]  /*53e0*/  ISETP.LT.OR P6, PT, R3, 0x21, !P6 ;  /* 0x000000210300780c */ /* 0x000fe600077c1670 */
[----:B------:R-:W-:Y:S01]  /*53f0*/  IMAD.X R15, R4, 0x1, R9, P5 ;  /* 0x00000001040f7824 */ /* 0x000fe200028e0609 */
[----:B------:R-:W-:Y:S05]  /*5400*/  LOP3.LUT P5, RZ, R235, 0x2, RZ, 0xc0, !PT ;  /* 0x00000002ebff7812 */ /* 0x000fea00078ac0ff */
[----:B------:R-:W-:Y:S01]  /*5410*/  @!PT LDS RZ, [RZ] ;  /* 0x00000000fffff984 */ /* 0x000fe20000000800 */
[----:B------:R-:W-:Y:S01]  /*5420*/  @!PT LDS RZ, [RZ] ;  /* 0x00000000fffff984 */ /* 0x000fe20000000800 */
[----:B------:R-:W-:Y:S01]  /*5430*/  @!PT LDS RZ, [RZ] ;  /* 0x00000000fffff984 */ /* 0x000fe20000000800 */
[----:B------:R1:W-:Y:S01]  /*5440*/  LDGSTS.E.BYPASS.LTC128B.128 [R234+0x1b080], [R8.64], !P0 ;  /* 0x1b08000008ea7fae */ /* 0x0003e2000c101d4e */
[C---:B------:R-:W-:Y:S02]  /*5450*/  ISETP.LT.OR P0, PT, R3.reuse, 0x1, !P5 ;  /* 0x000000010300780c */ /* 0x040fe40006f01670 */
[----:B------:R-:W-:Y:S11]  /*5460*/  ISETP.LT.OR P5, PT, R3, 0x21, !P5 ;  /* 0x000000210300780c */ /* 0x000ff60006fa1670 */
[----:B------:R1:W-:Y:S01]  /*5470*/  LDGSTS.E.BYPASS.LTC128B.128 [R234+0x1d080], [R8.64+0x80], !P0 ;  /* 0x1d08008008ea7fae */ /* 0x0003e2000c101d4e */
[----:B------:R-:W-:Y:S04]  /*5480*/  LOP3.LUT P0, RZ, R235, 0x4, RZ, 0xc0, !PT ;  /* 0x00000004ebff7812 */ /* 0x000fe8000780c0ff */
[C---:B------:R-:W-:Y:S02]  /*5490*/  ISETP.LT.OR P2, PT, R3.reuse, 0x1, !P0 ;  /* 0x000000010300780c */ /* 0x040fe40004741670 */
[----:B------:R-:W-:Y:S01]  /*54a0*/  ISETP.LT.OR P0, PT, R3, 0x21, !P0 ;  /* 0x000000210300780c */ /* 0x000fe20004701670 */
[----:B------:R-:W-:Y:S04]  /*54b0*/  IMAD.U32 R3, RZ, RZ, UR6 ;  /* 0x00000006ff037e24 */ /* 0x000fe8000f8e00ff */
[----:B------:R-:W-:Y:S06]  /*54c0*/  @!P1 IMAD.WIDE R4, R3, 0x4, R242 ;  /* 0x0000000403049825 */ /* 0x000fec00078e02f2 */
[----:B------:R1:W-:Y:S01]  /*54d0*/  LDGSTS.E.BYPASS.LTC128B.128 [R234+0x1f080], [R8.64+0x100], !P2 ;  /* 0x1f08010008ea7fae */ /* 0x0003e2000d101d4e */
[----:B------:R-:W-:Y:S03]  /*54e0*/  ISETP.NE.AND P2, PT, R7, RZ, PT ;  /* 0x000000ff0700720c */ /* 0x000fe60003f45270 */
[----:B------:R1:W-:Y:S04]  /*54f0*/  LDGSTS.E.BYPASS.LTC128B.128 [R234+0x1c080], [R14.64], !P6 ;  /* 0x1c0800000eea7fae */ /* 0x0003e8000f101d4e */
[----:B------:R1:W-:Y:S04]  /*5500*/  LDGSTS.E.BYPASS.LTC128B.128 [R234+0x1e080], [R12.64], !P5 ;  /* 0x1e0800000cea7fae */ /* 0x0003e8000e901d4e */
[----:B------:R1:W-:Y:S04]  /*5510*/  LDGSTS.E.BYPASS.LTC128B.128 [R234+0x20080], [R10.64], !P0 ;  /* 0x200800000aea7fae */ /* 0x0003e8000c101d4e */
[----:B------:R1:W-:Y:S02]  /*5520*/  @!P1 LDGSTS.E.BYPASS.LTC128B.128 [R2+0x21280], [R4.64] ;  /* 0x2128000004029fae */ /* 0x0003e4000b901d4e */
.L_x_721:
[-C--:B-1234-:R-:W-:Y:S01]  /*5530*/  HMMA.16816.F32 R4, R172, R176.reuse, RZ ;  /* 0x000000b0ac04723c */ /* 0x09efe200000018ff */
[----:B------:R-:W-:Y:S01]  /*5540*/  LDSM.16.MT88.4 R204, [R221+0x1000] ;  /* 0x00100000ddcc783b */ /* 0x000fe20000004200 */
[----:B------:R-:W-:Y:S02]  /*5550*/  UIMAD UR5, UR5, 0x3000, URZ ;  /* 0x00003000050578a4 */ /* 0x000fe4000f8e023f */
[----:B------:R-:W-:Y:S01]  /*5560*/  UISETP.GE.AND UP0, UPT, UR13, UR8, UPT ;  /* 0x000000080d00728c */ /* 0x000fe2000bf06270 */
[----:B------:R-:W-:Y:S01]  /*5570*/  LDSM.16.M88.4 R208, [R222+0x1400] ;  /* 0x00140000ded0783b */ /* 0x000fe20000000200 */
[----:B------:R-:W-:Y:S02]  /*5580*/  UISETP.GE.AND UP1, UPT, UR11, 0x1, UPT ;  /* 0x000000010b00788c */ /* 0x000fe4000bf26270 */
[C---:B------:R-:W-:Y:S01]  /*5590*/  HMMA.16816.F32 R8, R180.reuse, R176, RZ ;  /* 0x000000b0b408723c */ /* 0x040fe200000018ff */
[----:B------:R-:W-:Y:S01]  /*55a0*/  LDSM.16.M88.4 R212, [R222+0x2400] ;  /* 0x00240000ded4783b */ /* 0x000fe20000000200 */
[----:B------:R-:W-:Y:S02]  /*55b0*/  UIADD3 UR6, UR4, 0x1, URZ ;  /* 0x0000000104067890 */ /* 0x000fe4000fffe03f */
[----:B------:R-:W-:Y:S01]  /*55c0*/  IMAD.U32 R3, RZ, RZ, UR5 ;  /* 0x00000005ff037e24 */ /* 0x000fe2000f8e00ff */
[----:B------:R-:W0:Y:S01]  /*55d0*/  LDGDEPBAR ;  /* 0x00000000000079af */ /* 0x000e220000000000 */
[----:B------:R-:W-:Y:S01]  /*55e0*/  IADD3 R2, P0, R240, UR5, RZ ;  /* 0x00000005f0027c10 */ /* 0x000fe2000ff1e0ff */
[----:B------:R-:W-:Y:S01]  /*55f0*/  UIADD3 UR5, UR11, 0x1, URZ ;  /* 0x000000010b057890 */ /* 0x000fe2000fffe03f */
[-C--:B------:R-:W-:Y:S01]  /*5600*/  HMMA.16816.F32 R12, R180, R178.reuse, RZ ;  /* 0x000000b2b40c723c */ /* 0x080fe200000018ff */
[----:B------:R-:W-:Y:S02]  /*5610*/  UISETP.GE.AND UP2, UPT, UR4, 0x1, UPT ;  /* 0x000000010400788c */ /* 0x000fe4000bf46270 */
[----:B------:R-:W-:Y:S01]  /*5620*/  USEL UR11, UR5, URZ, !UP1 ;  /* 0x0000003f050b7287 */ /* 0x000fe2000c800000 */
[----:B------:R-:W-:Y:S02]  /*5630*/  LEA.HI.X.SX32 R3, R3, R246, 0x1, P0 ;  /* 0x000000f603037211 */ /* 0x000fe400000f0eff */
[----:B------:R-:W-:Y:S02]  /*5640*/  UMOV UR5, UR13 ;  /* 0x0000000d00057c82 */ /* 0x000fe40008000000 */
        /* <DEDUP_REMOVED lines=11> */
[----:B------:R-:W2:Y:S07]  /*5700*/  LDSM.16.MT88.4 R172, [R221+0x3800] ;  /* 0x00380000ddac783b */ /* 0x000eae0000004200 */
        /* <DEDUP_REMOVED lines=15> */
[----:B------:R-:W3:Y:S04]  /*5800*/  LDSM.16.M88.4 R184, [R222+0x1800] ;  /* 0x00180000deb8783b */ /* 0x000ee80000000200 */
[----:B------:R-:W-:Y:S03]  /*5810*/  LDSM.16.M88.4 R200, [R222+0x2000] ;  /* 0x00200000dec8783b */ /* 0x000fe60000000200 */
[-C--:B-1----:R-:W-:Y:S08]  /*5820*/  HMMA.16816.F32 R4, R176, R204.reuse, R4 ;  /* 0x000000ccb004723c */ /* 0x082ff00000001804 */
[C---:B------:R-:W-:Y:S08]  /*5830*/  HMMA.16816.F32 R8, R208.reuse, R204, R8 ;  /* 0x000000ccd008723c */ /* 0x040ff00000001808 */
[-C--:B------:R-:W-:Y:S08]  /*5840*/  HMMA.16816.F32 R12, R208, R206.reuse, R12 ;  /* 0x000000ced00c723c */ /* 0x080ff0000000180c */
[C---:B------:R-:W-:Y:S01]  /*5850*/  HMMA.16816.F32 R16, R176.reuse, R206, R16 ;  /* 0x000000ceb010723c */ /* 0x040fe20000001810 */
[----:B------:R-:W-:Y:S07]  /*5860*/  LDSM.16.MT88.4 R204, [R221+0x2000] ;  /* 0x00200000ddcc783b */ /* 0x000fee0000004200 */
[-C--:B--2---:R-:W-:Y:S08]  /*5870*/  HMMA.16816.F32 R20, R176, R172.reuse, R20 ;  /* 0x000000acb014723c */ /* 0x084ff00000001814 */
[C---:B------:R-:W-:Y:S08]  /*5880*/  HMMA.16816.F32 R84, R208.reuse, R172, R84 ;  /* 0x000000acd054723c */ /* 0x040ff00000001854 */
[-C--:B------:R-:W-:Y:S08]  /*5890*/  HMMA.16816.F32 R88, R208, R174.reuse, R88 ;  /* 0x000000aed058723c */ /* 0x080ff00000001858 */
[C---:B------:R-:W-:Y:S01]  /*58a0*/  HMMA.16816.F32 R92, R176.reuse, R174, R92 ;  /* 0x000000aeb05c723c */ /* 0x040fe2000000185c */
[----:B------:R-:W1:Y:S07]  /*58b0*/  LDSM.16.MT88.4 R172, [R221+0x6800] ;  /* 0x00680000ddac783b */ /* 0x000e6e0000004200 */
[-C--:B------:R-:W-:Y:S08]  /*58c0*/  HMMA.16816.F32 R96, R176, R180.reuse, R96 ;  /* 0x000000b4b060723c */ /* 0x080ff00000001860 */
[C---:B------:R-:W-:Y:S07]  /*58d0*/  HMMA.16816.F32 R100, R208.reuse, R180, R100 ;  /* 0x000000b4d064723c */ /* 0x040fee0000001864 */
[C---:B------:R-:W-:Y:S01]  /*58e0*/  LEA R180, P0, R2.reuse, c[0x0][0x220], 0x2 ;  /* 0x0000880002b47a11 */ /* 0x040fe200078010ff */
[-C--:B------:R-:W-:Y:S01]  /*58f0*/  HMMA.16816.F32 R104, R208, R182.reuse, R104 ;  /* 0x000000b6d068723c */ /* 0x080fe20000001868 */
[----:B------:R-:W2:Y:S03]  /*5900*/  LDSM.16.MT88.4 R208, [R221+0x4800] ;  /* 0x00480000ddd0783b */ /* 0x000ea60000004200 */
[----:B------:R-:W-:Y:S01]  /*5910*/  LEA.HI.X R181, R2, c[0x0][0x224], R3, 0x2, P0 ;  /* 0x0000890002b57a11 */ /* 0x000fe200000f1403 */
[----:B------:R-:W-:Y:S01]  /*5920*/  IMAD.U32 R2, RZ, RZ, UR4 ;  /* 0x00000004ff027e24 */ /* 0x000fe2000f8e00ff */
[----:B------:R-:W-:Y:S01]  /*5930*/  PLOP3.LUT P0, PT, PT, PT, UP0, 0x80, 0x0 ;  /* 0x000000000000781c */ /* 0x000fe20003f0f008 */
[----:B------:R-:W-:Y:S01]  /*5940*/  USEL UR4, UR6, URZ, !UP2 ;  /* 0x0000003f06047287 */ /* 0x000fe2000d000000 */
[----:B------:R-:W-:Y:S01]  /*5950*/  HMMA.16816.F32 R108, R176, R182, R108 ;  /* 0x000000b6b06c723c */ /* 0x000fe2000000186c */
[----:B------:R-:W4:Y:S03]  /*5960*/  LDSM.16.MT88.4 R176, [R221+0x7000] ;  /* 0x00700000ddb0783b */ /* 0x000f260000004200 */
[----:B------:R-:W-:Y:S04]  /*5970*/  IMAD R2, R2, 0x3000, R229 ;  /* 0x0000300002027824 */ /* 0x000fe800078e02e5 */
[-C--:B---3--:R-:W-:Y:S08]  /*5980*/  HMMA.16816.F32 R4, R184, R188.reuse, R4 ;  /* 0x000000bcb804723c */ /* 0x088ff00000001804 */
[C---:B------:R-:W-:Y:S08]  /*5990*/  HMMA.16816.F32 R8, R192.reuse, R188, R8 ;  /* 0x000000bcc008723c */ /* 0x040ff00000001808 */
[-C--:B------:R-:W-:Y:S08]  /*59a0*/  HMMA.16816.F32 R12, R192, R190.reuse, R12 ;  /* 0x000000bec00c723c */ /* 0x080ff0000000180c */
[C---:B------:R-:W-:Y:S08]  /*59b0*/  HMMA.16816.F32 R16, R184.reuse, R190, R16 ;  /* 0x000000beb810723c */ /* 0x040ff00000001810 */
[-C--:B------:R-:W-:Y:S08]  /*59c0*/  HMMA.16816.F32 R20, R184, R196.reuse, R20 ;  /* 0x000000c4b814723c */ /* 0x080ff00000001814 */
[C---:B------:R-:W-:Y:S08]  /*59d0*/  HMMA.16816.F32 R84, R192.reuse, R196, R84 ;  /* 0x000000c4c054723c */ /* 0x040ff00000001854 */
[-C--:B------:R-:W-:Y:S08]  /*59e0*/  HMMA.16816.F32 R88, R192, R198.reuse, R88 ;  /* 0x000000c6c058723c */ /* 0x080ff00000001858 */
[C---:B------:R-:W-:Y:S08]  /*59f0*/  HMMA.16816.F32 R92, R184.reuse, R198, R92 ;  /* 0x000000c6b85c723c */ /* 0x040ff0000000185c */
[-C--:B-1----:R-:W-:Y:S08]  /*5a00*/  HMMA.16816.F32 R96, R184, R172.reuse, R96 ;  /* 0x000000acb860723c */ /* 0x082ff00000001860 */
[C---:B------:R-:W-:Y:S07]  /*5a10*/  HMMA.16816.F32 R100, R192.reuse, R172, R100 ;  /* 0x000000acc064723c */ /* 0x040fee0000001864 */
[----:B------:R-:W-:Y:S01]  /*5a20*/  IMAD.SHL.U32 R172, R2, 0x2, RZ ;  /* 0x0000000202ac7824 */ /* 0x000fe200078e00ff */
[-C--:B------:R-:W-:Y:S01]  /*5a30*/  HMMA.16816.F32 R104, R192, R174.reuse, R104 ;  /* 0x000000aec068723c */ /* 0x080fe20000001868 */
[----:B------:R-:W-:Y:S07]  /*5a40*/  LDSM.16.MT88.2 R2, [R223+0x23c80] ;  /* 0x023c8000df02783b */ /* 0x000fee0000004100 */
[----:B------:R-:W-:Y:S08]  /*5a50*/  HMMA.16816.F32 R108, R184, R174, R108 ;  /* 0x000000aeb86c723c */ /* 0x000ff0000000186c */
[-C--:B------:R-:W-:Y:S08]  /*5a60*/  HMMA.16816.F32 R4, R200, R204.reuse, R4 ;  /* 0x000000ccc804723c */ /* 0x080ff00000001804 */
[C---:B------:R-:W-:Y:S08]  /*5a70*/  HMMA.16816.F32 R8, R212.reuse, R204, R8 ;  /* 0x000000ccd408723c */ /* 0x040ff00000001808 */
[-C--:B------:R-:W-:Y:S07]  /*5a80*/  HMMA.16816.F32 R12, R212, R206.reuse, R12 ;  /* 0x000000ced40c723c */ /* 0x080fee000000180c */
[----:B------:R-:W-:Y:S01]  /*5a90*/  RED.E.ADD.F32.FTZ.RN.STRONG.GPU [R180.64], R4 ;  /* 0x00000004b400798e */ /* 0x000fe2000c10e78e */
[C---:B------:R-:W-:Y:S03]  /*5aa0*/  HMMA.16816.F32 R16, R200.reuse, R206, R16 ;  /* 0x000000cec810723c */ /* 0x040fe60000001810 */
[----:B------:R-:W-:Y:S04]  /*5ab0*/  RED.E.ADD.F32.FTZ.RN.STRONG.GPU [R180.64+0x400], R5 ;  /* 0x00040005b400798e */ /* 0x000fe8000c10e78e */
[----:B------:R-:W-:Y:S01]  /*5ac0*/  RED.E.ADD.F32.FTZ.RN.STRONG.GPU [R180.64+0x800], R6 ;  /* 0x00080006b400798e */ /* 0x000fe2000c10e78e */
[-C--:B--2---:R-:W-:Y:S03]  /*5ad0*/  HMMA.16816.F32 R20, R200, R208.reuse, R20 ;  /* 0x000000d0c814723c */ /* 0x084fe60000001814 */
        /* <DEDUP_REMOVED lines=12> */
[----:B------:R-:W-:Y:S04]  /*5ba0*/  RED.E.ADD.F32.FTZ.RN.STRONG.GPU [R180.64+0x2c00], R19 ;  /* 0x002c0013b400798e */ /* 0x000fe8000c10e78e */
[----:B------:R-:W-:Y:S01]  /*5bb0*/  RED.E.ADD.F32.FTZ.RN.STRONG.GPU [R180.64+0x3000], R12 ;  /* 0x0030000cb400798e */ /* 0x000fe2000c10e78e */
[C---:B------:R-:W-:Y:S03]  /*5bc0*/  HMMA.16816.F32 R100, R212.reuse, R176, R100 ;  /* 0x000000b0d464723c */ /* 0x040fe60000001864 */
[----:B------:R-:W1:Y:S04]  /*5bd0*/  LDSM.16.MT88.4 R8, [R172+0xf080] ;  /* 0x00f08000ac08783b */ /* 0x000e680000004200 */
[----:B------:R-:W-:Y:S01]  /*5be0*/  RED.E.ADD.F32.FTZ.RN.STRONG.GPU [R180.64+0x3400], R13 ;  /* 0x0034000db400798e */ /* 0x000fe2000c10e78e */
[-C--:B------:R-:W-:Y:S03]  /*5bf0*/  HMMA.16816.F32 R104, R212, R178.reuse, R104 ;  /* 0x000000b2d468723c */ /* 0x080fe60000001868 */
[----:B------:R-:W-:Y:S04]  /*5c00*/  RED.E.ADD.F32.FTZ.RN.STRONG.GPU [R180.64+0x3800], R14 ;  /* 0x0038000eb400798e */ /* 0x000fe8000c10e78e */
[----:B------:R-:W-:Y:S01]  /*5c10*/  RED.E.ADD.F32.FTZ.RN.STRONG.GPU [R180.64+0x3c00], R15 ;  /* 0x003c000fb400798e */ /* 0x000fe2000c10e78e */
[----:B------:R-:W-:Y:S03]  /*5c20*/  HMMA.16816.F32 R108, R200, R178, R108 ;  /* 0x000000b2c86c723c */ /* 0x000fe6000000186c */
        /* <DEDUP_REMOVED lines=184> */
.L_x_719:
[----:B------:R-:W-:Y:S05]  /*67b0*/  @P1 BRA `(.L_x_723) ;  /* 0x000034f000001947 */ /* 0x000fea0003800000 */
[----:B-----5:R-:W-:Y:S01]  /*67c0*/  SHF.R.S32.HI R3, RZ, 0x1f, R232 ;  /* 0x0000001fff037819 */ /* 0x020fe200000114e8 */
[----:B------:R-:W-:Y:S01]  /*67d0*/  IMAD.SHL.U32 R5, R232, 0x80, RZ ;  /* 0x00000080e8057824 */ /* 0x000fe200078e00ff */
[----:B------:R-:W-:Y:S01]  /*67e0*/  BAR.SYNC.DEFER_BLOCKING 0x1, 0x100 ;  /* 0x0044000000007b1d */ /* 0x000fe20000010000 */
[----:B------:R-:W-:Y:S02]  /*67f0*/  F2FP.PACK_AB R24, R25, R24 ;  /* 0x000000181918723e */ /* 0x000fe400000000ff */
[----:B------:R-:W-:-:S02]  /*6800*/  LEA.HI R0, R3, R232, RZ, 0x5 ;  /* 0x000000e803007211 */ /* 0x000fc400078f28ff */
[CC--:B------:R-:W-:Y:S02]  /*6810*/  LEA.HI R2, R3.reuse, R232.reuse, RZ, 0x2 ;  /* 0x000000e803027211 */ /* 0x0c0fe400078f10ff */
[----:B------:R-:W-:Y:S02]  /*6820*/  LEA.HI R4, R3, R232, RZ, 0x7 ;  /* 0x000000e803047211 */ /* 0x000fe400078f38ff */
[----:B------:R-:W-:Y:S02]  /*6830*/  LOP3.LUT R5, R5, 0x180, RZ, 0xc0, !PT ;  /* 0x0000018005057812 */ /* 0x000fe400078ec0ff */
[----:B------:R-:W-:Y:S01]  /*6840*/  SHF.R.U32.HI R0, RZ, 0x1, R0 ;  /* 0x00000001ff007819 */ /* 0x000fe20000011600 */
[----:B------:R-:W-:Y:S01]  /*6850*/  IMAD.SHL.U32 R4, R4, 0x4, RZ ;  /* 0x0000000404047824 */ /* 0x000fe200078e00ff */
[--C-:B------:R-:W-:Y:S02]  /*6860*/  SHF.R.S32.HI R181, RZ, 0x2, R2.reuse ;  /* 0x00000002ffb57819 */ /* 0x100fe40000011402 */
[----:B------:R-:W-:-:S02]  /*6870*/  SHF.R.S32.HI R2, RZ, 0x1f, R2 ;  /* 0x0000001fff027819 */ /* 0x000fc40000011402 */
[----:B------:R-:W-:Y:S02]  /*6880*/  LOP3.LUT R0, R5, 0x30, R0, 0xf8, !PT ;  /* 0x0000003005007812 */ /* 0x000fe400078ef800 */
[----:B------:R-:W-:Y:S02]  /*6890*/  LEA.HI R2, R2, R181, RZ, 0x3 ;  /* 0x000000b502027211 */ /* 0x000fe400078f18ff */
[C---:B------:R-:W-:Y:S02]  /*68a0*/  LOP3.LUT R179, R0.reuse, 0x40, RZ, 0xfc, !PT ;  /* 0x0000004000b37812 */ /* 0x040fe400078efcff */
[----:B------:R-:W-:Y:S02]  /*68b0*/  LOP3.LUT R177, R0, 0x8, RZ, 0xfc, !PT ;  /* 0x0000000800b17812 */ /* 0x000fe400078efcff */
[----:B------:R-:W-:Y:S02]  /*68c0*/  LOP3.LUT R4, R4, 0xfffffe00, RZ, 0xc0, !PT ;  /* 0xfffffe0004047812 */ /* 0x000fe400078ec0ff */
[----:B------:R-:W-:-:S02]  /*68d0*/  LOP3.LUT R2, R2, 0xfffffff8, RZ, 0xc0, !PT ;  /* 0xfffffff802027812 */ /* 0x000fc400078ec0ff */
[C---:B------:R-:W-:Y:S02]  /*68e0*/  LOP3.LUT R175, R0.reuse, 0x48, RZ, 0xfc, !PT ;  /* 0x0000004800af7812 */ /* 0x040fe400078efcff */
[----:B------:R-:W-:Y:S02]  /*68f0*/  SHF.R.U32.HI R5, RZ, 0x3, R5 ;  /* 0x00000003ff057819 */ /* 0x000fe40000011605 */
[C---:B------:R-:W-:Y:S02]  /*6900*/  LOP3.LUT R173, R0.reuse, 0x1400, RZ, 0xfc, !PT ;  /* 0x0000140000ad7812 */ /* 0x040fe400078efcff */
[C---:B------:R-:W-:Y:S02]  /*6910*/  LOP3.LUT R111, R0.reuse, 0x1440, RZ, 0xfc, !PT ;  /* 0x00001440006f7812 */ /* 0x040fe400078efcff */
[----:B------:R-:W-:Y:S02]  /*6920*/  LOP3.LUT R179, R179, 0x1c0, RZ, 0xc0, !PT ;  /* 0x000001c0b3b37812 */ /* 0x000fe400078ec0ff */
[----:B------:R-:W-:-:S02]  /*6930*/  LOP3.LUT R109, R0, 0x1408, RZ, 0xfc, !PT ;  /* 0x00001408006d7812 */ /* 0x000fc400078efcff */
[----:B------:R-:W-:Y:S02]  /*6940*/  LOP3.LUT R177, R177, 0x180, RZ, 0xc0, !PT ;  /* 0x00000180b1b17812 */ /* 0x000fe400078ec0ff */
        /* <DEDUP_REMOVED lines=29> */
[----:B------:R-:W-:Y:S02]  /*6b20*/  IADD3 R181, R4, R181, -R2 ;  /* 0x000000b504b57210 */ /* 0x000fe40007ffe802 */
[C---:B------:R-:W-:Y:S02]  /*6b30*/  LOP3.LUT R107, R0.reuse, 0x1448, RZ, 0xfc, !PT ;  /* 0x00001448006b7812 */ /* 0x040fe400078efcff */
[----:B------:R-:W-:Y:S02]  /*6b40*/  LOP3.LUT R175, R175, 0x1c0, RZ, 0xc0, !PT ;  /* 0x000001c0afaf7812 */ /* 0x000fe400078ec0ff */
[----:B------:R-:W-:Y:S02]  /*6b50*/  LOP3.LUT R4, R5, R0, RZ, 0x3c, !PT ;  /* 0x0000000005047212 */ /* 0x000fe400078e3cff */
[C---:B------:R-:W-:Y:S02]  /*6b60*/  LOP3.LUT R183, R0.reuse, 0x3848, RZ, 0xfc, !PT ;  /* 0x0000384800b77812 */ /* 0x040fe400078efcff */
[C---:B------:R-:W-:Y:S01]  /*6b70*/  LOP3.LUT R105, R0.reuse, 0x2800, RZ, 0xfc, !PT ;  /* 0x0000280000697812 */ /* 0x040fe200078efcff */
[----:B------:R-:W-:Y:S01]  /*6b80*/  IMAD.IADD R4, R181, 0x1, R4 ;  /* 0x00000001b5047824 */ /* 0x000fe200078e0204 */
        /* <DEDUP_REMOVED lines=46> */
[C---:B-1----:R-:W-:Y:S02]  /*6e70*/  LOP3.LUT R11, R0.reuse, 0x2448, RZ, 0xfc, !PT ;  /* 0x00002448000b7812 */ /* 0x042fe400078efcff */
[C---:B------:R-:W-:Y:S02]  /*6e80*/  LOP3.LUT R9, R0.reuse, 0x3800, RZ, 0xfc, !PT ;  /* 0x0000380000097812 */ /* 0x040fe400078efcff */
[----:B------:R-:W-:-:S02]  /*6e90*/  LOP3.LUT R7, R0, 0x3840, RZ, 0xfc, !PT ;  /* 0x0000384000077812 */ /* 0x000fc400078efcff */
[----:B------:R-:W-:Y:S02]  /*6ea0*/  LOP3.LUT R173, R173, 0x180, RZ, 0xc0, !PT ;  /* 0x00000180adad7812 */ /* 0x000fe400078ec0ff */
[----:B------:R-:W-:Y:S02]  /*6eb0*/  LOP3.LUT R5, R0, 0x3808, RZ, 0xfc, !PT ;  /* 0x0000380800057812 */ /* 0x000fe400078efcff */
[----:B------:R-:W-:Y:S02]  /*6ec0*/  LOP3.LUT R111, R111, 0x1c0, RZ, 0xc0, !PT ;  /* 0x000001c06f6f7812 */ /* 0x000fe400078ec0ff */
[----:B------:R-:W-:Y:S02]  /*6ed0*/  SHF.R.U32.HI R179, RZ, 0x3, R179 ;  /* 0x00000003ffb37819 */ /* 0x000fe400000116b3 */
[----:B------:R-:W-:Y:S02]  /*6ee0*/  LOP3.LUT R109, R109, 0x180, RZ, 0xc0, !PT ;  /* 0x000001806d6d7812 */ /* 0x000fe400078ec0ff */
[----:B------:R-:W-:-:S02]  /*6ef0*/  SHF.R.U32.HI R177, RZ, 0x3, R177 ;  /* 0x00000003ffb17819 */ /* 0x000fc400000116b1 */
[----:B------:R-:W-:Y:S02]  /*6f00*/  LOP3.LUT R107, R107, 0x1c0, RZ, 0xc0, !PT ;  /* 0x000001c06b6b7812 */ /* 0x000fe400078ec0ff */
[----:B------:R-:W-:Y:S02]  /*6f10*/  SHF.R.U32.HI R175, RZ, 0x3, R175 ;  /* 0x00000003ffaf7819 */ /* 0x000fe400000116af */
        /* <DEDUP_REMOVED lines=51> */
[----:B------:R-:W-:-:S02]  /*7250*/  SHF.R.U32.HI R173, RZ, 0x3, R173 ;  /* 0x00000003ffad7819 */ /* 0x000fc400000116ad */
[----:B------:R-:W-:Y:S02]  /*7260*/  LOP3.LUT R5, R5, 0x180, RZ, 0xc0, !PT ;  /* 0x0000018005057812 */ /* 0x000fe400078ec0ff */
[----:B------:R-:W-:Y:S02]  /*7270*/  SHF.R.U32.HI R111, RZ, 0x3, R111 ;  /* 0x00000003ff6f7819 */ /* 0x000fe4000001166f */
[--C-:B------:R-:W-:Y:S02]  /*7280*/  LOP3.LUT R6, R179, 0x40, R0.reuse, 0x1e, !PT ;  /* 0x00000040b3067812 */ /* 0x100fe400078e1e00 */
[----:B------:R-:W-:Y:S02]  /*7290*/  SHF.R.U32.HI R109, RZ, 0x3, R109 ;  /* 0x00000003ff6d7819 */ /* 0x000fe4000001166d */
[----:B------:R-:W-:Y:S01]  /*72a0*/  LOP3.LUT R8, R177, 0x8, R0, 0x1e, !PT ;  /* 0x00000008b1087812 */ /* 0x000fe200078e1e00 */
[----:B------:R-:W-:Y:S01]  /*72b0*/  IMAD.IADD R6, R181, 0x1, R6 ;  /* 0x00000001b5067824 */ /* 0x000fe200078e0206 */
[----:B------:R-:W-:-:S02]  /*72c0*/  SHF.R.U32.HI R107, RZ, 0x3, R107 ;  /* 0x00000003ff6b7819 */ /* 0x000fc4000001166b */
[----:B------:R-:W-:Y:S01]  /*72d0*/  LOP3.LUT R10, R175, 0x48, R0, 0x1e, !PT ;  /* 0x00000048af0a7812 */ /* 0x000fe200078e1e00 */
[C---:B------:R-:W-:Y:S01]  /*72e0*/  IMAD.IADD R8, R181.reuse, 0x1, R8 ;  /* 0x00000001b5087824 */ /* 0x040fe200078e0208 */
[----:B------:R-:W-:Y:S01]  /*72f0*/  SHF.R.U32.HI R183, RZ, 0x3, R183 ;  /* 0x00000003ffb77819 */ /* 0x000fe200000116b7 */
[----:B------:R-:W-:Y:S01]  /*7300*/  IMAD.SHL.U32 R6, R6, 0x2, RZ ;  /* 0x0000000206067824 */ /* 0x000fe200078e00ff */
[----:B------:R-:W-:Y:S01]  /*7310*/  SHF.R.U32.HI R105, RZ, 0x3, R105 ;  /* 0x00000003ff697819 */ /* 0x000fe20000011669 */
[----:B------:R-:W-:Y:S01]  /*7320*/  IMAD.IADD R10, R181, 0x1, R10 ;  /* 0x00000001b50a7824 */ /* 0x000fe200078e020a */
        /* <DEDUP_REMOVED lines=49> */
[----:B------:R-:W-:Y:S02]  /*7640*/  LOP3.LUT R12, R173, 0x1400, R0, 0x1e, !PT ;  /* 0x00001400ad0c7812 */ /* 0x000fe400078e1e00 */
[----:B------:R-:W-:-:S02]  /*7650*/  SHF.R.U32.HI R5, RZ, 0x3, R5 ;  /* 0x00000003ff057819 */ /* 0x000fc40000011605 */
[----:B------:R-:W-:Y:S01]  /*7660*/  LOP3.LUT R14, R111, 0x1440, R0, 0x1e, !PT ;  /* 0x000014406f0e7812 */ /* 0x000fe200078e1e00 */
[----:B------:R-:W-:Y:S01]  /*7670*/  IMAD.IADD R12, R181, 0x1, R12 ;  /* 0x00000001b50c7824 */ /* 0x000fe200078e020c */
[--C-:B------:R-:W-:Y:S02]  /*7680*/  LOP3.LUT R16, R109, 0x1408, R0.reuse, 0x1e, !PT ;  /* 0x000014086d107812 */ /* 0x100fe400078e1e00 */
[----:B------:R-:W-:Y:S01]  /*7690*/  LOP3.LUT R18, R107, 0x1448, R0, 0x1e, !PT ;  /* 0x000014486b127812 */ /* 0x000fe200078e1e00 */
[----:B------:R-:W-:Y:S01]  /*76a0*/  IMAD.IADD R14, R181, 0x1, R14 ;  /* 0x00000001b50e7824 */ /* 0x000fe200078e020e */
        /* <DEDUP_REMOVED lines=14> */
[--C-:B------:R-:W-:Y:S01]  /*7790*/  LOP3.LUT R92, R93, 0x408, R0.reuse, 0x1e, !PT ;  /* 0x000004085d5c7812 */ /* 0x100fe200078e1e00 */
[----:B------:R-:W-:Y:S01]  /*77a0*/  IMAD.SHL.U32 R18, R18, 0x2, RZ ;  /* 0x0000000212127824 */ /* 0x000fe200078e00ff */
        /* <DEDUP_REMOVED lines=86> */
[----:B------:R-:W-:Y:S01]  /*7d10*/  LOP3.LUT R0, R5, 0x3808, R0, 0x1e, !PT ;  /* 0x0000380805007812 */ /* 0x000fe200078e1e00 */
[C---:B------:R-:W-:Y:S01]  /*7d20*/  IMAD.IADD R186, R181.reuse, 0x1, R186 ;  /* 0x00000001b5ba7824 */ /* 0x040fe200078e02ba */
[----:B------:R-:W-:Y:S01]  /*7d30*/  PRMT R5, R24, 0x7632, R5 ;  /* 0x0000763218057816 */ /* 0x000fe20000000005 */
[----:B------:R-:W-:Y:S01]  /*7d40*/  IMAD.SHL.U32 R178, R178, 0x2, RZ ;  /* 0x00000002b2b27824 */ /* 0x000fe200078e00ff */
[----:B------:R-:W-:Y:S01]  /*7d50*/  PRMT R4, R26, 0x7632, R4 ;  /* 0x000076321a047816 */ /* 0x000fe20000000004 */
[----:B------:R-:W-:Y:S01]  /*7d60*/  STS.U16 [R7+0x7880], R24 ;  /* 0x0078801807007388 */ /* 0x000fe20000000400 */
[----:B------:R-:W-:Y:S01]  /*7d70*/  PRMT R8, R28, 0x7632, R8 ;  /* 0x000076321c087816 */ /* 0x000fe20000000008 */
[C---:B------:R-:W-:Y:S01]  /*7d80*/  IMAD.IADD R188, R181.reuse, 0x1, R188 ;  /* 0x00000001b5bc7824 */ /* 0x040fe200078e02bc */
[----:B------:R-:W-:Y:S01]  /*7d90*/  PRMT R11, R30, 0x7632, R11 ;  /* 0x000076321e0b7816 */ /* 0x000fe2000000000b */
[----:B------:R1:W-:Y:S01]  /*7da0*/  STS.U16 [R6+0x7880], R5 ;  /* 0x0078800506007388 */ /* 0x0003e20000000400 */
        /* <DEDUP_REMOVED lines=12> */
[C---:B------:R-:W-:Y:S01]  /*7e70*/  IMAD.IADD R192, R181.reuse, 0x1, R192 ;  /* 0x00000001b5c07824 */ /* 0x040fe200078e02c0 */
[----:B------:R-:W-:Y:S01]  /*7e80*/  PRMT R93, R54, 0x7632, R93 ;  /* 0x00007632365d7816 */ /* 0x000fe2000000005d */
[----:B------:R-:W-:Y:S01]  /*7e90*/  IMAD.SHL.U32 R184, R184, 0x2, RZ ;  /* 0x00000002b8b87824 */ /* 0x000fe200078e00ff */
[----:B------:R3:W-:Y:S01]  /*7ea0*/  STS.U16 [R17+0x7880], R8 ;  /* 0x0078800811007388 */ /* 0x0007e20000000400 */
[C---:B------:R-:W-:Y:S01]  /*7eb0*/  IMAD.IADD R194, R181.reuse, 0x1, R194 ;  /* 0x00000001b5c27824 */ /* 0x040fe200078e02c2 */
[----:B------:R-:W-:Y:S01]  /*7ec0*/  PRMT R95, R56, 0x7632, R95 ;  /* 0x00007632385f7816 */ /* 0x000fe2000000005f */
[----:B------:R-:W-:Y:S01]  /*7ed0*/  IMAD.SHL.U32 R186, R186, 0x2, RZ ;  /* 0x00000002baba7824 */ /* 0x000fe200078e00ff */
[----:B------:R-:W-:Y:S01]  /*7ee0*/  STS.U16 [R19+0x7880], R30 ;  /* 0x0078801e13007388 */ /* 0x000fe20000000400 */
[C---:B------:R-:W-:Y:S01]  /*7ef0*/  IMAD.IADD R196, R181.reuse, 0x1, R196 ;  /* 0x00000001b5c47824 */ /* 0x040fe200078e02c4 */
[----:B------:R-:W-:Y:S01]  /*7f00*/  PRMT R97, R58, 0x7632, R97 ;  /* 0x000076323a617816 */ /* 0x000fe20000000061 */
[----:B------:R-:W-:Y:S01]  /*7f10*/  IMAD.SHL.U32 R188, R188, 0x2, RZ ;  /* 0x00000002bcbc7824 */ /* 0x000fe200078e00ff */
[----:B------:R4:W-:Y:S01]  /*7f20*/  STS.U16 [R18+0x7880], R11 ;  /* 0x0078800b12007388 */ /* 0x0009e20000000400 */
[----:B-1----:R-:W-:Y:S01]  /*7f30*/  PRMT R5, R32, 0x7632, R5 ;  /* 0x0000763220057816 */ /* 0x002fe20000000005 */
[C---:B------:R-:W-:Y:S01]  /*7f40*/  IMAD.IADD R198, R181.reuse, 0x1, R198 ;  /* 0x00000001b5c67824 */ /* 0x040fe200078e02c6 */
[----:B------:R-:W-:Y:S01]  /*7f50*/  PRMT R99, R68, 0x7632, R99 ;  /* 0x0000763244637816 */ /* 0x000fe20000000063 */
[----:B------:R-:W-:Y:S01]  /*7f60*/  STS.U16 [R21+0x7880], R32 ;  /* 0x0078802015007388 */ /* 0x000fe20000000400 */
[----:B------:R-:W-:Y:S01]  /*7f70*/  IMAD.SHL.U32 R190, R190, 0x2, RZ ;  /* 0x00000002bebe7824 */ /* 0x000fe200078e00ff */
[----:B------:R-:W-:Y:S01]  /*7f80*/  PRMT R101, R70, 0x7632, R101 ;  /* 0x0000763246657816 */ /* 0x000fe20000000065 */
[C---:B------:R-:W-:Y:S01]  /*7f90*/  IMAD.IADD R200, R181.reuse, 0x1, R200 ;  /* 0x00000001b5c87824 */ /* 0x040fe200078e02c8 */
[----:B------:R1:W-:Y:S01]  /*7fa0*/  STS.U16 [R22+0x7880], R5 ;  /* 0x0078800516007388 */ /* 0x0003e20000000400 */
[----:B--2---:R-:W-:Y:S01]  /*7fb0*/  PRMT R4, R44, 0x7632, R4 ;  /* 0x000076322c047816 */ /* 0x004fe20000000004 */
[----:B------:R-:W-:Y:S01]  /*7fc0*/  IMAD.SHL.U32 R192, R192, 0x2, RZ ;  /* 0x00000002c0c07824 */ /* 0x000fe200078e00ff */
[----:B------:R-:W-:Y:S01]  /*7fd0*/  PRMT R103, R64, 0x7632, R103 ;  /* 0x0000763240677816 */ /* 0x000fe20000000067 */
[----:B------:R-:W-:Y:S01]  /*7fe0*/  STS.U16 [R23+0x7880], R34 ;  /* 0x0078802217007388 */ /* 0x000fe20000000400 */
[C---:B------:R-:W-:Y:S01]  /*7ff0*/  IMAD.IADD R202, R181.reuse, 0x1, R202 ;  /* 0x00000001b5ca7824 */ /* 0x040fe200078e02ca */
[----:B------:R-:W-:Y:S01]  /*8000*/  PRMT R105, R66, 0x7632, R105 ;  /* 0x0000763242697816 */ /* 0x000fe20000000069 */
[----:B------:R-:W-:Y:S01]  /*8010*/  IMAD.SHL.U32 R194, R194, 0x2, RZ ;  /* 0x00000002c2c27824 */ /* 0x000fe200078e00ff */
[----:B------:R2:W-:Y:S01]  /*8020*/  STS.U16 [R25+0x7880], R10 ;  /* 0x0078800a19007388 */ /* 0x0005e20000000400 */
[----:B---3--:R-:W-:Y:S01]  /*8030*/  PRMT R8, R46, 0x7632, R8 ;  /* 0x000076322e087816 */ /* 0x008fe20000000008 */
[C---:B------:R-:W-:Y:S01]  /*8040*/  IMAD.IADD R204, R181.reuse, 0x1, R204 ;  /* 0x00000001b5cc7824 */ /* 0x040fe200078e02cc */
[----:B------:R-:W-:Y:S01]  /*8050*/  PRMT R107, R60, 0x7632, R107 ;  /* 0x000076323c6b7816 */ /* 0x000fe2000000006b */
[----:B------:R-:W-:Y:S01]  /*8060*/  STS.U16 [R27+0x7880], R44 ;  /* 0x0078802c1b007388 */ /* 0x000fe20000000400 */
[----:B------:R-:W-:Y:S01]  /*8070*/  IMAD.SHL.U32 R196, R196, 0x2, RZ ;  /* 0x00000002c4c47824 */ /* 0x000fe200078e00ff */
[----:B------:R-:W-:Y:S01]  /*8080*/  PRMT R109, R62, 0x7632, R109 ;  /* 0x000076323e6d7816 */ /* 0x000fe2000000006d */
[C---:B------:R-:W-:Y:S01]  /*8090*/  IMAD.IADD R206, R181.reuse, 0x1, R206 ;  /* 0x00000001b5ce7824 */ /* 0x040fe200078e02ce */
[----:B------:R3:W-:Y:S01]  /*80a0*/  STS.U16 [R29+0x7880], R4 ;  /* 0x007880041d007388 */ /* 0x0007e20000000400 */
[----:B----4-:R-:W-:Y:S01]  /*80b0*/  PRMT R11, R40, 0x7632, R11 ;  /* 0x00007632280b7816 */ /* 0x010fe2000000000b */
[----:B------:R-:W-:Y:S01]  /*80c0*/  IMAD.SHL.U32 R198, R198, 0x2, RZ ;  /* 0x00000002c6c67824 */ /* 0x000fe200078e00ff */
[----:B------:R-:W-:Y:S01]  /*80d0*/  PRMT R111, R72, 0x7632, R111 ;  /* 0x00007632486f7816 */ /* 0x000fe2000000006f */
[----:B------:R-:W-:Y:S01]  /*80e0*/  STS.U16 [R31+0x7880], R46 ;  /* 0x0078802e1f007388 */ /* 0x000fe20000000400 */
[----:B------:R-:W-:Y:S01]  /*80f0*/  IMAD.IADD R208, R181, 0x1, R208 ;  /* 0x00000001b5d07824 */ /* 0x000fe200078e02d0 */
[----:B------:R-:W-:Y:S01]  /*8100*/  F2FP.PACK_AB R112, R113, R112 ;  /* 0x000000707170723e */ /* 0x000fe200000000ff */
[----:B------:R-:W-:Y:S01]  /*8110*/  IMAD.SHL.U32 R200, R200, 0x2, RZ ;  /* 0x00000002c8c87824 */ /* 0x000fe200078e00ff */
[----:B------:R-:W-:Y:S01]  /*8120*/  F2FP.PACK_AB R114, R115, R114 ;  /* 0x000000727372723e */ /* 0x000fe200000000ff */
[----:B-1----:R-:W-:Y:S01]  /*8130*/  IMAD.SHL.U32 R5, R94, 0x2, RZ ;  /* 0x000000025e057824 */ /* 0x002fe200078e00ff */
[----:B------:R-:W-:Y:S01]  /*8140*/  F2FP.PACK_AB R116, R117, R116 ;  /* 0x000000747574723e */ /* 0x000fe200000000ff */
[----:B------:R-:W-:Y:S01]  /*8150*/  IMAD.IADD R210, R181, 0x1, R210 ;  /* 0x00000001b5d27824 */ /* 0x000fe200078e02d2 */
[----:B------:R-:W-:Y:S01]  /*8160*/  F2FP.PACK_AB R118, R119, R118 ;  /* 0x000000767776723e */ /* 0x000fe200000000ff */
[----:B------:R-:W-:Y:S01]  /*8170*/  IMAD.SHL.U32 R202, R202, 0x2, RZ ;  /* 0x00000002caca7824 */ /* 0x000fe200078e00ff */
[----:B------:R1:W-:Y:S01]  /*8180*/  STS.U16 [R5+0x7880], R8 ;  /* 0x0078800805007388 */ /* 0x0003e20000000400 */
[----:B------:R-:W-:Y:S01]  /*8190*/  IMAD.IADD R212, R181, 0x1, R212 ;  /* 0x00000001b5d47824 */ /* 0x000fe200078e02d4 */
[----:B------:R-:W-:Y:S01]  /*81a0*/  F2FP.PACK_AB R120, R121, R120 ;  /* 0x000000787978723e */ /* 0x000fe200000000ff */
[----:B------:R-:W-:Y:S01]  /*81b0*/  IMAD.SHL.U32 R204, R204, 0x2, RZ ;  /* 0x00000002cccc7824 */ /* 0x000fe200078e00ff */
[----:B--2---:R-:W-:Y:S01]  /*81c0*/  PRMT R10, R42, 0x7632, R10 ;  /* 0x000076322a0a7816 */ /* 0x004fe2000000000a */
[----:B------:R-:W-:Y:S01]  /*81d0*/  STS.U16 [R33+0x7880], R40 ;  /* 0x0078802821007388 */ /* 0x000fe20000000400 */
[----:B------:R-:W-:Y:S01]  /*81e0*/  IMAD.IADD R214, R181, 0x1, R214 ;  /* 0x00000001b5d67824 */ /* 0x000fe200078e02d6 */
[----:B------:R-:W-:Y:S01]  /*81f0*/  F2FP.PACK_AB R122, R123, R122 ;  /* 0x0000007a7b7a723e */ /* 0x000fe200000000ff */
[----:B------:R-:W-:Y:S01]  /*8200*/  IMAD.SHL.U32 R206, R206, 0x2, RZ ;  /* 0x00000002cece7824 */ /* 0x000fe200078e00ff */
[----:B------:R2:W-:Y:S01]  /*8210*/  STS.U16 [R98+0x7880], R11 ;  /* 0x0078800b62007388 */ /* 0x0005e20000000400 */
[C---:B------:R-:W-:Y:S01]  /*8220*/  IMAD.IADD R216, R181.reuse, 0x1, R216 ;  /* 0x00000001b5d87824 */ /* 0x040fe200078e02d8 */
[----:B---3--:R-:W-:Y:S01]  /*8230*/  PRMT R4, R74, 0x7632, R4 ;  /* 0x000076324a047816 */ /* 0x008fe20000000004 */
[----:B------:R-:W-:Y:S01]  /*8240*/  IMAD.SHL.U32 R208, R208, 0x2, RZ ;  /* 0x00000002d0d07824 */ /* 0x000fe200078e00ff */
[----:B------:R-:W-:Y:S01]  /*8250*/  STS.U16 [R35+0x7880], R42 ;  /* 0x0078802a23007388 */ /* 0x000fe20000000400 */
[----:B------:R-:W-:Y:S01]  /*8260*/  IMAD.IADD R218, R181, 0x1, R218 ;  /* 0x00000001b5da7824 */ /* 0x000fe200078e02da */
[----:B------:R-:W-:Y:S01]  /*8270*/  F2FP.PACK_AB R132, R133, R132 ;  /* 0x000000848584723e */ /* 0x000fe200000000ff */
[----:B------:R-:W-:Y:S01]  /*8280*/  IMAD.SHL.U32 R210, R210, 0x2, RZ ;  /* 0x00000002d2d27824 */ /* 0x000fe200078e00ff */
[----:B------:R3:W-:Y:S01]  /*8290*/  STS.U16 [R37+0x7880], R10 ;  /* 0x0078800a25007388 */ /* 0x0007e20000000400 */
[----:B------:R-:W-:Y:S01]  /*82a0*/  IMAD.IADD R220, R181, 0x1, R220 ;  /* 0x00000001b5dc7824 */ /* 0x000fe200078e02dc */
[----:B------:R-:W-:Y:S01]  /*82b0*/  F2FP.PACK_AB R134, R135, R134 ;  /* 0x000000868786723e */ /* 0x000fe200000000ff */
[----:B------:R-:W-:Y:S01]  /*82c0*/  IMAD.SHL.U32 R212, R212, 0x2, RZ ;  /* 0x00000002d4d47824 */ /* 0x000fe200078e00ff */
[----:B------:R-:W-:Y:S01]  /*82d0*/  STS.U16 [R39+0x7880], R36 ;  /* 0x0078802427007388 */ /* 0x000fe20000000400 */
[----:B------:R-:W-:Y:S01]  /*82e0*/  IMAD.IADD R222, R181, 0x1, R222 ;  /* 0x00000001b5de7824 */ /* 0x000fe200078e02de */
[----:B------:R-:W-:Y:S01]  /*82f0*/  F2FP.PACK_AB R128, R129, R128 ;  /* 0x000000808180723e */ /* 0x000fe200000000ff */
[----:B------:R-:W-:Y:S01]  /*8300*/  IMAD.SHL.U32 R214, R214, 0x2, RZ ;  /* 0x00000002d6d67824 */ /* 0x000fe200078e00ff */
[----:B------:R-:W-:Y:S01]  /*8310*/  STS.U16 [R41+0x7880], R12 ;  /* 0x0078800c29007388 */ /* 0x000fe20000000400 */
[C---:B------:R-:W-:Y:S01]  /*8320*/  IMAD.IADD R224, R181.reuse, 0x1, R224 ;  /* 0x00000001b5e07824 */ /* 0x040fe200078e02e0 */
[----:B-1----:R-:W-:Y:S01]  /*8330*/  PRMT R8, R76, 0x7632, R8 ;  /* 0x000076324c087816 */ /* 0x002fe20000000008 */
[----:B------:R-:W-:Y:S01]  /*8340*/  IMAD.SHL.U32 R216, R216, 0x2, RZ ;  /* 0x00000002d8d87824 */ /* 0x000fe200078e00ff */
[----:B------:R-:W-:Y:S01]  /*8350*/  STS.U16 [R43+0x7880], R38 ;  /* 0x007880262b007388 */ /* 0x000fe20000000400 */
[----:B------:R-:W-:Y:S01]  /*8360*/  IMAD.IADD R226, R181, 0x1, R226 ;  /* 0x00000001b5e27824 */ /* 0x000fe200078e02e2 */
[----:B------:R-:W-:Y:S01]  /*8370*/  F2FP.PACK_AB R130, R131, R130 ;  /* 0x000000828382723e */ /* 0x000fe200000000ff */
[----:B------:R-:W-:Y:S01]  /*8380*/  IMAD.SHL.U32 R218, R218, 0x2, RZ ;  /* 0x00000002dada7824 */ /* 0x000fe200078e00ff */
[----:B------:R1:W-:Y:S01]  /*8390*/  STS.U16 [R110+0x7880], R55 ;  /* 0x007880376e007388 */ /* 0x0003e20000000400 */
[C---:B------:R-:W-:Y:S01]  /*83a0*/  IMAD.IADD R228, R181.reuse, 0x1, R228 ;  /* 0x00000001b5e47824 */ /* 0x040fe200078e02e4 */
[----:B--2---:R-:W-:Y:S01]  /*83b0*/  PRMT R11, R116, 0x7632, R11 ;  /* 0x00007632740b7816 */ /* 0x004fe2000000000b */
[----:B------:R-:W-:Y:S01]  /*83c0*/  IMAD.SHL.U32 R220, R220, 0x2, RZ ;  /* 0x00000002dcdc7824 */ /* 0x000fe200078e00ff */
[----:B------:R-:W-:Y:S01]  /*83d0*/  STS.U16 [R172+0x7880], R48 ;  /* 0x00788030ac007388 */ /* 0x000fe20000000400 */
[C---:B------:R-:W-:Y:S01]  /*83e0*/  IMAD.IADD R230, R181.reuse, 0x1, R230 ;  /* 0x00000001b5e67824 */ /* 0x040fe200078e02e6 */
[----:B------:R-:W-:Y:S01]  /*83f0*/  PRMT R49, R128, 0x7632, R49 ;  /* 0x0000763280317816 */ /* 0x000fe20000000031 */
        /* <DEDUP_REMOVED lines=17> */
[----:B------:R4:W-:Y:S01]  /*8510*/  STS.U16 [R182+0x7880], R91 ;  /* 0x0078805bb6007388 */ /* 0x0009e20000000400 */
[----:B------:R-:W-:Y:S01]  /*8520*/  IMAD.IADD R0, R181, 0x1, R0 ;  /* 0x00000001b5007824 */ /* 0x000fe200078e0200 */
[----:B-1----:R-:W-:Y:S01]  /*8530*/  PRMT R55, R126, 0x7632, R55 ;  /* 0x000076327e377816 */ /* 0x002fe20000000037 */
[----:B------:R-:W-:Y:S01]  /*8540*/  IMAD.SHL.U32 R234, R234, 0x2, RZ ;  /* 0x00000002eaea7824 */ /* 0x000fe200078e00ff */
[----:B------:R-:W-:Y:S01]  /*8550*/  STS.U16 [R184+0x7880], R54 ;  /* 0x00788036b8007388 */ /* 0x000fe20000000400 */
[----:B------:R-:W-:Y:S01]  /*8560*/  IMAD.SHL.U32 R236, R236, 0x2, RZ ;  /* 0x00000002ecec7824 */ /* 0x000fe200078e00ff */
[----:B------:R-:W-:Y:S01]  /*8570*/  F2FP.PACK_AB R138, R139, R138 ;  /* 0x0000008a8b8a723e */ /* 0x000fe200000000ff */
[----:B------:R-:W-:Y:S01]  /*8580*/  IMAD.SHL.U32 R238, R238, 0x2, RZ ;  /* 0x00000002eeee7824 */ /* 0x000fe200078e00ff */
[----:B------:R1:W-:Y:S01]  /*8590*/  STS.U16 [R186+0x7880], R93 ;  /* 0x0078805dba007388 */ /* 0x0003e20000000400 */
[----:B------:R-:W-:Y:S01]  /*85a0*/  IMAD.SHL.U32 R240, R240, 0x2, RZ ;  /* 0x00000002f0f07824 */ /* 0x000fe200078e00ff */
[----:B--2---:R-:W-:Y:S01]  /*85b0*/  PRMT R87, R136, 0x7632, R87 ;  /* 0x0000763288577816 */ /* 0x004fe20000000057 */
[----:B------:R-:W-:Y:S01]  /*85c0*/  IMAD.SHL.U32 R0, R0, 0x2, RZ ;  /* 0x0000000200007824 */ /* 0x000fe200078e00ff */
[----:B------:R-:W-:Y:S01]  /*85d0*/  STS.U16 [R188+0x7880], R56 ;  /* 0x00788038bc007388 */ /* 0x000fe20000000400 */
[----:B------:R-:W-:Y:S01]  /*85e0*/  IMAD.SHL.U32 R2, R2, 0x2, RZ ;  /* 0x0000000202027824 */ /* 0x000fe200078e00ff */
[----:B------:R-:W-:-:S02]  /*85f0*/  F2FP.PACK_AB R140, R141, R140 ;  /* 0x0000008c8d8c723e */ /* 0x000fc400000000ff */
[----:B------:R2:W-:Y:S01]  /*8600*/  STS.U16 [R190+0x7880], R95 ;  /* 0x0078805fbe007388 */ /* 0x0005e20000000400 */
[----:B---3--:R-:W-:Y:S02]  /*8610*/  PRMT R89, R138, 0x7632, R89 ;  /* 0x000076328a597816 */ /* 0x008fe40000000059 */
        /* <DEDUP_REMOVED lines=11> */
[----:B-1----:R-:W-:Y:S02]  /*86d0*/  PRMT R93, R142, 0x7632, R93 ;  /* 0x000076328e5d7816 */ /* 0x002fe4000000005d */
[----:B------:R-:W-:Y:S01]  /*86e0*/  F2FP.PACK_AB R154, R155, R154 ;  /* 0x0000009a9b9a723e */ /* 0x000fe200000000ff */
[----:B------:R-:W-:Y:S01]  /*86f0*/  STS.U16 [R200+0x7880], R70 ;  /* 0x00788046c8007388 */ /* 0x000fe20000000400 */
[----:B------:R-:W-:Y:S02]  /*8700*/  F2FP.PACK_AB R148, R149, R148 ;  /* 0x000000949594723e */ /* 0x000fe400000000ff */
[----:B------:R-:W-:Y:S01]  /*8710*/  F2FP.PACK_AB R150, R151, R150 ;  /* 0x000000969796723e */ /* 0x000fe200000000ff */
[----:B------:R1:W-:Y:S01]  /*8720*/  STS.U16 [R202+0x7880], R101 ;  /* 0x00788065ca007388 */ /* 0x0003e20000000400 */
[----:B--2---:R-:W-:-:S02]  /*8730*/  PRMT R95, R144, 0x7632, R95 ;  /* 0x00007632905f7816 */ /* 0x004fc4000000005f */
[----:B------:R-:W-:Y:S01]  /*8740*/  F2FP.PACK_AB R160, R161, R160 ;  /* 0x000000a0a1a0723e */ /* 0x000fe200000000ff */
[----:B------:R-:W-:Y:S01]  /*8750*/  STS.U16 [R204+0x7880], R64 ;  /* 0x00788040cc007388 */ /* 0x000fe20000000400 */
[----:B------:R-:W-:Y:S02]  /*8760*/  F2FP.PACK_AB R162, R163, R162 ;  /* 0x000000a2a3a2723e */ /* 0x000fe400000000ff */
[----:B------:R-:W-:Y:S01]  /*8770*/  F2FP.PACK_AB R164, R165, R164 ;  /* 0x000000a4a5a4723e */ /* 0x000fe200000000ff */
[----:B------:R2:W-:Y:S01]  /*8780*/  STS.U16 [R206+0x7880], R103 ;  /* 0x00788067ce007388 */ /* 0x0005e20000000400 */
[----:B---3--:R-:W-:Y:S02]  /*8790*/  PRMT R97, R146, 0x7632, R97 ;  /* 0x0000763292617816 */ /* 0x008fe40000000061 */
[----:B------:R-:W-:Y:S01]  /*87a0*/  PRMT R113, R162, 0x7632, R113 ;  /* 0x00007632a2717816 */ /* 0x000fe20000000071 */
[----:B------:R-:W-:Y:S01]  /*87b0*/  STS.U16 [R208+0x7880], R66 ;  /* 0x00788042d0007388 */ /* 0x000fe20000000400 */
[----:B------:R-:W-:-:S02]  /*87c0*/  F2FP.PACK_AB R166, R167, R166 ;  /* 0x000000a6a7a6723e */ /* 0x000fc400000000ff */
[----:B------:R-:W-:Y:S01]  /*87d0*/  PRMT R115, R164, 0x7632, R115 ;  /* 0x00007632a4737816 */ /* 0x000fe20000000073 */
[----:B------:R3:W-:Y:S01]  /*87e0*/  STS.U16 [R210+0x7880], R105 ;  /* 0x00788069d2007388 */ /* 0x0007e20000000400 */
[----:B----4-:R-:W-:Y:S02]  /*87f0*/  PRMT R99, R156, 0x7632, R99 ;  /* 0x000076329c637816 */ /* 0x010fe40000000063 */
[----:B------:R-:W-:Y:S01]  /*8800*/  F2FP.PACK_AB R168, R169, R168 ;  /* 0x000000a8a9a8723e */ /* 0x000fe200000000ff */
[----:B------:R-:W-:Y:S01]  /*8810*/  STS.U16 [R212+0x7880], R60 ;  /* 0x0078803cd4007388 */ /* 0x000fe20000000400 */
[----:B------:R-:W-:Y:S02]  /*8820*/  F2FP.PACK_AB R170, R171, R170 ;  /* 0x000000aaabaa723e */ /* 0x000fe400000000ff */
[----:B------:R-:W-:Y:S01]  /*8830*/  ISETP.NE.U32.AND P0, PT, RZ, c[0x0][0x360], PT ;  /* 0x0000d800ff007a0c */ /* 0x000fe20003f05070 */
[----:B------:R4:W-:Y:S01]  /*8840*/  STS.U16 [R214+0x7880], R107 ;  /* 0x0078806bd6007388 */ /* 0x0009e20000000400 */
[----:B-1----:R-:W-:-:S02]  /*8850*/  PRMT R101, R158, 0x7632, R101 ;  /* 0x000076329e657816 */ /* 0x002fc40000000065 */
[----:B------:R-:W-:Y:S01]  /*8860*/  ISETP.NE.U32.AND P3, PT, RZ, c[0x0][0x358], PT ;  /* 0x0000d600ff007a0c */ /* 0x000fe20003f65070 */
[----:B------:R-:W-:Y:S01]  /*8870*/  STS.U16 [R216+0x7880], R62 ;  /* 0x0078803ed8007388 */ /* 0x000fe20000000400 */
[----:B------:R-:W-:Y:S02]  /*8880*/  ISETP.NE.AND.EX P0, PT, RZ, c[0x0][0x364], PT, P0 ;  /* 0x0000d900ff007a0c */ /* 0x000fe40003f05300 */
[----:B------:R-:W-:Y:S01]  /*8890*/  ISETP.NE.AND.EX P3, PT, RZ, c[0x0][0x35c], PT, P3 ;  /* 0x0000d700ff007a0c */ /* 0x000fe20003f65330 */
        /* <DEDUP_REMOVED lines=14> */
[----:B------:R-:W-:Y:S01]  /*8980*/  STS.U16 [R238+0x7880], R80 ;  /* 0x00788050ee007388 */ /* 0x000fe20000000400 */
[----:B---3--:R-:W-:-:S05]  /*8990*/  PRMT R4, R80, 0x7632, R4 ;  /* 0x0000763250047816 */ /* 0x008fca0000000004 */
[----:B------:R2:W-:Y:S01]  /*89a0*/  STS.U16 [R240+0x7880], R4 ;  /* 0x00788004f0007388 */ /* 0x0005e20000000400 */
[----:B----4-:R-:W-:-:S03]  /*89b0*/  PRMT R8, R82, 0x7632, R8 ;  /* 0x0000763252087816 */ /* 0x010fc60000000008 */
[----:B------:R-:W-:Y:S04]  /*89c0*/  STS.U16 [R0+0x7880], R82 ;  /* 0x0078805200007388 */ /* 0x000fe80000000400 */
[----:B------:R3:W-:Y:S01]  /*89d0*/  STS.U16 [R2+0x7880], R8 ;  /* 0x0078800802007388 */ /* 0x0007e20000000400 */
[----:B-1----:R-:W-:-:S03]  /*89e0*/  PRMT R10, R112, 0x7632, R10 ;  /* 0x00007632700a7816 */ /* 0x002fc6000000000a */
[----:B------:R1:W-:Y:S04]  /*89f0*/  STS.U16 [R7+0x80], R112 ;  /* 0x0000807007007388 */ /* 0x0003e80000000400 */
[----:B------:R4:W-:Y:S04]  /*8a00*/  STS.U16 [R6+0x80], R10 ;  /* 0x0000800a06007388 */ /* 0x0009e80000000400 */
[----:B------:R-:W-:Y:S01]  /*8a10*/  STS.U16 [R9+0x80], R114 ;  /* 0x0000807209007388 */ /* 0x000fe20000000400 */
[----:B--2---:R-:W-:-:S05]  /*8a20*/  PRMT R4, R114, 0x7632, R4 ;  /* 0x0000763272047816 */ /* 0x004fca0000000004 */
[----:B------:R2:W-:Y:S01]  /*8a30*/  STS.U16 [R13+0x80], R4 ;  /* 0x000080040d007388 */ /* 0x0005e20000000400 */
[----:B---3--:R-:W-:-:S03]  /*8a40*/  PRMT R8, R132, 0x7632, R8 ;  /* 0x0000763284087816 */ /* 0x008fc60000000008 */
[----:B------:R-:W-:Y:S01]  /*8a50*/  STS.U16 [R15+0x80], R116 ;  /* 0x000080740f007388 */ /* 0x000fe20000000400 */
[----:B-1----:R-:W-:-:S03]  /*8a60*/  PRMT R7, R120, 0x7632, R7 ;  /* 0x0000763278077816 */ /* 0x002fc60000000007 */
[----:B------:R-:W-:Y:S01]  /*8a70*/  STS.U16 [R17+0x80], R11 ;  /* 0x0000800b11007388 */ /* 0x000fe20000000400 */
[----:B----4-:R-:W-:-:S03]  /*8a80*/  PRMT R6, R118, 0x7632, R6 ;  /* 0x0000763276067816 */ /* 0x010fc60000000006 */
[----:B------:R1:W-:Y:S04]  /*8a90*/  STS.U16 [R19+0x80], R118 ;  /* 0x0000807613007388 */ /* 0x0003e80000000400 */
[----:B------:R3:W-:Y:S04]  /*8aa0*/  STS.U16 [R18+0x80], R6 ;  /* 0x0000800612007388 */ /* 0x0007e80000000400 */
[----:B------:R4:W-:Y:S04]  /*8ab0*/  STS.U16 [R21+0x80], R120 ;  /* 0x0000807815007388 */ /* 0x0009e80000000400 */
[----:B------:R4:W-:Y:S01]  /*8ac0*/  STS.U16 [R22+0x80], R7 ;  /* 0x0000800716007388 */ /* 0x0009e20000000400 */
[----:B--2---:R-:W-:-:S03]  /*8ad0*/  PRMT R4, R122, 0x7632, R4 ;  /* 0x000076327a047816 */ /* 0x004fc60000000004 */
[----:B------:R-:W-:Y:S04]  /*8ae0*/  STS.U16 [R23+0x80], R122 ;  /* 0x0000807a17007388 */ /* 0x000fe80000000400 */
[----:B------:R2:W-:Y:S04]  /*8af0*/  STS.U16 [R25+0x80], R4 ;  /* 0x0000800419007388 */ /* 0x0005e80000000400 */
[----:B------:R-:W-:Y:S01]  /*8b00*/  STS.U16 [R27+0x80], R132 ;  /* 0x000080841b007388 */ /* 0x000fe20000000400 */
[----:B-1----:R-:W-:-:S03]  /*8b10*/  PRMT R118, R166, 0x7632, R118 ;  /* 0x00007632a6767816 */ /* 0x002fc60000000076 */
[----:B------:R-:W-:Y:S01]  /*8b20*/  STS.U16 [R29+0x80], R8 ;  /* 0x000080081d007388 */ /* 0x000fe20000000400 */
[----:B---3--:R-:W-:-:S03]  /*8b30*/  PRMT R6, R134, 0x7632, R6 ;  /* 0x0000763286067816 */ /* 0x008fc60000000006 */
[----:B------:R-:W-:Y:S01]  /*8b40*/  STS.U16 [R31+0x80], R134 ;  /* 0x000080861f007388 */ /* 0x000fe20000000400 */
[----:B----4-:R-:W-:-:S03]  /*8b50*/  PRMT R120, R168, 0x7632, R120 ;  /* 0x00007632a8787816 */ /* 0x010fc60000000078 */
[----:B------:R1:W-:Y:S01]  /*8b60*/  STS.U16 [R5+0x80], R6 ;  /* 0x0000800605007388 */ /* 0x0003e20000000400 */
[----:B------:R-:W-:-:S03]  /*8b70*/  PRMT R7, R124, 0x7632, R7 ;  /* 0x000076327c077816 */ /* 0x000fc60000000007 */
[----:B------:R-:W-:Y:S04]  /*8b80*/  STS.U16 [R33+0x80], R128 ;  /* 0x0000808021007388 */ /* 0x000fe80000000400 */
[----:B------:R-:W-:Y:S01]  /*8b90*/  STS.U16 [R98+0x80], R49 ;  /* 0x0000803162007388 */ /* 0x000fe20000000400 */
[----:B--2---:R-:W-:-:S03]  /*8ba0*/  PRMT R4, R130, 0x7632, R4 ;  /* 0x0000763282047816 */ /* 0x004fc60000000004 */
[----:B------:R-:W-:Y:S04]  /*8bb0*/  STS.U16 [R35+0x80], R130 ;  /* 0x0000808223007388 */ /* 0x000fe80000000400 */
[----:B------:R2:W-:Y:S04]  /*8bc0*/  STS.U16 [R37+0x80], R4 ;  /* 0x0000800425007388 */ /* 0x0005e80000000400 */
[----:B------:R-:W-:Y:S04]  /*8bd0*/  STS.U16 [R39+0x80], R124 ;  /* 0x0000807c27007388 */ /* 0x000fe80000000400 */
[----:B------:R3:W-:Y:S01]  /*8be0*/  STS.U16 [R41+0x80], R7 ;  /* 0x0000800729007388 */ /* 0x0007e20000000400 */
[----:B-1----:R-:W-:-:S03]  /*8bf0*/  PRMT R5, R170, 0x7632, R5 ;  /* 0x00007632aa057816 */ /* 0x002fc60000000005 */
[----:B------:R1:W-:Y:S04]  /*8c00*/  STS.U16 [R43+0x80], R126 ;  /* 0x0000807e2b007388 */ /* 0x0003e80000000400 */
[----:B------:R1:W-:Y:S04]  /*8c10*/  STS.U16 [R110+0x80], R55 ;  /* 0x000080376e007388 */ /* 0x0003e80000000400 */
[----:B------:R1:W-:Y:S04]  /*8c20*/  STS.U16 [R172+0x80], R136 ;  /* 0x00008088ac007388 */ /* 0x0003e80000000400 */
[----:B------:R1:W-:Y:S01]  /*8c30*/  STS.U16 [R174+0x80], R87 ;  /* 0x00008057ae007388 */ /* 0x0003e20000000400 */
[----:B--2---:R-:W-:-:S03]  /*8c40*/  IMAD.MOV.U32 R4, RZ, RZ, 0x4 ;  /* 0x00000004ff047424 */ /* 0x004fc600078e00ff */
[----:B------:R1:W-:Y:S04]  /*8c50*/  STS.U16 [R176+0x80], R138 ;  /* 0x0000808ab0007388 */ /* 0x0003e80000000400 */
[----:B------:R1:W-:Y:S01]  /*8c60*/  STS.U16 [R178+0x80], R89 ;  /* 0x00008059b2007388 */ /* 0x0003e20000000400 */
[----:B---3--:R-:W-:-:S03]  /*8c70*/  IMAD.WIDE R6, R239, R4, c[0x0][0x358] ;  /* 0x0000d600ef067625 */ /* 0x008fc600078e0204 */
[----:B------:R1:W-:Y:S04]  /*8c80*/  STS.U16 [R180+0x80], R140 ;  /* 0x0000808cb4007388 */ /* 0x0003e80000000400 */
        /* <DEDUP_REMOVED lines=31> */
[----:B------:R-:W-:Y:S01]  /*8e80*/  BAR.SYNC.DEFER_BLOCKING 0x1, 0x100 ;  /* 0x0044000000007b1d */ /* 0x000fe20000010000 */
[----:B------:R-:W-:-:S02]  /*8e90*/  IMAD.MOV.U32 R76, RZ, RZ, c[0x0][0x2f0] ;  /* 0x0000bc00ff4c7624 */ /* 0x000fc400078e00ff */
[----:B------:R-:W-:-:S03]  /*8ea0*/  @P0 IMAD.WIDE R10, R239, R4, c[0x0][0x360] ;  /* 0x0000d800ef0a0625 */ /* 0x000fc600078e0204 */
        /* <DEDUP_REMOVED lines=10> */
.L_x_724:
[CC--:B-1----:R-:W-:Y:S01]  /*8f50*/  LEA.HI R0, R3.reuse, R232.reuse, RZ, 0x3 ;  /* 0x000000e803007211 */ /* 0x0c2fe200078f18ff */
[----:B------:R-:W1:Y:S01]  /*8f60*/  S2R R77, SR_CTAID.Y ;  /* 0x00000000004d7919 */ /* 0x000e620000002600 */
[----:B------:R-:W-:Y:S01]  /*8f70*/  LEA.HI R3, R3, R232, RZ, 0x6 ;  /* 0x000000e803037211 */ /* 0x000fe200078f30ff */
[----:B------:R-:W-:Y:S01]  /*8f80*/  CS2R R66, SRZ ;  /* 0x0000000000427805 */ /* 0x000fe2000001ff00 */
[----:B------:R-:W-:Y:S01]  /*8f90*/  LOP3.LUT R5, R0, 0x1ffffff8, RZ, 0xc0, !PT ;  /* 0x1ffffff800057812 */ /* 0x000fe200078ec0ff */
[----:B------:R-:W-:Y:S01]  /*8fa0*/  CS2R R64, SRZ ;  /* 0x0000000000407805 */ /* 0x000fe2000001ff00 */
[----:B------:R-:W-:Y:S01]  /*8fb0*/  SHF.R.S32.HI R0, RZ, 0x3, R0 ;  /* 0x00000003ff007819 */ /* 0x000fe20000011400 */
[----:B------:R-:W-:Y:S01]  /*8fc0*/  IMAD.SHL.U32 R3, R3, 0x8, RZ ;  /* 0x0000000803037824 */ /* 0x000fe200078e00ff */
[C---:B------:R-:W-:Y:S01]  /*8fd0*/  ISETP.GT.AND P2, PT, R232.reuse, 0x27f, PT ;  /* 0x0000027fe800780c */ /* 0x040fe20003f44270 */
[C---:B------:R-:W-:Y:S01]  /*8fe0*/  IMAD.IADD R82, R232.reuse, 0x1, -R5 ;  /* 0x00000001e8527824 */ /* 0x040fe200078e0a05 */
[----:B------:R-:W-:Y:S01]  /*8ff0*/  ISETP.GT.AND P1, PT, R232, 0x17f, PT ;  /* 0x0000017fe800780c */ /* 0x000fe20003f24270 */
[----:B------:R-:W-:Y:S01]  /*9000*/  IMAD.SHL.U32 R5, R0, 0x40, RZ ;  /* 0x0000004000057824 */ /* 0x000fe200078e00ff */
[----:B------:R-:W-:Y:S01]  /*9010*/  CS2R R70, SRZ ;  /* 0x0000000000467805 */ /* 0x000fe2000001ff00 */
[----:B------:R-:W-:Y:S01]  /*9020*/  IMAD.SHL.U32 R82, R82, 0x8, RZ ;  /* 0x0000000852527824 */ /* 0x000fe200078e00ff */
[----:B------:R-:W-:Y:S01]  /*9030*/  CS2R R68, SRZ ;  /* 0x0000000000447805 */ /* 0x000fe2000001ff00 */
[----:B------:R-:W-:Y:S01]  /*9040*/  CS2R R74, SRZ ;  /* 0x00000000004a7805 */ /* 0x000fe2000001ff00 */
[----:B------:R-:W-:Y:S01]  /*9050*/  LOP3.LUT R5, R5, 0x1c0, RZ, 0xc0, !PT ;  /* 0x000001c005057812 */ /* 0x000fe200078ec0ff */
[----:B------:R-:W-:Y:S01]  /*9060*/  CS2R R72, SRZ ;  /* 0x0000000000487805 */ /* 0x000fe2000001ff00 */
[----:B------:R-:W-:Y:S01]  /*9070*/  CS2R R54, SRZ ;  /* 0x0000000000367805 */ /* 0x000fe2000001ff00 */
[----:B------:R-:W-:Y:S01]  /*9080*/  CS2R R52, SRZ ;  /* 0x0000000000347805 */ /* 0x000fe2000001ff00 */
[--C-:B------:R-:W-:Y:S01]  /*9090*/  LOP3.LUT R2, R5, 0x38, R82.reuse, 0xf8, !PT ;  /* 0x0000003805027812 */ /* 0x100fe200078ef852 */
[----:B------:R-:W-:Y:S01]  /*90a0*/  CS2R R58, SRZ ;  /* 0x00000000003a7805 */ /* 0x000fe2000001ff00 */
[----:B------:R-:W-:Y:S01]  /*90b0*/  SHF.R.U32.HI R5, RZ, 0x3, R5 ;  /* 0x00000003ff057819 */ /* 0x000fe20000011605 */
[----:B------:R-:W-:Y:S01]  /*90c0*/  CS2R R56, SRZ ;  /* 0x0000000000387805 */ /* 0x000fe2000001ff00 */
[----:B------:R-:W-:Y:S01]  /*90d0*/  CS2R R62, SRZ ;  /* 0x00000000003e7805 */ /* 0x000fe2000001ff00 */
[----:B------:R-:W-:Y:S01]  /*90e0*/  CS2R R60, SRZ ;  /* 0x00000000003c7805 */ /* 0x000fe2000001ff00 */
[----:B------:R-:W-:Y:S01]  /*90f0*/  LOP3.LUT R2, R2, R5, RZ, 0x3c, !PT ;  /* 0x0000000502027212 */ /* 0x000fe200078e3cff */
[----:B------:R-:W-:Y:S01]  /*9100*/  CS2R R30, SRZ ;  /* 0x00000000001e7805 */ /* 0x000fe2000001ff00 */
[----:B------:R-:W-:Y:S01]  /*9110*/  CS2R R28, SRZ ;  /* 0x00000000001c7805 */ /* 0x000fe2000001ff00 */
[----:B------:R-:W-:Y:S01]  /*9120*/  CS2R R34, SRZ ;  /* 0x0000000000227805 */ /* 0x000fe2000001ff00 */
[----:B------:R-:W-:Y:S01]  /*9130*/  LOP3.LUT R81, R2, 0x7ffffe00, R3, 0xf8, !PT ;  /* 0x7ffffe0002517812 */ /* 0x000fe200078ef803 */
[----:B------:R-:W-:Y:S01]  /*9140*/  CS2R R32, SRZ ;  /* 0x0000000000207805 */ /* 0x000fe2000001ff00 */
[----:B------:R-:W2:Y:S01]  /*9150*/  S2R R3, SR_CTAID.X ;  /* 0x0000000000037919 */ /* 0x000ea20000002500 */
        /* <DEDUP_REMOVED lines=8> */
[----:B------:R-:W-:Y:S01]  /*91e0*/  IMAD.SHL.U32 R81, R81, 0x2, RZ ;  /* 0x0000000251517824 */ /* 0x000fe200078e00ff */
[----:B-1----:R-:W-:Y:S01]  /*91f0*/  SHF.R.S32.HI R2, RZ, 0x1f, R77 ;  /* 0x0000001fff027819 */ /* 0x002fe2000001144d */
[----:B------:R-:W-:Y:S01]  /*9200*/  CS2R R42, SRZ ;  /* 0x00000000002a7805 */ /* 0x000fe2000001ff00 */
[--C-:B------:R-:W-:Y:S01]  /*9210*/  SHF.R.S32.HI R83, RZ, 0x1f, R82.reuse ;  /* 0x0000001fff537819 */ /* 0x100fe20000011452 */
[----:B------:R-:W-:Y:S01]  /*9220*/  CS2R R40, SRZ ;  /* 0x0000000000287805 */ /* 0x000fe2000001ff00 */
[----:B------:R1:W3:Y:S01]  /*9230*/  @!P2 LDS.128 R64, [R81+0x7880] ;  /* 0x007880005140a984 */ /* 0x0002e20000000c00 */
[----:B------:R-:W-:Y:S01]  /*9240*/  IMAD R80, R2, c[0x0][0x338], RZ ;  /* 0x0000ce0002507a24 */ /* 0x000fe200078e02ff */
[----:B------:R-:W-:Y:S01]  /*9250*/  ISETP.GT.AND P0, PT, R232, 0x7f, PT ;  /* 0x0000007fe800780c */ /* 0x000fe20003f04270 */
[C---:B------:R-:W-:Y:S01]  /*9260*/  IMAD.WIDE.U32 R86, R77.reuse, c[0x0][0x338], R82 ;  /* 0x0000ce004d567a25 */ /* 0x040fe200078e0052 */
[----:B------:R1:W4:Y:S01]  /*9270*/  @!P2 LDS.128 R68, [R81+0xa080] ;  /* 0x00a080005144a984 */ /* 0x0003220000000c00 */
[----:B------:R-:W-:Y:S01]  /*9280*/  CS2R R46, SRZ ;  /* 0x00000000002e7805 */ /* 0x000fe2000001ff00 */
[----:B------:R-:W-:Y:S01]  /*9290*/  CS2R R44, SRZ ;  /* 0x00000000002c7805 */ /* 0x000fe2000001ff00 */
[----:B------:R-:W-:Y:S01]  /*92a0*/  IMAD R79, R77, c[0x0][0x33c], R80 ;  /* 0x0000cf004d4f7a24 */ /* 0x000fe200078e0250 */
[----:B------:R1:W1:Y:S01]  /*92b0*/  @!P2 LDS.128 R72, [R81+0xc880] ;  /* 0x00c880005148a984 */ /* 0x0002620000000c00 */
[----:B------:R-:W-:Y:S01]  /*92c0*/  CS2R R50, SRZ ;  /* 0x0000000000327805 */ /* 0x000fe2000001ff00 */
[----:B--2--5:R-:W-:Y:S01]  /*92d0*/  IMAD R76, R3, -0x50, R76 ;  /* 0xffffffb0034c7824 */ /* 0x024fe200078e024c */
[----:B------:R-:W-:Y:S01]  /*92e0*/  CS2R R48, SRZ ;  /* 0x0000000000307805 */ /* 0x000fe2000001ff00 */
[----:B------:R2:W1:Y:S01]  /*92f0*/  @!P1 LDS.128 R52, [R81+0x8880] ;  /* 0x0088800051349984 */ /* 0x0004620000000c00 */
[----:B------:R-:W-:Y:S01]  /*9300*/  IMAD.IADD R87, R87, 0x1, R79 ;  /* 0x0000000157577824 */ /* 0x000fe200078e024f */
[----:B------:R-:W-:Y:S01]  /*9310*/  CS2R R6, SRZ ;  /* 0x0000000000067805 */ /* 0x000fe2000001ff00 */
[----:B------:R-:W-:Y:S01]  /*9320*/  IMNMX R79, R76, 0x50, PT ;  /* 0x000000504c4f7817 */ /* 0x000fe20003800200 */
[----:B------:R2:W1:Y:S01]  /*9330*/  @!P1 LDS.128 R56, [R81+0xb080] ;  /* 0x00b0800051389984 */ /* 0x0004620000000c00 */
[----:B------:R-:W-:Y:S01]  /*9340*/  CS2R R4, SRZ ;  /* 0x0000000000047805 */ /* 0x000fe2000001ff00 */
[----:B------:R-:W-:Y:S01]  /*9350*/  CS2R R10, SRZ ;  /* 0x00000000000a7805 */ /* 0x000fe2000001ff00 */
[----:B------:R-:W-:Y:S01]  /*9360*/  CS2R R8, SRZ ;  /* 0x0000000000087805 */ /* 0x000fe2000001ff00 */
[----:B------:R2:W1:Y:S01]  /*9370*/  @!P1 LDS.128 R60, [R81+0xd880] ;  /* 0x00d88000513c9984 */ /* 0x0004620000000c00 */
[----:B------:R-:W-:Y:S01]  /*9380*/  CS2R R14, SRZ ;  /* 0x00000000000e7805 */ /* 0x000fe2000001ff00 */
[----:B------:R-:W-:Y:S01]  /*9390*/  CS2R R12, SRZ ;  /* 0x00000000000c7805 */ /* 0x000fe2000001ff00 */
[----:B------:R-:W-:Y:S01]  /*93a0*/  SHF.R.S32.HI R78, RZ, 0x1f, R239 ;  /* 0x0000001fff4e7819 */ /* 0x000fe200000114ef */
[----:B------:R2:W1:Y:S01]  /*93b0*/  @!P2 LDS.128 R28, [R81+0x80] ;  /* 0x00008000511ca984 */ /* 0x0004620000000c00 */
[----:B------:R-:W-:Y:S01]  /*93c0*/  ISETP.GE.AND P5, PT, R0, R79, PT ;  /* 0x0000004f0000720c */ /* 0x000fe20003fa6270 */
[----:B------:R-:W-:Y:S01]  /*93d0*/  BSSY B0, `(.L_x_725) ;  /* 0x0000025000007945 */ /* 0x000fe20003800000 */
[----:B------:R-:W-:Y:S01]  /*93e0*/  SEL R78, R78, RZ, !P3 ;  /* 0x000000ff4e4e7207 */ /* 0x000fe20005800000 */
[----:B------:R2:W1:Y:S01]  /*93f0*/  @!P2 LDS.128 R32, [R81+0x2880] ;  /* 0x002880005120a984 */ /* 0x0004620000000c00 */
[----:B------:R-:W-:-:S02]  /*9400*/  SEL R239, R239, RZ, !P3 ;  /* 0x000000ffefef7207 */ /* 0x000fc40005800000 */
[----:B------:R-:W-:Y:S01]  /*9410*/  IADD3 R80, R82, 0x40, RZ ;  /* 0x0000004052507810 */ /* 0x000fe20007ffe0ff */
[----:B------:R2:W1:Y:S01]  /*9420*/  @!P2 LDS.128 R36, [R81+0x5080] ;  /* 0x005080005124a984 */ /* 0x0004620000000c00 */
[----:B------:R-:W-:-:S03]  /*9430*/  IMAD R76, R78, c[0x0][0x340], RZ ;  /* 0x0000d0004e4c7a24 */ /* 0x000fc600078e02ff */
[----:B------:R2:W1:Y:S01]  /*9440*/  @!P1 LDS.128 R16, [R81+0x1080] ;  /* 0x0010800051109984 */ /* 0x0004620000000c00 */
[----:B------:R-:W-:-:S03]  /*9450*/  IMAD R76, R239, c[0x0][0x344], R76 ;  /* 0x0000d100ef4c7a24 */ /* 0x000fc600078e024c */
        /* <DEDUP_REMOVED lines=8> */
[----:B------:R-:W-:-:S04]  /*94e0*/  IADD3 R88, P0, R0, R84, RZ ;  /* 0x0000005400587210 */ /* 0x000fc80007f1e0ff */
[----:B------:R-:W-:Y:S01]  /*94f0*/  LEA.HI.X.SX32 R89, R0, R85, 0x1, P0 ;  /* 0x0000005500597211 */ /* 0x000fe200000f0eff */
[----:B------:R-:W-:-:S04]  /*9500*/  IMAD.WIDE.U32 R84, R239, c[0x0][0x340], R86 ;  /* 0x0000d000ef547a25 */ /* 0x000fc800078e0056 */
[----:B------:R-:W-:Y:S01]  /*9510*/  IMAD.WIDE R86, R3, 0x50, R88 ;  /* 0x0000005003567825 */ /* 0x000fe200078e0258 */
[----:B------:R-:W-:-:S03]  /*9520*/  IADD3 R3, R82, 0x80, RZ ;  /* 0x0000008052037810 */ /* 0x000fc60007ffe0ff */
[----:B------:R-:W-:Y:S01]  /*9530*/  IMAD.IADD R89, R85, 0x1, R76 ;  /* 0x0000000155597824 */ /* 0x000fe200078e024c */
[----:B------:R-:W-:Y:S05]  /*9540*/  @P5 BRA `(.L_x_726) ;  /* 0x000000d000005947 */ /* 0x000fea0003800000 */
[----:B---34-:R-:W-:Y:S01]  /*9550*/  IMAD R76, R87, c[0x0][0x330], RZ ;  /* 0x0000cc00574c7a24 */ /* 0x018fe200078e02ff */
        /* <DEDUP_REMOVED lines=9> */
[----:B------:R3:W-:Y:S04]  /*95f0*/  @!P3 STG.E.128 [R92.64], R64 ;  /* 0x000000405c00b986 */ /* 0x0007e8000c101d0e */
[----:B------:R3:W-:Y:S04]  /*9600*/  @!P2 STG.E.128 [R92.64+0x80], R68 ;  /* 0x000080445c00a986 */ /* 0x0007e8000c101d0e */
[----:B-1----:R3:W-:Y:S02]  /*9610*/  @!P1 STG.E.128 [R92.64+0x100], R72 ;  /* 0x000100485c009986 */ /* 0x0027e4000c101d0e */
.L_x_726:
[----:B---34-:R-:W-:Y:S05]  /*9620*/  BSYNC B0 ;  /* 0x0000000000007941 */ /* 0x018fea0003800000 */
.L_x_725:
        /* <DEDUP_REMOVED lines=20> */
.L_x_728:
[----:B------:R-:W-:Y:S05]  /*9770*/  BSYNC B0 ;  /* 0x0000000000007941 */ /* 0x000fea0003800000 */
.L_x_727:
[----:B------:R-:W-:Y:S01]  /*9780*/  IADD3 R0, R0, 0x40, RZ ;  /* 0x0000004000007810 */ /* 0x000fe20007ffe0ff */
[----:B------:R-:W-:Y:S03]  /*9790*/  BSSY B0, `(.L_x_729) ;  /* 0x0000013000007945 */ /* 0x000fe60003800000 */
[----:B------:R-:W-:-:S13]  /*97a0*/  ISETP.GE.AND P3, PT, R0, R79, PT ;  /* 0x0000004f0000720c */ /* 0x000fda0003f66270 */
[----:B------:R-:W-:Y:S05]  /*97b0*/  @P3 BRA `(.L_x_730) ;  /* 0x0000010000003947 */ /* 0x000fea0003800000 */
[----:B-1----:R-:W-:Y:S01]  /*97c0*/  IADD3 R53, P0, R86, 0x40, RZ ;  /* 0x0000004056357810 */ /* 0x002fe20007f1e0ff */
        /* <DEDUP_REMOVED lines=15> */
.L_x_730:
[----:B------:R-:W-:Y:S05]  /*98c0*/  BSYNC B0 ;  /* 0x0000000000007941 */ /* 0x000fea0003800000 */
.L_x_729:
        /* <DEDUP_REMOVED lines=23> */
.L_x_732:
[----:B------:R-:W-:Y:S05]  /*9a40*/  BSYNC B0 ;  /* 0x0000000000007941 */ /* 0x000fea0003800000 */
.L_x_731:
[----:B------:R-:W-:Y:S01]  /*9a50*/  BSSY B0, `(.L_x_733) ;  /* 0x0000012000007945 */ /* 0x000fe20003800000 */
[----:B------:R-:W-:Y:S05]  /*9a60*/  @P4 BRA `(.L_x_734) ;  /* 0x0000010000004947 */ /* 0x000fea0003800000 */
[----:B------:R-:W-:Y:S01]  /*9a70*/  IADD3 R2, P0, R86, 0x20, RZ ;  /* 0x0000002056027810 */ /* 0x000fe20007f1e0ff */
[----:B-1----:R-:W-:Y:S01]  /*9a80*/  IMAD.MOV.U32 R30, RZ, RZ, R42 ;  /* 0x000000ffff1e7224 */ /* 0x002fe200078e002a */
[----:B------:R-:W-:-:S02]  /*9a90*/  MOV R31, R79 ;  /* 0x0000004f001f7202 */ /* 0x000fc40000000f00 */
        /* <DEDUP_REMOVED lines=13> */
.L_x_734:
[----:B------:R-:W-:Y:S05]  /*9b70*/  BSYNC B0 ;  /* 0x0000000000007941 */ /* 0x000fea0003800000 */
.L_x_733:
        /* <DEDUP_REMOVED lines=19> */
.L_x_723:
[----:B------:R-:W-:Y:S01]  /*9cb0*/  ISETP.NE.U32.AND P0, PT, RZ, c[0x0][0x360], PT ;  /* 0x0000d800ff007a0c */ /* 0x000fe20003f05070 */
[----:B------:R-:W-:Y:S01]  /*9cc0*/  IMAD.MOV.U32 R0, RZ, RZ, 0x4 ;  /* 0x00000004ff007424 */ /* 0x000fe200078e00ff */
[----:B------:R-:W-:-:S02]  /*9cd0*/  ISETP.NE.U32.AND P1, PT, RZ, c[0x0][0x358], PT ;  /* 0x0000d600ff007a0c */ /* 0x000fc40003f25070 */
[----:B------:R-:W-:Y:S01]  /*9ce0*/  ISETP.NE.AND.EX P0, PT, RZ, c[0x0][0x364], PT, P0 ;  /* 0x0000d900ff007a0c */ /* 0x000fe20003f05300 */
[----:B------:R-:W-:Y:S01]  /*9cf0*/  IMAD.WIDE R8, R239, R0, c[0x0][0x358] ;  /* 0x0000d600ef087625 */ /* 0x000fe200078e0200 */
[----:B------:R-:W-:-:S03]  /*9d00*/  ISETP.NE.AND.EX P1, PT, RZ, c[0x0][0x35c], PT, P1 ;  /* 0x0000d700ff007a0c */ /* 0x000fc60003f25310 */
[----:B-----5:R-:W-:-:S08]  /*9d10*/  IMAD.MOV.U32 R5, RZ, RZ, c[0x0][0x2f0] ;  /* 0x0000bc00ff057624 */ /* 0x020fd000078e00ff */
[----:B-1----:R-:W-:Y:S02]  /*9d20*/  @P0 IMAD.WIDE R10, R239, R0, c[0x0][0x360] ;  /* 0x0000d800ef0a0625 */ /* 0x002fe400078e0200 */
        /* <DEDUP_REMOVED lines=10> */
.L_x_735:
[----:B-1----:R-:W1:Y:S01]  /*9dd0*/  S2R R0, SR_CTAID.Y ;  /* 0x0000000000007919 */ /* 0x002e620000002600 */
[----:B------:R-:W-:Y:S01]  /*9de0*/  SHF.R.S32.HI R3, RZ, 0x1f, R232 ;  /* 0x0000001fff037819 */ /* 0x000fe200000114e8 */
[----:B------:R-:W-:Y:S01]  /*9df0*/  BSSY B0, `(.L_x_736) ;  /* 0x000002a000007945 */ /* 0x000fe20003800000 */
[----:B------:R-:W-:Y:S01]  /*9e00*/  SHF.R.S32.HI R4, RZ, 0x1f, R239 ;  /* 0x0000001fff047819 */ /* 0x000fe200000114ef */
[----:B------:R-:W2:Y:S01]  /*9e10*/  S2R R14, SR_CTAID.X ;  /* 0x00000000000e7919 */ /* 0x000ea20000002500 */
[----:B------:R-:W-:-:S02]  /*9e20*/  LEA.HI R3, R3, R232, RZ, 0x3 ;  /* 0x000000e803037211 */ /* 0x000fc400078f18ff */
[----:B------:R-:W-:Y:S02]  /*9e30*/  SEL R4, R4, RZ, !P1 ;  /* 0x000000ff04047207 */ /* 0x000fe40004800000 */
[----:B------:R-:W-:Y:S02]  /*9e40*/  LOP3.LUT R9, R3, 0x1ffffff8, RZ, 0xc0, !PT ;  /* 0x1ffffff803097812 */ /* 0x000fe400078ec0ff */
[----:B------:R-:W-:Y:S01]  /*9e50*/  SHF.R.S32.HI R3, RZ, 0x3, R3 ;  /* 0x00000003ff037819 */ /* 0x000fe20000011403 */
[----:B------:R-:W-:Y:S01]  /*9e60*/  IMAD R12, R4, c[0x0][0x310], RZ ;  /* 0x0000c400040c7a24 */ /* 0x000fe200078e02ff */
[----:B------:R-:W-:Y:S01]  /*9e70*/  SEL R239, R239, RZ, !P1 ;  /* 0x000000ffefef7207 */ /* 0x000fe20004800000 */
[----:B------:R-:W-:Y:S01]  /*9e80*/  IMAD.IADD R8, R232, 0x1, -R9 ;  /* 0x00000001e8087824 */ /* 0x000fe200078e0a09 */
[----:B------:R-:W-:-:S03]  /*9e90*/  IADD3 R10, P0, R3, R6, RZ ;  /* 0x00000006030a7210 */ /* 0x000fc60007f1e0ff */
[----:B------:R-:W-:-:S05]  /*9ea0*/  IMAD.SHL.U32 R8, R8, 0x8, RZ ;  /* 0x0000000808087824 */ /* 0x000fca00078e00ff */
[----:B------:R-:W-:Y:S02]  /*9eb0*/  SHF.R.S32.HI R9, RZ, 0x1f, R8 ;  /* 0x0000001fff097819 */ /* 0x000fe40000011408 */
[----:B-1----:R-:W-:Y:S01]  /*9ec0*/  SHF.R.S32.HI R2, RZ, 0x1f, R0 ;  /* 0x0000001fff027819 */ /* 0x002fe20000011400 */
[----:B--2--5:R-:W-:Y:S01]  /*9ed0*/  IMAD R6, R14, -0x50, R5 ;  /* 0xffffffb00e067824 */ /* 0x024fe200078e0205 */
[----:B------:R-:W-:-:S03]  /*9ee0*/  IADD3 R5, R8, 0x80, RZ ;  /* 0x0000008008057810 */ /* 0x000fc60007ffe0ff */
[----:B------:R-:W-:Y:S02]  /*9ef0*/  IMAD R11, R2, c[0x0][0x308], RZ ;  /* 0x0000c200020b7a24 */ /* 0x000fe400078e02ff */
[----:B------:R-:W-:Y:S01]  /*9f00*/  IMAD.WIDE.U32 R16, R0, c[0x0][0x308], R8 ;  /* 0x0000c20000107a25 */ /* 0x000fe200078e0008 */
[----:B------:R-:W-:-:S03]  /*9f10*/  ISETP.GE.AND P5, PT, R3, R6, PT ;  /* 0x000000060300720c */ /* 0x000fc60003fa6270 */
[----:B------:R-:W-:Y:S01]  /*9f20*/  IMAD R18, R0, c[0x0][0x30c], R11 ;  /* 0x0000c30000127a24 */ /* 0x000fe200078e020b */
[----:B------:R-:W-:Y:S02]  /*9f30*/  LEA.HI.X.SX32 R11, R3, R7, 0x1, P0 ;  /* 0x00000007030b7211 */ /* 0x000fe400000f0eff */
[----:B------:R-:W-:Y:S01]  /*9f40*/  IADD3 R7, R8, 0x40, RZ ;  /* 0x0000004008077810 */ /* 0x000fe20007ffe0ff */
[----:B------:R-:W-:Y:S02]  /*9f50*/  IMAD.IADD R19, R17, 0x1, R18 ;  /* 0x0000000111137824 */ /* 0x000fe400078e0212 */
[----:B------:R-:W-:Y:S02]  /*9f60*/  IMAD.MOV.U32 R18, RZ, RZ, R16 ;  /* 0x000000ffff127224 */ /* 0x000fe400078e0010 */
        /* <DEDUP_REMOVED lines=18> */
.L_x_737:
[----:B------:R-:W-:Y:S05]  /*a090*/  BSYNC B0 ;  /* 0x0000000000007941 */ /* 0x000fea0003800000 */
.L_x_736:
        /* <DEDUP_REMOVED lines=13> */
[----:B-1----:R-:W-:-:S03]  /*a170*/  LEA R20, P3, R18, c[0x0][0x2e8], 0x1 ;  /* 0x0000ba0012147a11 */ /* 0x002fc600078608ff */
[----:B------:R-:W-:-:S04]  /*a180*/  IMAD R10, R11, c[0x0][0x304], R10 ;  /* 0x0000c1000b0a7a24 */ /* 0x000fc800078e020a */
[----:B------:R-:W-:-:S05]  /*a190*/  IMAD.IADD R10, R19, 0x1, R10 ;  /* 0x00000001130a7824 */ /* 0x000fca00078e020a */
[----:B------:R-:W-:-:S05]  /*a1a0*/  LEA.HI.X R21, R18, c[0x0][0x2ec], R10, 0x1, P3 ;  /* 0x0000bb0012157a11 */ /* 0x000fca00018f0c0a */
[----:B------:R1:W-:Y:S04]  /*a1b0*/  @!P2 STG.E.128 [R20.64], RZ ;  /* 0x000000ff1400a986 */ /* 0x0003e8000c101d0e */
[----:B------:R1:W-:Y:S04]  /*a1c0*/  @!P1 STG.E.128 [R20.64+0x80], RZ ;  /* 0x000080ff14009986 */ /* 0x0003e8000c101d0e */
[----:B------:R1:W-:Y:S02]  /*a1d0*/  @!P0 STG.E.128 [R20.64+0x100], RZ ;  /* 0x000100ff14008986 */ /* 0x0003e4000c101d0e */
.L_x_739:
[----:B------:R-:W-:Y:S05]  /*a1e0*/  BSYNC B0 ;  /* 0x0000000000007941 */ /* 0x000fea0003800000 */
.L_x_738:
        /* <DEDUP_REMOVED lines=20> */
.L_x_741:
[----:B------:R-:W-:Y:S05]  /*a330*/  BSYNC B0 ;  /* 0x0000000000007941 */ /* 0x000fea0003800000 */
.L_x_740:
[----:B------:R-:W-:Y:S01]  /*a340*/  IMAD R3, R2, c[0x0][0x338], RZ ;  /* 0x0000ce0002037a24 */ /* 0x000fe200078e02ff */
[----:B------:R-:W-:Y:S01]  /*a350*/  BSSY B0, `(.L_x_742) ;  /* 0x0000016000007945 */ /* 0x000fe20003800000 */
[----:B------:R-:W-:-:S04]  /*a360*/  IMAD.WIDE.U32 R10, R0, c[0x0][0x338], R8 ;  /* 0x0000ce00000a7a25 */ /* 0x000fc800078e0008 */
[----:B------:R-:W-:Y:S02]  /*a370*/  IMAD R3, R0, c[0x0][0x33c], R3 ;  /* 0x0000cf0000037a24 */ /* 0x000fe400078e0203 */
[----:B------:R-:W-:-:S03]  /*a380*/  IMAD R0, R4, c[0x0][0x340], RZ ;  /* 0x0000d00004007a24 */ /* 0x000fc600078e02ff */
[----:B------:R-:W-:Y:S01]  /*a390*/  IADD3 R11, R11, R3, RZ ;  /* 0x000000030b0b7210 */ /* 0x000fe20007ffe0ff */
[----:B------:R-:W-:-:S04]  /*a3a0*/  IMAD R0, R239, c[0x0][0x344], R0 ;  /* 0x0000d100ef007a24 */ /* 0x000fc800078e0200 */
[----:B------:R-:W-:-:S05]  /*a3b0*/  IMAD.WIDE.U32 R10, R239, c[0x0][0x340], R10 ;  /* 0x0000d000ef0a7a25 */ /* 0x000fca00078e000a */
[----:B--2---:R-:W-:Y:S01]  /*a3c0*/  IADD3 R13, R11, R0, RZ ;  /* 0x000000000b0d7210 */ /* 0x004fe20007ffe0ff */
        /* <DEDUP_REMOVED lines=14> */
.L_x_743:
[----:B------:R-:W-:Y:S05]  /*a4b0*/  BSYNC B0 ;  /* 0x0000000000007941 */ /* 0x000fea0003800000 */
.L_x_742:
[----:B------:R-:W-:Y:S01]  /*a4c0*/  BSSY B0, `(.L_x_744) ;  /* 0x0000012000007945 */ /* 0x000fe20003800000 */
[----:B------:R-:W-:Y:S05]  /*a4d0*/  @P4 BRA `(.L_x_745) ;  /* 0x0000010000004947 */ /* 0x000fea0003800000 */
[----:B--2---:R-:W-:Y:S01]  /*a4e0*/  IADD3 R2, P0, R14, 0x20, RZ ;  /* 0x000000200e027810 */ /* 0x004fe20007f1e0ff */
        /* <DEDUP_REMOVED lines=12> */
[----:B------:R2:W-:Y:S04]  /*a5b0*/  @!P2 STG.E.128 [R2.64], RZ ;  /* 0x000000ff0200a986 */ /* 0x0005e8000c101d0e */
[----:B------:R2:W-:Y:S04]  /*a5c0*/  @!P1 STG.E.128 [R2.64+0x80], RZ ;  /* 0x000080ff02009986 */ /* 0x0005e8000c101d0e */
[----:B------:R2:W-:Y:S02]  /*a5d0*/  @!P0 STG.E.128 [R2.64+0x100], RZ ;  /* 0x000100ff02008986 */ /* 0x0005e4000c101d0e */
.L_x_745:
[----:B------:R-:W-:Y:S05]  /*a5e0*/  BSYNC B0 ;  /* 0x0000000000007941 */ /* 0x000fea0003800000 */
.L_x_744:
        /* <DEDUP_REMOVED lines=18> */
.L_x_746:
        /* <DEDUP_REMOVED lines=15> */
.L_x_1406:


//--------------------- .text._ZN7cutlass13device_kernelIN5flash19enable_sm80_to_sm89INS1_16FlashAttnBwdSm80INS1_25CollectiveMainloopBwdSm80ILi2ELi1EN4cute5tupleIJNS5_1CILi64EEENS7_ILi80EEENS7_ILi192EEEEEENS_6half_tEfNS_4arch4Sm80ELb0ELb0ELb1ELb1ELb1ELb0ELb1ELb0ELi2ELi4ELi2ELi2ELb0EEENS1_21CollectiveEpilogueBwdISB_SC_SE_Li256ELb1ELb1ELi4EEENS1_19SingleTileSchedulerILb1ELb0ELb0ELi80EEEEEEEEEvNT_6ParamsE --------------------------
	.section	.text._ZN7cutlass13device_kernelIN5flash19enable_sm80_to_sm89INS1_16FlashAttnBwdSm80INS1_25CollectiveMainloopBwdSm80ILi2ELi1EN4cute5tupleIJNS5_1CILi64EEENS7_ILi80EEENS7_ILi192EEEEEENS_6half_tEfNS_4arch4Sm80ELb0ELb0ELb1ELb1ELb1ELb0ELb1ELb0ELi2ELi4ELi2ELi2ELb0EEENS1_21CollectiveEpilogueBwdISB_SC_SE_Li256ELb1ELb1ELi4EEENS1_19SingleTileSchedulerILb1ELb0ELb0ELi80EEEEEEEEEvNT_6ParamsE,"ax",@progbits
	.sectioninfo	@"SHI_REGISTERS=254"
	.align	128
.text._ZN7cutlass13device_kernelIN5flash19enable_sm80_to_sm89INS1_16FlashAttnBwdSm80INS1_25CollectiveMainloopBwdSm80ILi2ELi1EN4cute5tupleIJNS5_1CILi64EEENS7_ILi80EEENS7_ILi192EEEEEENS_6half_tEfNS_4arch4Sm80ELb0ELb0ELb1ELb1ELb1ELb0ELb1ELb0ELi2ELi4ELi2ELi2ELb0EEENS1_21CollectiveEpilogueBwdISB_SC_SE_Li256ELb1ELb1ELi4EEENS1_19SingleTileSchedulerILb1ELb0ELb0ELi80EEEEEEEEEvNT_6ParamsE:
        .type           _ZN7cutlass13device_kernelIN5flash19enable_sm80_to_sm89INS1_16FlashAttnBwdSm80INS1_25CollectiveMainloopBwdSm80ILi2ELi1EN4cute5tupleIJNS5_1CILi64EEENS7_ILi80EEENS7_ILi192EEEEEENS_6half_tEfNS_4arch4Sm80ELb0ELb0ELb1ELb1ELb1ELb0ELb1ELb0ELi2ELi4ELi2ELi2ELb0EEENS1_21CollectiveEpilogueBwdISB_SC_SE_Li256ELb1ELb1ELi4EEENS1_19SingleTileSchedulerILb1ELb0ELb0ELi80EEEEEEEEEvNT_6ParamsE,@function
        .size           _ZN7cutlass13device_kernelIN5flash19enable_sm80_to_sm89INS1_16FlashAttnBwdSm80INS1_25CollectiveMainloopBwdSm80ILi2ELi1EN4cute5tupleIJNS5_1CILi64EEENS7_ILi80EEENS7_ILi192EEEEEENS_6half_tEfNS_4arch4Sm80ELb0ELb0ELb1ELb1ELb1ELb0ELb1ELb0ELi2ELi4ELi2ELi2ELb0EEENS1_21CollectiveEpilogueBwdISB_SC_SE_Li256ELb1ELb1ELi4EEENS1_19SingleTileSchedulerILb1ELb0ELb0ELi80EEEEEEEEEvNT_6ParamsE,(.L_x_1407 - _ZN7cutlass13device_kernelIN5flash19enable_sm80_to_sm89INS1_16FlashAttnBwdSm80INS1_25CollectiveMainloopBwdSm80ILi2ELi1EN4cute5tupleIJNS5_1CILi64EEENS7_ILi80EEENS7_ILi192EEEEEENS_6half_tEfNS_4arch4Sm80ELb0ELb0ELb1ELb1ELb1ELb0ELb1ELb0ELi2ELi4ELi2ELi2ELb0EEENS1_21CollectiveEpilogueBwdISB_SC_SE_Li256ELb1ELb1ELi4EEENS1_19SingleTileSchedulerILb1ELb0ELb0ELi80EEEEEEEEEvNT_6ParamsE)
        .other          _ZN7cutlass13device_kernelIN5flash19enable_sm80_to_sm89INS1_16FlashAttnBwdSm80INS1_25CollectiveMainloopBwdSm80ILi2ELi1EN4cute5tupleIJNS5_1CILi64EEENS7_ILi80EEENS7_ILi192EEEEEENS_6half_tEfNS_4arch4Sm80ELb0ELb0ELb1ELb1ELb1ELb0ELb1ELb0ELi2ELi4ELi2ELi2ELb0EEENS1_21CollectiveEpilogueBwdISB_SC_SE_Li256ELb1ELb1ELi4EEENS1_19SingleTileSchedulerILb1ELb0ELb0ELi80EEEEEEEEEvNT_6ParamsE,@"STO_CUDA_ENTRY STV_DEFAULT"
_ZN7cutlass13device_kernelIN5flash19enable_sm80_to_sm89INS1_16FlashAttnBwdSm80INS1_25CollectiveMainloopBwdSm80ILi2ELi1EN4cute5tupleIJNS5_1CILi64EEENS7_ILi80EEENS7_ILi192EEEEEENS_6half_tEfNS_4arch4Sm80ELb0ELb0ELb1ELb1ELb1ELb0ELb1ELb0ELi2ELi4ELi2ELi2ELb0EEENS1_21CollectiveEpilogueBwdISB_SC_SE_Li256ELb1ELb1ELi4EEENS1_19SingleTileSchedulerILb1ELb0ELb0ELi80EEEEEEEEEvNT_6ParamsE:
        /* <DEDUP_REMOVED lines=17> */
.L_x_748:
        /* <DEDUP_REMOVED lines=8> */
.L_x_750:
[----:B------:R-:W-:Y:S02]  /*0190*/  MOV R4, c[0x0][0x3a4] ;  /* 0x0000e90000047a02 */ /* 0x000fe40000000f00 */
.L_x_749:
[----:B------:R-:W-:-:S05]  /*01a0*/  IMAD R3, R2, 0x50, RZ ;  /* 0x0000005002037824 */ /* 0x000fca00078e02ff */
[----:B-----5:R-:W-:-:S04]  /*01b0*/  ISETP.GE.AND P0, PT, R3, R4, PT ;  /* 0x000000040300720c */ /* 0x020fc80003f06270 */
[----:B------:R-:W-:Y:S01]  /*01c0*/  SEL R239, R239, 0xffffffff, !P0 ;  /* 0xffffffffefef7807 */ /* 0x000fe20004000000 */
[----:B------:R-:W-:Y:S05]  /*01d0*/  BRA `(.L_x_751) ;  /* 0x0000011000007947 */ /* 0x000fea0003800000 */
.L_x_747:
[----:B---34-:R-:W-:-:S04]  /*01e0*/  ISETP.NE.U32.AND P0, PT, RZ, c[0x0][0x3c0], PT ;  /* 0x0000f000ff007a0c */ /* 0x018fc80003f05070 */
[----:B------:R-:W-:-:S13]  /*01f0*/  ISETP.NE.AND.EX P0, PT, RZ, c[0x0][0x3c4], PT, P0 ;  /* 0x0000f100ff007a0c */ /* 0x000fda0003f05300 */
[----:B------:R-:W-:Y:S05]  /*0200*/  @!P0 BRA `(.L_x_752) ;  /* 0x0000002000008947 */ /* 0x000fea0003800000 */
[----:B------:R1:W5:Y:S01]  /*0210*/  LDG.E R4, [R4.64] ;  /* 0x0000000e04047981 */ /* 0x000362000c1e1900 */
[----:B------:R-:W-:Y:S05]  /*0220*/  BRA `(.L_x_753) ;  /* 0x0000009000007947 */ /* 0x000fea0003800000 */
.L_x_752:
        /* <DEDUP_REMOVED lines=8> */
.L_x_754:
[----:B------:R-:W-:Y:S02]  /*02b0*/  MOV R4, c[0x0][0x3a4] ;  /* 0x0000e90000047a02 */ /* 0x000fe40000000f00 */
.L_x_753:
[----:B------:R-:W-:-:S05]  /*02c0*/  IMAD R3, R2, 0x50, RZ ;  /* 0x0000005002037824 */ /* 0x000fca00078e02ff */
[----:B-----5:R-:W-:-:S04]  /*02d0*/  ISETP.GE.AND P0, PT, R3, R4, PT ;  /* 0x000000040300720c */ /* 0x020fc80003f06270 */
[----:B------:R-:W-:-:S04]  /*02e0*/  SEL R239, R239, 0xffffffff, !P0 ;  /* 0xffffffffefef7807 */ /* 0x000fc80004000000 */
.L_x_751:
        /* <DEDUP_REMOVED lines=32> */
.L_x_755:
[----:B------:R-:W-:-:S04]  /*04f0*/  ISETP.NE.U32.AND P0, PT, RZ, c[0x0][0x2e0], PT ;  /* 0x0000b800ff007a0c */ /* 0x000fc80003f05070 */
[----:B------:R-:W-:-:S13]  /*0500*/  ISETP.NE.AND.EX P0, PT, RZ, c[0x0][0x2e4], PT, P0 ;  /* 0x0000b900ff007a0c */ /* 0x000fda0003f05300 */
[----:B------:R-:W-:Y:S05]  /*0510*/  @!P0 BRA `(.L_x_756) ;  /* 0x0000003000008947 */ /* 0x000fea0003800000 */
[----:B------:R-:W-:-:S05]  /*0520*/  IMAD.WIDE R10, R239, R10, c[0x0][0x2e0] ;  /* 0x0000b800ef0a7625 */ /* 0x000fca00078e020a */
[----:B------:R1:W5:Y:S01]  /*0530*/  LDG.E R3, [R10.64] ;  /* 0x0000000e0a037981 */ /* 0x000362000c1e1900 */
[----:B------:R-:W-:Y:S05]  /*0540*/  BRA `(.L_x_757) ;  /* 0x0000004000007947 */ /* 0x000fea0003800000 */
.L_x_756:
[----:B------:R-:W-:Y:S05]  /*0550*/  @!P2 BRA `(.L_x_757) ;  /* 0x000000300000a947 */ /* 0x000fea0003800000 */
[----:B------:R-:W2:Y:S04]  /*0560*/  LDG.E R3, [R12.64] ;  /* 0x0000000e0c037981 */ /* 0x000ea8000c1e1900 */
[----:B------:R-:W2:Y:S02]  /*0570*/  LDG.E R6, [R12.64+0x4] ;  /* 0x0000040e0c067981 */ /* 0x000ea4000c1e1900 */
[----:B--2---:R-:W-:Y:S02]  /*0580*/  IADD3 R3, -R3, R6, RZ ;  /* 0x0000000603037210 */ /* 0x004fe40007ffe1ff */
.L_x_757:
        /* <DEDUP_REMOVED lines=545> */
.L_x_761:
        /* <DEDUP_REMOVED lines=258> */
.L_x_759:
        /* <DEDUP_REMOVED lines=471> */
.L_x_760:
        /* <DEDUP_REMOVED lines=296> */
.L_x_758:
        /* <DEDUP_REMOVED lines=634> */
.L_x_763:
        /* <DEDUP_REMOVED lines=109> */
.L_x_765:
[----:B---34-:R-:W-:Y:S05]  /*9620*/  BSYNC B0 ;  /* 0x0000000000007941 */ /* 0x018fea0003800000 */
.L_x_764:
        /* <DEDUP_REMOVED lines=20> */
.L_x_767:
[----:B------:R-:W-:Y:S05]  /*9770*/  BSYNC B0 ;  /* 0x0000000000007941 */ /* 0x000fea0003800000 */
.L_x_766:
        /* <DEDUP_REMOVED lines=20> */
.L_x_769:
[----:B------:R-:W-:Y:S05]  /*98c0*/  BSYNC B0 ;  /* 0x0000000000007941 */ /* 0x000fea0003800000 */
.L_x_768:
        /* <DEDUP_REMOVED lines=23> */
.L_x_771:
[----:B------:R-:W-:Y:S05]  /*9a40*/  BSYNC B0 ;  /* 0x0000000000007941 */ /* 0x000fea0003800000 */
.L_x_770:
        /* <DEDUP_REMOVED lines=18> */
.L_x_773:
[----:B------:R-:W-:Y:S05]  /*9b70*/  BSYNC B0 ;  /* 0x0000000000007941 */ /* 0x000fea0003800000 */
.L_x_772:
        /* <DEDUP_REMOVED lines=19> */
.L_x_762:
        /* <DEDUP_REMOVED lines=18> */
.L_x_774:
        /* <DEDUP_REMOVED lines=44> */
.L_x_776:
[----:B------:R-:W-:Y:S05]  /*a090*/  BSYNC B0 ;  /* 0x0000000000007941 */ /* 0x000fea0003800000 */
.L_x_775:
        /* <DEDUP_REMOVED lines=20> */
.L_x_778:
[----:B------:R-:W-:Y:S05]  /*a1e0*/  BSYNC B0 ;  /* 0x0000000000007941 */ /* 0x000fea0003800000 */
.L_x_777:
        /* <DEDUP_REMOVED lines=20> */
.L_x_780:
[----:B------:R-:W-:Y:S05]  /*a330*/  BSYNC B0 ;  /* 0x0000000000007941 */ /* 0x000fea0003800000 */
.L_x_779:
        /* <DEDUP_REMOVED lines=23> */
.L_x_782:
[----:B------:R-:W-:Y:S05]  /*a4b0*/  BSYNC B0 ;  /* 0x0000000000007941 */ /* 0x000fea0003800000 */
.L_x_781:
        /* <DEDUP_REMOVED lines=18> */
.L_x_784:
[----:B------:R-:W-:Y:S05]  /*a5e0*/  BSYNC B0 ;  /* 0x0000000000007941 */ /* 0x000fea0003800000 */
.L_x_783:
        /* <DEDUP_REMOVED lines=18> */
.L_x_785:
        /* <DEDUP_REMOVED lines=15> */
.L_x_1407:


//--------------------- .text._ZN7cutlass13device_kernelIN5flash19enable_sm80_to_sm89INS1_16FlashAttnBwdSm80INS1_25CollectiveMainloopBwdSm80ILi2ELi1EN4cute5tupleIJNS5_1CILi64EEENS7_ILi80EEENS7_ILi192EEEEEENS_6half_tEfNS_4arch4Sm80ELb0ELb0ELb1ELb1ELb0ELb0ELb1ELb0ELi2ELi4ELi2ELi2ELb0EEENS1_24CollectiveEpilogueBwdGQAISB_fSE_Li256ELb1ELb0EEENS1_19SingleTileSchedulerILb1ELb0ELb0ELi80EEEEEEEEEvNT_6ParamsE --------------------------
	.section	.text._ZN7cutlass13device_kernelIN5flash19enable_sm80_to_sm89INS1_16FlashAttnBwdSm80INS1_25CollectiveMainloopBwdSm80ILi2ELi1EN4cute5tupleIJNS5_1CILi64EEENS7_ILi80EEENS7_ILi192EEEEEENS_6half_tEfNS_4arch4Sm80ELb0ELb0ELb1ELb1ELb0ELb0ELb1ELb0ELi2ELi4ELi2ELi2ELb0EEENS1_24CollectiveEpilogueBwdGQAISB_fSE_Li256ELb1ELb0EEENS1_19SingleTileSchedulerILb1ELb0ELb0ELi80EEEEEEEEEvNT_6ParamsE,"ax",@progbits
	.sectioninfo	@"SHI_REGISTERS=255"
	.align	128
.text._ZN7cutlass13device_kernelIN5flash19enable_sm80_to_sm89INS1_16FlashAttnBwdSm80INS1_25CollectiveMainloopBwdSm80ILi2ELi1EN4cute5tupleIJNS5_1CILi64EEENS7_ILi80EEENS7_ILi192EEEEEENS_6half_tEfNS_4arch4Sm80ELb0ELb0ELb1ELb1ELb0ELb0ELb1ELb0ELi2ELi4ELi2ELi2ELb0EEENS1_24CollectiveEpilogueBwdGQAISB_fSE_Li256ELb1ELb0EEENS1_19SingleTileSchedulerILb1ELb0ELb0ELi80EEEEEEEEEvNT_6ParamsE:
        .type           _ZN7cutlass13device_kernelIN5flash19enable_sm80_to_sm89INS1_16FlashAttnBwdSm80INS1_25CollectiveMainloopBwdSm80ILi2ELi1EN4cute5tupleIJNS5_1CILi64EEENS7_ILi80EEENS7_ILi192EEEEEENS_6half_tEfNS_4arch4Sm80ELb0ELb0ELb1ELb1ELb0ELb0ELb1ELb0ELi2ELi4ELi2ELi2ELb0EEENS1_24CollectiveEpilogueBwdGQAISB_fSE_Li256ELb1ELb0EEENS1_19SingleTileSchedulerILb1ELb0ELb0ELi80EEEEEEEEEvNT_6ParamsE,@function
        .size           _ZN7cutlass13device_kernelIN5flash19enable_sm80_to_sm89INS1_16FlashAttnBwdSm80INS1_25CollectiveMainloopBwdSm80ILi2ELi1EN4cute5tupleIJNS5_1CILi64EEENS7_ILi80EEENS7_ILi192EEEEEENS_6half_tEfNS_4arch4Sm80ELb0ELb0ELb1ELb1ELb0ELb0ELb1ELb0ELi2ELi4ELi2ELi2ELb0EEENS1_24CollectiveEpilogueBwdGQAISB_fSE_Li256ELb1ELb0EEENS1_19SingleTileSchedulerILb1ELb0ELb0ELi80EEEEEEEEEvNT_6ParamsE,(.L_x_1408 - _ZN7cutlass13device_kernelIN5flash19enable_sm80_to_sm89INS1_16FlashAttnBwdSm80INS1_25CollectiveMainloopBwdSm80ILi2ELi1EN4cute5tupleIJNS5_1CILi64EEENS7_ILi80EEENS7_ILi192EEEEEENS_6half_tEfNS_4arch4Sm80ELb0ELb0ELb1ELb1ELb0ELb0ELb1ELb0ELi2ELi4ELi2ELi2ELb0EEENS1_24CollectiveEpilogueBwdGQAISB_fSE_Li256ELb1ELb0EEENS1_19SingleTileSchedulerILb1ELb0ELb0ELi80EEEEEEEEEvNT_6ParamsE)
        .other          _ZN7cutlass13device_kernelIN5flash19enable_sm80_to_sm89INS1_16FlashAttnBwdSm80INS1_25CollectiveMainloopBwdSm80ILi2ELi1EN4cute5tupleIJNS5_1CILi64EEENS7_ILi80EEENS7_ILi192EEEEEENS_6half_tEfNS_4arch4Sm80ELb0ELb0ELb1ELb1ELb0ELb0ELb1ELb0ELi2ELi4ELi2ELi2ELb0EEENS1_24CollectiveEpilogueBwdGQAISB_fSE_Li256ELb1ELb0EEENS1_19SingleTileSchedulerILb1ELb0ELb0ELi80EEEEEEEEEvNT_6ParamsE,@"STO_CUDA_ENTRY STV_DEFAULT"
_ZN7cutlass13device_kernelIN5flash19enable_sm80_to_sm89INS1_16FlashAttnBwdSm80INS1_25CollectiveMainloopBwdSm80ILi2ELi1EN4cute5tupleIJNS5_1CILi64EEENS7_ILi80EEENS7_ILi192EEEEEENS_6half_tEfNS_4arch4Sm80ELb0ELb0ELb1ELb1ELb0ELb0ELb1ELb0ELi2ELi4ELi2ELi2ELb0EEENS1_24CollectiveEpilogueBwdGQAISB_fSE_Li256ELb1ELb0EEENS1_19SingleTileSchedulerILb1ELb0ELb0ELi80EEEEEEEEEvNT_6ParamsE:
        /* <DEDUP_REMOVED lines=17> */
.L_x_787:
        /* <DEDUP_REMOVED lines=8> */
.L_x_789:
[----:B------:R-:W-:Y:S02]  /*0190*/  MOV R0, c[0x0][0x3ac] ;  /* 0x0000eb0000007a02 */ /* 0x000fe40000000f00 */
.L_x_788:
[----:B-1----:R-:W-:-:S05]  /*01a0*/  IMAD R2, R85, 0x50, RZ ;  /* 0x0000005055027824 */ /* 0x002fca00078e02ff */
[----:B-----5:R-:W-:-:S04]  /*01b0*/  ISETP.GE.AND P0, PT, R2, R0, PT ;  /* 0x000000000200720c */ /* 0x020fc80003f06270 */
[----:B------:R-:W-:Y:S01]  /*01c0*/  SEL R252, R5, 0xffffffff, !P0 ;  /* 0xffffffff05fc7807 */ /* 0x000fe20004000000 */
[----:B------:R-:W-:Y:S05]  /*01d0*/  BRA `(.L_x_790) ;  /* 0x0000011000007947 */ /* 0x000fea0003800000 */
.L_x_786:
[----:B---34-:R-:W-:-:S04]  /*01e0*/  ISETP.NE.U32.AND P0, PT, RZ, c[0x0][0x3c8], PT ;  /* 0x0000f200ff007a0c */ /* 0x018fc80003f05070 */
[----:B------:R-:W-:-:S13]  /*01f0*/  ISETP.NE.AND.EX P0, PT, RZ, c[0x0][0x3cc], PT, P0 ;  /* 0x0000f300ff007a0c */ /* 0x000fda0003f05300 */
[----:B------:R-:W-:Y:S05]  /*0200*/  @!P0 BRA `(.L_x_791) ;  /* 0x0000002000008947 */ /* 0x000fea0003800000 */
[----:B------:R1:W5:Y:S01]  /*0210*/  LDG.E R0, [R2.64] ;  /* 0x0000000e02007981 */ /* 0x000362000c1e1900 */
[----:B------:R-:W-:Y:S05]  /*0220*/  BRA `(.L_x_792) ;  /* 0x0000009000007947 */ /* 0x000fea0003800000 */
.L_x_791:
        /* <DEDUP_REMOVED lines=8> */
.L_x_793:
[----:B------:R-:W-:Y:S02]  /*02b0*/  MOV R0, c[0x0][0x3ac] ;  /* 0x0000eb0000007a02 */ /* 0x000fe40000000f00 */
.L_x_792:
[----:B-1----:R-:W-:-:S05]  /*02c0*/  IMAD R2, R85, 0x50, RZ ;  /* 0x0000005055027824 */ /* 0x002fca00078e02ff */
[----:B-----5:R-:W-:-:S04]  /*02d0*/  ISETP.GE.AND P0, PT, R2, R0, PT ;  /* 0x000000000200720c */ /* 0x020fc80003f06270 */
[----:B------:R-:W-:-:S04]  /*02e0*/  SEL R252, R5, 0xffffffff, !P0 ;  /* 0xffffffff05fc7807 */ /* 0x000fc80004000000 */
.L_x_790:
        /* <DEDUP_REMOVED lines=36> */
.L_x_794:
[----:B------:R-:W-:-:S04]  /*0530*/  ISETP.NE.U32.AND P0, PT, RZ, c[0x0][0x2e0], PT ;  /* 0x0000b800ff007a0c */ /* 0x000fc80003f05070 */
[----:B------:R-:W-:-:S13]  /*0540*/  ISETP.NE.AND.EX P0, PT, RZ, c[0x0][0x2e4], PT, P0 ;  /* 0x0000b900ff007a0c */ /* 0x000fda0003f05300 */
[----:B------:R-:W-:Y:S05]  /*0550*/  @!P0 BRA `(.L_x_795) ;  /* 0x0000003000008947 */ /* 0x000fea0003800000 */
[----:B------:R-:W-:-:S05]  /*0560*/  IMAD.WIDE R2, R252, R12, c[0x0][0x2e0] ;  /* 0x0000b800fc027625 */ /* 0x000fca00078e020c */
[----:B------:R1:W5:Y:S01]  /*0570*/  LDG.E R233, [R2.64] ;  /* 0x0000000e02e97981 */ /* 0x000362000c1e1900 */
[----:B------:R-:W-:Y:S05]  /*0580*/  BRA `(.L_x_796) ;  /* 0x0000004000007947 */ /* 0x000fea0003800000 */
.L_x_795:
[----:B------:R-:W-:Y:S05]  /*0590*/  @!P2 BRA `(.L_x_796) ;  /* 0x000000300000a947 */ /* 0x000fea0003800000 */
[----:B------:R1:W2:Y:S04]  /*05a0*/  LDG.E R0, [R2.64] ;  /* 0x0000000e02007981 */ /* 0x0002a8000c1e1900 */
[----:B-1----:R-:W2:Y:S02]  /*05b0*/  LDG.E R2, [R2.64+0x4] ;  /* 0x0000040e02027981 */ /* 0x002ea4000c1e1900 */
[----:B--2---:R-:W-:Y:S02]  /*05c0*/  IADD3 R233, -R0, R2, RZ ;  /* 0x0000000200e97210 */ /* 0x004fe40007ffe1ff */
.L_x_796:
        /* <DEDUP_REMOVED lines=67> */
[----:B-1----:R-:W-:Y:S01]  /*0a00*/  SHF.R.S32.HI R3, RZ, 0x1f, R86 ;  /* 0x0000001fff037819 */ /* 0x002fe20000011456 */
[----:B------:R-:W-:Y:S01]  /*0a10*/  IMAD.SHL.U32 R7, R86, 0x4, RZ ;  /* 0x0000000456077824 */ /* 0x000fe200078e00ff */
[----:B------:R-:W-:Y:S01]  /*0a20*/  ISETP.NE.AND P1, PT, R0, 0x1, PT ;  /* 0x000000010000780c */ /* 0x000fe20003f25270 */
[----:B------:R-:W-:Y:S01]  /*0a30*/  IMAD R0, R13, 0xc0, RZ ;  /* 0x000000c00d007824 */ /* 0x000fe200078e02ff */
[-C--:B------:R-:W-:Y:S01]  /*0a40*/  LEA.HI R33, R34, R86.reuse, RZ, 0x3 ;  /* 0x0000005622217211 */ /* 0x080fe200078f18ff */
[----:B------:R-:W-:Y:S01]  /*0a50*/  ULDC.64 UR4, c[0x0][0x1d8] ;  /* 0x0000760000047ab9 */ /* 0x000fe20000000a00 */
[----:B------:R-:W-:Y:S01]  /*0a60*/  SHF.R.S32.HI R35, RZ, 0x1f, R84 ;  /* 0x0000001fff237819 */ /* 0x000fe20000011454 */
[----:B------:R-:W-:Y:S01]  /*0a70*/  USHF.L.U32 UR7, UR4, 0x5, URZ ;  /* 0x0000000504077899 */ /* 0x000fe2000800063f */
[C---:B------:R-:W-:Y:S01]  /*0a80*/  IADD3 R28, P0, R0.reuse, R86, RZ ;  /* 0x00000056001c7210 */ /* 0x040fe20007f1e0ff */
[----:B------:R-:W-:Y:S01]  /*0a90*/  UMOV UR6, 0x5 ;  /* 0x0000000500067882 */ /* 0x000fe20000000000 */
[----:B------:R-:W-:Y:S01]  /*0aa0*/  SHF.R.S32.HI R239, RZ, 0x3, R33 ;  /* 0x00000003ffef7819 */ /* 0x000fe20000011421 */
[----:B------:R-:W-:Y:S01]  /*0ab0*/  IMAD R6, R35, c[0x0][0x270], RZ ;  /* 0x00009c0023067a24 */ /* 0x000fe200078e02ff */
[----:B------:R-:W-:Y:S01]  /*0ac0*/  LEA.HI.X.SX32 R29, R0, R3, 0x1, P0 ;  /* 0x00000003001d7211 */ /* 0x000fe200000f0eff */
[----:B------:R-:W-:Y:S01]  /*0ad0*/  USHF.L.U64.HI UR5, UR4, UR6, UR5 ;  /* 0x0000000604057299 */ /* 0x000fe20008010205 */
[----:B------:R-:W-:Y:S01]  /*0ae0*/  SHF.R.S32.HI R0, RZ, 0x1f, R13 ;  /* 0x0000001fff007819 */ /* 0x000fe2000001140d */
[C---:B------:R-:W-:Y:S01]  /*0af0*/  @P1 IMAD.HI.U32 R2, R84.reuse, c[0x0][0x24c], RZ ;  /* 0x0000930054021a27 */ /* 0x040fe200078e00ff */
[----:B------:R-:W-:Y:S01]  /*0b00*/  IADD3 R4, P0, R7, R13, RZ ;  /* 0x0000000d07047210 */ /* 0x000fe20007f1e0ff */
[----:B------:R-:W-:Y:S01]  /*0b10*/  ULDC.64 UR8, c[0x0][0x178] ;  /* 0x00005e0000087ab9 */ /* 0x000fe20000000a00 */
[----:B------:R-:W-:Y:S01]  /*0b20*/  SHF.R.S32.HI R3, RZ, 0x1f, R239 ;  /* 0x0000001fff037819 */ /* 0x000fe200000114ef */
[----:B------:R-:W-:Y:S01]  /*0b30*/  IMAD R13, R35, c[0x0][0x288], RZ ;  /* 0x0000a200230d7a24 */ /* 0x000fe200078e02ff */
[----:B------:R-:W-:Y:S01]  /*0b40*/  @P1 SHF.R.U32.HI R12, RZ, c[0x0][0x250], R2 ;  /* 0x00009400ff0c1a19 */ /* 0x000fe20000011602 */
[----:B------:R-:W-:Y:S01]  /*0b50*/  IMAD.SHL.U32 R17, R239, 0x40, RZ ;  /* 0x00000040ef117824 */ /* 0x000fe200078e00ff */
[----:B------:R-:W-:Y:S01]  /*0b60*/  LOP3.LUT R2, R33, 0xfffffff8, RZ, 0xc0, !PT ;  /* 0xfffffff821027812 */ /* 0x000fe200078ec0ff */
[C---:B------:R-:W-:Y:S01]  /*0b70*/  IMAD R13, R84.reuse, c[0x0][0x28c], R13 ;  /* 0x0000a300540d7a24 */ /* 0x040fe200078e020d */
[----:B------:R-:W-:Y:S01]  /*0b80*/  LEA.HI.X.SX32 R5, R7, R0, 0x1, P0 ;  /* 0x0000000007057211 */ /* 0x000fe200000f0eff */
[----:B------:R-:W-:Y:S01]  /*0b90*/  IMAD R0, R84, c[0x0][0x274], R6 ;  /* 0x00009d0054007a24 */ /* 0x000fe200078e0206 */
[----:B------:R-:W-:Y:S01]  /*0ba0*/  SHF.R.S32.HI R16, RZ, 0x1f, R12 ;  /* 0x0000001fff107819 */ /* 0x000fe2000001140c */
[----:B------:R-:W-:Y:S01]  /*0bb0*/  IMAD.IADD R27, R86, 0x1, -R2 ;  /* 0x00000001561b7824 */ /* 0x000fe200078e0a02 */
[C---:B------:R-:W-:Y:S01]  /*0bc0*/  IADD3 R23, P1, R239.reuse, R8, RZ ;  /* 0x00000008ef177210 */ /* 0x040fe20007f3e0ff */
[----:B------:R-:W-:Y:S01]  /*0bd0*/  IMAD.WIDE.U32 R6, R84, c[0x0][0x270], R4 ;  /* 0x00009c0054067a25 */ /* 0x000fe200078e0004 */
[----:B------:R-:W-:Y:S01]  /*0be0*/  IADD3 R10, P0, R239, R10, RZ ;  /* 0x0000000aef0a7210 */ /* 0x000fe20007f1e0ff */
[----:B------:R-:W-:Y:S01]  /*0bf0*/  USHF.L.U32 UR11, UR8, 0x5, URZ ;  /* 0x00000005080b7899 */ /* 0x000fe2000800063f */
[----:B------:R-:W-:Y:S01]  /*0c00*/  SHF.R.S32.HI R8, RZ, 0x1f, R252 ;  /* 0x0000001fff087819 */ /* 0x000fe200000114fc */
[----:B------:R-:W-:Y:S01]  /*0c10*/  IMAD.SHL.U32 R14, R27, 0x8, RZ ;  /* 0x000000081b0e7824 */ /* 0x000fe200078e00ff */
[----:B------:R-:W-:Y:S01]  /*0c20*/  SEL R21, R252, RZ, !P2 ;  /* 0x000000fffc157207 */ /* 0x000fe20005000000 */
[----:B------:R-:W-:Y:S01]  /*0c30*/  IMAD R2, R16, c[0x0][0x1e0], RZ ;  /* 0x0000780010027a24 */ /* 0x000fe200078e02ff */
[C---:B------:R-:W-:Y:S01]  /*0c40*/  SEL R22, R8.reuse, RZ, !P2 ;  /* 0x000000ff08167207 */ /* 0x040fe20005000000 */
[----:B------:R-:W-:Y:S01]  /*0c50*/  IMAD.IADD R7, R7, 0x1, R0 ;  /* 0x0000000107077824 */ /* 0x000fe200078e0200 */
[----:B------:R-:W-:Y:S01]  /*0c60*/  SHF.R.S32.HI R15, RZ, 0x1f, R14 ;  /* 0x0000001fff0f7819 */ /* 0x000fe2000001140e */
[C---:B------:R-:W-:Y:S01]  /*0c70*/  IMAD.X R26, R3.reuse, 0x1, R9, P1 ;  /* 0x00000001031a7824 */ /* 0x040fe200008e0609 */
[----:B------:R-:W-:Y:S01]  /*0c80*/  SEL R24, R8, RZ, !P3 ;  /* 0x000000ff08187207 */ /* 0x000fe20005800000 */
[----:B------:R-:W-:Y:S01]  /*0c90*/  IMAD.X R11, R3, 0x1, R11, P0 ;  /* 0x00000001030b7824 */ /* 0x000fe200000e060b */
[----:B------:R-:W-:Y:S01]  /*0ca0*/  SEL R30, R252, RZ, !P3 ;  /* 0x000000fffc1e7207 */ /* 0x000fe20005800000 */
[----:B------:R-:W-:Y:S01]  /*0cb0*/  IMAD R0, R12, c[0x0][0x1e4], R2 ;  /* 0x000079000c007a24 */ /* 0x000fe200078e0202 */
[----:B------:R-:W-:Y:S01]  /*0cc0*/  IADD3 R32, R14, 0x40, RZ ;  /* 0x000000400e207810 */ /* 0x000fe20007ffe0ff */
[----:B------:R-:W-:Y:S01]  /*0cd0*/  IMAD.WIDE.U32 R2, R12, c[0x0][0x1e0], R14 ;  /* 0x000078000c027a25 */ /* 0x000fe200078e000e */
[C---:B------:R-:W-:Y:S01]  /*0ce0*/  IADD3 R31, R14.reuse, 0x80, RZ ;  /* 0x000000800e1f7810 */ /* 0x040fe20007ffe0ff */
[----:B------:R-:W-:Y:S01]  /*0cf0*/  USHF.L.U32 UR10, UR11, 0x1, URZ ;  /* 0x000000010b0a7899 */ /* 0x000fe2000800063f */
[----:B------:R-:W-:Y:S01]  /*0d00*/  ISETP.GE.AND P4, PT, R14, c[0x0][0x1cc], PT ;  /* 0x000073000e007a0c */ /* 0x000fe20003f86270 */
[----:B------:R-:W-:Y:S01]  /*0d10*/  IMAD.IADD R3, R3, 0x1, R0 ;  /* 0x0000000103037824 */ /* 0x000fe200078e0200 */
[----:B------:R-:W-:Y:S01]  /*0d20*/  ISETP.GE.AND P2, PT, R32, c[0x0][0x1cc], PT ;  /* 0x0000730020007a0c */ /* 0x000fe20003f46270 */
[----:B------:R-:W-:Y:S01]  /*0d30*/  IMAD R0, R22, c[0x0][0x1e8], RZ ;  /* 0x00007a0016007a24 */ /* 0x000fe200078e02ff */
[----:B------:R-:W-:Y:S01]  /*0d40*/  ISETP.GE.AND P5, PT, R31, c[0x0][0x1cc], PT ;  /* 0x000073001f007a0c */ /* 0x000fe20003fa6270 */
[----:B------:R-:W-:Y:S01]  /*0d50*/  IMAD.WIDE.U32 R4, R84, c[0x0][0x288], R4 ;  /* 0x0000a20054047a25 */ /* 0x000fe200078e0004 */
[----:B------:R-:W-:Y:S01]  /*0d60*/  CS2R R170, SRZ ;  /* 0x0000000000aa7805 */ /* 0x000fe2000001ff00 */
[----:B------:R-:W-:Y:S01]  /*0d70*/  CS2R R168, SRZ ;  /* 0x0000000000a87805 */ /* 0x000fe2000001ff00 */
[----:B------:R-:W-:Y:S01]  /*0d80*/  CS2R R166, SRZ ;  /* 0x0000000000a67805 */ /* 0x000fe2000001ff00 */
[----:B------:R-:W-:Y:S01]  /*0d90*/  IMAD R9, R21, c[0x0][0x1ec], R0 ;  /* 0x00007b0015097a24 */ /* 0x000fe200078e0200 */
[----:B------:R-:W-:Y:S01]  /*0da0*/  LOP3.LUT R0, R17, 0x1c0, RZ, 0xc0, !PT ;  /* 0x000001c011007812 */ /* 0x000fe200078ec0ff */
[----:B------:R-:W-:Y:S01]  /*0db0*/  IMAD.IADD R5, R5, 0x1, R13 ;  /* 0x0000000105057824 */ /* 0x000fe200078e020d */
[----:B------:R-:W-:Y:S01]  /*0dc0*/  CS2R R164, SRZ ;  /* 0x0000000000a47805 */ /* 0x000fe2000001ff00 */
[----:B------:R-:W-:Y:S01]  /*0dd0*/  IMAD.WIDE.U32 R2, R21, c[0x0][0x1e8], R2 ;  /* 0x00007a0015027a25 */ /* 0x000fe200078e0002 */
[----:B------:R-:W-:Y:S01]  /*0de0*/  LOP3.LUT R13, R0, 0x38, R14, 0xf8, !PT ;  /* 0x00000038000d7812 */ /* 0x000fe200078ef80e */
[----:B------:R-:W-:Y:S01]  /*0df0*/  CS2R R162, SRZ ;  /* 0x0000000000a27805 */ /* 0x000fe2000001ff00 */
[----:B------:R-:W-:Y:S01]  /*0e00*/  SHF.R.U32.HI R8, RZ, 0x3, R0 ;  /* 0x00000003ff087819 */ /* 0x000fe20000011600 */
[C---:B------:R-:W-:Y:S01]  /*0e10*/  IMAD R0, R24.reuse, c[0x0][0x278], RZ ;  /* 0x00009e0018007a24 */ /* 0x040fe200078e02ff */
[----:B------:R-:W-:Y:S01]  /*0e20*/  CS2R R160, SRZ ;  /* 0x0000000000a07805 */ /* 0x000fe2000001ff00 */
[----:B------:R-:W-:Y:S01]  /*0e30*/  IMAD.IADD R3, R3, 0x1, R9 ;  /* 0x0000000103037824 */ /* 0x000fe200078e0209 */
[----:B------:R-:W-:Y:S01]  /*0e40*/  LOP3.LUT R25, R13, R8, RZ, 0x3c, !PT ;  /* 0x000000080d197212 */ /* 0x000fe200078e3cff */
[----:B------:R-:W-:Y:S01]  /*0e50*/  IMAD R8, R24, c[0x0][0x290], RZ ;  /* 0x0000a40018087a24 */ /* 0x000fe200078e02ff */
[----:B------:R-:W-:Y:S01]  /*0e60*/  CS2R R158, SRZ ;  /* 0x00000000009e7805 */ /* 0x000fe2000001ff00 */
[----:B------:R-:W-:Y:S01]  /*0e70*/  IMAD R9, R26, c[0x0][0x178], RZ ;  /* 0x00005e001a097a24 */ /* 0x000fe200078e02ff */
[----:B------:R-:W-:Y:S01]  /*0e80*/  CS2R R156, SRZ ;  /* 0x00000000009c7805 */ /* 0x000fe2000001ff00 */
[----:B------:R-:W-:Y:S01]  /*0e90*/  IMAD R18, R30, c[0x0][0x27c], R0 ;  /* 0x00009f001e127a24 */ /* 0x000fe200078e0200 */
[----:B------:R-:W-:Y:S01]  /*0ea0*/  CS2R R154, SRZ ;  /* 0x00000000009a7805 */ /* 0x000fe2000001ff00 */
[----:B------:R-:W-:Y:S01]  /*0eb0*/  IMAD R0, R16, c[0x0][0x1b0], RZ ;  /* 0x00006c0010007a24 */ /* 0x000fe200078e02ff */
[----:B------:R-:W-:Y:S01]  /*0ec0*/  CS2R R152, SRZ ;  /* 0x0000000000987805 */ /* 0x000fe2000001ff00 */
[C---:B------:R-:W-:Y:S01]  /*0ed0*/  IMAD R16, R30.reuse, c[0x0][0x294], R8 ;  /* 0x0000a5001e107a24 */ /* 0x040fe200078e0208 */
[----:B------:R-:W-:Y:S01]  /*0ee0*/  CS2R R150, SRZ ;  /* 0x0000000000967805 */ /* 0x000fe2000001ff00 */
[----:B------:R-:W-:Y:S01]  /*0ef0*/  IMAD R17, R23, c[0x0][0x17c], R9 ;  /* 0x00005f0017117a24 */ /* 0x000fe200078e0209 */
[----:B------:R-:W-:Y:S01]  /*0f00*/  CS2R R148, SRZ ;  /* 0x0000000000947805 */ /* 0x000fe2000001ff00 */
[----:B------:R-:W-:Y:S01]  /*0f10*/  IMAD.WIDE.U32 R8, R30, c[0x0][0x278], R6 ;  /* 0x00009e001e087a25 */ /* 0x000fe200078e0006 */
[----:B------:R-:W-:Y:S01]  /*0f20*/  CS2R R146, SRZ ;  /* 0x0000000000927805 */ /* 0x000fe2000001ff00 */
[----:B------:R-:W-:Y:S01]  /*0f30*/  CS2R R144, SRZ ;  /* 0x0000000000907805 */ /* 0x000fe2000001ff00 */
[----:B------:R-:W-:Y:S01]  /*0f40*/  CS2R R142, SRZ ;  /* 0x00000000008e7805 */ /* 0x000fe2000001ff00 */
[----:B------:R-:W-:Y:S01]  /*0f50*/  IMAD R19, R12, c[0x0][0x1b4], R0 ;  /* 0x00006d000c137a24 */ /* 0x000fe200078e0200 */
[C---:B------:R-:W-:Y:S01]  /*0f60*/  LEA R248, P1, R8.reuse, c[0x0][0x258], 0x2 ;  /* 0x0000960008f87a11 */ /* 0x040fe200078210ff */
[----:B------:R-:W-:Y:S01]  /*0f70*/  IMAD.IADD R0, R9, 0x1, R18 ;  /* 0x0000000109007824 */ /* 0x000fe200078e0212 */
[----:B------:R-:W-:Y:S01]  /*0f80*/  CS2R R140, SRZ ;  /* 0x00000000008c7805 */ /* 0x000fe2000001ff00 */
[----:B------:R-:W-:Y:S01]  /*0f90*/  IMAD.WIDE R10, R85, 0x50, R10 ;  /* 0x00000050550a7825 */ /* 0x000fe200078e020a */
[----:B------:R-:W-:Y:S01]  /*0fa0*/  CS2R R138, SRZ ;  /* 0x00000000008a7805 */ /* 0x000fe2000001ff00 */
[----:B------:R-:W-:Y:S01]  /*0fb0*/  CS2R R136, SRZ ;  /* 0x0000000000887805 */ /* 0x000fe2000001ff00 */
[----:B------:R-:W-:Y:S01]  /*0fc0*/  LEA.HI.X R249, R8, c[0x0][0x25c], R0, 0x2, P1 ;  /* 0x0000970008f97a11 */ /* 0x000fe200008f1400 */
[----:B------:R-:W-:Y:S01]  /*0fd0*/  IMAD.WIDE.U32 R4, R30, c[0x0][0x290], R4 ;  /* 0x0000a4001e047a25 */ /* 0x000fe200078e0004 */
[----:B------:R-:W-:Y:S01]  /*0fe0*/  CS2R R134, SRZ ;  /* 0x0000000000867805 */ /* 0x000fe2000001ff00 */
[----:B------:R-:W-:Y:S01]  /*0ff0*/  CS2R R132, SRZ ;  /* 0x0000000000847805 */ /* 0x000fe2000001ff00 */
[----:B------:R-:W-:Y:S01]  /*1000*/  CS2R R130, SRZ ;  /* 0x0000000000827805 */ /* 0x000fe2000001ff00 */
[--C-:B------:R-:W-:Y:S01]  /*1010*/  IMAD.WIDE.U32 R6, R23, c[0x0][0x178], R14.reuse ;  /* 0x00005e0017067a25 */ /* 0x100fe200078e000e */
[----:B------:R-:W-:Y:S01]  /*1020*/  LEA R246, P0, R4, c[0x0][0x280], 0x2 ;  /* 0x0000a00004f67a11 */ /* 0x000fe200078010ff */
[----:B------:R-:W-:Y:S01]  /*1030*/  CS2R R128, SRZ ;  /* 0x0000000000807805 */ /* 0x000fe2000001ff00 */
[----:B------:R-:W-:Y:S01]  /*1040*/  CS2R R126, SRZ ;  /* 0x00000000007e7805 */ /* 0x000fe2000001ff00 */
[----:B------:R-:W-:Y:S01]  /*1050*/  IMAD R20, R11, c[0x0][0x1d8], RZ ;  /* 0x000076000b147a24 */ /* 0x000fe200078e02ff */
[----:B------:R-:W-:Y:S01]  /*1060*/  CS2R R124, SRZ ;  /* 0x00000000007c7805 */ /* 0x000fe2000001ff00 */
[----:B------:R-:W-:Y:S01]  /*1070*/  IMAD.WIDE.U32 R12, R12, c[0x0][0x1b0], R14 ;  /* 0x00006c000c0c7a25 */ /* 0x000fe200078e000e */
[----:B------:R-:W-:Y:S01]  /*1080*/  CS2R R122, SRZ ;  /* 0x00000000007a7805 */ /* 0x000fe2000001ff00 */
[----:B------:R-:W-:Y:S01]  /*1090*/  CS2R R120, SRZ ;  /* 0x0000000000787805 */ /* 0x000fe2000001ff00 */
[----:B------:R-:W-:Y:S01]  /*10a0*/  CS2R R118, SRZ ;  /* 0x0000000000767805 */ /* 0x000fe2000001ff00 */
        /* <DEDUP_REMOVED lines=9> */
[----:B------:R-:W-:Y:S01]  /*1140*/  CS2R R82, SRZ ;  /* 0x0000000000527805 */ /* 0x000fe2000001ff00 */
[----:B------:R-:W-:Y:S01]  /*1150*/  CS2R R80, SRZ ;  /* 0x0000000000507805 */ /* 0x000fe2000001ff00 */
[----:B------:R-:W-:Y:S01]  /*1160*/  CS2R R78, SRZ ;  /* 0x00000000004e7805 */ /* 0x000fe2000001ff00 */
[----:B------:R-:W-:Y:S01]  /*1170*/  IMAD.MOV.U32 R8, RZ, RZ, R6 ;  /* 0x000000ffff087224 */ /* 0x000fe200078e0006 */
[----:B------:R-:W-:Y:S01]  /*1180*/  LEA R4, P0, R2, c[0x0][0x1c0], 0x1 ;  /* 0x0000700002047a11 */ /* 0x000fe200078008ff */
[----:B------:R-:W-:Y:S01]  /*1190*/  IMAD.IADD R7, R13, 0x1, R19 ;  /* 0x000000010d077824 */ /* 0x000fe200078e0213 */
[CC--:B------:R-:W-:Y:S01]  /*11a0*/  LEA.HI R19, R34.reuse, R86.reuse, RZ, 0x4 ;  /* 0x0000005622137211 */ /* 0x0c0fe200078f20ff */
[----:B------:R-:W-:Y:S01]  /*11b0*/  IMAD.MOV.U32 R6, RZ, RZ, R12 ;  /* 0x000000ffff067224 */ /* 0x000fe200078e000c */
[----:B------:R-:W-:Y:S01]  /*11c0*/  CS2R R76, SRZ ;  /* 0x00000000004c7805 */ /* 0x000fe2000001ff00 */
[----:B------:R-:W-:Y:S01]  /*11d0*/  IMAD R18, R21, c[0x0][0x1bc], R0 ;  /* 0x00006f0015127a24 */ /* 0x000fe200078e0200 */
[----:B------:R-:W-:Y:S01]  /*11e0*/  SHF.R.S32.HI R20, RZ, 0x4, R19 ;  /* 0x00000004ff147819 */ /* 0x000fe20000011413 */
[----:B-----5:R-:W-:Y:S01]  /*11f0*/  IMAD.IADD R0, R233, 0x1, -R239 ;  /* 0x00000001e9007824 */ /* 0x020fe200078e0aef */
[----:B------:R-:W-:Y:S01]  /*1200*/  CS2R R74, SRZ ;  /* 0x00000000004a7805 */ /* 0x000fe2000001ff00 */
[----:B------:R-:W-:Y:S01]  /*1210*/  IMAD.IADD R3, R3, 0x1, R16 ;  /* 0x0000000103037824 */ /* 0x000fe200078e0210 */
[----:B------:R-:W-:Y:S01]  /*1220*/  CS2R R72, SRZ ;  /* 0x0000000000487805 */ /* 0x000fe2000001ff00 */
[----:B------:R-:W-:Y:S01]  /*1230*/  IMAD.WIDE.U32 R12, R21, c[0x0][0x1b8], R6 ;  /* 0x00006e00150c7a25 */ /* 0x000fe200078e0006 */
[-C--:B------:R-:W-:Y:S01]  /*1240*/  LEA.HI R7, R34, R86.reuse, RZ, 0x6 ;  /* 0x0000005622077211 */ /* 0x080fe200078f30ff */
[----:B------:R-:W-:Y:S01]  /*1250*/  CS2R R70, SRZ ;  /* 0x0000000000467805 */ /* 0x000fe2000001ff00 */
[----:B------:R-:W-:Y:S01]  /*1260*/  LEA.HI.X R5, R2, c[0x0][0x1c4], R3, 0x1, P0 ;  /* 0x0000710002057a11 */ /* 0x000fe200000f0c03 */
[----:B------:R-:W-:Y:S01]  /*1270*/  IMAD.MOV.U32 R16, RZ, RZ, c[0x0][0x1d8] ;  /* 0x00007600ff107624 */ /* 0x000fe200078e00ff */
[----:B------:R-:W-:Y:S01]  /*1280*/  SHF.R.S32.HI R22, RZ, 0x6, R7 ;  /* 0x00000006ff167819 */ /* 0x000fe20000011407 */
[----:B------:R-:W-:Y:S01]  /*1290*/  IMAD R6, R35, c[0x0][0x180], RZ ;  /* 0x0000600023067a24 */ /* 0x000fe200078e02ff */
[----:B------:R-:W-:Y:S01]  /*12a0*/  LEA.HI R21, R34, R86, RZ, 0x5 ;  /* 0x0000005622157211 */ /* 0x000fe200078f28ff */
[----:B------:R-:W-:Y:S01]  /*12b0*/  IMAD R0, R85, -0x50, R0 ;  /* 0xffffffb055007824 */ /* 0x000fe200078e0200 */
[----:B------:R-:W-:Y:S01]  /*12c0*/  LEA R2, P0, R16, R4, 0x6 ;  /* 0x0000000410027211 */ /* 0x000fe200078030ff */
[----:B------:R-:W-:Y:S01]  /*12d0*/  IMAD.MOV.U32 R3, RZ, RZ, c[0x0][0x1dc] ;  /* 0x00007700ff037624 */ /* 0x000fe200078e00ff */
[----:B------:R-:W-:Y:S01]  /*12e0*/  CS2R R68, SRZ ;  /* 0x0000000000447805 */ /* 0x000fe2000001ff00 */
[----:B------:R-:W-:Y:S01]  /*12f0*/  IMAD R6, R84, c[0x0][0x184], R6 ;  /* 0x0000610054067a24 */ /* 0x000fe200078e0206 */
[----:B------:R-:W-:Y:S01]  /*1300*/  ISETP.LT.OR P3, PT, R0, 0x1, P4 ;  /* 0x000000010000780c */ /* 0x000fe20002761670 */
[----:B------:R-:W-:Y:S01]  /*1310*/  IMAD.WIDE.U32 R8, R84, c[0x0][0x180], R8 ;  /* 0x0000600054087a25 */ /* 0x000fe200078e0008 */
[C---:B------:R-:W-:Y:S01]  /*1320*/  ISETP.LT.OR P1, PT, R0.reuse, 0x1, P2 ;  /* 0x000000010000780c */ /* 0x040fe20001721670 */
[----:B------:R-:W-:Y:S01]  /*1330*/  CS2R R66, SRZ ;  /* 0x0000000000427805 */ /* 0x000fe2000001ff00 */
[----:B------:R-:W-:Y:S01]  /*1340*/  ISETP.LT.OR P6, PT, R0, 0x1, P5 ;  /* 0x000000010000780c */ /* 0x000fe20002fc1670 */
[----:B------:R-:W-:Y:S01]  /*1350*/  IMAD.IADD R9, R9, 0x1, R6 ;  /* 0x0000000109097824 */ /* 0x000fe200078e0206 */
[----:B------:R-:W-:Y:S01]  /*1360*/  LEA.HI.X R3, R16, R5, R3, 0x6, P0 ;  /* 0x0000000510037211 */ /* 0x000fe200000f3403 */
[----:B------:R-:W-:Y:S01]  /*1370*/  IMAD R6, R22, 0x200, R25 ;  /* 0x0000020016067824 */ /* 0x000fe200078e0219 */
[----:B------:R-:W-:Y:S01]  /*1380*/  ISETP.GT.AND P0, PT, R86, 0x7f, PT ;  /* 0x0000007f5600780c */ /* 0x000fe20003f04270 */
[----:B------:R-:W-:Y:S01]  /*1390*/  IMAD.U32 R7, RZ, RZ, UR7 ;  /* 0x00000007ff077e24 */ /* 0x000fe2000f8e00ff */
[----:B------:R-:W-:Y:S01]  /*13a0*/  ISETP.LT.OR P4, PT, R0, 0x21, P4 ;  /* 0x000000210000780c */ /* 0x000fe20002781670 */
[----:B------:R-:W-:Y:S01]  /*13b0*/  IMAD.SHL.U32 R236, R6, 0x2, RZ ;  /* 0x0000000206ec7824 */ /* 0x000fe200078e00ff */
[----:B------:R-:W-:Y:S01]  /*13c0*/  ISETP.LT.OR P5, PT, R0, 0x21, P5 ;  /* 0x000000210000780c */ /* 0x000fe20002fa1670 */
[----:B------:R-:W-:Y:S01]  /*13d0*/  IMAD.U32 R16, RZ, RZ, UR5 ;  /* 0x00000005ff107e24 */ /* 0x000fe2000f8e00ff */
[----:B------:R-:W-:Y:S01]  /*13e0*/  ULDC.64 UR4, c[0x0][0x1a8] ;  /* 0x00006a0000047ab9 */ /* 0x000fe20000000a00 */
[----:B------:R-:W-:Y:S01]  /*13f0*/  IMAD R17, R24, c[0x0][0x188], RZ ;  /* 0x0000620018117a24 */ /* 0x000fe200078e02ff */
[----:B------:R-:W-:Y:S01]  /*1400*/  @!PT LDS RZ, [RZ] ;  /* 0x00000000fffff984 */ /* 0x000fe20000000800 */
[----:B------:R-:W-:Y:S01]  /*1410*/  @!PT LDS RZ, [RZ] ;  /* 0x00000000fffff984 */ /* 0x000fe20000000800 */
[----:B------:R-:W-:Y:S01]  /*1420*/  @!PT LDS RZ, [RZ] ;  /* 0x00000000fffff984 */ /* 0x000fe20000000800 */
[----:B------:R1:W-:Y:S01]  /*1430*/  LDGSTS.E.BYPASS.LTC128B.128 [R236+0x7880], [R4.64], !P3 ;  /* 0x0788000004ec7fae */ /* 0x0003e2000d901d4e */
[----:B------:R-:W-:Y:S01]  /*1440*/  IMAD.WIDE.U32 R8, R30, c[0x0][0x188], R8 ;  /* 0x000062001e087a25 */ /* 0x000fe200078e0008 */
[----:B------:R-:W-:Y:S01]  /*1450*/  USHF.L.U32 UR7, UR4, 0x5, URZ ;  /* 0x0000000504077899 */ /* 0x000fe2000800063f */
[----:B------:R-:W-:Y:S01]  /*1460*/  CS2R R64, SRZ ;  /* 0x0000000000407805 */ /* 0x000fe2000001ff00 */
[----:B------:R1:W-:Y:S01]  /*1470*/  LDGSTS.E.BYPASS.LTC128B.128 [R236+0xa080], [R4.64+0x80], !P1 ;  /* 0x0a08008004ec7fae */ /* 0x0003e2000c901d4e */
[----:B------:R-:W-:Y:S01]  /*1480*/  @!P0 LEA R6, P3, R7, R2, 0x1 ;  /* 0x0000000207068211 */ /* 0x000fe200078608ff */
[----:B------:R-:W-:Y:S01]  /*1490*/  IMAD R11, R11, c[0x0][0x1a8], RZ ;  /* 0x00006a000b0b7a24 */ /* 0x000fe200078e02ff */
[C---:B------:R-:W-:Y:S01]  /*14a0*/  @!P0 ISETP.GE.AND P1, PT, R0.reuse, 0x41, PT ;  /* 0x000000410000880c */ /* 0x040fe20003f26270 */
[----:B------:R1:W-:Y:S01]  /*14b0*/  LDGSTS.E.BYPASS.LTC128B.128 [R236+0xc880], [R4.64+0x100], !P6 ;  /* 0x0c88010004ec7fae */ /* 0x0003e2000f101d4e */
[----:B------:R-:W-:Y:S01]  /*14c0*/  ISETP.LT.OR P6, PT, R0, 0x21, P2 ;  /* 0x000000210000780c */ /* 0x000fe200017c1670 */
[----:B------:R-:W-:Y:S01]  /*14d0*/  IMAD R11, R10, c[0x0][0x1ac], R11 ;  /* 0x00006b000a0b7a24 */ /* 0x000fe200078e020b */
[----:B------:R-:W-:Y:S01]  /*14e0*/  @!P0 LEA.HI.X R7, R7, R3, R16, 0x1, P3 ;  /* 0x0000000307078211 */ /* 0x000fe200018f0c10 */
[----:B------:R2:W-:Y:S01]  /*14f0*/  LDGSTS.E.BYPASS.LTC128B.128 [R236+0x8880], [R2.64], !P4 ;  /* 0x0888000002ec7fae */ /* 0x0005e2000e101d4e */
[----:B------:R-:W-:Y:S01]  /*1500*/  @!P0 ISETP.GE.OR P3, PT, R14, c[0x0][0x1cc], !P1 ;  /* 0x000073000e008a0c */ /* 0x000fe20004f66670 */
[----:B------:R-:W-:Y:S01]  /*1510*/  USHF.L.U64.HI UR5, UR4, UR6, UR5 ;  /* 0x0000000604057299 */ /* 0x000fe20008010205 */
[----:B------:R-:W-:Y:S01]  /*1520*/  @!P0 ISETP.LT.OR P2, PT, R0, 0x41, P2 ;  /* 0x000000410000880c */ /* 0x000fe20001741670 */
[----:B------:R-:W-:Y:S01]  /*1530*/  IMAD R233, R85, -0x50, R233 ;  /* 0xffffffb055e97824 */ /* 0x000fe200078e02e9 */
[----:B------:R-:W-:Y:S01]  /*1540*/  @!P0 ISETP.GE.OR P1, PT, R31, c[0x0][0x1cc], !P1 ;  /* 0x000073001f008a0c */ /* 0x000fe20004f26670 */
[----:B------:R-:W-:Y:S01]  /*1550*/  IMAD.MOV.U32 R230, RZ, RZ, 0x10 ;  /* 0x00000010ffe67424 */ /* 0x000fe200078e00ff */
[----:B------:R-:W-:Y:S01]  /*1560*/  LEA R240, P4, R8, c[0x0][0x160], 0x1 ;  /* 0x0000580008f07a11 */ /* 0x000fe200078808ff */
[----:B------:R-:W-:Y:S01]  /*1570*/  IMAD.MOV.U32 R221, RZ, RZ, 0x120 ;  /* 0x00000120ffdd7424 */ /* 0x000fe200078e00ff */
[----:B------:R-:W-:Y:S01]  /*1580*/  CS2R R62, SRZ ;  /* 0x00000000003e7805 */ /* 0x000fe2000001ff00 */
[----:B------:R2:W-:Y:S01]  /*1590*/  LDGSTS.E.BYPASS.LTC128B.128 [R236+0xb080], [R2.64+0x80], !P6 ;  /* 0x0b08008002ec7fae */ /* 0x0005e2000f101d4e */
[----:B------:R-:W-:Y:S01]  /*15a0*/  ISETP.GE.AND P6, PT, R14, c[0x0][0x19c], PT ;  /* 0x000067000e007a0c */ /* 0x000fe20003fc6270 */
[----:B------:R-:W-:Y:S01]  /*15b0*/  CS2R R60, SRZ ;  /* 0x00000000003c7805 */ /* 0x000fe2000001ff00 */
[----:B------:R-:W-:Y:S01]  /*15c0*/  CS2R R58, SRZ ;  /* 0x00000000003a7805 */ /* 0x000fe2000001ff00 */
[----:B------:R2:W-:Y:S01]  /*15d0*/  LDGSTS.E.BYPASS.LTC128B.128 [R236+0xd880], [R2.64+0x100], !P5 ;  /* 0x0d88010002ec7fae */ /* 0x0005e2000e901d4e */
[----:B------:R-:W-:Y:S01]  /*15e0*/  ISETP.GE.AND P5, PT, R32, c[0x0][0x19c], PT ;  /* 0x0000670020007a0c */ /* 0x000fe20003fa6270 */
[----:B------:R-:W-:Y:S01]  /*15f0*/  CS2R R56, SRZ ;  /* 0x0000000000387805 */ /* 0x000fe2000001ff00 */
[----:B------:R-:W-:Y:S01]  /*1600*/  CS2R R54, SRZ ;  /* 0x0000000000367805 */ /* 0x000fe2000001ff00 */
[----:B------:R3:W-:Y:S01]  /*1610*/  @!P0 LDGSTS.E.BYPASS.LTC128B.128 [R236+0x9880], [R6.64], !P3 ;  /* 0x0988000006ec8fae */ /* 0x0007e2000d901d4e */
[----:B------:R-:W-:Y:S01]  /*1620*/  CS2R R52, SRZ ;  /* 0x0000000000347805 */ /* 0x000fe2000001ff00 */
[----:B------:R-:W-:Y:S01]  /*1630*/  CS2R R50, SRZ ;  /* 0x0000000000327805 */ /* 0x000fe2000001ff00 */
[----:B------:R-:W-:Y:S01]  /*1640*/  CS2R R48, SRZ ;  /* 0x0000000000307805 */ /* 0x000fe2000001ff00 */
[----:B------:R3:W-:Y:S01]  /*1650*/  @!P0 LDGSTS.E.BYPASS.LTC128B.128 [R236+0xc080], [R6.64+0x80], !P2 ;  /* 0x0c08008006ec8fae */ /* 0x0007e2000d101d4e */
[----:B-1----:R-:W-:Y:S01]  /*1660*/  IMAD R4, R30, c[0x0][0x18c], R17 ;  /* 0x000063001e047a24 */ /* 0x002fe200078e0211 */
[----:B------:R-:W-:Y:S01]  /*1670*/  ISETP.LT.OR P2, PT, R0, 0x1, P5 ;  /* 0x000000010000780c */ /* 0x000fe20002f41670 */
[----:B------:R-:W-:Y:S01]  /*1680*/  IMAD.IADD R5, R13, 0x1, R18 ;  /* 0x000000010d057824 */ /* 0x000fe200078e0212 */
[----:B------:R3:W-:Y:S01]  /*1690*/  @!P0 LDGSTS.E.BYPASS.LTC128B.128 [R236+0xe880], [R6.64+0x100], !P1 ;  /* 0x0e88010006ec8fae */ /* 0x0007e2000c901d4e */
[----:B------:R-:W-:Y:S01]  /*16a0*/  IMAD.IADD R9, R9, 0x1, R4 ;  /* 0x0000000109097824 */ /* 0x000fe200078e0204 */
[----:B------:R-:W-:Y:S01]  /*16b0*/  ISETP.GE.AND P1, PT, R31, c[0x0][0x19c], PT ;  /* 0x000067001f007a0c */ /* 0x000fe20003f26270 */
[----:B------:R-:W-:Y:S01]  /*16c0*/  IMAD.MOV.U32 R4, RZ, RZ, R12 ;  /* 0x000000ffff047224 */ /* 0x000fe200078e000c */
[----:B------:R-:W-:Y:S01]  /*16d0*/  CS2R R46, SRZ ;  /* 0x00000000002e7805 */ /* 0x000fe2000001ff00 */
[----:B------:R-:W-:Y:S01]  /*16e0*/  CS2R R44, SRZ ;  /* 0x00000000002c7805 */ /* 0x000fe2000001ff00 */
[----:B------:R-:W-:Y:S01]  /*16f0*/  LEA.HI.X R241, R8, c[0x0][0x164], R9, 0x1, P4 ;  /* 0x0000590008f17a11 */ /* 0x000fe200020f0c09 */
[----:B------:R-:W-:Y:S01]  /*1700*/  IMAD.WIDE.U32 R4, R10, c[0x0][0x1a8], R4 ;  /* 0x00006a000a047a25 */ /* 0x000fe200078e0004 */
[----:B------:R-:W-:Y:S01]  /*1710*/  ISETP.LT.OR P4, PT, R0, 0x1, P6 ;  /* 0x000000010000780c */ /* 0x000fe20003781670 */
[----:B------:R-:W-:Y:S01]  /*1720*/  CS2R R42, SRZ ;  /* 0x00000000002a7805 */ /* 0x000fe2000001ff00 */
[----:B------:R-:W-:Y:S01]  /*1730*/  CS2R R40, SRZ ;  /* 0x0000000000287805 */ /* 0x000fe2000001ff00 */
[----:B------:R-:W-:Y:S01]  /*1740*/  IMAD R10, R35, c[0x0][0x210], RZ ;  /* 0x00008400230a7a24 */ /* 0x000fe200078e02ff */
[----:B------:R-:W-:Y:S01]  /*1750*/  CS2R R38, SRZ ;  /* 0x0000000000267805 */ /* 0x000fe2000001ff00 */
[----:B------:R-:W-:Y:S01]  /*1760*/  IMAD.U32 R9, RZ, RZ, UR5 ;  /* 0x00000005ff097e24 */ /* 0x000fe2000f8e00ff */
[----:B------:R-:W-:Y:S01]  /*1770*/  ULDC.64 UR4, c[0x0][0x208] ;  /* 0x0000820000047ab9 */ /* 0x000fe20000000a00 */
[----:B--2---:R-:W-:Y:S01]  /*1780*/  IMAD.IADD R3, R5, 0x1, R11 ;  /* 0x0000000105037824 */ /* 0x004fe200078e020b */
[C---:B------:R-:W-:Y:S01]  /*1790*/  LEA R2, P3, R4.reuse, c[0x0][0x190], 0x1 ;  /* 0x0000640004027a11 */ /* 0x040fe200078608ff */
[----:B------:R-:W-:Y:S01]  /*17a0*/  IMAD.MOV.U32 R5, RZ, RZ, c[0x0][0x1a8] ;  /* 0x00006a00ff057624 */ /* 0x000fe200078e00ff */
[----:B------:R-:W-:Y:S01]  /*17b0*/  USHF.L.U32 UR12, UR4, 0x5, URZ ;  /* 0x00000005040c7899 */ /* 0x000fe2000800063f */
[----:B------:R-:W-:Y:S01]  /*17c0*/  CS2R R36, SRZ ;  /* 0x0000000000247805 */ /* 0x000fe2000001ff00 */
[----:B------:R-:W-:Y:S01]  /*17d0*/  LEA.HI.X R3, R4, c[0x0][0x194], R3, 0x1, P3 ;  /* 0x0000650004037a11 */ /* 0x000fe200018f0c03 */
[----:B------:R-:W-:Y:S01]  /*17e0*/  IMAD R4, R26, c[0x0][0x208], RZ ;  /* 0x000082001a047a24 */ /* 0x000fe200078e02ff */
[----:B------:R-:W-:Y:S01]  /*17f0*/  ISETP.LT.OR P3, PT, R0, 0x1, P1 ;  /* 0x000000010000780c */ /* 0x000fe20000f61670 */
[----:B------:R-:W-:Y:S01]  /*1800*/  USHF.L.U64.HI UR5, UR4, UR6, UR5 ;  /* 0x0000000604057299 */ /* 0x000fe20008010205 */
[----:B------:R-:W-:Y:S01]  /*1810*/  IADD3 R250, R236, 0xf080, RZ ;  /* 0x0000f080ecfa7810 */ /* 0x000fe20007ffe0ff */
[----:B------:R1:W-:Y:S01]  /*1820*/  LDGSTS.E.BYPASS.LTC128B.128 [R236+0x80], [R2.64], !P4 ;  /* 0x0008000002ec7fae */ /* 0x0003e2000e101d4e */
[C---:B------:R-:W-:Y:S01]  /*1830*/  ISETP.LT.OR P4, PT, R0.reuse, 0x21, P6 ;  /* 0x000000210000780c */ /* 0x040fe20003781670 */
[----:B---3--:R-:W-:Y:S01]  /*1840*/  IMAD.MOV.U32 R7, RZ, RZ, c[0x0][0x1ac] ;  /* 0x00006b00ff077624 */ /* 0x008fe200078e00ff */
[----:B------:R-:W-:Y:S01]  /*1850*/  @!P0 ISETP.LT.OR P6, PT, R0, 0x41, P6 ;  /* 0x000000410000880c */ /* 0x000fe200037c1670 */
[----:B------:R1:W-:Y:S01]  /*1860*/  LDGSTS.E.BYPASS.LTC128B.128 [R236+0x2880], [R2.64+0x80], !P2 ;  /* 0x0288008002ec7fae */ /* 0x0003e2000d101d4e */
[----:B------:R-:W-:Y:S01]  /*1870*/  LEA R6, P2, R5, R2, 0x6 ;  /* 0x0000000205067211 */ /* 0x000fe200078430ff */
[----:B------:R-:W-:Y:S01]  /*1880*/  IMAD R4, R23, c[0x0][0x20c], R4 ;  /* 0x0000830017047a24 */ /* 0x000fe200078e0204 */
[----:B------:R-:W-:-:S02]  /*1890*/  USHF.L.U64.HI UR5, UR12, 0x1, UR5 ;  /* 0x000000010c057899 */ /* 0x000fc40008010205 */
[----:B------:R-:W-:Y:S01]  /*18a0*/  LEA.HI.X R7, R5, R3, R7, 0x6, P2 ;  /* 0x0000000305077211 */ /* 0x000fe200010f3407 */
[----:B------:R1:W-:Y:S01]  /*18b0*/  LDGSTS.E.BYPASS.LTC128B.128 [R236+0x5080], [R2.64+0x100], !P3 ;  /* 0x0508010002ec7fae */ /* 0x0003e2000d901d4e */
[----:B------:R-:W-:Y:S01]  /*18c0*/  ISETP.GE.AND P3, PT, R14, c[0x0][0x16c], PT ;  /* 0x00005b000e007a0c */ /* 0x000fe20003f66270 */
[----:B------:R-:W-:Y:S01]  /*18d0*/  UMOV UR4, 0x6 ;  /* 0x0000000600047882 */ /* 0x000fe20000000000 */
[----:B------:R-:W-:Y:S01]  /*18e0*/  ISETP.GE.AND P2, PT, R32, c[0x0][0x16c], PT ;  /* 0x00005b0020007a0c */ /* 0x000fe20003f46270 */
[----:B------:R2:W-:Y:S01]  /*18f0*/  LDGSTS.E.BYPASS.LTC128B.128 [R236+0x1080], [R6.64], !P4 ;  /* 0x0108000006ec7fae */ /* 0x0005e2000e101d4e */
[----:B------:R-:W-:Y:S02]  /*1900*/  SEL R5, RZ, 0x1, P3 ;  /* 0x00000001ff057807 */ /* 0x000fe40001800000 */
[C---:B------:R-:W-:Y:S02]  /*1910*/  ISETP.LT.OR P4, PT, R0.reuse, 0x21, P5 ;  /* 0x000000210000780c */ /* 0x040fe40002f81670 */
[----:B------:R-:W-:-:S02]  /*1920*/  ISETP.LT.OR P3, PT, R0, 0x21, P1 ;  /* 0x000000210000780c */ /* 0x000fc40000f61670 */
[C---:B------:R-:W-:Y:S02]  /*1930*/  @!P0 ISETP.LT.OR P5, PT, R0.reuse, 0x41, P5 ;  /* 0x000000410000880c */ /* 0x040fe40002fa1670 */
[----:B------:R-:W-:Y:S02]  /*1940*/  @!P0 ISETP.LT.OR P1, PT, R0, 0x41, P1 ;  /* 0x000000410000880c */ /* 0x000fe40000f21670 */
[----:B------:R-:W-:Y:S02]  /*1950*/  SEL R0, RZ, 0xffffffff, P2 ;  /* 0xffffffffff007807 */ /* 0x000fe40001000000 */
[----:B------:R-:W-:-:S03]  /*1960*/  ISETP.GE.AND P2, PT, R31, c[0x0][0x16c], PT ;  /* 0x00005b001f007a0c */ /* 0x000fc60003f46270 */
[----:B------:R-:W-:Y:S01]  /*1970*/  IMAD.SHL.U32 R0, R0, 0x2, RZ ;  /* 0x0000000200007824 */ /* 0x000fe200078e00ff */
[----:B------:R-:W-:Y:S01]  /*1980*/  SEL R8, RZ, 0x4, P2 ;  /* 0x00000004ff087807 */ /* 0x000fe20001000000 */
[----:B------:R2:W-:Y:S03]  /*1990*/  LDGSTS.E.BYPASS.LTC128B.128 [R236+0x3880], [R6.64+0x80], !P4 ;  /* 0x0388008006ec7fae */ /* 0x0005e6000e101d4e */
[----:B------:R-:W-:Y:S01]  /*19a0*/  LOP3.LUT R0, R0, 0x2, R5, 0xe2, !PT ;  /* 0x0000000200007812 */ /* 0x000fe200078ee205 */
[----:B------:R-:W-:Y:S01]  /*19b0*/  IMAD.U32 R5, RZ, RZ, UR7 ;  /* 0x00000007ff057e24 */ /* 0x000fe2000f8e00ff */
[----:B------:R2:W-:Y:S01]  /*19c0*/  LDGSTS.E.BYPASS.LTC128B.128 [R236+0x6080], [R6.64+0x100], !P3 ;  /* 0x0608010006ec7fae */ /* 0x0005e2000d901d4e */
[----:B-1----:R-:W-:Y:S01]  /*19d0*/  IMAD.WIDE.U32 R2, R23, c[0x0][0x208], R14 ;  /* 0x0000820017027a25 */ /* 0x002fe200078e000e */
[----:B------:R-:W-:Y:S01]  /*19e0*/  LOP3.LUT R0, R0, R8, RZ, 0xfc, !PT ;  /* 0x0000000800007212 */ /* 0x000fe200078efcff */
[----:B------:R-:W-:Y:S01]  /*19f0*/  USHF.L.U64.HI UR7, UR8, UR6, UR9 ;  /* 0x0000000608077299 */ /* 0x000fe20008010209 */
[----:B------:R-:W-:Y:S01]  /*1a00*/  SHF.R.S32.HI R23, RZ, 0x5, R21 ;  /* 0x00000005ff177819 */ /* 0x000fe20000011415 */
[----:B------:R-:W-:Y:S01]  /*1a10*/  IMAD.IADD R3, R3, 0x1, R4 ;  /* 0x0000000103037824 */ /* 0x000fe200078e0204 */
[C---:B------:R-:W-:Y:S01]  /*1a20*/  @!P0 LEA R4, P2, R5.reuse, R6, 0x1 ;  /* 0x0000000605048211 */ /* 0x040fe200078408ff */
[----:B------:R-:W-:Y:S01]  /*1a30*/  IMAD R8, R84, c[0x0][0x214], R10 ;  /* 0x0000850054087a24 */ /* 0x000fe200078e020a */
[----:B------:R-:W-:Y:S01]  /*1a40*/  LOP3.LUT P4, RZ, R0, 0x1, RZ, 0xc0, !PT ;  /* 0x0000000100ff7812 */ /* 0x000fe2000788c0ff */
[----:B------:R-:W-:Y:S01]  /*1a50*/  IMAD.WIDE.U32 R2, R84, c[0x0][0x210], R2 ;  /* 0x0000840054027a25 */ /* 0x000fe200078e0002 */
[----:B------:R-:W-:Y:S01]  /*1a60*/  @!P0 LEA.HI.X R5, R5, R7, R9, 0x1, P2 ;  /* 0x0000000705058211 */ /* 0x000fe200010f0c09 */
[----:B------:R-:W-:Y:S01]  /*1a70*/  USHF.L.U64.HI UR7, UR11, 0x1, UR7 ;  /* 0x000000010b077899 */ /* 0x000fe20008010207 */
[C---:B------:R-:W-:Y:S01]  /*1a80*/  LOP3.LUT P3, RZ, R0.reuse, 0x2, RZ, 0xc0, !PT ;  /* 0x0000000200ff7812 */ /* 0x040fe2000786c0ff */
[----:B------:R-:W-:Y:S01]  /*1a90*/  IMAD.IADD R3, R3, 0x1, R8 ;  /* 0x0000000103037824 */ /* 0x000fe200078e0208 */
[----:B------:R-:W-:Y:S01]  /*1aa0*/  IADD3 R8, -R239, UR13, RZ ;  /* 0x0000000def087c10 */ /* 0x000fe2000fffe1ff */
[----:B------:R1:W-:Y:S01]  /*1ab0*/  @!P0 LDGSTS.E.BYPASS.LTC128B.128 [R236+0x2080], [R4.64], !P6 ;  /* 0x0208000004ec8fae */ /* 0x0003e2000f101d4e */
[----:B------:R-:W-:Y:S01]  /*1ac0*/  LOP3.LUT P2, RZ, R0, 0x4, RZ, 0xc0, !PT ;  /* 0x0000000400ff7812 */ /* 0x000fe2000784c0ff */
[----:B------:R-:W-:Y:S01]  /*1ad0*/  IMAD R0, R24, c[0x0][0x218], RZ ;  /* 0x0000860018007a24 */ /* 0x000fe200078e02ff */
[C---:B------:R-:W-:Y:S01]  /*1ae0*/  ISETP.LT.OR P6, PT, R8.reuse, 0x1, !P4 ;  /* 0x000000010800780c */ /* 0x040fe200067c1670 */
[----:B------:R1:W-:Y:S01]  /*1af0*/  @!P0 LDGSTS.E.BYPASS.LTC128B.128 [R236+0x4880], [R4.64+0x80], !P5 ;  /* 0x0488008004ec8fae */ /* 0x0003e2000e901d4e */
[----:B------:R-:W-:Y:S01]  /*1b00*/  ISETP.LT.OR P5, PT, R8, 0x1, !P3 ;  /* 0x000000010800780c */ /* 0x000fe20005fa1670 */
[----:B------:R-:W-:Y:S01]  /*1b10*/  IMAD R0, R30, c[0x0][0x21c], R0 ;  /* 0x000087001e007a24 */ /* 0x000fe200078e0200 */
[----:B------:R-:W-:Y:S01]  /*1b20*/  USHF.L.U32 UR11, UR12, 0x1, URZ ;  /* 0x000000010c0b7899 */ /* 0x000fe2000800063f */
[----:B------:R1:W-:Y:S01]  /*1b30*/  @!P0 LDGSTS.E.BYPASS.LTC128B.128 [R236+0x7080], [R4.64+0x100], !P1 ;  /* 0x0708010004ec8fae */ /* 0x0003e2000c901d4e */
[----:B------:R-:W-:Y:S01]  /*1b40*/  ISETP.LT.OR P1, PT, R8, 0x1, !P2 ;  /* 0x000000010800780c */ /* 0x000fe20005721670 */
[----:B------:R-:W-:Y:S01]  /*1b50*/  IMAD.WIDE.U32 R2, R30, c[0x0][0x218], R2 ;  /* 0x000086001e027a25 */ /* 0x000fe200078e0002 */
[----:B------:R-:W-:Y:S01]  /*1b60*/  P2R R9, PR, RZ, 0x10 ;  /* 0x00000010ff097803 */ /* 0x000fe20000000000 */
[----:B------:R-:W0:Y:S01]  /*1b70*/  LDGDEPBAR ;  /* 0x00000000000079af */ /* 0x000e220000000000 */
[----:B------:R-:W-:Y:S01]  /*1b80*/  UIADD3 UR6, UR13, 0x3f, URZ ;  /* 0x0000003f0d067890 */ /* 0x000fe2000fffe03f */
[----:B------:R-:W-:Y:S01]  /*1b90*/  IMAD.IADD R0, R3, 0x1, R0 ;  /* 0x0000000103007824 */ /* 0x000fe200078e0200 */
[----:B------:R-:W-:Y:S01]  /*1ba0*/  LEA R242, P0, R2, c[0x0][0x1f0], 0x1 ;  /* 0x00007c0002f27a11 */ /* 0x000fe200078008ff */
[----:B------:R3:W-:Y:S01]  /*1bb0*/  LDGSTS.E.BYPASS.LTC128B.128 [R236+0xf080], [R240.64], !P6 ;  /* 0x0f080000f0ec7fae */ /* 0x0007e2000f101d4e */
[----:B------:R-:W-:Y:S01]  /*1bc0*/  IMAD.WIDE.U32 R10, R84, c[0x0][0x238], R28 ;  /* 0x00008e00540a7a25 */ /* 0x000fe200078e001c */
[----:B------:R-:W-:Y:S01]  /*1bd0*/  USHF.L.U64.HI UR9, UR8, UR4, UR9 ;  /* 0x0000000408097299 */ /* 0x000fe20008010209 */
[----:B------:R-:W-:Y:S01]  /*1be0*/  LEA.HI.X R243, R2, c[0x0][0x1f4], R0, 0x1, P0 ;  /* 0x00007d0002f37a11 */ /* 0x000fe200000f0c00 */
[----:B------:R3:W-:Y:S01]  /*1bf0*/  LDGSTS.E.BYPASS.LTC128B.128 [R236+0x11080], [R240.64+0x80], !P5 ;  /* 0x11080080f0ec7fae */ /* 0x0007e2000e901d4e */
[----:B------:R-:W-:Y:S01]  /*1c00*/  IMAD.U32 R2, RZ, RZ, UR10 ;  /* 0x0000000aff027e24 */ /* 0x000fe2000f8e00ff */
[----:B------:R-:W-:Y:S01]  /*1c10*/  CS2R R28, SRZ ;  /* 0x00000000001c7805 */ /* 0x000fe2000001ff00 */
[----:B------:R-:W-:Y:S01]  /*1c20*/  IMAD.U32 R0, RZ, RZ, UR11 ;  /* 0x0000000bff007e24 */ /* 0x000fe2000f8e00ff */
[----:B------:R3:W-:Y:S01]  /*1c30*/  LDGSTS.E.BYPASS.LTC128B.128 [R236+0x13080], [R240.64+0x100], !P1 ;  /* 0x13080100f0ec7fae */ /* 0x0007e2000c901d4e */
[----:B--2---:R-:W-:Y:S01]  /*1c40*/  IADD3 R6, P1, R240, UR10, RZ ;  /* 0x0000000af0067c10 */ /* 0x004fe2000ff3e0ff */
[----:B------:R-:W-:-:S02]  /*1c50*/  USHF.L.U32 UR10, UR8, 0x6, URZ ;  /* 0x00000006080a7899 */ /* 0x000fc4000800063f */
[----:B------:R-:W-:Y:S01]  /*1c60*/  UMOV UR4, URZ ;  /* 0x0000003f00047c82 */ /* 0x000fe20008000000 */
[----:B------:R-:W-:Y:S01]  /*1c70*/  IADD3.X R7, R241, UR7, RZ, P1, !PT ;  /* 0x00000007f1077c10 */ /* 0x000fe20008ffe4ff */
[----:B------:R-:W-:Y:S01]  /*1c80*/  UMOV UR12, 0x1 ;  /* 0x00000001000c7882 */ /* 0x000fe20000000000 */
[C-C-:B-1----:R-:W-:Y:S02]  /*1c90*/  IADD3 R4, P6, P0, R2.reuse, 0x80, R240.reuse ;  /* 0x0000008002047810 */ /* 0x142fe400078de0f0 */
[----:B------:R-:W-:Y:S02]  /*1ca0*/  IADD3 R2, P5, P1, R2, 0x100, R240 ;  /* 0x0000010002027810 */ /* 0x000fe400079be0f0 */
[----:B------:R-:W-:Y:S02]  /*1cb0*/  IADD3.X R5, RZ, UR7, R241, P6, P0 ;  /* 0x00000007ff057c10 */ /* 0x000fe4000b7e04f1 */
[C---:B------:R-:W-:Y:S02]  /*1cc0*/  ISETP.LT.OR P6, PT, R8.reuse, 0x21, !P4 ;  /* 0x000000210800780c */ /* 0x040fe400067c1670 */
[----:B------:R-:W-:-:S02]  /*1cd0*/  ISETP.LT.OR P0, PT, R8, 0x21, !P3 ;  /* 0x000000210800780c */ /* 0x000fc40005f01670 */
[----:B------:R-:W-:Y:S02]  /*1ce0*/  IADD3.X R3, RZ, UR7, R241, P5, P1 ;  /* 0x00000007ff037c10 */ /* 0x000fe4000afe24f1 */
[----:B------:R-:W-:Y:S02]  /*1cf0*/  IADD3 R16, P5, P1, R0, 0x100, R242 ;  /* 0x0000010000107810 */ /* 0x000fe400079be0f2 */
[----:B------:R-:W-:Y:S02]  /*1d00*/  ISETP.GE.AND P4, PT, R14, c[0x0][0x1fc], PT ;  /* 0x00007f000e007a0c */ /* 0x000fe40003f86270 */
[----:B------:R-:W-:Y:S02]  /*1d10*/  IADD3.X R17, RZ, UR5, R243, P5, P1 ;  /* 0x00000005ff117c10 */ /* 0x000fe4000afe24f3 */
[----:B------:R-:W-:Y:S01]  /*1d20*/  ISETP.GT.AND P1, PT, R86, 0xf, PT ;  /* 0x0000000f5600780c */ /* 0x000fe20003f24270 */
[----:B------:R1:W-:Y:S01]  /*1d30*/  LDGSTS.E.BYPASS.LTC128B.128 [R236+0x10080], [R6.64], !P6 ;  /* 0x1008000006ec7fae */ /* 0x0003e2000f101d4e */
[----:B------:R-:W-:-:S02]  /*1d40*/  ISETP.LT.OR P5, PT, R8, 0x21, !P2 ;  /* 0x000000210800780c */ /* 0x000fc400057a1670 */
[----:B------:R-:W-:Y:S01]  /*1d50*/  ISETP.GE.AND P6, PT, R32, c[0x0][0x1fc], PT ;  /* 0x00007f0020007a0c */ /* 0x000fe20003fc6270 */
[----:B------:R2:W-:Y:S01]  /*1d60*/  LDGSTS.E.BYPASS.LTC128B.128 [R236+0x12080], [R4.64], !P0 ;  /* 0x1208000004ec7fae */ /* 0x0005e2000c101d4e */
[----:B------:R-:W-:-:S07]  /*1d70*/  ISETP.LT.OR P0, PT, R8, 0x1, P4 ;  /* 0x000000010800780c */ /* 0x000fce0002701670 */
[----:B------:R-:W-:Y:S02]  /*1d80*/  @!P1 IMAD.SHL.U32 R0, R86, 0x10, RZ ;  /* 0x0000001056009824 */ /* 0x000fe400078e00ff */
[----:B------:R4:W-:Y:S01]  /*1d90*/  LDGSTS.E.BYPASS.LTC128B.128 [R236+0x14080], [R2.64], !P5 ;  /* 0x1408000002ec7fae */ /* 0x0009e2000e901d4e */
[----:B------:R-:W-:-:S03]  /*1da0*/  ISETP.GE.AND P5, PT, R31, c[0x0][0x1fc], PT ;  /* 0x00007f001f007a0c */ /* 0x000fc60003fa6270 */
[----:B------:R1:W-:Y:S04]  /*1db0*/  @!P1 LDGSTS.E.BYPASS.LTC128B.128 [R0+0x21080], [R248.64] ;  /* 0x21080000f8009fae */ /* 0x0003e8000b901d4e */
[----:B------:R-:W0:Y:S04]  /*1dc0*/  LDGDEPBAR ;  /* 0x00000000000079af */ /* 0x000e280000000000 */
[----:B------:R3:W-:Y:S01]  /*1dd0*/  LDGSTS.E.BYPASS.LTC128B.128 [R236+0x1b080], [R242.64], !P0 ;  /* 0x1b080000f2ec7fae */ /* 0x0007e2000c101d4e */
[C---:B------:R-:W-:Y:S02]  /*1de0*/  ISETP.LT.OR P0, PT, R8.reuse, 0x1, P6 ;  /* 0x000000010800780c */ /* 0x040fe40003701670 */
[----:B------:R-:W-:-:S02]  /*1df0*/  ISETP.LT.OR P6, PT, R8, 0x21, P6 ;  /* 0x000000210800780c */ /* 0x000fc400037c1670 */
[----:B--2---:R-:W-:Y:S01]  /*1e00*/  LEA.HI R4, R34, R86, RZ, 0x2 ;  /* 0x0000005622047211 */ /* 0x004fe200078f10ff */
[----:B------:R-:W-:-:S03]  /*1e10*/  IMAD R5, R35, c[0x0][0x238], RZ ;  /* 0x00008e0023057a24 */ /* 0x000fc600078e02ff */
[----:B------:R-:W-:Y:S01]  /*1e20*/  SHF.R.S32.HI R12, RZ, 0x2, R4 ;  /* 0x00000002ff0c7819 */ /* 0x000fe20000011404 */
[----:B------:R-:W-:-:S04]  /*1e30*/  IMAD R5, R84, c[0x0][0x23c], R5 ;  /* 0x00008f0054057a24 */ /* 0x000fc800078e0205 */
[----:B------:R3:W-:Y:S01]  /*1e40*/  LDGSTS.E.BYPASS.LTC128B.128 [R236+0x1d080], [R242.64+0x80], !P0 ;  /* 0x1d080080f2ec7fae */ /* 0x0007e2000c101d4e */
[----:B----4-:R-:W-:Y:S02]  /*1e50*/  LEA.HI R2, R34, R86, RZ, 0x7 ;  /* 0x0000005622027211 */ /* 0x010fe400078f38ff */
[----:B------:R-:W-:Y:S01]  /*1e60*/  SHF.R.S32.HI R3, RZ, 0x1f, R21 ;  /* 0x0000001fff037819 */ /* 0x000fe20000011415 */
[----:B------:R-:W-:Y:S01]  /*1e70*/  CS2R R34, SRZ ;  /* 0x0000000000227805 */ /* 0x000fe2000001ff00 */
[----:B-1----:R-:W-:Y:S02]  /*1e80*/  SHF.R.S32.HI R0, RZ, 0x1f, R4 ;  /* 0x0000001fff007819 */ /* 0x002fe40000011404 */
[----:B------:R-:W-:Y:S02]  /*1e90*/  ISETP.LT.OR P0, PT, R8, 0x1, P5 ;  /* 0x000000010800780c */ /* 0x000fe40002f01670 */
[----:B------:R-:W-:Y:S02]  /*1ea0*/  LEA.HI R0, R0, R12, RZ, 0x3 ;  /* 0x0000000c00007211 */ /* 0x000fe400078f18ff */
[----:B------:R-:W-:-:S02]  /*1eb0*/  SHF.R.S32.HI R13, RZ, 0x7, R2 ;  /* 0x00000007ff0d7819 */ /* 0x000fc40000011402 */
[----:B------:R-:W-:Y:S02]  /*1ec0*/  LEA.HI R2, R3, R23, RZ, 0x2 ;  /* 0x0000001703027211 */ /* 0x000fe400078f10ff */
[----:B------:R-:W-:Y:S01]  /*1ed0*/  LOP3.LUT R0, R0, 0xfffffff8, RZ, 0xc0, !PT ;  /* 0xfffffff800007812 */ /* 0x000fe200078ec0ff */
[----:B------:R-:W-:Y:S01]  /*1ee0*/  IMAD.SHL.U32 R15, R13, 0x8, RZ ;  /* 0x000000080d0f7824 */ /* 0x000fe200078e00ff */
[----:B------:R-:W-:Y:S02]  /*1ef0*/  LOP3.LUT R2, R2, 0xfffffffc, RZ, 0xc0, !PT ;  /* 0xfffffffc02027812 */ /* 0x000fe400078ec0ff */
[----:B------:R-:W-:Y:S01]  /*1f00*/  LOP3.LUT R4, R4, 0x3ffffffc, RZ, 0xc0, !PT ;  /* 0x3ffffffc04047812 */ /* 0x000fe200078ec0ff */
[----:B------:R-:W-:Y:S01]  /*1f10*/  IMAD.IADD R12, R12, 0x1, -R0 ;  /* 0x000000010c0c7824 */ /* 0x000fe200078e0a00 */
[----:B------:R-:W-:Y:S01]  /*1f20*/  LOP3.LUT R15, R15, 0x8, RZ, 0xc0, !PT ;  /* 0x000000080f0f7812 */ /* 0x000fe200078ec0ff */
[----:B------:R-:W-:Y:S01]  /*1f30*/  IMAD.IADD R18, R23, 0x1, -R2 ;  /* 0x0000000117127824 */ /* 0x000fe200078e0a02 */
[----:B------:R3:W-:Y:S01]  /*1f40*/  LDGSTS.E.BYPASS.LTC128B.128 [R236+0x1f080], [R242.64+0x100], !P0 ;  /* 0x1f080100f2ec7fae */ /* 0x0007e2000c101d4e */
[----:B------:R-:W-:Y:S01]  /*1f50*/  IMAD.SHL.U32 R0, R12, 0x10, RZ ;  /* 0x000000100c007824 */ /* 0x000fe200078e00ff */
[----:B------:R-:W-:Y:S01]  /*1f60*/  IADD3 R6, P0, R242, UR11, RZ ;  /* 0x0000000bf2067c10 */ /* 0x000fe2000ff1e0ff */
[C---:B------:R-:W-:Y:S01]  /*1f70*/  IMAD.SHL.U32 R2, R18.reuse, 0x100, RZ ;  /* 0x0000010012027824 */ /* 0x040fe200078e00ff */
[----:B------:R-:W-:-:S02]  /*1f80*/  LEA.HI R3, R18, R18, RZ, 0x1 ;  /* 0x0000001212037211 */ /* 0x000fc400078f08ff */
[----:B------:R-:W-:Y:S02]  /*1f90*/  LOP3.LUT R0, R15, 0x70, R0, 0xf8, !PT ;  /* 0x000000700f007812 */ /* 0x000fe400078ef800 */
[----:B------:R-:W-:Y:S01]  /*1fa0*/  IADD3.X R7, R243, UR5, RZ, P0, !PT ;  /* 0x00000005f3077c10 */ /* 0x000fe200087fe4ff */
[----:B------:R-:W-:Y:S01]  /*1fb0*/  USHF.R.S32.HI UR5, URZ, 0x1f, UR6 ;  /* 0x0000001f3f057899 */ /* 0x000fe20008011406 */
[C---:B------:R-:W-:Y:S02]  /*1fc0*/  ISETP.LT.OR P0, PT, R8.reuse, 0x21, P4 ;  /* 0x000000210800780c */ /* 0x040fe40002701670 */
[----:B------:R-:W-:Y:S01]  /*1fd0*/  ISETP.LT.OR P5, PT, R8, 0x21, P5 ;  /* 0x000000210800780c */ /* 0x000fe20002fa1670 */
[----:B------:R-:W-:Y:S01]  /*1fe0*/  ULEA.HI UR5, UR5, UR6, URZ, 0x6 ;  /* 0x0000000605057291 */ /* 0x000fe2000f8f303f */
[----:B------:R-:W-:Y:S02]  /*1ff0*/  LEA.HI R8, R19, R20, RZ, 0x1 ;  /* 0x0000001413087211 */ /* 0x000fe400078f08ff */
[----:B------:R-:W-:Y:S01]  /*2000*/  LOP3.LUT R2, R0, 0x100, R2, 0xf8, !PT ;  /* 0x0000010000027812 */ /* 0x000fe200078ef802 */
[----:B------:R-:W-:Y:S01]  /*2010*/  IMAD.SHL.U32 R0, R3, 0x100, RZ ;  /* 0x0000010003007824 */ /* 0x000fe200078e00ff */
[----:B------:R-:W-:Y:S01]  /*2020*/  ISETP.NE.AND P4, PT, R9, RZ, PT ;  /* 0x000000ff0900720c */ /* 0x000fe20003f85270 */
[----:B------:R-:W-:Y:S01]  /*2030*/  IMAD.IADD R9, R86, 0x1, -R4 ;  /* 0x0000000156097824 */ /* 0x000fe200078e0a04 */
[----:B------:R-:W-:Y:S01]  /*2040*/  LOP3.LUT R4, R8, 0xfffffffe, RZ, 0xc0, !PT ;  /* 0xfffffffe08047812 */ /* 0x000fe200078ec0ff */
[----:B------:R-:W-:Y:S01]  /*2050*/  IMAD.IADD R3, R11, 0x1, R5 ;  /* 0x000000010b037824 */ /* 0x000fe200078e0205 */
        /* <DEDUP_REMOVED lines=8> */
[----:B------:R-:W-:Y:S01]  /*20e0*/  LOP3.LUT P6, RZ, R12, 0x1, RZ, 0xc0, !PT ;  /* 0x000000010cff7812 */ /* 0x000fe200078cc0ff */
[----:B------:R-:W-:Y:S01]  /*20f0*/  IMAD.MOV.U32 R2, RZ, RZ, R10 ;  /* 0x000000ffff027224 */ /* 0x000fe200078e000a */
[----:B------:R-:W-:Y:S01]  /*2100*/  USHF.R.S32.HI UR8, URZ, 0x6, UR5 ;  /* 0x000000063f087899 */ /* 0x000fe20008011405 */
[----:B------:R-:W-:Y:S01]  /*2110*/  IMAD.IADD R4, R5, 0x1, R4 ;  /* 0x0000000105047824 */ /* 0x000fe200078e0204 */
[----:B------:R-:W-:Y:S01]  /*2120*/  LOP3.LUT R5, R19, 0xfffffff0, RZ, 0xc0, !PT ;  /* 0xfffffff013057812 */ /* 0x000fe200078ec0ff */
[----:B------:R2:W-:Y:S01]  /*2130*/  LDGSTS.E.BYPASS.LTC128B.128 [R236+0x20080], [R16.64], !P5 ;  /* 0x2008000010ec7fae */ /* 0x0005e2000e901d4e */
[----:B------:R-:W-:Y:S01]  /*2140*/  IMAD.SHL.U32 R8, R23, 0x100, RZ ;  /* 0x0000010017087824 */ /* 0x000fe200078e00ff */
[----:B------:R-:W-:Y:S01]  /*2150*/  ISETP.GE.AND P5, PT, R32, c[0x0][0x1fc], PT ;  /* 0x00007f0020007a0c */ /* 0x000fe20003fa6270 */
[----:B------:R-:W-:Y:S01]  /*2160*/  IMAD.SHL.U32 R234, R4, 0x2, RZ ;  /* 0x0000000204ea7824 */ /* 0x000fe200078e00ff */
[----:B------:R-:W-:Y:S01]  /*2170*/  UMOV UR5, URZ ;  /* 0x0000003f00057c82 */ /* 0x000fe20008000000 */
[----:B------:R-:W-:Y:S01]  /*2180*/  IMAD.IADD R4, R86, 0x1, -R5 ;  /* 0x0000000156047824 */ /* 0x000fe200078e0a05 */
[----:B------:R-:W-:Y:S01]  /*2190*/  SEL R14, RZ, 0xffffffff, P5 ;  /* 0xffffffffff0e7807 */ /* 0x000fe20002800000 */
[----:B------:R-:W-:Y:S01]  /*21a0*/  IMAD.WIDE.U32 R244, R30, c[0x0][0x240], R2 ;  /* 0x000090001ef47a25 */ /* 0x000fe200078e0002 */
[----:B------:R-:W-:-:S02]  /*21b0*/  IADD3 R5, R234, 0x21480, RZ ;  /* 0x00021480ea057810 */ /* 0x000fc40007ffe0ff */
[----:B------:R-:W-:Y:S01]  /*21c0*/  IADD3 R235, R234, 0x215a0, RZ ;  /* 0x000215a0eaeb7810 */ /* 0x000fe20007ffe0ff */
[----:B------:R-:W-:Y:S01]  /*21d0*/  IMAD.SHL.U32 R3, R27, 0x40, RZ ;  /* 0x000000401b037824 */ /* 0x000fe200078e00ff */
[----:B------:R-:W-:Y:S01]  /*21e0*/  @P6 IADD3 R235, R5, 0xe0, RZ ;  /* 0x000000e005eb6810 */ /* 0x000fe20007ffe0ff */
[----:B------:R-:W-:Y:S01]  /*21f0*/  IMAD.SHL.U32 R220, R4, 0x2, RZ ;  /* 0x0000000204dc7824 */ /* 0x000fe200078e00ff */
[----:B------:R-:W-:Y:S01]  /*2200*/  LOP3.LUT R2, R21, 0xffffffe0, RZ, 0xc0, !PT ;  /* 0xffffffe015027812 */ /* 0x000fe200078ec0ff */
[----:B------:R-:W-:Y:S01]  /*2210*/  IMAD.SHL.U32 R11, R22, 0x8, RZ ;  /* 0x00000008160b7824 */ /* 0x000fe200078e00ff */
[----:B------:R-:W-:Y:S02]  /*2220*/  LOP3.LUT P5, RZ, R27, 0x2, RZ, 0xc0, !PT ;  /* 0x000000021bff7812 */ /* 0x000fe400078ac0ff */
[----:B------:R-:W-:Y:S01]  /*2230*/  LOP3.LUT R3, R3, 0x1c0, RZ, 0xc0, !PT ;  /* 0x000001c003037812 */ /* 0x000fe200078ec0ff */
[----:B------:R-:W-:Y:S01]  /*2240*/  IMAD.IADD R2, R86, 0x1, -R2 ;  /* 0x0000000156027824 */ /* 0x000fe200078e0a02 */
[----:B------:R-:W-:Y:S01]  /*2250*/  SEL R217, R230, 0xfffffff0, !P5 ;  /* 0xfffffff0e6d97807 */ /* 0x000fe20006800000 */
[----:B-1----:R-:W-:Y:S01]  /*2260*/  IMAD.SHL.U32 R6, R4, 0x10, RZ ;  /* 0x0000001004067824 */ /* 0x002fe200078e00ff */
[----:B------:R-:W-:-:S02]  /*2270*/  LEA.HI R7, R13, R13, RZ, 0x1 ;  /* 0x0000000d0d077211 */ /* 0x000fc400078f08ff */
[----:B------:R-:W-:Y:S02]  /*2280*/  LOP3.LUT R216, R3, 0x8, R33, 0xf8, !PT ;  /* 0x0000000803d87812 */ /* 0x000fe400078ef821 */
[----:B------:R-:W-:Y:S01]  /*2290*/  LOP3.LUT R5, R6, 0xf0, RZ, 0xc0, !PT ;  /* 0x000000f006057812 */ /* 0x000fe200078ec0ff */
[----:B------:R-:W-:Y:S01]  /*22a0*/  IMAD R6, R24, c[0x0][0x240], RZ ;  /* 0x0000900018067a24 */ /* 0x000fe200078e02ff */
[----:B--2---:R-:W-:Y:S01]  /*22b0*/  SEL R16, RZ, 0x1, P0 ;  /* 0x00000001ff107807 */ /* 0x004fe20000000000 */
[----:B------:R-:W-:Y:S01]  /*22c0*/  CS2R R24, SRZ ;  /* 0x0000000000187805 */ /* 0x000fe2000001ff00 */
[----:B------:R-:W-:Y:S01]  /*22d0*/  ISETP.GE.AND P0, PT, R86, 0x10, PT ;  /* 0x000000105600780c */ /* 0x000fe20003f06270 */
[----:B------:R-:W-:Y:S01]  /*22e0*/  IMAD R17, R30, c[0x0][0x244], R6 ;  /* 0x000091001e117a24 */ /* 0x000fe200078e0206 */
[C---:B------:R-:W-:Y:S02]  /*22f0*/  LOP3.LUT R15, R5.reuse, R15, RZ, 0xfc, !PT ;  /* 0x0000000f050f7212 */ /* 0x040fe400078efcff */
[----:B------:R-:W-:Y:S01]  /*2300*/  LOP3.LUT R12, R5, 0x100, R8, 0xf8, !PT ;  /* 0x00000100050c7812 */ /* 0x000fe200078ef808 */
[----:B------:R-:W-:Y:S01]  /*2310*/  IMAD.SHL.U32 R8, R0, 0x20, RZ ;  /* 0x0000002000087824 */ /* 0x000fe200078e00ff */
[----:B------:R-:W-:Y:S01]  /*2320*/  LOP3.LUT R7, R7, 0xfffffffe, RZ, 0xc0, !PT ;  /* 0xfffffffe07077812 */ /* 0x000fe200078ec0ff */
[----:B------:R-:W-:Y:S01]  /*2330*/  IMAD.IADD R251, R245, 0x1, R17 ;  /* 0x00000001f5fb7824 */ /* 0x000fe200078e0211 */
[----:B------:R-:W-:-:S02]  /*2340*/  SHF.R.S32.HI R6, RZ, 0x1f, R2 ;  /* 0x0000001fff067819 */ /* 0x000fc40000011402 */
[----:B------:R-:W-:Y:S01]  /*2350*/  SHF.R.U32.HI R10, RZ, 0x3, R3 ;  /* 0x00000003ff0a7819 */ /* 0x000fe20000011603 */
[----:B------:R-:W-:Y:S01]  /*2360*/  IMAD.IADD R7, R13, 0x1, -R7 ;  /* 0x000000010d077824 */ /* 0x000fe200078e0a07 */
[----:B------:R-:W-:Y:S01]  /*2370*/  LOP3.LUT P5, RZ, R4, 0x2, RZ, 0xc0, !PT ;  /* 0x0000000204ff7812 */ /* 0x000fe200078ac0ff */
[----:B------:R-:W-:Y:S01]  /*2380*/  @!P0 IMAD.SHL.U32 R5, R86, 0x10, RZ ;  /* 0x0000001056058824 */ /* 0x000fe200078e00ff */
[----:B------:R-:W-:Y:S01]  /*2390*/  ISETP.GE.AND P6, PT, R31, c[0x0][0x1fc], PT ;  /* 0x00007f001f007a0c */ /* 0x000fe20003fc6270 */
[----:B------:R-:W-:Y:S01]  /*23a0*/  IMAD R233, R7, -0x8, R233 ;  /* 0xfffffff807e97824 */ /* 0x000fe200078e02e9 */
[----:B------:R-:W-:Y:S01]  /*23b0*/  LOP3.LUT R216, R216, R10, RZ, 0x3c, !PT ;  /* 0x0000000ad8d87212 */ /* 0x000fe200078e3cff */
[----:B------:R-:W-:Y:S01]  /*23c0*/  CS2R R30, SRZ ;  /* 0x00000000001e7805 */ /* 0x000fe2000001ff00 */
[----:B------:R1:W-:Y:S01]  /*23d0*/  @!P0 LDGSTS.E.BYPASS.LTC128B.128 [R5+0x21280], [R246.64] ;  /* 0x21280000f6058fae */ /* 0x0003e2000b901d4e */
[----:B------:R-:W-:Y:S02]  /*23e0*/  LOP3.LUT P0, RZ, R27, 0x4, RZ, 0xc0, !PT ;  /* 0x000000041bff7812 */ /* 0x000fe4000780c0ff */
[----:B------:R-:W-:Y:S01]  /*23f0*/  IMAD R216, R13, 0x200, R216 ;  /* 0x000002000dd87824 */ /* 0x000fe200078e02d8 */
[----:B------:R-:W0:Y:S01]  /*2400*/  LDGDEPBAR ;  /* 0x00000000000079af */ /* 0x000e220000000000 */
[----:B------:R-:W-:Y:S01]  /*2410*/  SHF.R.U32.HI R223, RZ, 0x3, R12 ;  /* 0x00000003ffdf7819 */ /* 0x000fe2000001160c */
[----:B------:R-:W-:Y:S01]  /*2420*/  CS2R R26, SRZ ;  /* 0x00000000001a7805 */ /* 0x000fe2000001ff00 */
[----:B------:R-:W-:Y:S01]  /*2430*/  LOP3.LUT R220, R15, 0x18, R220, 0x78, !PT ;  /* 0x000000180fdc7812 */ /* 0x000fe200078e78dc */
[----:B------:R-:W0:Y:S01]  /*2440*/  LDGDEPBAR ;  /* 0x00000000000079af */ /* 0x000e220000000000 */
[----:B------:R-:W-:Y:S01]  /*2450*/  LOP3.LUT R223, R223, 0x38, RZ, 0xc0, !PT ;  /* 0x00000038dfdf7812 */ /* 0x000fe200078ec0ff */
[----:B------:R-:W-:Y:S01]  /*2460*/  IMAD.SHL.U32 R216, R216, 0x2, RZ ;  /* 0x00000002d8d87824 */ /* 0x000fe200078e00ff */
[----:B------:R-:W-:Y:S01]  /*2470*/  SEL R221, R221, 0xe0, !P5 ;  /* 0x000000e0dddd7807 */ /* 0x000fe20006800000 */
[----:B------:R-:W-:-:S02]  /*2480*/  IMAD.SHL.U32 R220, R220, 0x2, RZ ;  /* 0x00000002dcdc7824 */ /* 0x000fc400078e00ff */
[----:B------:R-:W-:Y:S02]  /*2490*/  IMAD R217, R217, 0x2, R216 ;  /* 0x00000002d9d97824 */ /* 0x000fe400078e02d8 */
[----:B------:R-:W-:Y:S01]  /*24a0*/  IMAD R221, R221, 0x2, R220 ;  /* 0x00000002dddd7824 */ /* 0x000fe200078e02dc */
[----:B-1----:R-:W-:-:S04]  /*24b0*/  SHF.R.S32.HI R5, RZ, 0x1f, R4 ;  /* 0x0000001fff057819 */ /* 0x002fc80000011404 */
[----:B------:R-:W-:Y:S02]  /*24c0*/  LEA.HI R222, R5, R4, RZ, 0x3 ;  /* 0x0000000405de7211 */ /* 0x000fe400078f18ff */
[----:B------:R-:W-:Y:S01]  /*24d0*/  LEA.HI R5, R6, R2, RZ, 0x2 ;  /* 0x0000000206057211 */ /* 0x000fe200078f10ff */
[----:B------:R-:W-:Y:S01]  /*24e0*/  IMAD.SHL.U32 R6, R18, 0x10, RZ ;  /* 0x0000001012067824 */ /* 0x000fe200078e00ff */
[C---:B------:R-:W-:Y:S01]  /*24f0*/  LOP3.LUT R7, R222.reuse, 0xfffffff8, RZ, 0xc0, !PT ;  /* 0xfffffff8de077812 */ /* 0x040fe200078ec0ff */
[----:B------:R-:W-:-:S03]  /*2500*/  IMAD.SHL.U32 R222, R222, 0x40, RZ ;  /* 0x00000040dede7824 */ /* 0x000fc600078e00ff */
[----:B------:R-:W-:Y:S01]  /*2510*/  LOP3.LUT R9, R3, 0x30, R6, 0xf8, !PT ;  /* 0x0000003003097812 */ /* 0x000fe200078ef806 */
[----:B------:R-:W-:Y:S01]  /*2520*/  IMAD.IADD R3, R4, 0x1, -R7 ;  /* 0x0000000104037824 */ /* 0x000fe200078e0a07 */
[----:B------:R-:W-:Y:S01]  /*2530*/  LOP3.LUT R4, R8, 0x20, RZ, 0xc0, !PT ;  /* 0x0000002008047812 */ /* 0x000fe200078ec0ff */
[----:B------:R-:W-:Y:S01]  /*2540*/  IMAD.MOV.U32 R8, RZ, RZ, 0x20 ;  /* 0x00000020ff087424 */ /* 0x000fe200078e00ff */
[C---:B------:R-:W-:Y:S02]  /*2550*/  LEA.HI.SX32 R238, R5.reuse, R6, 0x1e ;  /* 0x0000000605ee7211 */ /* 0x040fe400078ff2ff */
[----:B------:R-:W-:Y:S02]  /*2560*/  LOP3.LUT R5, R5, 0xfffffffc, RZ, 0xc0, !PT ;  /* 0xfffffffc05057812 */ /* 0x000fe400078ec0ff */
[----:B------:R-:W-:Y:S01]  /*2570*/  LOP3.LUT R11, R4, 0x18, R11, 0xf8, !PT ;  /* 0x00000018040b7812 */ /* 0x000fe200078ef80b */
[----:B------:R-:W-:Y:S01]  /*2580*/  IMAD.SHL.U32 R4, R14, 0x2, RZ ;  /* 0x000000020e047824 */ /* 0x000fe200078e00ff */
[----:B------:R-:W-:Y:S01]  /*2590*/  SEL R218, R8, 0xffffffe0, !P0 ;  /* 0xffffffe008da7807 */ /* 0x000fe20004000000 */
[----:B------:R-:W-:Y:S01]  /*25a0*/  IMAD.IADD R5, R2, 0x1, -R5 ;  /* 0x0000000102057824 */ /* 0x000fe200078e0a05 */
[----:B------:R-:W-:Y:S01]  /*25b0*/  SEL R7, RZ, 0x4, P6 ;  /* 0x00000004ff077807 */ /* 0x000fe20003000000 */
[----:B------:R-:W-:Y:S01]  /*25c0*/  IMAD.SHL.U32 R2, R0, 0x8, RZ ;  /* 0x0000000800027824 */ /* 0x000fe200078e00ff */
[----:B------:R-:W-:Y:S01]  /*25d0*/  LOP3.LUT P6, RZ, R3, 0x4, RZ, 0xc0, !PT ;  /* 0x0000000403ff7812 */ /* 0x000fe200078cc0ff */
[----:B------:R-:W-:Y:S01]  /*25e0*/  IMAD R233, R5, -0x2, R233 ;  /* 0xfffffffe05e97824 */ /* 0x000fe200078e02e9 */
[C---:B------:R-:W-:Y:S01]  /*25f0*/  LOP3.LUT P0, RZ, R3.reuse, 0x2, RZ, 0xc0, !PT ;  /* 0x0000000203ff7812 */ /* 0x040fe2000780c0ff */
[----:B------:R-:W-:Y:S01]  /*2600*/  IMAD.SHL.U32 R3, R3, 0x40, RZ ;  /* 0x0000004003037824 */ /* 0x000fe200078e00ff */
[----:B------:R-:W-:Y:S01]  /*2610*/  LOP3.LUT R6, R9, 0x8, R33, 0xf8, !PT ;  /* 0x0000000809067812 */ /* 0x000fe200078ef821 */
[----:B------:R-:W-:Y:S01]  /*2620*/  IMAD R219, R218, 0x2, R216 ;  /* 0x00000002dadb7824 */ /* 0x000fe200078e02d8 */
[----:B------:R-:W-:Y:S01]  /*2630*/  LOP3.LUT R4, R4, 0x2, R16, 0xe2, !PT ;  /* 0x0000000204047812 */ /* 0x000fe200078ee210 */
[----:B------:R-:W-:Y:S01]  /*2640*/  CS2R R32, SRZ ;  /* 0x0000000000207805 */ /* 0x000fe2000001ff00 */
[----:B------:R-:W-:Y:S01]  /*2650*/  LOP3.LUT R3, R3, 0x1c0, RZ, 0xc0, !PT ;  /* 0x000001c003037812 */ /* 0x000fe200078ec0ff */
[----:B------:R-:W-:Y:S01]  /*2660*/  IMAD R218, R218, 0x2, R217 ;  /* 0x00000002dada7824 */ /* 0x000fe200078e02d9 */
[----:B------:R-:W-:-:S02]  /*2670*/  LOP3.LUT R5, R2, 0x8, RZ, 0xc0, !PT ;  /* 0x0000000802057812 */ /* 0x000fc400078ec0ff */
[----:B------:R-:W-:Y:S02]  /*2680*/  LOP3.LUT R2, R6, R10, RZ, 0x3c, !PT ;  /* 0x0000000a06027212 */ /* 0x000fe400078e3cff */
[----:B------:R-:W-:Y:S02]  /*2690*/  LOP3.LUT R237, R4, R7, RZ, 0xfc, !PT ;  /* 0x0000000704ed7212 */ /* 0x000fe400078efcff */
[----:B------:R-:W-:Y:S01]  /*26a0*/  LOP3.LUT R222, R222, 0xfffffe00, RZ, 0xc0, !PT ;  /* 0xfffffe00dede7812 */ /* 0x000fe200078ec0ff */
[----:B------:R-:W-:Y:S01]  /*26b0*/  IMAD R229, R0, 0x200, R2 ;  /* 0x0000020000e57824 */ /* 0x000fe200078e0202 */
[----:B------:R-:W-:Y:S02]  /*26c0*/  SHF.R.U32.HI R4, RZ, 0x3, R3 ;  /* 0x00000003ff047819 */ /* 0x000fe40000011603 */
[----:B------:R-:W-:Y:S01]  /*26d0*/  SEL R230, R230, 0xfffffff0, !P0 ;  /* 0xfffffff0e6e67807 */ /* 0x000fe20004000000 */
[----:B------:R-:W-:Y:S01]  /*26e0*/  IMAD R2, R18, 0x400, R222 ;  /* 0x0000040012027824 */ /* 0x000fe200078e02de */
[----:B------:R-:W-:-:S02]  /*26f0*/  LOP3.LUT R0, R4, R3, R5, 0x1e, !PT ;  /* 0x0000000304007212 */ /* 0x000fc400078e1e05 */
[----:B------:R-:W-:Y:S01]  /*2700*/  LOP3.LUT R3, R4, R11, R3, 0x1e, !PT ;  /* 0x0000000b04037212 */ /* 0x000fe200078e1e03 */
[----:B------:R-:W-:Y:S01]  /*2710*/  IMAD.SHL.U32 R231, R230, 0x2, RZ ;  /* 0x00000002e6e77824 */ /* 0x000fe200078e00ff */
[----:B------:R-:W-:Y:S01]  /*2720*/  LOP3.LUT R223, R223, R12, R5, 0x1e, !PT ;  /* 0x0000000cdfdf7212 */ /* 0x000fe200078e1e05 */
[----:B------:R-:W-:Y:S01]  /*2730*/  IMAD.IADD R227, R2, 0x1, R0 ;  /* 0x0000000102e37824 */ /* 0x000fe200078e0200 */
[----:B------:R-:W-:Y:S02]  /*2740*/  SEL R0, R8, 0xffffffe0, !P6 ;  /* 0xffffffe008007807 */ /* 0x000fe40007000000 */
[----:B------:R-:W-:Y:S01]  /*2750*/  LOP3.LUT R222, R3, R222, RZ, 0xfc, !PT ;  /* 0x000000de03de7212 */ /* 0x000fe200078efcff */
[----:B------:R-:W-:Y:S01]  /*2760*/  IMAD.SHL.U32 R225, R227, 0x2, RZ ;  /* 0x00000002e3e17824 */ /* 0x000fe200078e00ff */
[----:B------:R-:W-:Y:S01]  /*2770*/  LEA R223, R223, 0x23c80, 0x1 ;  /* 0x00023c80dfdf7811 */ /* 0x000fe200078e08ff */
[----:B------:R-:W-:Y:S01]  /*2780*/  IMAD.IADD R228, R227, 0x1, R0 ;  /* 0x00000001e3e47824 */ /* 0x000fe200078e0200 */
[----:B------:R-:W-:Y:S01]  /*2790*/  LEA R222, R222, 0x80, 0x1 ;  /* 0x00000080dede7811 */ /* 0x000fe200078e08ff */
[C---:B------:R-:W-:Y:S01]  /*27a0*/  IMAD.IADD R226, R225.reuse, 0x1, R231 ;  /* 0x00000001e1e27824 */ /* 0x040fe200078e02e7 */
[----:B------:R-:W-:Y:S01]  /*27b0*/  IADD3 R224, R225, 0x1b080, RZ ;  /* 0x0001b080e1e07810 */ /* 0x000fe20007ffe0ff */
[----:B------:R-:W-:-:S04]  /*27c0*/  IMAD.IADD R232, R227, 0x1, R230 ;  /* 0x00000001e3e87824 */ /* 0x000fc800078e02e6 */
[----:B---3--:R-:W-:Y:S02]  /*27d0*/  IMAD R224, R0, 0x2, R224 ;  /* 0x0000000200e07824 */ /* 0x008fe400078e02e0 */
.L_x_800:
        /* <DEDUP_REMOVED lines=211> */
[----:B--2-4-:R-:W2:Y:S01]  /*3510*/  S2R R177, SR_TID.X ;  /* 0x0000000000b17919 */ /* 0x014ea20000002100 */
[----:B------:R-:W-:Y:S01]  /*3520*/  USHF.R.S32.HI UR16, URZ, 0x1f, UR11 ;  /* 0x0000001f3f107899 */ /* 0x000fe2000801140b */
[----:B------:R-:W-:Y:S01]  /*3530*/  IMAD.U32 R14, RZ, RZ, UR10 ;  /* 0x0000000aff0e7e24 */ /* 0x000fe2000f8e00ff */
[----:B------:R-:W-:Y:S01]  /*3540*/  ULDC.64 UR6, c[0x0][0x178] ;  /* 0x00005e0000067ab9 */ /* 0x000fe20000000a00 */
[----:B------:R-:W-:Y:S01]  /*3550*/  IMAD.U32 R10, RZ, RZ, UR10 ;  /* 0x0000000aff0a7e24 */ /* 0x000fe2000f8e00ff */
        /* <DEDUP_REMOVED lines=10> */
[----:B------:R-:W-:Y:S01]  /*3600*/  IADD3 R14, P5, P0, R14, 0x80, R4 ;  /* 0x000000800e0e7810 */ /* 0x000fe200078be004 */
[----:B--2---:R-:W-:Y:S01]  /*3610*/  IMAD.SHL.U32 R177, R177, 0x4, RZ ;  /* 0x00000004b1b17824 */ /* 0x004fe200078e00ff */
[----:B------:R-:W-:Y:S01]  /*3620*/  LEA.HI.X R5, R5, R241, R0, 0x7, P6 ;  /* 0x000000f105057211 */ /* 0x000fe200030f3c00 */
[----:B------:R-:W-:Y:S01]  /*3630*/  IMAD.U32 R0, RZ, RZ, UR12 ;  /* 0x0000000cff007e24 */ /* 0x000fe2000f8e00ff */
[----:B------:R-:W-:Y:S02]  /*3640*/  ISETP.LT.OR P6, PT, R6, 0x1, !P4 ;  /* 0x000000010600780c */ /* 0x000fe400067c1670 */
[--C-:B------:R-:W-:Y:S01]  /*3650*/  IADD3.X R15, RZ, UR9, R5.reuse, P5, P0 ;  /* 0x00000009ff0f7c10 */ /* 0x100fe2000afe0405 */
[----:B------:R-:W-:Y:S01]  /*3660*/  IMAD R0, R0, 0x6000, R250 ;  /* 0x0000600000007824 */ /* 0x000fe200078e02fa */
[----:B------:R-:W-:Y:S04]  /*3670*/  IADD3 R10, P5, P0, R10, 0x100, R4 ;  /* 0x000001000a0a7810 */ /* 0x000fe800078be004 */
[----:B------:R-:W-:Y:S02]  /*3680*/  IADD3.X R11, RZ, UR9, R5, P5, P0 ;  /* 0x00000009ff0b7c10 */ /* 0x000fe4000afe0405 */
[C---:B------:R-:W-:Y:S02]  /*3690*/  ISETP.LT.OR P5, PT, R6.reuse, 0x1, !P3 ;  /* 0x000000010600780c */ /* 0x040fe40005fa1670 */
[----:B------:R-:W-:Y:S01]  /*36a0*/  ISETP.LT.OR P0, PT, R6, 0x1, !P2 ;  /* 0x000000010600780c */ /* 0x000fe20005701670 */
[----:B------:R-:W-:Y:S01]  /*36b0*/  @!PT LDS RZ, [RZ] ;  /* 0x00000000fffff984 */ /* 0x000fe20000000800 */
[----:B------:R-:W-:Y:S01]  /*36c0*/  @!PT LDS RZ, [RZ] ;  /* 0x00000000fffff984 */ /* 0x000fe20000000800 */
[----:B------:R-:W-:Y:S01]  /*36d0*/  @!PT LDS RZ, [RZ] ;  /* 0x00000000fffff984 */ /* 0x000fe20000000800 */
[----:B------:R2:W-:Y:S01]  /*36e0*/  LDGSTS.E.BYPASS.LTC128B.128 [R0], [R4.64], !P6 ;  /* 0x0000000004007fae */ /* 0x0005e2000f101d4e */
[----:B---3--:R-:W-:Y:S04]  /*36f0*/  IADD3 R18, P6, R4, UR10, RZ ;  /* 0x0000000a04127c10 */ /* 0x008fe8000ffde0ff */
[----:B------:R-:W-:Y:S02]  /*3700*/  IADD3.X R19, R5, UR9, RZ, P6, !PT ;  /* 0x0000000905137c10 */ /* 0x000fe4000b7fe4ff */
[C---:B------:R-:W-:Y:S03]  /*3710*/  ISETP.LT.OR P6, PT, R6.reuse, 0x21, !P2 ;  /* 0x000000210600780c */ /* 0x040fe600057c1670 */
[----:B------:R2:W-:Y:S01]  /*3720*/  LDGSTS.E.BYPASS.LTC128B.128 [R0+0x2000], [R4.64+0x80], !P5 ;  /* 0x0200008004007fae */ /* 0x0005e2000e901d4e */
[C---:B------:R-:W-:Y:S03]  /*3730*/  ISETP.LT.OR P5, PT, R6.reuse, 0x21, !P4 ;  /* 0x000000210600780c */ /* 0x040fe600067a1670 */
[----:B------:R2:W-:Y:S01]  /*3740*/  LDGSTS.E.BYPASS.LTC128B.128 [R0+0x4000], [R4.64+0x100], !P0 ;  /* 0x0400010004007fae */ /* 0x0005e2000c101d4e */
[----:B------:R-:W-:Y:S09]  /*3750*/  ISETP.LT.OR P0, PT, R6, 0x21, !P3 ;  /* 0x000000210600780c */ /* 0x000ff20005f01670 */
[----:B------:R3:W-:Y:S04]  /*3760*/  LDGSTS.E.BYPASS.LTC128B.128 [R0+0x1000], [R18.64], !P5 ;  /* 0x0100000012007fae */ /* 0x0007e8000e901d4e */
[----:B------:R3:W-:Y:S04]  /*3770*/  LDGSTS.E.BYPASS.LTC128B.128 [R0+0x3000], [R14.64], !P0 ;  /* 0x030000000e007fae */ /* 0x0007e8000c101d4e */
[----:B------:R3:W-:Y:S01]  /*3780*/  LDGSTS.E.BYPASS.LTC128B.128 [R0+0x5000], [R10.64], !P6 ;  /* 0x050000000a007fae */ /* 0x0007e2000f101d4e */
[----:B--2---:R-:W-:Y:S02]  /*3790*/  IMAD.U32 R5, RZ, RZ, UR5 ;  /* 0x00000005ff057e24 */ /* 0x004fe4000f8e00ff */
[----:B------:R-:W-:Y:S03]  /*37a0*/  IMAD.U32 R4, RZ, RZ, UR12 ;  /* 0x0000000cff047e24 */ /* 0x000fe6000f8e00ff */
[----:B------:R-:W-:Y:S01]  /*37b0*/  @!P1 LEA R5, R5, 0x40, 0x6 ;  /* 0x0000004005059811 */ /* 0x000fe200078e30ff */
[----:B------:R-:W-:Y:S04]  /*37c0*/  @!P1 IMAD R4, R4, 0x40, R177 ;  /* 0x0000004004049824 */ /* 0x000fe800078e02b1 */
[----:B------:R-:W-:Y:S02]  /*37d0*/  @!P1 IMAD.SHL.U32 R6, R4, 0x4, RZ ;  /* 0x0000000404069824 */ /* 0x000fe400078e00ff */
[----:B------:R-:W-:Y:S05]  /*37e0*/  @!P1 IMAD.WIDE R4, R5, 0x4, R248 ;  /* 0x0000000405049825 */ /* 0x000fea00078e02f8 */
[----:B------:R3:W-:Y:S02]  /*37f0*/  @!P1 LDGSTS.E.BYPASS.LTC128B.128 [R6+0x21080], [R4.64] ;  /* 0x2108000004069fae */ /* 0x0007e4000b901d4e */
.L_x_798:
[C---:B-1234-:R-:W-:Y:S01]  /*3800*/  HMMA.16816.F32 R4, R84.reuse, R2, RZ ;  /* 0x000000025404723c */ /* 0x05efe200000018ff */
[----:B------:R-:W-:Y:S02]  /*3810*/  LDSM.16.M88.2 R2, [R219+0x7880] ;  /* 0x00788000db02783b */ /* 0x000fe40000000100 */
[----:B------:R-:W-:Y:S02]  /*3820*/  ISETP.GT.AND P0, PT, R233, 0x1, PT ;  /* 0x00000001e900780c */ /* 0x000fe40003f04270 */
        /* <DEDUP_REMOVED lines=8> */
[C---:B------:R-:W-:Y:S04]  /*38b0*/  ISETP.GT.AND P5, PT, R233.reuse, 0x10, PT ;  /* 0x00000010e900780c */ /* 0x040fe80003fa4270 */
[----:B------:R-:W-:Y:S03]  /*38c0*/  FSEL R178, R198, -INF , P5 ;  /* 0xff800000c6b27808 */ /* 0x000fe60002800000 */
[C---:B------:R-:W-:Y:S08]  /*38d0*/  HMMA.16816.F32 R16, R84.reuse, R16, RZ ;  /* 0x000000105410723c */ /* 0x040ff000000018ff */
        /* <DEDUP_REMOVED lines=87> */
[----:B------:R-:W-:Y:S01]  /*3e50*/  ISETP.GT.AND P0, PT, R233, 0x11, PT ;  /* 0x00000011e900780c */ /* 0x000fe20003f04270 */
[--C-:B------:R-:W-:Y:S02]  /*3e60*/  FFMA.FTZ R92, R86, c[0x0][0x29c], -R108.reuse ;  /* 0x0000a700565c7a23 */ /* 0x100fe4000001086c */
[----:B------:R-:W3:Y:S01]  /*3e70*/  LDSM.16.M88.2 R86, [R217+0xe080] ;  /* 0x00e08000d956783b */ /* 0x000ee20000000100 */
[----:B------:R-:W-:Y:S01]  /*3e80*/  FSEL R88, R190, -INF , P6 ;  /* 0xff800000be587808 */ /* 0x000fe20003000000 */
[C---:B-----5:R-:W-:Y:S01]  /*3e90*/  HMMA.16816.F32 R4, R104.reuse, R90, R4 ;  /* 0x0000005a6804723c */ /* 0x060fe20000001804 */
[----:B------:R4:W-:Y:S01]  /*3ea0*/  MUFU.EX2 R174, R92 ;  /* 0x0000005c00ae7308 */ /* 0x0009e20000000800 */
[----:B------:R-:W-:Y:S03]  /*3eb0*/  LDSM.16.M88.2 R90, [R219+0xc880] ;  /* 0x00c88000db5a783b */ /* 0x000fe60000000100 */
[----:B------:R-:W-:Y:S02]  /*3ec0*/  FSEL R177, R197, -INF , P0 ;  /* 0xff800000c5b17808 */ /* 0x000fe40000000000 */
[C---:B------:R-:W-:Y:S01]  /*3ed0*/  ISETP.GT.AND P6, PT, R233.reuse, 0x20, PT ;  /* 0x00000020e900780c */ /* 0x040fe20003fc4270 */
        /* <DEDUP_REMOVED lines=10> */
[----:B------:R-:W-:Y:S01]  /*3f80*/  FSEL R100, R187, -INF , P6 ;  /* 0xff800000bb647808 */ /* 0x000fe20003000000 */
[C---:B---3--:R-:W-:Y:S03]  /*3f90*/  HMMA.16816.F32 R16, R104.reuse, R86, R16 ;  /* 0x000000566810723c */ /* 0x048fe60000001810 */
[----:B--2---:R-:W-:Y:S02]  /*3fa0*/  FSEL R92, R189, -INF , P5 ;  /* 0xff800000bd5c7808 */ /* 0x004fe40002800000 */
[----:B------:R-:W-:Y:S03]  /*3fb0*/  ISETP.GT.AND P5, PT, R233, 0x21, PT ;  /* 0x00000021e900780c */ /* 0x000fe60003fa4270 */
[--C-:B------:R-:W-:Y:S01]  /*3fc0*/  FFMA.FTZ R96, R92, c[0x0][0x29c], -R108.reuse ;  /* 0x0000a7005c607a23 */ /* 0x100fe2000001086c */
[----:B------:R-:W-:Y:S01]  /*3fd0*/  FSEL R86, R183, -INF , P5 ;  /* 0xff800000b7567808 */ /* 0x000fe20002800000 */
[----:B------:R-:W2:Y:S02]  /*3fe0*/  LDSM.16.M88.4 R92, [R224+0x4000] ;  /* 0x00400000e05c783b */ /* 0x000ea40000000200 */
[----:B------:R-:W-:Y:S01]  /*3ff0*/  FSEL R175, R195, -INF , P5 ;  /* 0xff800000c3af7808 */ /* 0x000fe20002800000 */
[----:B------:R3:W-:Y:S01]  /*4000*/  MUFU.EX2 R172, R96 ;  /* 0x0000006000ac7308 */ /* 0x0007e20000000800 */
[C---:B------:R-:W-:Y:S01]  /*4010*/  ISETP.GT.AND P5, PT, R233.reuse, 0x40, PT ;  /* 0x00000040e900780c */ /* 0x040fe20003fa4270 */
        /* <DEDUP_REMOVED lines=21> */
[----:B---3--:R-:W-:Y:S02]  /*4170*/  FSEL R96, R188, -INF , P0 ;  /* 0xff800000bc607808 */ /* 0x008fe40000000000 */
[----:B------:R-:W-:Y:S03]  /*4180*/  ISETP.GT.AND P0, PT, R233, 0x41, PT ;  /* 0x00000041e900780c */ /* 0x000fe60003f04270 */
        /* <DEDUP_REMOVED lines=277> */
[----:B------:R-:W-:Y:S01]  /*52e0*/  UIMAD UR16, UR11, UR7, UR16 ;  /* 0x000000070b1072a4 */ /* 0x000fe2000f8e0210 */
[----:B------:R-:W1:Y:S01]  /*52f0*/  S2R R201, SR_TID.X ;  /* 0x0000000000c97919 */ /* 0x000e620000002100 */
        /* <DEDUP_REMOVED lines=9> */
[C-C-:B------:R-:W-:Y:S04]  /*5390*/  IADD3 R6, P5, P0, R8.reuse, 0x80, R2.reuse ;  /* 0x0000008008067810 */ /* 0x140fe800078be002 */
[--C-:B------:R-:W-:Y:S02]  /*53a0*/  IADD3.X R7, R9, RZ, R3.reuse, P5, P0 ;  /* 0x000000ff09077210 */ /* 0x100fe40002fe0403 */
[----:B------:R-:W-:Y:S02]  /*53b0*/  IADD3 R4, P5, P0, R8, 0x100, R2 ;  /* 0x0000010008047810 */ /* 0x000fe400078be002 */
[----:B------:R-:W-:Y:S02]  /*53c0*/  IADD3 R0, -R239, UR13, -R0 ;  /* 0x0000000def007c10 */ /* 0x000fe4000fffe900 */
[C-C-:B------:R-:W-:Y:S02]  /*53d0*/  IADD3.X R5, R9.reuse, RZ, R3.reuse, P5, P0 ;  /* 0x000000ff09057210 */ /* 0x140fe40002fe0403 */
[----:B------:R-:W-:Y:S02]  /*53e0*/  ISETP.LT.OR P0, PT, R0, 0x1, !P6 ;  /* 0x000000010000780c */ /* 0x000fe40007701670 */
[----:B------:R-:W-:Y:S02]  /*53f0*/  IADD3 R8, P5, R8, R2, RZ ;  /* 0x0000000208087210 */ /* 0x000fe40007fbe0ff */
[C---:B------:R-:W-:Y:S03]  /*5400*/  ISETP.LT.OR P6, PT, R0.reuse, 0x21, !P6 ;  /* 0x000000210000780c */ /* 0x040fe600077c1670 */
[----:B------:R-:W-:Y:S01]  /*5410*/  IMAD.X R9, R9, 0x1, R3, P5 ;  /* 0x0000000109097824 */ /* 0x000fe200028e0603 */
[C---:B------:R-:W-:Y:S05]  /*5420*/  LOP3.LUT P5, RZ, R237.reuse, 0x2, RZ, 0xc0, !PT ;  /* 0x00000002edff7812 */ /* 0x040fea00078ac0ff */
[----:B------:R-:W-:Y:S01]  /*5430*/  @!PT LDS RZ, [RZ] ;  /* 0x00000000fffff984 */ /* 0x000fe20000000800 */
[----:B------:R-:W-:Y:S01]  /*5440*/  @!PT LDS RZ, [RZ] ;  /* 0x00000000fffff984 */ /* 0x000fe20000000800 */
[----:B------:R-:W-:Y:S01]  /*5450*/  @!PT LDS RZ, [RZ] ;  /* 0x00000000fffff984 */ /* 0x000fe20000000800 */
[----:B------:R2:W-:Y:S01]  /*5460*/  LDGSTS.E.BYPASS.LTC128B.128 [R236+0x1b080], [R2.64], !P0 ;  /* 0x1b08000002ec7fae */ /* 0x0005e2000c101d4e */
[C---:B------:R-:W-:Y:S02]  /*5470*/  ISETP.LT.OR P0, PT, R0.reuse, 0x1, !P5 ;  /* 0x000000010000780c */ /* 0x040fe40006f01670 */
[C---:B------:R-:W-:Y:S11]  /*5480*/  ISETP.LT.OR P5, PT, R0.reuse, 0x21, !P5 ;  /* 0x000000210000780c */ /* 0x040ff60006fa1670 */
[----:B------:R2:W-:Y:S01]  /*5490*/  LDGSTS.E.BYPASS.LTC128B.128 [R236+0x1d080], [R2.64+0x80], !P0 ;  /* 0x1d08008002ec7fae */ /* 0x0005e2000c101d4e */
[----:B------:R-:W-:Y:S04]  /*54a0*/  LOP3.LUT P0, RZ, R237, 0x4, RZ, 0xc0, !PT ;  /* 0x00000004edff7812 */ /* 0x000fe8000780c0ff */
[C---:B------:R-:W-:Y:S02]  /*54b0*/  ISETP.LT.OR P2, PT, R0.reuse, 0x1, !P0 ;  /* 0x000000010000780c */ /* 0x040fe40004741670 */
[----:B------:R-:W-:Y:S01]  /*54c0*/  ISETP.LT.OR P0, PT, R0, 0x21, !P0 ;  /* 0x000000210000780c */ /* 0x000fe20004701670 */
[----:B-1----:R-:W-:Y:S10]  /*54d0*/  @!P1 IMAD.SHL.U32 R0, R201, 0x10, RZ ;  /* 0x00000010c9009824 */ /* 0x002ff400078e00ff */
[----:B------:R2:W-:Y:S01]  /*54e0*/  LDGSTS.E.BYPASS.LTC128B.128 [R236+0x1f080], [R2.64+0x100], !P2 ;  /* 0x1f08010002ec7fae */ /* 0x0005e2000d101d4e */
[----:B------:R-:W-:Y:S03]  /*54f0*/  ISETP.NE.AND P2, PT, R10, RZ, PT ;  /* 0x000000ff0a00720c */ /* 0x000fe60003f45270 */
[----:B------:R1:W-:Y:S04]  /*5500*/  LDGSTS.E.BYPASS.LTC128B.128 [R236+0x1c080], [R8.64], !P6 ;  /* 0x1c08000008ec7fae */ /* 0x0003e8000f101d4e */
[----:B------:R1:W-:Y:S04]  /*5510*/  LDGSTS.E.BYPASS.LTC128B.128 [R236+0x1e080], [R6.64], !P5 ;  /* 0x1e08000006ec7fae */ /* 0x0003e8000e901d4e */
[----:B------:R1:W-:Y:S01]  /*5520*/  LDGSTS.E.BYPASS.LTC128B.128 [R236+0x20080], [R4.64], !P0 ;  /* 0x2008000004ec7fae */ /* 0x0003e2000c101d4e */
[----:B--2---:R-:W-:Y:S04]  /*5530*/  IMAD.U32 R2, RZ, RZ, UR6 ;  /* 0x00000006ff027e24 */ /* 0x004fe8000f8e00ff */
[----:B------:R-:W-:Y:S05]  /*5540*/  @!P1 IMAD.WIDE R2, R2, 0x4, R246 ;  /* 0x0000000402029825 */ /* 0x000fea00078e02f6 */
[----:B------:R1:W-:Y:S02]  /*5550*/  @!P1 LDGSTS.E.BYPASS.LTC128B.128 [R0+0x21280], [R2.64] ;  /* 0x2128000002009fae */ /* 0x0003e4000b901d4e */
.L_x_799:
[-C--:B-1234-:R-:W-:Y:S01]  /*5560*/  HMMA.16816.F32 R4, R108, R16.reuse, RZ ;  /* 0x000000106c04723c */ /* 0x09efe200000018ff */
[----:B------:R-:W-:Y:S01]  /*5570*/  LDSM.16.M88.4 R200, [R223+0x1000] ;  /* 0x00100000dfc8783b */ /* 0x000fe20000000200 */
[----:B------:R-:W-:Y:S02]  /*5580*/  UIMAD UR5, UR5, 0x3000, URZ ;  /* 0x00003000050578a4 */ /* 0x000fe4000f8e023f */
[----:B------:R-:W-:Y:S01]  /*5590*/  UISETP.GE.AND UP0, UPT, UR11, UR8, UPT ;  /* 0x000000080b00728c */ /* 0x000fe2000bf06270 */
[----:B------:R-:W1:Y:S01]  /*55a0*/  LDSM.16.MT88.4 R204, [R222+0x1000] ;  /* 0x00100000decc783b */ /* 0x000e620000004200 */
[----:B------:R-:W-:Y:S02]  /*55b0*/  UISETP.GE.AND UP1, UPT, UR12, 0x1, UPT ;  /* 0x000000010c00788c */ /* 0x000fe4000bf26270 */
[C---:B------:R-:W-:Y:S01]  /*55c0*/  HMMA.16816.F32 R8, R172.reuse, R16, RZ ;  /* 0x00000010ac08723c */ /* 0x040fe200000018ff */
[----:B------:R-:W2:Y:S01]  /*55d0*/  LDSM.16.M88.4 R208, [R223+0x1400] ;  /* 0x00140000dfd0783b */ /* 0x000ea20000000200 */
[----:B------:R-:W-:Y:S02]  /*55e0*/  UIADD3 UR6, UR4, 0x1, URZ ;  /* 0x0000000104067890 */ /* 0x000fe4000fffe03f */
[----:B------:R-:W-:Y:S01]  /*55f0*/  IMAD.U32 R2, RZ, RZ, UR5 ;  /* 0x00000005ff027e24 */ /* 0x000fe2000f8e00ff */
[----:B------:R-:W-:Y:S01]  /*5600*/  LDSM.16.M88.4 R212, [R223+0x2400] ;  /* 0x00240000dfd4783b */ /* 0x000fe20000000200 */
[----:B------:R-:W-:Y:S01]  /*5610*/  IADD3 R0, P0, R244, UR5, RZ ;  /* 0x00000005f4007c10 */ /* 0x000fe2000ff1e0ff */
[----:B------:R-:W-:Y:S01]  /*5620*/  UIADD3 UR5, UR12, 0x1, URZ ;  /* 0x000000010c057890 */ /* 0x000fe2000fffe03f */
[-C--:B------:R-:W-:Y:S01]  /*5630*/  HMMA.16816.F32 R12, R172, R18.reuse, RZ ;  /* 0x00000012ac0c723c */ /* 0x080fe200000018ff */
[----:B------:R-:W0:Y:S01]  /*5640*/  LDGDEPBAR ;  /* 0x00000000000079af */ /* 0x000e220000000000 */
[----:B------:R-:W-:Y:S02]  /*5650*/  UISETP.GE.AND UP2, UPT, UR4, 0x1, UPT ;  /* 0x000000010400788c */ /* 0x000fe4000bf46270 */
[----:B------:R-:W-:Y:S01]  /*5660*/  LEA.HI.X.SX32 R2, R2, R251, 0x1, P0 ;  /* 0x000000fb02027211 */ /* 0x000fe200000f0eff */
[----:B------:R-:W-:Y:S03]  /*5670*/  USEL UR12, UR5, URZ, !UP1 ;  /* 0x0000003f050c7287 */ /* 0x000fe6000c800000 */
[C---:B------:R-:W-:Y:S01]  /*5680*/  HMMA.16816.F32 R16, R108.reuse, R18, RZ ;  /* 0x000000126c10723c */ /* 0x040fe200000018ff */
[----:B------:R-:W-:Y:S07]  /*5690*/  UMOV UR5, UR11 ;  /* 0x0000000b00057c82 */ /* 0x000fee0008000000 */
[-C--:B------:R-:W-:Y:S08]  /*56a0*/  HMMA.16816.F32 R20, R108, R96.reuse, RZ ;  /* 0x000000606c14723c */ /* 0x080ff000000018ff */
[C---:B------:R-:W-:Y:S08]  /*56b0*/  HMMA.16816.F32 R84, R172.reuse, R96, RZ ;  /* 0x00000060ac54723c */ /* 0x040ff000000018ff */
[-C--:B------:R-:W-:Y:S08]  /*56c0*/  HMMA.16816.F32 R88, R172, R98.reuse, RZ ;  /* 0x00000062ac58723c */ /* 0x080ff000000018ff */
[C---:B------:R-:W-:Y:S08]  /*56d0*/  HMMA.16816.F32 R92, R108.reuse, R98, RZ ;  /* 0x000000626c5c723c */ /* 0x040ff000000018ff */
[-C--:B------:R-:W-:Y:S08]  /*56e0*/  HMMA.16816.F32 R96, R108, R176.reuse, RZ ;  /* 0x000000b06c60723c */ /* 0x080ff000000018ff */
[C---:B------:R-:W-:Y:S08]  /*56f0*/  HMMA.16816.F32 R100, R172.reuse, R176, RZ ;  /* 0x000000b0ac64723c */ /* 0x040ff000000018ff */
[-C--:B------:R-:W-:Y:S01]  /*5700*/  HMMA.16816.F32 R104, R172, R178.reuse, RZ ;  /* 0x000000b2ac68723c */ /* 0x080fe200000018ff */
[----:B------:R-:W3:Y:S07]  /*5710*/  LDSM.16.MT88.4 R172, [R222+0x3800] ;  /* 0x00380000deac783b */ /* 0x000eee0000004200 */
[----:B------:R-:W-:Y:S01]  /*5720*/  HMMA.16816.F32 R108, R108, R178, RZ ;  /* 0x000000b26c6c723c */ /* 0x000fe200000018ff */
[----:B------:R-:W4:Y:S07]  /*5730*/  LDSM.16.MT88.4 R176, [R222+0x6000] ;  /* 0x00600000deb0783b */ /* 0x000f2e0000004200 */
        /* <DEDUP_REMOVED lines=27> */
[-C--:B----4-:R-:W-:Y:S08]  /*58f0*/  HMMA.16816.F32 R96, R200, R176.reuse, R96 ;  /* 0x000000b0c860723c */ /* 0x090ff00000001860 */
[C---:B------:R-:W-:Y:S08]  /*5900*/  HMMA.16816.F32 R100, R208.reuse, R176, R100 ;  /* 0x000000b0d064723c */ /* 0x040ff00000001864 */
[-C--:B------:R-:W-:Y:S01]  /*5910*/  HMMA.16816.F32 R104, R208, R178.reuse, R104 ;  /* 0x000000b2d068723c */ /* 0x080fe20000001868 */
[----:B------:R-:W2:Y:S07]  /*5920*/  LDSM.16.MT88.4 R208, [R222+0x4800] ;  /* 0x00480000ded0783b */ /* 0x000eae0000004200 */
[----:B------:R-:W-:Y:S01]  /*5930*/  HMMA.16816.F32 R108, R200, R178, R108 ;  /* 0x000000b2c86c723c */ /* 0x000fe2000000186c */
[----:B------:R-:W3:Y:S07]  /*5940*/  LDSM.16.MT88.4 R176, [R222+0x7000] ;  /* 0x00700000deb0783b */ /* 0x000eee0000004200 */
[-C--:B-----5:R-:W-:Y:S08]  /*5950*/  HMMA.16816.F32 R4, R180, R184.reuse, R4 ;  /* 0x000000b8b404723c */ /* 0x0a0ff00000001804 */
        /* <DEDUP_REMOVED lines=38> */
[-C--:B---3--:R-:W-:Y:S03]  /*5bc0*/  HMMA.16816.F32 R96, R196, R176.reuse, R96 ;  /* 0x000000b0c460723c */ /* 0x088fe60000001860 */
        /* <DEDUP_REMOVED lines=193> */
.L_x_797:
[----:B------:R-:W-:Y:S05]  /*67e0*/  @P1 EXIT ;  /* 0x000000000000194d */ /* 0x000fea0003800000 */
[----:B------:R-:W-:-:S04]  /*67f0*/  ISETP.NE.U32.AND P2, PT, RZ, c[0x0][0x360], PT ;  /* 0x0000d800ff007a0c */ /* 0x000fc80003f45070 */
[----:B------:R-:W-:-:S13]  /*6800*/  ISETP.NE.AND.EX P2, PT, RZ, c[0x0][0x364], PT, P2 ;  /* 0x0000d900ff007a0c */ /* 0x000fda0003f45320 */
[----:B-1----:R-:W-:-:S04]  /*6810*/  @P2 IMAD.MOV.U32 R2, RZ, RZ, 0x4 ;  /* 0x00000004ff022424 */ /* 0x002fc800078e00ff */
[----:B------:R-:W-:-:S05]  /*6820*/  @P2 IMAD.WIDE R2, R252, R2, c[0x0][0x360] ;  /* 0x0000d800fc022625 */ /* 0x000fca00078e0202 */
[----:B------:R1:W2:Y:S01]  /*6830*/  @P2 LDG.E R0, [R2.64] ;  /* 0x0000000e02002981 */ /* 0x0002a2000c1e1900 */
[----:B------:R-:W3:Y:S03]  /*6840*/  S2UR UR5, SR_CTAID.X ;  /* 0x00000000000579c3 */ /* 0x000ee60000002500 */
[----:B------:R-:W4:Y:S04]  /*6850*/  S2R R5, SR_TID.X ;  /* 0x0000000000057919 */ /* 0x000f280000002100 */
[----:B-1----:R-:W1:Y:S01]  /*6860*/  S2R R3, SR_CTAID.Y ;  /* 0x0000000000037919 */ /* 0x002e620000002600 */
[----:B------:R-:W-:Y:S01]  /*6870*/  MOV R2, 0x1 ;  /* 0x0000000100027802 */ /* 0x000fe20000000f00 */
[----:B---3--:R-:W-:Y:S01]  /*6880*/  UIMAD UR5, UR5, 0x3c00, URZ ;  /* 0x00003c00050578a4 */ /* 0x008fe2000f8e023f */
[----:B----4-:R-:W-:Y:S01]  /*6890*/  SHF.R.S32.HI R6, RZ, 0x1f, R5 ;  /* 0x0000001fff067819 */ /* 0x010fe20000011405 */
[----:B------:R-:W-:Y:S01]  /*68a0*/  BAR.SYNC.DEFER_BLOCKING 0x1, 0x100 ;  /* 0x0044000000007b1d */ /* 0x000fe20000010000 */
[----:B------:R-:W-:Y:S01]  /*68b0*/  ISETP.NE.AND P0, PT, R2, c[0x0][0x338], PT ;  /* 0x0000ce0002007a0c */ /* 0x000fe20003f05270 */
[----:B------:R-:W-:-:S12]  /*68c0*/  USHF.R.S32.HI UR4, URZ, 0x1f, UR5 ;  /* 0x0000001f3f047899 */ /* 0x000fd80008011405 */
[----:B-1----:R-:W-:-:S04]  /*68d0*/  @P0 IMAD.HI.U32 R4, R3, c[0x0][0x33c], RZ ;  /* 0x0000cf0003040a27 */ /* 0x002fc800078e00ff */
[----:B--2---:R-:W-:-:S04]  /*68e0*/  @P2 IMAD R0, R252, 0x50, R0 ;  /* 0x00000050fc002824 */ /* 0x004fc800078e0200 */
[----:B------:R-:W-:-:S05]  /*68f0*/  @P2 IMAD.HI R0, R0, 0x66666667, RZ ;  /* 0x6666666700002827 */ /* 0x000fca00078e02ff */
[----:B------:R-:W-:-:S04]  /*6900*/  @P2 SHF.R.U32.HI R2, RZ, 0x1f, R0 ;  /* 0x0000001fff022819 */ /* 0x000fc80000011600 */
[----:B------:R-:W-:Y:S01]  /*6910*/  @P2 LEA.HI.SX32 R2, R0, R2, 0x1b ;  /* 0x0000000200022211 */ /* 0x000fe200078fdaff */
[----:B------:R-:W-:Y:S01]  /*6920*/  IMAD.MOV.U32 R0, RZ, RZ, R3 ;  /* 0x000000ffff007224 */ /* 0x000fe200078e0003 */
[----:B------:R-:W-:-:S03]  /*6930*/  @P0 SHF.R.U32.HI R0, RZ, c[0x0][0x340], R4 ;  /* 0x0000d000ff000a19 */ /* 0x000fc60000011604 */
[----:B------:R-:W-:Y:S01]  /*6940*/  @P2 IMAD R2, R2, 0x3c00, RZ ;  /* 0x00003c0002022824 */ /* 0x000fe200078e02ff */
[----:B------:R-:W-:-:S04]  /*6950*/  SHF.R.S32.HI R4, RZ, 0x1f, R0 ;  /* 0x0000001fff047819 */ /* 0x000fc80000011400 */
[----:B------:R-:W-:Y:S02]  /*6960*/  @P2 SHF.R.S32.HI R3, RZ, 0x1f, R2 ;  /* 0x0000001fff032819 */ /* 0x000fe40000011402 */
[----:B------:R-:W-:-:S06]  /*6970*/  @!P2 CS2R R2, SRZ ;  /* 0x000000000002a805 */ /* 0x000fcc000001ff00 */
[----:B------:R-:W-:Y:S01]  /*6980*/  IADD3 R2, P1, P0, R2, UR5, R5 ;  /* 0x0000000502027c10 */ /* 0x000fe2000f83e005 */
[C---:B------:R-:W-:Y:S02]  /*6990*/  IMAD R5, R4.reuse, c[0x0][0x328], RZ ;  /* 0x0000ca0004057a24 */ /* 0x040fe400078e02ff */
[----:B------:R-:W-:Y:S01]  /*69a0*/  IMAD R4, R4, c[0x0][0x300], RZ ;  /* 0x0000c00004047a24 */ /* 0x000fe200078e02ff */
[----:B------:R-:W-:Y:S01]  /*69b0*/  IADD3.X R3, R3, UR4, R6, P1, P0 ;  /* 0x0000000403037c10 */ /* 0x000fe20008fe0406 */
[C---:B------:R-:W-:Y:S01]  /*69c0*/  IMAD R7, R0.reuse, c[0x0][0x32c], R5 ;  /* 0x0000cb0000077a24 */ /* 0x040fe200078e0205 */
[----:B------:R-:W-:Y:S01]  /*69d0*/  SHF.R.S32.HI R6, RZ, 0x1f, R252 ;  /* 0x0000001fff067819 */ /* 0x000fe200000114fc */
[C---:B------:R-:W-:Y:S02]  /*69e0*/  IMAD R8, R0.reuse, c[0x0][0x304], R4 ;  /* 0x0000c10000087a24 */ /* 0x040fe400078e0204 */
[----:B------:R-:W-:-:S04]  /*69f0*/  IMAD.WIDE.U32 R4, R0, c[0x0][0x328], R2 ;  /* 0x0000ca0000047a25 */ /* 0x000fc800078e0002 */
[----:B------:R-:W-:Y:S01]  /*6a00*/  IMAD.WIDE.U32 R2, R0, c[0x0][0x300], R2 ;  /* 0x0000c00000027a25 */ /* 0x000fe200078e0002 */
[----:B------:R-:W-:Y:S02]  /*6a10*/  SEL R0, R6, RZ, !P2 ;  /* 0x000000ff06007207 */ /* 0x000fe40005000000 */
[----:B------:R-:W-:Y:S01]  /*6a20*/  IADD3 R5, R5, R7, RZ ;  /* 0x0000000705057210 */ /* 0x000fe20007ffe0ff */
[----:B------:R-:W-:Y:S01]  /*6a30*/  IMAD.IADD R3, R3, 0x1, R8 ;  /* 0x0000000103037824 */ /* 0x000fe200078e0208 */
[----:B------:R-:W-:Y:S01]  /*6a40*/  SEL R6, R252, RZ, !P2 ;  /* 0x000000fffc067207 */ /* 0x000fe20005000000 */
[C---:B------:R-:W-:Y:S02]  /*6a50*/  IMAD R10, R0.reuse, c[0x0][0x330], RZ ;  /* 0x0000cc00000a7a24 */ /* 0x040fe400078e02ff */
[----:B------:R-:W-:Y:S02]  /*6a60*/  IMAD R0, R0, c[0x0][0x308], RZ ;  /* 0x0000c20000007a24 */ /* 0x000fe400078e02ff */
[----:B------:R-:W-:-:S02]  /*6a70*/  IMAD R10, R6, c[0x0][0x334], R10 ;  /* 0x0000cd00060a7a24 */ /* 0x000fc400078e020a */
[----:B------:R-:W-:-:S04]  /*6a80*/  IMAD.WIDE.U32 R8, R6, c[0x0][0x330], R4 ;  /* 0x0000cc0006087a25 */ /* 0x000fc800078e0004 */
[----:B------:R-:W-:Y:S01]  /*6a90*/  IMAD R0, R6, c[0x0][0x30c], R0 ;  /* 0x0000c30006007a24 */ /* 0x000fe200078e0200 */
[----:B------:R-:W-:Y:S01]  /*6aa0*/  LEA R4, P1, R8, c[0x0][0x310], 0x2 ;  /* 0x0000c40008047a11 */ /* 0x000fe200078210ff */
[----:B------:R-:W-:Y:S01]  /*6ab0*/  IMAD.WIDE.U32 R6, R6, c[0x0][0x308], R2 ;  /* 0x0000c20006067a25 */ /* 0x000fe200078e0002 */
[----:B------:R-:W-:-:S03]  /*6ac0*/  IADD3 R3, R9, R10, RZ ;  /* 0x0000000a09037210 */ /* 0x000fc60007ffe0ff */
[----:B------:R-:W-:Y:S01]  /*6ad0*/  IMAD.IADD R0, R7, 0x1, R0 ;  /* 0x0000000107007824 */ /* 0x000fe200078e0200 */
[----:B------:R-:W-:Y:S02]  /*6ae0*/  LEA.HI.X R5, R8, c[0x0][0x314], R3, 0x2, P1 ;  /* 0x0000c50008057a11 */ /* 0x000fe400008f1403 */
[----:B------:R-:W-:-:S03]  /*6af0*/  LEA R2, P0, R6, c[0x0][0x2e8], 0x2 ;  /* 0x0000ba0006027a11 */ /* 0x000fc600078010ff */
        /* <DEDUP_REMOVED lines=122> */
.L_x_801:
        /* <DEDUP_REMOVED lines=14> */
.L_x_1408:


//--------------------- .text._ZN7cutlass13device_kernelIN5flash19enable_sm80_to_sm89INS1_16FlashAttnBwdSm80INS1_25CollectiveMainloopBwdSm80ILi2ELi1EN4cute5tupleIJNS5_1CILi64EEENS7_ILi80EEENS7_ILi192EEEEEENS_6half_tEfNS_4arch4Sm80ELb0ELb0ELb1ELb1ELb1ELb0ELb1ELb0ELi2ELi4ELi2ELi2ELb0EEENS1_24CollectiveEpilogueBwdGQAISB_fSE_Li256ELb1ELb1EEENS1_19SingleTileSchedulerILb1ELb0ELb0ELi80EEEEEEEEEvNT_6ParamsE --------------------------
	.section	.text._ZN7cutlass13device_kernelIN5flash19enable_sm80_to_sm89INS1_16FlashAttnBwdSm80INS1_25CollectiveMainloopBwdSm80ILi2ELi1EN4cute5tupleIJNS5_1CILi64EEENS7_ILi80EEENS7_ILi192EEEEEENS_6half_tEfNS_4arch4Sm80ELb0ELb0ELb1ELb1ELb1ELb0ELb1ELb0ELi2ELi4ELi2ELi2ELb0EEENS1_24CollectiveEpilogueBwdGQAISB_fSE_Li256ELb1ELb1EEENS1_19SingleTileSchedulerILb1ELb0ELb0ELi80EEEEEEEEEvNT_6ParamsE,"ax",@progbits
	.sectioninfo	@"SHI_REGISTERS=254"
	.align	128
.text._ZN7cutlass13device_kernelIN5flash19enable_sm80_to_sm89INS1_16FlashAttnBwdSm80INS1_25CollectiveMainloopBwdSm80ILi2ELi1EN4cute5tupleIJNS5_1CILi64EEENS7_ILi80EEENS7_ILi192EEEEEENS_6half_tEfNS_4arch4Sm80ELb0ELb0ELb1ELb1ELb1ELb0ELb1ELb0ELi2ELi4ELi2ELi2ELb0EEENS1_24CollectiveEpilogueBwdGQAISB_fSE_Li256ELb1ELb1EEENS1_19SingleTileSchedulerILb1ELb0ELb0ELi80EEEEEEEEEvNT_6ParamsE:
        .type           _ZN7cutlass13device_kernelIN5flash19enable_sm80_to_sm89INS1_16FlashAttnBwdSm80INS1_25CollectiveMainloopBwdSm80ILi2ELi1EN4cute5tupleIJNS5_1CILi64EEENS7_ILi80EEENS7_ILi192EEEEEENS_6half_tEfNS_4arch4Sm80ELb0ELb0ELb1ELb1ELb1ELb0ELb1ELb0ELi2ELi4ELi2ELi2ELb0EEENS1_24CollectiveEpilogueBwdGQAISB_fSE_Li256ELb1ELb1EEENS1_19SingleTileSchedulerILb1ELb0ELb0ELi80EEEEEEEEEvNT_6ParamsE,@function
        .size           _ZN7cutlass13device_kernelIN5flash19enable_sm80_to_sm89INS1_16FlashAttnBwdSm80INS1_25CollectiveMainloopBwdSm80ILi2ELi1EN4cute5tupleIJNS5_1CILi64EEENS7_ILi80EEENS7_ILi192EEEEEENS_6half_tEfNS_4arch4Sm80ELb0ELb0ELb1ELb1ELb1ELb0ELb1ELb0ELi2ELi4ELi2ELi2ELb0EEENS1_24CollectiveEpilogueBwdGQAISB_fSE_Li256ELb1ELb1EEENS1_19SingleTileSchedulerILb1ELb0ELb0ELi80EEEEEEEEEvNT_6ParamsE,(.L_x_1409 - _ZN7cutlass13device_kernelIN5flash19enable_sm80_to_sm89INS1_16FlashAttnBwdSm80INS1_25CollectiveMainloopBwdSm80ILi2ELi1EN4cute5tupleIJNS5_1CILi64EEENS7_ILi80EEENS7_ILi192EEEEEENS_6half_tEfNS_4arch4Sm80ELb0ELb0ELb1ELb1ELb1ELb0ELb1ELb0ELi2ELi4ELi2ELi2ELb0EEENS1_24CollectiveEpilogueBwdGQAISB_fSE_Li256ELb1ELb1EEENS1_19SingleTileSchedulerILb1ELb0ELb0ELi80EEEEEEEEEvNT_6ParamsE)
        .other          _ZN7cutlass13device_kernelIN5flash19enable_sm80_to_sm89INS1_16FlashAttnBwdSm80INS1_25CollectiveMainloopBwdSm80ILi2ELi1EN4cute5tupleIJNS5_1CILi64EEENS7_ILi80EEENS7_ILi192EEEEEENS_6half_tEfNS_4arch4Sm80ELb0ELb0ELb1ELb1ELb1ELb0ELb1ELb0ELi2ELi4ELi2ELi2ELb0EEENS1_24CollectiveEpilogueBwdGQAISB_fSE_Li256ELb1ELb1EEENS1_19SingleTileSchedulerILb1ELb0ELb0ELi80EEEEEEEEEvNT_6ParamsE,@"STO_CUDA_ENTRY STV_DEFAULT"
_ZN7cutlass13device_kernelIN5flash19enable_sm80_to_sm89INS1_16FlashAttnBwdSm80INS1_25CollectiveMainloopBwdSm80ILi2ELi1EN4cute5tupleIJNS5_1CILi64EEENS7_ILi80EEENS7_ILi192EEEEEENS_6half_tEfNS_4arch4Sm80ELb0ELb0ELb1ELb1ELb1ELb0ELb1ELb0ELi2ELi4ELi2ELi2ELb0EEENS1_24CollectiveEpilogueBwdGQAISB_fSE_Li256ELb1ELb1EEENS1_19SingleTileSchedulerILb1ELb0ELb0ELi80EEEEEEEEEvNT_6ParamsE:
        /* <DEDUP_REMOVED lines=17> */
.L_x_803:
        /* <DEDUP_REMOVED lines=8> */
.L_x_805:
[----:B------:R-:W-:Y:S02]  /*0190*/  MOV R4, c[0x0][0x3ac] ;  /* 0x0000eb0000047a02 */ /* 0x000fe40000000f00 */
.L_x_804:
[----:B------:R-:W-:-:S05]  /*01a0*/  IMAD R3, R2, 0x50, RZ ;  /* 0x0000005002037824 */ /* 0x000fca00078e02ff */
[----:B-----5:R-:W-:-:S04]  /*01b0*/  ISETP.GE.AND P0, PT, R3, R4, PT ;  /* 0x000000040300720c */ /* 0x020fc80003f06270 */
[----:B------:R-:W-:Y:S01]  /*01c0*/  SEL R239, R239, 0xffffffff, !P0 ;  /* 0xffffffffefef7807 */ /* 0x000fe20004000000 */
[----:B------:R-:W-:Y:S05]  /*01d0*/  BRA `(.L_x_806) ;  /* 0x0000011000007947 */ /* 0x000fea0003800000 */
.L_x_802:
[----:B---34-:R-:W-:-:S04]  /*01e0*/  ISETP.NE.U32.AND P0, PT, RZ, c[0x0][0x3c8], PT ;  /* 0x0000f200ff007a0c */ /* 0x018fc80003f05070 */
[----:B------:R-:W-:-:S13]  /*01f0*/  ISETP.NE.AND.EX P0, PT, RZ, c[0x0][0x3cc], PT, P0 ;  /* 0x0000f300ff007a0c */ /* 0x000fda0003f05300 */
[----:B------:R-:W-:Y:S05]  /*0200*/  @!P0 BRA `(.L_x_807) ;  /* 0x0000002000008947 */ /* 0x000fea0003800000 */
[----:B------:R1:W5:Y:S01]  /*0210*/  LDG.E R4, [R4.64] ;  /* 0x0000000e04047981 */ /* 0x000362000c1e1900 */
[----:B------:R-:W-:Y:S05]  /*0220*/  BRA `(.L_x_808) ;  /* 0x0000009000007947 */ /* 0x000fea0003800000 */
.L_x_807:
        /* <DEDUP_REMOVED lines=8> */
.L_x_809:
[----:B------:R-:W-:Y:S02]  /*02b0*/  MOV R4, c[0x0][0x3ac] ;  /* 0x0000eb0000047a02 */ /* 0x000fe40000000f00 */
.L_x_808:
[----:B------:R-:W-:-:S05]  /*02c0*/  IMAD R3, R2, 0x50, RZ ;  /* 0x0000005002037824 */ /* 0x000fca00078e02ff */
[----:B-----5:R-:W-:-:S04]  /*02d0*/  ISETP.GE.AND P0, PT, R3, R4, PT ;  /* 0x000000040300720c */ /* 0x020fc80003f06270 */
[----:B------:R-:W-:-:S04]  /*02e0*/  SEL R239, R239, 0xffffffff, !P0 ;  /* 0xffffffffefef7807 */ /* 0x000fc80004000000 */
.L_x_806:
        /* <DEDUP_REMOVED lines=10> */
[CC--:B------:R-:W-:Y:S02]  /*0390*/  @P0 IMAD.WIDE R6, R239.reuse, R12.reuse, c[0x0][0x2d8] ;  /* 0x0000b600ef060625 */ /* 0x0c0fe400078e020c */
[----:B------:R-:W3:Y:S02]  /*03a0*/  @P4 LDG.E R11, [R16.64] ;  /* 0x0000000e100b4981 */ /* 0x000ee4000c1e1900 */
[C---:B------:R-:W-:Y:S02]  /*03b0*/  IMAD.WIDE R14, R239.reuse, R12, c[0x0][0x2d0] ;  /* 0x0000b400ef0e7625 */ /* 0x040fe400078e020c */
[----:B------:R4:W5:Y:S04]  /*03c0*/  @P0 LDG.E R10, [R6.64] ;  /* 0x0000000e060a0981 */ /* 0x000968000c1e1900 */
[----:B-1----:R-:W3:Y:S01]  /*03d0*/  @P3 LDG.E R5, [R14.64] ;  /* 0x0000000e0e053981 */ /* 0x002ee2000c1e1900 */
[----:B------:R-:W-:Y:S01]  /*03e0*/  ULDC UR12, c[0x0][0x168] ;  /* 0x00005a00000c7ab9 */ /* 0x000fe20000000800 */
[----:B------:R-:W-:Y:S01]  /*03f0*/  CS2R R8, SRZ ;  /* 0x0000000000087805 */ /* 0x000fe2000001ff00 */
[----:B----4-:R-:W-:Y:S01]  /*0400*/  CS2R R6, SRZ ;  /* 0x0000000000067805 */ /* 0x010fe2000001ff00 */
[----:B--2---:R-:W-:-:S05]  /*0410*/  @P4 IMAD R4, R239, 0x40, R4 ;  /* 0x00000040ef044824 */ /* 0x004fca00078e0204 */
[----:B------:R-:W-:-:S04]  /*0420*/  @P4 SHF.R.S32.HI R3, RZ, 0x1f, R4 ;  /* 0x0000001fff034819 */ /* 0x000fc80000011404 */
[----:B------:R-:W-:Y:S01]  /*0430*/  @P4 LEA.HI R3, R3, R4, RZ, 0x6 ;  /* 0x0000000403034211 */ /* 0x000fe200078f30ff */
[----:B-----5:R1:W2:Y:S01]  /*0440*/  @P0 R2UR UR12, R10 ;  /* 0x000000000a0c03c2 */ /* 0x0202a200000e0000 */
[----:B------:R-:W-:Y:S01]  /*0450*/  IMAD.MOV.U32 R4, RZ, RZ, RZ ;  /* 0x000000ffff047224 */ /* 0x000fe200078e00ff */
[--C-:B---3--:R-:W-:Y:S01]  /*0460*/  @P4 SHF.R.S32.HI R7, RZ, 0x1f, R11.reuse ;  /* 0x0000001fff074819 */ /* 0x108fe2000001140b */
[----:B------:R-:W-:Y:S01]  /*0470*/  @P4 IMAD.MOV.U32 R6, RZ, RZ, R11 ;  /* 0x000000ffff064224 */ /* 0x000fe200078e000b */
[----:B------:R-:W-:Y:S01]  /*0480*/  @P4 LOP3.LUT R4, R3, 0xffffffc0, RZ, 0xc0, !PT ;  /* 0xffffffc003044812 */ /* 0x000fe200078ec0ff */
[----:B------:R-:W-:Y:S01]  /*0490*/  IMAD.MOV.U32 R3, RZ, RZ, c[0x0][0x198] ;  /* 0x00006600ff037624 */ /* 0x000fe200078e00ff */
[--C-:B------:R-:W-:Y:S01]  /*04a0*/  @P3 SHF.R.S32.HI R9, RZ, 0x1f, R5.reuse ;  /* 0x0000001fff093819 */ /* 0x100fe20000011405 */
[----:B------:R-:W-:Y:S01]  /*04b0*/  @P3 IMAD.MOV.U32 R8, RZ, RZ, R5 ;  /* 0x000000ffff083224 */ /* 0x000fe200078e0005 */
[----:B-12---:R-:W-:Y:S05]  /*04c0*/  @P0 BRA `(.L_x_810) ;  /* 0x0000006000000947 */ /* 0x006fea0003800000 */
[----:B------:R-:W-:Y:S05]  /*04d0*/  @!P4 BRA `(.L_x_810) ;  /* 0x000000500000c947 */ /* 0x000fea0003800000 */
[----:B------:R-:W2:Y:S04]  /*04e0*/  LDG.E R10, [R16.64] ;  /* 0x0000000e100a7981 */ /* 0x000ea8000c1e1900 */
[----:B------:R-:W3:Y:S01]  /*04f0*/  LDG.E R5, [R16.64+0x4] ;  /* 0x0000040e10057981 */ /* 0x000ee2000c1e1900 */
[----:B--2---:R-:W1:Y:S08]  /*0500*/  R2UR UR12, R10 ;  /* 0x000000000a0c73c2 */ /* 0x004e7000000e0000 */
[----:B---3--:R-:W1:Y:S02]  /*0510*/  R2UR UR4, R5 ;  /* 0x00000000050473c2 */ /* 0x008e6400000e0000 */
[----:B-1----:R-:W-:-:S06]  /*0520*/  UIADD3 UR12, -UR12, UR4, URZ ;  /* 0x000000040c0c7290 */ /* 0x002fcc000fffe13f */
.L_x_810:
[----:B------:R-:W-:-:S04]  /*0530*/  ISETP.NE.U32.AND P0, PT, RZ, c[0x0][0x2e0], PT ;  /* 0x0000b800ff007a0c */ /* 0x000fc80003f05070 */
[----:B------:R-:W-:-:S13]  /*0540*/  ISETP.NE.AND.EX P0, PT, RZ, c[0x0][0x2e4], PT, P0 ;  /* 0x0000b900ff007a0c */ /* 0x000fda0003f05300 */
[----:B------:R-:W-:Y:S05]  /*0550*/  @!P0 BRA `(.L_x_811) ;  /* 0x0000003000008947 */ /* 0x000fea0003800000 */
[----:B------:R-:W-:-:S05]  /*0560*/  IMAD.WIDE R12, R239, R12, c[0x0][0x2e0] ;  /* 0x0000b800ef0c7625 */ /* 0x000fca00078e020c */
[----:B------:R1:W5:Y:S01]  /*0570*/  LDG.E R3, [R12.64] ;  /* 0x0000000e0c037981 */ /* 0x000362000c1e1900 */
[----:B------:R-:W-:Y:S05]  /*0580*/  BRA `(.L_x_812) ;  /* 0x0000004000007947 */ /* 0x000fea0003800000 */
.L_x_811:
[----:B------:R-:W-:Y:S05]  /*0590*/  @!P3 BRA `(.L_x_812) ;  /* 0x000000300000b947 */ /* 0x000fea0003800000 */
[----:B------:R-:W2:Y:S04]  /*05a0*/  LDG.E R3, [R14.64] ;  /* 0x0000000e0e037981 */ /* 0x000ea8000c1e1900 */
[----:B------:R-:W2:Y:S02]  /*05b0*/  LDG.E R10, [R14.64+0x4] ;  /* 0x0000040e0e0a7981 */ /* 0x000ea4000c1e1900 */
[----:B--2---:R-:W-:Y:S02]  /*05c0*/  IADD3 R3, -R3, R10, RZ ;  /* 0x0000000a03037210 */ /* 0x004fe40007ffe1ff */
.L_x_812:
        /* <DEDUP_REMOVED lines=67> */
[----:B-1----:R-:W-:Y:S01]  /*0a00*/  SHF.R.S32.HI R12, RZ, 0x1f, R4 ;  /* 0x0000001fff0c7819 */ /* 0x002fe20000011404 */
[----:B------:R-:W-:Y:S01]  /*0a10*/  IMAD.SHL.U32 R13, R232, 0x4, RZ ;  /* 0x00000004e80d7824 */ /* 0x000fe200078e00ff */
[----:B------:R-:W-:Y:S01]  /*0a20*/  ISETP.NE.AND P2, PT, R5, 0x1, PT ;  /* 0x000000010500780c */ /* 0x000fe20003f45270 */
[----:B------:R-:W-:Y:S01]  /*0a30*/  IMAD.MOV.U32 R17, RZ, RZ, R0 ;  /* 0x000000ffff117224 */ /* 0x000fe200078e0000 */
[----:B------:R-:W-:Y:S01]  /*0a40*/  SHF.R.S32.HI R5, RZ, 0x1f, R232 ;  /* 0x0000001fff057819 */ /* 0x000fe200000114e8 */
[----:B------:R-:W-:Y:S01]  /*0a50*/  ULDC.64 UR4, c[0x0][0x1d8] ;  /* 0x0000760000047ab9 */ /* 0x000fe20000000a00 */
[C---:B------:R-:W-:Y:S01]  /*0a60*/  IADD3 R26, P0, R14.reuse, R232, RZ ;  /* 0x000000e80e1a7210 */ /* 0x040fe20007f1e0ff */
[----:B------:R-:W-:Y:S01]  /*0a70*/  USHF.L.U32 UR7, UR4, 0x5, URZ ;  /* 0x0000000504077899 */ /* 0x000fe2000800063f */
[----:B------:R-:W-:Y:S01]  /*0a80*/  IADD3 R36, P1, R13, R4, RZ ;  /* 0x000000040d247210 */ /* 0x000fe20007f3e0ff */
[----:B------:R-:W-:Y:S01]  /*0a90*/  UMOV UR6, 0x5 ;  /* 0x0000000500067882 */ /* 0x000fe20000000000 */
[----:B------:R-:W-:Y:S01]  /*0aa0*/  LEA.HI R10, R5, R232, RZ, 0x3 ;  /* 0x000000e8050a7211 */ /* 0x000fe200078f18ff */
[----:B------:R-:W-:Y:S01]  /*0ab0*/  USHF.L.U64.HI UR5, UR4, UR6, UR5 ;  /* 0x0000000604057299 */ /* 0x000fe20008010205 */
[----:B------:R-:W-:Y:S01]  /*0ac0*/  LEA.HI.X.SX32 R27, R14, R11, 0x1, P0 ;  /* 0x0000000b0e1b7211 */ /* 0x000fe200000f0eff */
[----:B------:R-:W-:Y:S01]  /*0ad0*/  ULDC.64 UR8, c[0x0][0x178] ;  /* 0x00005e0000087ab9 */ /* 0x000fe20000000a00 */
[----:B------:R-:W-:Y:S01]  /*0ae0*/  LEA.HI.X.SX32 R37, R13, R12, 0x1, P1 ;  /* 0x0000000c0d257211 */ /* 0x000fe200008f0eff */
[----:B------:R-:W-:Y:S01]  /*0af0*/  @P2 IMAD.HI.U32 R12, R0, c[0x0][0x24c], RZ ;  /* 0x00009300000c2a27 */ /* 0x000fe200078e00ff */
[----:B------:R-:W-:Y:S01]  /*0b00*/  SHF.R.S32.HI R11, RZ, 0x1f, R0 ;  /* 0x0000001fff0b7819 */ /* 0x000fe20000011400 */
[----:B------:R-:W-:Y:S01]  /*0b10*/  USHF.L.U32 UR11, UR8, 0x5, URZ ;  /* 0x00000005080b7899 */ /* 0x000fe2000800063f */
[----:B------:R-:W-:Y:S01]  /*0b20*/  LOP3.LUT R21, R10, 0xfffffff8, RZ, 0xc0, !PT ;  /* 0xfffffff80a157812 */ /* 0x000fe200078ec0ff */
[----:B------:R-:W-:Y:S01]  /*0b30*/  IMAD.WIDE.U32 R28, R0, c[0x0][0x270], R36 ;  /* 0x00009c00001c7a25 */ /* 0x000fe200078e0024 */
[----:B------:R-:W-:Y:S01]  /*0b40*/  SHF.R.S32.HI R238, RZ, 0x3, R10 ;  /* 0x00000003ffee7819 */ /* 0x000fe2000001140a */
[----:B------:R-:W-:Y:S01]  /*0b50*/  USHF.L.U32 UR10, UR11, 0x1, URZ ;  /* 0x000000010b0a7899 */ /* 0x000fe2000800063f */
[----:B------:R-:W-:Y:S01]  /*0b60*/  @P2 SHF.R.U32.HI R17, RZ, c[0x0][0x250], R12 ;  /* 0x00009400ff112a19 */ /* 0x000fe2000001160c */
[----:B------:R-:W-:Y:S01]  /*0b70*/  IMAD R15, R11, c[0x0][0x270], RZ ;  /* 0x00009c000b0f7a24 */ /* 0x000fe200078e02ff */
[----:B------:R-:W-:Y:S01]  /*0b80*/  SHF.R.S32.HI R19, RZ, 0x1f, R238 ;  /* 0x0000001fff137819 */ /* 0x000fe200000114ee */
[----:B------:R-:W-:Y:S01]  /*0b90*/  IMAD.IADD R4, R232, 0x1, -R21 ;  /* 0x00000001e8047824 */ /* 0x000fe200078e0a15 */
[----:B------:R-:W-:Y:S01]  /*0ba0*/  IADD3 R13, P0, R238, R6, RZ ;  /* 0x00000006ee0d7210 */ /* 0x000fe20007f1e0ff */
[----:B------:R-:W-:Y:S01]  /*0bb0*/  IMAD R34, R0, c[0x0][0x274], R15 ;  /* 0x00009d0000227a24 */ /* 0x000fe200078e020f */
[----:B------:R-:W-:Y:S01]  /*0bc0*/  SHF.R.S32.HI R15, RZ, 0x1f, R17 ;  /* 0x0000001fff0f7819 */ /* 0x000fe20000011411 */
[----:B------:R-:W-:Y:S01]  /*0bd0*/  IMAD.SHL.U32 R22, R4, 0x8, RZ ;  /* 0x0000000804167824 */ /* 0x000fe200078e00ff */
[----:B------:R-:W-:Y:S01]  /*0be0*/  SEL R30, R239, RZ, !P3 ;  /* 0x000000ffef1e7207 */ /* 0x000fe20005800000 */
[----:B------:R-:W-:Y:S01]  /*0bf0*/  IMAD.X R12, R19, 0x1, R7, P0 ;  /* 0x00000001130c7824 */ /* 0x000fe200000e0607 */
[----:B------:R-:W-:Y:S01]  /*0c00*/  IADD3 R20, P0, R238, R8, RZ ;  /* 0x00000008ee147210 */ /* 0x000fe20007f1e0ff */
[----:B------:R-:W-:Y:S01]  /*0c10*/  IMAD R24, R15, c[0x0][0x1e0], RZ ;  /* 0x000078000f187a24 */ /* 0x000fe200078e02ff */
[----:B------:R-:W-:Y:S01]  /*0c20*/  SHF.R.S32.HI R23, RZ, 0x1f, R22 ;  /* 0x0000001fff177819 */ /* 0x000fe20000011416 */
[----:B------:R-:W-:Y:S01]  /*0c30*/  IMAD.WIDE.U32 R36, R0, c[0x0][0x288], R36 ;  /* 0x0000a20000247a25 */ /* 0x000fe200078e0024 */
[----:B------:R-:W-:Y:S01]  /*0c40*/  SHF.R.S32.HI R7, RZ, 0x1f, R239 ;  /* 0x0000001fff077819 */ /* 0x000fe200000114ef */
[----:B------:R-:W-:Y:S01]  /*0c50*/  CS2R R170, SRZ ;  /* 0x0000000000aa7805 */ /* 0x000fe2000001ff00 */
[----:B------:R-:W-:Y:S01]  /*0c60*/  SEL R240, R239, RZ, !P4 ;  /* 0x000000ffeff07207 */ /* 0x000fe20006000000 */
[----:B------:R-:W-:Y:S01]  /*0c70*/  IMAD.X R21, R19, 0x1, R9, P0 ;  /* 0x0000000113157824 */ /* 0x000fe200000e0609 */
[----:B------:R-:W-:Y:S01]  /*0c80*/  SEL R6, R7, RZ, !P3 ;  /* 0x000000ff07067207 */ /* 0x000fe20005800000 */
[----:B------:R-:W-:Y:S01]  /*0c90*/  IMAD R24, R17, c[0x0][0x1e4], R24 ;  /* 0x0000790011187a24 */ /* 0x000fe200078e0218 */
[----:B------:R-:W-:Y:S01]  /*0ca0*/  SEL R7, R7, RZ, !P4 ;  /* 0x000000ff07077207 */ /* 0x000fe20006000000 */
[----:B------:R-:W-:Y:S01]  /*0cb0*/  IMAD.WIDE.U32 R18, R17, c[0x0][0x1e0], R22 ;  /* 0x0000780011127a25 */ /* 0x000fe200078e0016 */
[----:B------:R-:W-:Y:S01]  /*0cc0*/  ISETP.GE.AND P4, PT, R22, c[0x0][0x1cc], PT ;  /* 0x0000730016007a0c */ /* 0x000fe20003f86270 */
[----:B------:R-:W-:Y:S01]  /*0cd0*/  CS2R R168, SRZ ;  /* 0x0000000000a87805 */ /* 0x000fe2000001ff00 */
[----:B------:R-:W-:Y:S01]  /*0ce0*/  LEA.HI R227, R5, R232, RZ, 0x7 ;  /* 0x000000e805e37211 */ /* 0x000fe200078f38ff */
[----:B------:R-:W-:Y:S01]  /*0cf0*/  IMAD.IADD R25, R19, 0x1, R24 ;  /* 0x0000000113197824 */ /* 0x000fe200078e0218 */
[----:B------:R-:W-:Y:S01]  /*0d00*/  CS2R R166, SRZ ;  /* 0x0000000000a67805 */ /* 0x000fe2000001ff00 */
[----:B------:R-:W-:Y:S01]  /*0d10*/  IMAD.SHL.U32 R19, R238, 0x40, RZ ;  /* 0x00000040ee137824 */ /* 0x000fe200078e00ff */
[----:B------:R-:W-:Y:S01]  /*0d20*/  SHF.R.S32.HI R227, RZ, 0x7, R227 ;  /* 0x00000007ffe37819 */ /* 0x000fe200000114e3 */
[----:B------:R-:W-:Y:S01]  /*0d30*/  IMAD R9, R11, c[0x0][0x288], RZ ;  /* 0x0000a2000b097a24 */ /* 0x000fe200078e02ff */
[----:B------:R-:W-:Y:S01]  /*0d40*/  CS2R R164, SRZ ;  /* 0x0000000000a47805 */ /* 0x000fe2000001ff00 */
[----:B------:R-:W-:Y:S01]  /*0d50*/  IMAD.MOV.U32 R24, RZ, RZ, R18 ;  /* 0x000000ffff187224 */ /* 0x000fe200078e0012 */
[----:B------:R-:W-:Y:S01]  /*0d60*/  LOP3.LUT R19, R19, 0x1c0, RZ, 0xc0, !PT ;  /* 0x000001c013137812 */ /* 0x000fe200078ec0ff */
[----:B------:R-:W-:Y:S01]  /*0d70*/  IMAD R32, R0, c[0x0][0x28c], R9 ;  /* 0x0000a30000207a24 */ /* 0x000fe200078e0209 */
[----:B------:R-:W-:Y:S01]  /*0d80*/  LEA.HI R230, R227, R227, RZ, 0x1 ;  /* 0x000000e3e3e67211 */ /* 0x000fe200078f08ff */
[----:B------:R-:W-:Y:S01]  /*0d90*/  IMAD R9, R6, c[0x0][0x1e8], RZ ;  /* 0x00007a0006097a24 */ /* 0x000fe200078e02ff */
[----:B------:R-:W-:Y:S01]  /*0da0*/  LOP3.LUT R8, R19, 0x38, R22, 0xf8, !PT ;  /* 0x0000003813087812 */ /* 0x000fe200078ef816 */
[----:B------:R-:W-:Y:S01]  /*0db0*/  IMAD.IADD R35, R29, 0x1, R34 ;  /* 0x000000011d237824 */ /* 0x000fe200078e0222 */
[----:B------:R-:W-:Y:S01]  /*0dc0*/  SHF.R.U32.HI R19, RZ, 0x3, R19 ;  /* 0x00000003ff137819 */ /* 0x000fe20000011613 */
[----:B------:R-:W-:Y:S01]  /*0dd0*/  IMAD.MOV.U32 R34, RZ, RZ, R28 ;  /* 0x000000ffff227224 */ /* 0x000fe200078e001c */
[----:B------:R-:W-:Y:S01]  /*0de0*/  LOP3.LUT R230, R230, 0xfffffffe, RZ, 0xc0, !PT ;  /* 0xfffffffee6e67812 */ /* 0x000fe200078ec0ff */
[----:B------:R-:W-:Y:S01]  /*0df0*/  IMAD R28, R30, c[0x0][0x1ec], R9 ;  /* 0x00007b001e1c7a24 */ /* 0x000fe200078e0209 */
[----:B------:R-:W-:Y:S01]  /*0e00*/  LOP3.LUT R19, R8, R19, RZ, 0x3c, !PT ;  /* 0x0000001308137212 */ /* 0x000fe200078e3cff */
[----:B------:R-:W-:Y:S01]  /*0e10*/  IMAD.WIDE.U32 R24, R30, c[0x0][0x1e8], R24 ;  /* 0x00007a001e187a25 */ /* 0x000fe200078e0018 */
[----:B------:R-:W-:Y:S01]  /*0e20*/  CS2R R162, SRZ ;  /* 0x0000000000a27805 */ /* 0x000fe2000001ff00 */
[----:B------:R-:W-:Y:S01]  /*0e30*/  CS2R R160, SRZ ;  /* 0x0000000000a07805 */ /* 0x000fe2000001ff00 */
[----:B------:R-:W-:Y:S01]  /*0e40*/  CS2R R158, SRZ ;  /* 0x00000000009e7805 */ /* 0x000fe2000001ff00 */
[----:B------:R-:W-:Y:S01]  /*0e50*/  IMAD.IADD R33, R37, 0x1, R32 ;  /* 0x0000000125217824 */ /* 0x000fe200078e0220 */
[----:B------:R-:W-:Y:S01]  /*0e60*/  CS2R R156, SRZ ;  /* 0x00000000009c7805 */ /* 0x000fe2000001ff00 */
[----:B------:R-:W-:Y:S01]  /*0e70*/  IMAD.MOV.U32 R32, RZ, RZ, R36 ;  /* 0x000000ffff207224 */ /* 0x000fe200078e0024 */
[----:B------:R-:W-:Y:S01]  /*0e80*/  CS2R R154, SRZ ;  /* 0x00000000009a7805 */ /* 0x000fe2000001ff00 */
[----:B------:R-:W-:Y:S01]  /*0e90*/  IMAD R9, R7, c[0x0][0x290], RZ ;  /* 0x0000a40007097a24 */ /* 0x000fe200078e02ff */
[----:B------:R-:W-:Y:S01]  /*0ea0*/  CS2R R152, SRZ ;  /* 0x0000000000987805 */ /* 0x000fe2000001ff00 */
[----:B------:R-:W-:Y:S01]  /*0eb0*/  IMAD.WIDE R20, R2, 0x50, R20 ;  /* 0x0000005002147825 */ /* 0x000fe200078e0214 */
[----:B------:R-:W-:Y:S01]  /*0ec0*/  CS2R R150, SRZ ;  /* 0x0000000000967805 */ /* 0x000fe2000001ff00 */
[----:B------:R-:W-:Y:S01]  /*0ed0*/  CS2R R148, SRZ ;  /* 0x0000000000947805 */ /* 0x000fe2000001ff00 */
[----:B------:R-:W-:Y:S01]  /*0ee0*/  CS2R R146, SRZ ;  /* 0x0000000000927805 */ /* 0x000fe2000001ff00 */
[----:B------:R-:W-:Y:S01]  /*0ef0*/  IMAD.IADD R29, R25, 0x1, R28 ;  /* 0x00000001191d7824 */ /* 0x000fe200078e021c */
[----:B------:R-:W-:Y:S01]  /*0f00*/  CS2R R144, SRZ ;  /* 0x0000000000907805 */ /* 0x000fe2000001ff00 */
[----:B------:R-:W-:Y:S01]  /*0f10*/  IMAD R25, R7, c[0x0][0x278], RZ ;  /* 0x00009e0007197a24 */ /* 0x000fe200078e02ff */
        /* <DEDUP_REMOVED lines=9> */
[----:B------:R-:W-:Y:S01]  /*0fb0*/  IMAD.MOV.U32 R28, RZ, RZ, R24 ;  /* 0x000000ffff1c7224 */ /* 0x000fe200078e0018 */
[----:B------:R-:W-:Y:S01]  /*0fc0*/  LEA R242, P0, R32, c[0x0][0x280], 0x2 ;  /* 0x0000a00020f27a11 */ /* 0x000fe200078010ff */
[----:B------:R-:W-:Y:S01]  /*0fd0*/  IMAD R9, R21, c[0x0][0x1d8], RZ ;  /* 0x0000760015097a24 */ /* 0x000fe200078e02ff */
[----:B------:R-:W-:Y:S01]  /*0fe0*/  CS2R R130, SRZ ;  /* 0x0000000000827805 */ /* 0x000fe2000001ff00 */
[C---:B------:R-:W-:Y:S01]  /*0ff0*/  IMAD R14, R240.reuse, c[0x0][0x27c], R25 ;  /* 0x00009f00f00e7a24 */ /* 0x040fe200078e0219 */
[----:B------:R-:W-:Y:S01]  /*1000*/  CS2R R128, SRZ ;  /* 0x0000000000807805 */ /* 0x000fe2000001ff00 */
[C---:B------:R-:W-:Y:S01]  /*1010*/  IMAD R8, R17.reuse, c[0x0][0x1b4], R8 ;  /* 0x00006d0011087a24 */ /* 0x040fe200078e0208 */
[----:B------:R-:W-:Y:S01]  /*1020*/  CS2R R126, SRZ ;  /* 0x00000000007e7805 */ /* 0x000fe2000001ff00 */
[----:B------:R-:W-:Y:S01]  /*1030*/  IMAD.WIDE.U32 R34, R240, c[0x0][0x278], R34 ;  /* 0x00009e00f0227a25 */ /* 0x000fe200078e0022 */
[----:B------:R-:W-:Y:S01]  /*1040*/  CS2R R124, SRZ ;  /* 0x00000000007c7805 */ /* 0x000fe2000001ff00 */
[----:B------:R-:W-:Y:S01]  /*1050*/  CS2R R122, SRZ ;  /* 0x00000000007a7805 */ /* 0x000fe2000001ff00 */
[----:B------:R-:W-:Y:S01]  /*1060*/  CS2R R120, SRZ ;  /* 0x0000000000787805 */ /* 0x000fe2000001ff00 */
[----:B------:R-:W-:Y:S01]  /*1070*/  IMAD.WIDE.U32 R16, R17, c[0x0][0x1b0], R22 ;  /* 0x00006c0011107a25 */ /* 0x000fe200078e0016 */
[----:B------:R-:W-:Y:S01]  /*1080*/  LEA R244, P1, R34, c[0x0][0x258], 0x2 ;  /* 0x0000960022f47a11 */ /* 0x000fe200078210ff */
[----:B------:R-:W-:Y:S01]  /*1090*/  CS2R R118, SRZ ;  /* 0x0000000000767805 */ /* 0x000fe2000001ff00 */
[----:B------:R-:W-:Y:S01]  /*10a0*/  CS2R R116, SRZ ;  /* 0x0000000000747805 */ /* 0x000fe2000001ff00 */
[----:B------:R-:W-:Y:S01]  /*10b0*/  IMAD.IADD R15, R33, 0x1, R15 ;  /* 0x00000001210f7824 */ /* 0x000fe200078e020f */
[----:B------:R-:W-:Y:S01]  /*10c0*/  CS2R R114, SRZ ;  /* 0x0000000000727805 */ /* 0x000fe2000001ff00 */
[C---:B------:R-:W-:Y:S01]  /*10d0*/  IMAD R9, R20.reuse, c[0x0][0x1dc], R9 ;  /* 0x0000770014097a24 */ /* 0x040fe200078e0209 */
[----:B------:R-:W-:Y:S01]  /*10e0*/  CS2R R112, SRZ ;  /* 0x0000000000707805 */ /* 0x000fe2000001ff00 */
[----:B------:R-:W-:Y:S01]  /*10f0*/  IMAD.WIDE.U32 R28, R20, c[0x0][0x1d8], R28 ;  /* 0x00007600141c7a25 */ /* 0x000fe200078e001c */
[----:B------:R-:W-:Y:S01]  /*1100*/  LEA.HI.X R243, R32, c[0x0][0x284], R15, 0x2, P0 ;  /* 0x0000a10020f37a11 */ /* 0x000fe200000f140f */
[----:B------:R-:W-:Y:S01]  /*1110*/  CS2R R82, SRZ ;  /* 0x0000000000527805 */ /* 0x000fe2000001ff00 */
[----:B------:R-:W-:Y:S01]  /*1120*/  CS2R R80, SRZ ;  /* 0x0000000000507805 */ /* 0x000fe2000001ff00 */
[----:B------:R-:W-:Y:S01]  /*1130*/  IMAD.IADD R14, R35, 0x1, R14 ;  /* 0x00000001230e7824 */ /* 0x000fe200078e020e */
[----:B------:R-:W-:Y:S01]  /*1140*/  LEA R32, P0, R28, c[0x0][0x1c0], 0x1 ;  /* 0x000070001c207a11 */ /* 0x000fe200078008ff */
[----:B------:R-:W-:Y:S01]  /*1150*/  IMAD.IADD R35, R17, 0x1, R8 ;  /* 0x0000000111237824 */ /* 0x000fe200078e0208 */
[----:B------:R-:W-:Y:S01]  /*1160*/  CS2R R78, SRZ ;  /* 0x00000000004e7805 */ /* 0x000fe2000001ff00 */
[----:B------:R-:W-:Y:S01]  /*1170*/  IMAD.IADD R8, R29, 0x1, R9 ;  /* 0x000000011d087824 */ /* 0x000fe200078e0209 */
[----:B------:R-:W-:Y:S01]  /*1180*/  LEA.HI.X R245, R34, c[0x0][0x25c], R14, 0x2, P1 ;  /* 0x0000970022f57a11 */ /* 0x000fe200008f140e */
[----:B------:R-:W-:Y:S01]  /*1190*/  IMAD.MOV.U32 R9, RZ, RZ, c[0x0][0x1d8] ;  /* 0x00007600ff097624 */ /* 0x000fe200078e00ff */
[----:B------:R-:W-:Y:S01]  /*11a0*/  CS2R R76, SRZ ;  /* 0x00000000004c7805 */ /* 0x000fe2000001ff00 */
[----:B------:R-:W-:Y:S01]  /*11b0*/  IMAD R17, R6, c[0x0][0x1b8], RZ ;  /* 0x00006e0006117a24 */ /* 0x000fe200078e02ff */
[----:B------:R-:W-:Y:S01]  /*11c0*/  LEA.HI.X R33, R28, c[0x0][0x1c4], R8, 0x1, P0 ;  /* 0x000071001c217a11 */ /* 0x000fe200000f0c08 */
[----:B------:R-:W-:Y:S01]  /*11d0*/  IMAD.MOV.U32 R6, RZ, RZ, c[0x0][0x1dc] ;  /* 0x00007700ff067624 */ /* 0x000fe200078e00ff */
[----:B------:R-:W-:Y:S01]  /*11e0*/  LEA R28, P0, R9, R32, 0x6 ;  /* 0x00000020091c7211 */ /* 0x000fe200078030ff */
[----:B------:R-:W-:Y:S01]  /*11f0*/  IMAD R24, R12, c[0x0][0x178], RZ ;  /* 0x00005e000c187a24 */ /* 0x000fe200078e02ff */
[----:B------:R-:W-:Y:S01]  /*1200*/  IADD3 R8, R22, 0x80, RZ ;  /* 0x0000008016087810 */ /* 0x000fe20007ffe0ff */
[----:B------:R-:W-:Y:S01]  /*1210*/  IMAD.WIDE.U32 R36, R13, c[0x0][0x178], R22 ;  /* 0x00005e000d247a25 */ /* 0x000fe200078e0016 */
[----:B------:R-:W-:Y:S01]  /*1220*/  LEA.HI.X R29, R9, R33, R6, 0x6, P0 ;  /* 0x00000021091d7211 */ /* 0x000fe200000f3406 */
[----:B------:R-:W-:Y:S01]  /*1230*/  CS2R R74, SRZ ;  /* 0x00000000004a7805 */ /* 0x000fe2000001ff00 */
[----:B------:R-:W-:Y:S01]  /*1240*/  LEA.HI R6, R5, R232, RZ, 0x6 ;  /* 0x000000e805067211 */ /* 0x000fe200078f30ff */
[----:B-----5:R-:W-:Y:S01]  /*1250*/  IMAD.IADD R9, R3, 0x1, -R238 ;  /* 0x0000000103097824 */ /* 0x020fe200078e0aee */
[----:B------:R-:W-:Y:S01]  /*1260*/  ISETP.GE.AND P5, PT, R8, c[0x0][0x1cc], PT ;  /* 0x0000730008007a0c */ /* 0x000fe20003fa6270 */
[----:B------:R-:W-:Y:S01]  /*1270*/  IMAD R24, R13, c[0x0][0x17c], R24 ;  /* 0x00005f000d187a24 */ /* 0x000fe200078e0218 */
[----:B------:R-:W-:Y:S01]  /*1280*/  SHF.R.S32.HI R6, RZ, 0x6, R6 ;  /* 0x00000006ff067819 */ /* 0x000fe20000011406 */
[----:B------:R-:W-:Y:S01]  /*1290*/  IMAD R14, R2, -0x50, R9 ;  /* 0xffffffb0020e7824 */ /* 0x000fe200078e0209 */
[----:B------:R-:W-:Y:S01]  /*12a0*/  IADD3 R9, R22, 0x40, RZ ;  /* 0x0000004016097810 */ /* 0x000fe20007ffe0ff */
[----:B------:R-:W-:Y:S01]  /*12b0*/  IMAD.IADD R25, R37, 0x1, R24 ;  /* 0x0000000125197824 */ /* 0x000fe200078e0218 */
[----:B------:R-:W-:Y:S01]  /*12c0*/  ISETP.GT.AND P0, PT, R232, 0x7f, PT ;  /* 0x0000007fe800780c */ /* 0x000fe20003f04270 */
[----:B------:R-:W-:Y:S01]  /*12d0*/  IMAD.MOV.U32 R34, RZ, RZ, R16 ;  /* 0x000000ffff227224 */ /* 0x000fe200078e0010 */
[----:B------:R-:W-:Y:S01]  /*12e0*/  ISETP.GE.AND P2, PT, R9, c[0x0][0x1cc], PT ;  /* 0x0000730009007a0c */ /* 0x000fe20003f46270 */
[----:B------:R-:W-:Y:S01]  /*12f0*/  IMAD R19, R6, 0x200, R19 ;  /* 0x0000020006137824 */ /* 0x000fe200078e0213 */
[C---:B------:R-:W-:Y:S01]  /*1300*/  ISETP.LT.OR P3, PT, R14.reuse, 0x1, P4 ;  /* 0x000000010e00780c */ /* 0x040fe20002761670 */
[----:B------:R-:W-:Y:S01]  /*1310*/  IMAD.MOV.U32 R24, RZ, RZ, R36 ;  /* 0x000000ffff187224 */ /* 0x000fe200078e0024 */
[C---:B------:R-:W-:Y:S01]  /*1320*/  ISETP.LT.OR P1, PT, R14.reuse, 0x1, P2 ;  /* 0x000000010e00780c */ /* 0x040fe20001721670 */
[----:B------:R-:W-:Y:S01]  /*1330*/  IMAD R15, R11, c[0x0][0x180], RZ ;  /* 0x000060000b0f7a24 */ /* 0x000fe200078e02ff */
[----:B------:R-:W-:Y:S01]  /*1340*/  ISETP.LT.OR P6, PT, R14, 0x1, P5 ;  /* 0x000000010e00780c */ /* 0x000fe20002fc1670 */
[----:B------:R-:W-:Y:S01]  /*1350*/  IMAD R17, R30, c[0x0][0x1bc], R17 ;  /* 0x00006f001e117a24 */ /* 0x000fe200078e0211 */
[----:B------:R-:W-:Y:S01]  /*1360*/  ISETP.LT.OR P4, PT, R14, 0x21, P4 ;  /* 0x000000210e00780c */ /* 0x000fe20002781670 */
[----:B------:R-:W-:Y:S01]  /*1370*/  IMAD.WIDE.U32 R30, R30, c[0x0][0x1b8], R34 ;  /* 0x00006e001e1e7a25 */ /* 0x000fe200078e0022 */
[----:B------:R-:W-:Y:S01]  /*1380*/  ISETP.LT.OR P5, PT, R14, 0x21, P5 ;  /* 0x000000210e00780c */ /* 0x000fe20002fa1670 */
[----:B------:R-:W-:Y:S01]  /*1390*/  CS2R R72, SRZ ;  /* 0x0000000000487805 */ /* 0x000fe2000001ff00 */
[----:B------:R-:W-:Y:S01]  /*13a0*/  CS2R R70, SRZ ;  /* 0x0000000000467805 */ /* 0x000fe2000001ff00 */
[----:B------:R-:W-:Y:S01]  /*13b0*/  IMAD.SHL.U32 R234, R19, 0x2, RZ ;  /* 0x0000000213ea7824 */ /* 0x000fe200078e00ff */
[----:B------:R-:W-:Y:S01]  /*13c0*/  CS2R R68, SRZ ;  /* 0x0000000000447805 */ /* 0x000fe2000001ff00 */
[C---:B------:R-:W-:Y:S01]  /*13d0*/  IMAD R15, R0.reuse, c[0x0][0x184], R15 ;  /* 0x00006100000f7a24 */ /* 0x040fe200078e020f */
[----:B------:R-:W-:Y:S01]  /*13e0*/  CS2R R66, SRZ ;  /* 0x0000000000427805 */ /* 0x000fe2000001ff00 */
[----:B------:R-:W-:Y:S01]  /*13f0*/  IMAD.WIDE.U32 R34, R0, c[0x0][0x180], R24 ;  /* 0x0000600000227a25 */ /* 0x000fe200078e0018 */
[----:B------:R-:W-:Y:S01]  /*1400*/  @!PT LDS RZ, [RZ] ;  /* 0x00000000fffff984 */ /* 0x000fe20000000800 */
[----:B------:R-:W-:Y:S01]  /*1410*/  @!PT LDS RZ, [RZ] ;  /* 0x00000000fffff984 */ /* 0x000fe20000000800 */
[----:B------:R-:W-:Y:S01]  /*1420*/  @!PT LDS RZ, [RZ] ;  /* 0x00000000fffff984 */ /* 0x000fe20000000800 */
[----:B------:R1:W-:Y:S01]  /*1430*/  LDGSTS.E.BYPASS.LTC128B.128 [R234+0x7880], [R32.64], !P3 ;  /* 0x0788000020ea7fae */ /* 0x0003e2000d901d4e */
[----:B------:R-:W-:Y:S01]  /*1440*/  CS2R R64, SRZ ;  /* 0x0000000000407805 */ /* 0x000fe2000001ff00 */
[----:B------:R-:W-:Y:S01]  /*1450*/  CS2R R62, SRZ ;  /* 0x00000000003e7805 */ /* 0x000fe2000001ff00 */
[----:B------:R-:W-:Y:S01]  /*1460*/  IMAD.U32 R16, RZ, RZ, UR7 ;  /* 0x00000007ff107e24 */ /* 0x000fe2000f8e00ff */
[----:B------:R1:W-:Y:S01]  /*1470*/  LDGSTS.E.BYPASS.LTC128B.128 [R234+0xa080], [R32.64+0x80], !P1 ;  /* 0x0a08008020ea7fae */ /* 0x0003e2000c901d4e */
[----:B------:R-:W-:Y:S01]  /*1480*/  IMAD.IADD R35, R35, 0x1, R15 ;  /* 0x0000000123237824 */ /* 0x000fe200078e020f */
[----:B------:R-:W-:Y:S01]  /*1490*/  @!P0 ISETP.GE.AND P1, PT, R14, 0x41, PT ;  /* 0x000000410e00880c */ /* 0x000fe20003f26270 */
[----:B------:R-:W-:Y:S01]  /*14a0*/  IMAD.U32 R15, RZ, RZ, UR5 ;  /* 0x00000005ff0f7e24 */ /* 0x000fe2000f8e00ff */
[----:B------:R-:W-:Y:S01]  /*14b0*/  @!P0 LEA R24, P3, R16, R28, 0x1 ;  /* 0x0000001c10188211 */ /* 0x000fe200078608ff */
[----:B------:R1:W-:Y:S01]  /*14c0*/  LDGSTS.E.BYPASS.LTC128B.128 [R234+0xc880], [R32.64+0x100], !P6 ;  /* 0x0c88010020ea7fae */ /* 0x0003e2000f101d4e */
[----:B------:R-:W-:Y:S01]  /*14d0*/  ISETP.LT.OR P6, PT, R14, 0x21, P2 ;  /* 0x000000210e00780c */ /* 0x000fe200017c1670 */
[----:B------:R-:W-:Y:S01]  /*14e0*/  IMAD R19, R7, c[0x0][0x188], RZ ;  /* 0x0000620007137a24 */ /* 0x000fe200078e02ff */
[----:B------:R-:W-:Y:S01]  /*14f0*/  @!P0 LEA.HI.X R25, R16, R29, R15, 0x1, P3 ;  /* 0x0000001d10198211 */ /* 0x000fe200018f0c0f */
[----:B------:R-:W-:Y:S01]  /*1500*/  IMAD.WIDE.U32 R34, R240, c[0x0][0x188], R34 ;  /* 0x00006200f0227a25 */ /* 0x000fe200078e0022 */
[----:B------:R-:W-:Y:S01]  /*1510*/  @!P0 ISETP.GE.OR P3, PT, R22, c[0x0][0x1cc], !P1 ;  /* 0x0000730016008a0c */ /* 0x000fe20004f66670 */
[----:B------:R2:W-:Y:S01]  /*1520*/  LDGSTS.E.BYPASS.LTC128B.128 [R234+0x8880], [R28.64], !P4 ;  /* 0x088800001cea7fae */ /* 0x0005e2000e101d4e */
[----:B------:R-:W-:Y:S01]  /*1530*/  @!P0 ISETP.LT.OR P2, PT, R14, 0x41, P2 ;  /* 0x000000410e00880c */ /* 0x000fe20001741670 */
[----:B------:R-:W-:Y:S01]  /*1540*/  IMAD R16, R240, c[0x0][0x18c], R19 ;  /* 0x00006300f0107a24 */ /* 0x000fe200078e0213 */
[----:B------:R-:W-:Y:S01]  /*1550*/  @!P0 ISETP.GE.OR P1, PT, R8, c[0x0][0x1cc], !P1 ;  /* 0x0000730008008a0c */ /* 0x000fe20004f26670 */
[----:B------:R-:W-:Y:S01]  /*1560*/  IMAD R15, R21, c[0x0][0x1a8], RZ ;  /* 0x00006a00150f7a24 */ /* 0x000fe200078e02ff */
[----:B------:R-:W-:Y:S01]  /*1570*/  LEA R250, P4, R34, c[0x0][0x160], 0x1 ;  /* 0x0000580022fa7a11 */ /* 0x000fe200078808ff */
[----:B------:R-:W-:Y:S01]  /*1580*/  IMAD.IADD R16, R35, 0x1, R16 ;  /* 0x0000000123107824 */ /* 0x000fe200078e0210 */
[----:B------:R-:W-:Y:S01]  /*1590*/  ULDC.64 UR4, c[0x0][0x1a8] ;  /* 0x00006a0000047ab9 */ /* 0x000fe20000000a00 */
[----:B------:R-:W-:Y:S01]  /*15a0*/  IMAD.IADD R31, R31, 0x1, R17 ;  /* 0x000000011f1f7824 */ /* 0x000fe200078e0211 */
[----:B------:R2:W-:Y:S01]  /*15b0*/  LDGSTS.E.BYPASS.LTC128B.128 [R234+0xb080], [R28.64+0x80], !P6 ;  /* 0x0b0800801cea7fae */ /* 0x0005e2000f101d4e */
[----:B------:R-:W-:Y:S01]  /*15c0*/  ISETP.GE.AND P6, PT, R22, c[0x0][0x19c], PT ;  /* 0x0000670016007a0c */ /* 0x000fe20003fc6270 */
[----:B------:R-:W-:Y:S01]  /*15d0*/  IMAD R15, R20, c[0x0][0x1ac], R15 ;  /* 0x00006b00140f7a24 */ /* 0x000fe200078e020f */
[----:B------:R-:W-:Y:S01]  /*15e0*/  LEA.HI.X R251, R34, c[0x0][0x164], R16, 0x1, P4 ;  /* 0x0000590022fb7a11 */ /* 0x000fe200020f0c10 */
[----:B------:R2:W-:Y:S01]  /*15f0*/  LDGSTS.E.BYPASS.LTC128B.128 [R234+0xd880], [R28.64+0x100], !P5 ;  /* 0x0d8801001cea7fae */ /* 0x0005e2000e901d4e */
[----:B------:R-:W-:Y:S01]  /*1600*/  ISETP.GE.AND P5, PT, R9, c[0x0][0x19c], PT ;  /* 0x0000670009007a0c */ /* 0x000fe20003fa6270 */
[----:B------:R-:W-:Y:S01]  /*1610*/  IMAD.WIDE.U32 R20, R20, c[0x0][0x1a8], R30 ;  /* 0x00006a0014147a25 */ /* 0x000fe200078e001e */
[----:B------:R-:W-:Y:S01]  /*1620*/  ISETP.LT.OR P4, PT, R14, 0x1, P6 ;  /* 0x000000010e00780c */ /* 0x000fe20003781670 */
[----:B------:R3:W-:Y:S01]  /*1630*/  @!P0 LDGSTS.E.BYPASS.LTC128B.128 [R234+0x9880], [R24.64], !P3 ;  /* 0x0988000018ea8fae */ /* 0x0007e2000d901d4e */
[----:B------:R-:W-:Y:S01]  /*1640*/  USHF.L.U32 UR7, UR4, 0x5, URZ ;  /* 0x0000000504077899 */ /* 0x000fe2000800063f */
[----:B------:R-:W-:Y:S01]  /*1650*/  IMAD.IADD R15, R21, 0x1, R15 ;  /* 0x00000001150f7824 */ /* 0x000fe200078e020f */
[----:B------:R-:W-:Y:S01]  /*1660*/  LEA R30, P3, R20, c[0x0][0x190], 0x1 ;  /* 0x00006400141e7a11 */ /* 0x000fe200078608ff */
[----:B------:R3:W-:Y:S01]  /*1670*/  @!P0 LDGSTS.E.BYPASS.LTC128B.128 [R234+0xc080], [R24.64+0x80], !P2 ;  /* 0x0c08008018ea8fae */ /* 0x0007e2000d101d4e */
[----:B------:R-:W-:Y:S01]  /*1680*/  ISETP.LT.OR P2, PT, R14, 0x1, P5 ;  /* 0x000000010e00780c */ /* 0x000fe20002f41670 */
[----:B------:R-:W-:Y:S01]  /*1690*/  IMAD.MOV.U32 R16, RZ, RZ, c[0x0][0x1ac] ;  /* 0x00006b00ff107624 */ /* 0x000fe200078e00ff */
[----:B------:R-:W-:Y:S01]  /*16a0*/  LEA.HI.X R31, R20, c[0x0][0x194], R15, 0x1, P3 ;  /* 0x00006500141f7a11 */ /* 0x000fe200018f0c0f */
[----:B------:R3:W-:Y:S01]  /*16b0*/  @!P0 LDGSTS.E.BYPASS.LTC128B.128 [R234+0xe880], [R24.64+0x100], !P1 ;  /* 0x0e88010018ea8fae */ /* 0x0007e2000c901d4e */
[----:B------:R-:W-:Y:S01]  /*16c0*/  ISETP.GE.AND P1, PT, R8, c[0x0][0x19c], PT ;  /* 0x0000670008007a0c */ /* 0x000fe20003f26270 */
[----:B------:R-:W-:Y:S01]  /*16d0*/  IMAD.MOV.U32 R15, RZ, RZ, c[0x0][0x1a8] ;  /* 0x00006a00ff0f7624 */ /* 0x000fe200078e00ff */
[----:B------:R-:W-:Y:S01]  /*16e0*/  USHF.L.U64.HI UR5, UR4, UR6, UR5 ;  /* 0x0000000604057299 */ /* 0x000fe20008010205 */
[----:B------:R4:W-:Y:S01]  /*16f0*/  LDGSTS.E.BYPASS.LTC128B.128 [R234+0x80], [R30.64], !P4 ;  /* 0x000800001eea7fae */ /* 0x0009e2000e101d4e */
[----:B------:R-:W-:Y:S01]  /*1700*/  ISETP.LT.OR P3, PT, R14, 0x1, P1 ;  /* 0x000000010e00780c */ /* 0x000fe20000f61670 */
[----:B------:R-:W-:Y:S01]  /*1710*/  IMAD R12, R12, c[0x0][0x208], RZ ;  /* 0x000082000c0c7a24 */ /* 0x000fe200078e02ff */
[C---:B------:R-:W-:Y:S01]  /*1720*/  ISETP.LT.OR P4, PT, R14.reuse, 0x21, P6 ;  /* 0x000000210e00780c */ /* 0x040fe20003781670 */
[----:B------:R-:W-:Y:S01]  /*1730*/  IMAD.WIDE.U32 R20, R13, c[0x0][0x208], R22 ;  /* 0x000082000d147a25 */ /* 0x000fe200078e0016 */
[----:B------:R-:W-:Y:S01]  /*1740*/  @!P0 ISETP.LT.OR P6, PT, R14, 0x41, P6 ;  /* 0x000000410e00880c */ /* 0x000fe200037c1670 */
[----:B------:R4:W-:Y:S01]  /*1750*/  LDGSTS.E.BYPASS.LTC128B.128 [R234+0x2880], [R30.64+0x80], !P2 ;  /* 0x028800801eea7fae */ /* 0x0009e2000d101d4e */
[----:B------:R-:W-:Y:S01]  /*1760*/  LEA R18, P2, R15, R30, 0x6 ;  /* 0x0000001e0f127211 */ /* 0x000fe200078430ff */
[----:B------:R-:W-:Y:S01]  /*1770*/  IMAD R12, R13, c[0x0][0x20c], R12 ;  /* 0x000083000d0c7a24 */ /* 0x000fe200078e020c */
[----:B------:R-:W-:Y:S01]  /*1780*/  CS2R R60, SRZ ;  /* 0x00000000003c7805 */ /* 0x000fe2000001ff00 */
[----:B------:R-:W-:Y:S01]  /*1790*/  IMAD R3, R2, -0x50, R3 ;  /* 0xffffffb002037824 */ /* 0x000fe200078e0203 */
[----:B------:R-:W-:Y:S01]  /*17a0*/  LEA.HI.X R19, R15, R31, R16, 0x6, P2 ;  /* 0x0000001f0f137211 */ /* 0x000fe200010f3410 */
[----:B------:R-:W-:Y:S01]  /*17b0*/  IMAD.IADD R21, R21, 0x1, R12 ;  /* 0x0000000115157824 */ /* 0x000fe200078e020c */
[----:B------:R-:W-:Y:S01]  /*17c0*/  ISETP.GE.AND P2, PT, R9, c[0x0][0x16c], PT ;  /* 0x00005b0009007a0c */ /* 0x000fe20003f46270 */
[----:B------:R4:W-:Y:S01]  /*17d0*/  LDGSTS.E.BYPASS.LTC128B.128 [R234+0x5080], [R30.64+0x100], !P3 ;  /* 0x050801001eea7fae */ /* 0x0009e2000d901d4e */
[----:B------:R-:W-:Y:S01]  /*17e0*/  ISETP.GE.AND P3, PT, R22, c[0x0][0x16c], PT ;  /* 0x00005b0016007a0c */ /* 0x000fe20003f66270 */
[----:B------:R-:W-:Y:S01]  /*17f0*/  IMAD R15, R11, c[0x0][0x210], RZ ;  /* 0x000084000b0f7a24 */ /* 0x000fe200078e02ff */
[----:B------:R-:W-:Y:S01]  /*1800*/  SEL R13, RZ, 0xffffffff, P2 ;  /* 0xffffffffff0d7807 */ /* 0x000fe20001000000 */
[----:B------:R1:W-:Y:S01]  /*1810*/  LDGSTS.E.BYPASS.LTC128B.128 [R234+0x1080], [R18.64], !P4 ;  /* 0x0108000012ea7fae */ /* 0x0003e2000e101d4e */
[----:B------:R-:W-:Y:S01]  /*1820*/  SEL R17, RZ, 0x1, P3 ;  /* 0x00000001ff117807 */ /* 0x000fe20001800000 */
[----:B------:R-:W-:Y:S01]  /*1830*/  IMAD R15, R0, c[0x0][0x214], R15 ;  /* 0x00008500000f7a24 */ /* 0x000fe200078e020f */
[C---:B------:R-:W-:Y:S01]  /*1840*/  ISETP.LT.OR P4, PT, R14.reuse, 0x21, P5 ;  /* 0x000000210e00780c */ /* 0x040fe20002f81670 */
[----:B------:R-:W-:Y:S01]  /*1850*/  IMAD.SHL.U32 R12, R13, 0x2, RZ ;  /* 0x000000020d0c7824 */ /* 0x000fe200078e00ff */
[----:B------:R-:W-:Y:S01]  /*1860*/  ISETP.LT.OR P3, PT, R14, 0x21, P1 ;  /* 0x000000210e00780c */ /* 0x000fe20000f61670 */
[----:B------:R-:W-:Y:S01]  /*1870*/  IMAD.U32 R13, RZ, RZ, UR7 ;  /* 0x00000007ff0d7e24 */ /* 0x000fe2000f8e00ff */
[----:B------:R-:W-:Y:S01]  /*1880*/  ISETP.GE.AND P2, PT, R8, c[0x0][0x16c], PT ;  /* 0x00005b0008007a0c */ /* 0x000fe20003f46270 */
[----:B------:R-:W-:Y:S01]  /*1890*/  IMAD.WIDE.U32 R20, R0, c[0x0][0x210], R20 ;  /* 0x0000840000147a25 */ /* 0x000fe200078e0014 */
[C---:B------:R-:W-:Y:S01]  /*18a0*/  @!P0 ISETP.LT.OR P5, PT, R14.reuse, 0x41, P5 ;  /* 0x000000410e00880c */ /* 0x040fe20002fa1670 */
[----:B------:R-:W-:Y:S01]  /*18b0*/  USHF.L.U64.HI UR7, UR8, UR6, UR9 ;  /* 0x0000000608077299 */ /* 0x000fe20008010209 */
[----:B------:R-:W-:Y:S01]  /*18c0*/  @!P0 ISETP.LT.OR P1, PT, R14, 0x41, P1 ;  /* 0x000000410e00880c */ /* 0x000fe20000f21670 */
[----:B------:R-:W-:Y:S01]  /*18d0*/  IMAD.IADD R21, R21, 0x1, R15 ;  /* 0x0000000115157824 */ /* 0x000fe200078e020f */
[----:B------:R-:W-:Y:S01]  /*18e0*/  LOP3.LUT R17, R12, 0x2, R17, 0xe2, !PT ;  /* 0x000000020c117812 */ /* 0x000fe200078ee211 */
[----:B------:R-:W-:Y:S01]  /*18f0*/  IMAD.U32 R12, RZ, RZ, UR5 ;  /* 0x00000005ff0c7e24 */ /* 0x000fe2000f8e00ff */
[----:B------:R-:W-:Y:S01]  /*1900*/  SEL R14, RZ, 0x4, P2 ;  /* 0x00000004ff0e7807 */ /* 0x000fe20001000000 */
[----:B------:R1:W-:Y:S01]  /*1910*/  LDGSTS.E.BYPASS.LTC128B.128 [R234+0x3880], [R18.64+0x80], !P4 ;  /* 0x0388008012ea7fae */ /* 0x0003e2000e101d4e */
[----:B------:R-:W-:Y:S01]  /*1920*/  @!P0 LEA R16, P2, R13, R18, 0x1 ;  /* 0x000000120d108211 */ /* 0x000fe200078408ff */
[----:B------:R-:W-:Y:S01]  /*1930*/  IMAD.WIDE.U32 R20, R240, c[0x0][0x218], R20 ;  /* 0x00008600f0147a25 */ /* 0x000fe200078e0014 */
[----:B------:R-:W-:Y:S01]  /*1940*/  LOP3.LUT R14, R17, R14, RZ, 0xfc, !PT ;  /* 0x0000000e110e7212 */ /* 0x000fe200078efcff */
[----:B------:R1:W-:Y:S01]  /*1950*/  LDGSTS.E.BYPASS.LTC128B.128 [R234+0x6080], [R18.64+0x100], !P3 ;  /* 0x0608010012ea7fae */ /* 0x0003e2000d901d4e */
[----:B------:R-:W-:Y:S01]  /*1960*/  @!P0 LEA.HI.X R17, R13, R19, R12, 0x1, P2 ;  /* 0x000000130d118211 */ /* 0x000fe200010f0c0c */
[----:B------:R-:W-:Y:S01]  /*1970*/  IMAD R13, R7, c[0x0][0x218], RZ ;  /* 0x00008600070d7a24 */ /* 0x000fe200078e02ff */
[----:B------:R-:W-:Y:S01]  /*1980*/  LOP3.LUT P4, RZ, R14, 0x1, RZ, 0xc0, !PT ;  /* 0x000000010eff7812 */ /* 0x000fe2000788c0ff */
[----:B------:R-:W-:Y:S01]  /*1990*/  ULDC.64 UR4, c[0x0][0x208] ;  /* 0x0000820000047ab9 */ /* 0x000fe20000000a00 */
[----:B------:R-:W-:Y:S01]  /*19a0*/  IADD3 R12, -R238, UR12, RZ ;  /* 0x0000000cee0c7c10 */ /* 0x000fe2000fffe1ff */
[----:B------:R2:W-:Y:S01]  /*19b0*/  @!P0 LDGSTS.E.BYPASS.LTC128B.128 [R234+0x2080], [R16.64], !P6 ;  /* 0x0208000010ea8fae */ /* 0x0005e2000f101d4e */
[----:B------:R-:W-:Y:S01]  /*19c0*/  LOP3.LUT P3, RZ, R14, 0x2, RZ, 0xc0, !PT ;  /* 0x000000020eff7812 */ /* 0x000fe2000786c0ff */
[----:B------:R-:W-:Y:S01]  /*19d0*/  IMAD R13, R240, c[0x0][0x21c], R13 ;  /* 0x00008700f00d7a24 */ /* 0x000fe200078e020d */
[----:B------:R-:W-:Y:S01]  /*19e0*/  LOP3.LUT P2, RZ, R14, 0x4, RZ, 0xc0, !PT ;  /* 0x000000040eff7812 */ /* 0x000fe2000784c0ff */
[----:B------:R2:W-:Y:S01]  /*19f0*/  @!P0 LDGSTS.E.BYPASS.LTC128B.128 [R234+0x4880], [R16.64+0x80], !P5 ;  /* 0x0488008010ea8fae */ /* 0x0005e2000e901d4e */
[C---:B------:R-:W-:Y:S01]  /*1a00*/  ISETP.LT.OR P6, PT, R12.reuse, 0x1, !P4 ;  /* 0x000000010c00780c */ /* 0x040fe200067c1670 */
[----:B------:R-:W-:Y:S01]  /*1a10*/  IMAD.IADD R13, R21, 0x1, R13 ;  /* 0x00000001150d7824 */ /* 0x000fe200078e020d */
[C---:B------:R-:W-:Y:S01]  /*1a20*/  ISETP.LT.OR P5, PT, R12.reuse, 0x1, !P3 ;  /* 0x000000010c00780c */ /* 0x040fe20005fa1670 */
[----:B------:R2:W-:Y:S01]  /*1a30*/  @!P0 LDGSTS.E.BYPASS.LTC128B.128 [R234+0x7080], [R16.64+0x100], !P1 ;  /* 0x0708010010ea8fae */ /* 0x0005e2000c901d4e */
[----:B------:R-:W-:Y:S01]  /*1a40*/  ISETP.LT.OR P1, PT, R12, 0x1, !P2 ;  /* 0x000000010c00780c */ /* 0x000fe20005721670 */
[----:B------:R-:W-:Y:S01]  /*1a50*/  USHF.L.U32 UR13, UR4, 0x5, URZ ;  /* 0x00000005040d7899 */ /* 0x000fe2000800063f */
[C---:B------:R-:W-:Y:S01]  /*1a60*/  LEA R248, P0, R20.reuse, c[0x0][0x1f0], 0x1 ;  /* 0x00007c0014f87a11 */ /* 0x040fe200078008ff */
[----:B------:R-:W0:Y:S01]  /*1a70*/  LDGDEPBAR ;  /* 0x00000000000079af */ /* 0x000e220000000000 */
[----:B------:R-:W-:Y:S01]  /*1a80*/  USHF.L.U64.HI UR7, UR11, 0x1, UR7 ;  /* 0x000000010b077899 */ /* 0x000fe20008010207 */
[----:B------:R-:W-:Y:S01]  /*1a90*/  LEA.HI R2, R5, R232, RZ, 0x5 ;  /* 0x000000e805027211 */ /* 0x000fe200078f28ff */
[----:B------:R-:W-:Y:S01]  /*1aa0*/  USHF.L.U32 UR11, UR13, 0x1, URZ ;  /* 0x000000010d0b7899 */ /* 0x000fe2000800063f */
[----:B------:R-:W-:Y:S01]  /*1ab0*/  LEA.HI.X R249, R20, c[0x0][0x1f4], R13, 0x1, P0 ;  /* 0x00007d0014f97a11 */ /* 0x000fe200000f0c0d */
[----:B------:R-:W-:Y:S01]  /*1ac0*/  IMAD.U32 R13, RZ, RZ, UR10 ;  /* 0x0000000aff0d7e24 */ /* 0x000fe2000f8e00ff */
[----:B------:R4:W-:Y:S01]  /*1ad0*/  LDGSTS.E.BYPASS.LTC128B.128 [R234+0xf080], [R250.64], !P6 ;  /* 0x0f080000faea7fae */ /* 0x0009e2000f101d4e */
[----:B------:R-:W-:Y:S01]  /*1ae0*/  USHF.L.U64.HI UR5, UR4, UR6, UR5 ;  /* 0x0000000604057299 */ /* 0x000fe20008010205 */
[----:B------:R-:W-:Y:S01]  /*1af0*/  IMAD.WIDE.U32 R26, R0, c[0x0][0x238], R26 ;  /* 0x00008e00001a7a25 */ /* 0x000fe200078e001a */
[----:B------:R-:W-:Y:S01]  /*1b00*/  UIADD3 UR6, UR12, 0x3f, URZ ;  /* 0x0000003f0c067890 */ /* 0x000fe2000fffe03f */
[----:B------:R4:W-:Y:S01]  /*1b10*/  LDGSTS.E.BYPASS.LTC128B.128 [R234+0x11080], [R250.64+0x80], !P5 ;  /* 0x11080080faea7fae */ /* 0x0009e2000e901d4e */
[----:B-1----:R-:W-:Y:S01]  /*1b20*/  IADD3 R18, P6, P0, R13, 0x80, R250 ;  /* 0x000000800d127810 */ /* 0x002fe200078de0fa */
[----:B------:R-:W-:Y:S01]  /*1b30*/  IMAD.U32 R21, RZ, RZ, UR11 ;  /* 0x0000000bff157e24 */ /* 0x000fe2000f8e00ff */
[----:B------:R-:W-:Y:S01]  /*1b40*/  USHF.L.U64.HI UR5, UR13, 0x1, UR5 ;  /* 0x000000010d057899 */ /* 0x000fe20008010205 */
[----:B------:R1:W-:Y:S01]  /*1b50*/  LDGSTS.E.BYPASS.LTC128B.128 [R234+0x13080], [R250.64+0x100], !P1 ;  /* 0x13080100faea7fae */ /* 0x0003e2000c901d4e */
[----:B---3--:R-:W-:Y:S01]  /*1b60*/  IADD3 R24, P1, R250, UR10, RZ ;  /* 0x0000000afa187c10 */ /* 0x008fe2000ff3e0ff */
[C---:B------:R-:W-:Y:S01]  /*1b70*/  IMAD.SHL.U32 R14, R227.reuse, 0x8, RZ ;  /* 0x00000008e30e7824 */ /* 0x040fe200078e00ff */
[----:B------:R-:W-:Y:S01]  /*1b80*/  IADD3.X R19, RZ, UR7, R251, P6, P0 ;  /* 0x00000007ff137c10 */ /* 0x000fe2000b7e04fb */
[----:B------:R-:W-:Y:S01]  /*1b90*/  IMAD.IADD R230, R227, 0x1, -R230 ;  /* 0x00000001e3e67824 */ /* 0x000fe200078e0ae6 */
[----:B------:R-:W-:Y:S01]  /*1ba0*/  IADD3.X R25, R251, UR7, RZ, P1, !PT ;  /* 0x00000007fb197c10 */ /* 0x000fe20008ffe4ff */
[----:B------:R-:W-:Y:S01]  /*1bb0*/  IMAD R7, R7, c[0x0][0x240], RZ ;  /* 0x0000900007077a24 */ /* 0x000fe200078e02ff */
[----:B------:R-:W-:Y:S01]  /*1bc0*/  ISETP.LT.OR P6, PT, R12, 0x21, !P4 ;  /* 0x000000210c00780c */ /* 0x000fe200067c1670 */
[----:B------:R-:W-:Y:S01]  /*1bd0*/  IMAD R230, R230, -0x8, R3 ;  /* 0xfffffff8e6e67824 */ /* 0x000fe200078e0203 */
[----:B--2---:R-:W-:Y:S01]  /*1be0*/  IADD3 R16, P5, P1, R13, 0x100, R250 ;  /* 0x000001000d107810 */ /* 0x004fe200079be0fa */
[----:B------:R-:W-:Y:S01]  /*1bf0*/  IMAD R3, R240, c[0x0][0x244], R7 ;  /* 0x00009100f0037a24 */ /* 0x000fe200078e0207 */
[----:B------:R-:W-:Y:S01]  /*1c00*/  ISETP.LT.OR P0, PT, R12, 0x21, !P3 ;  /* 0x000000210c00780c */ /* 0x000fe20005f01670 */
[----:B------:R-:W-:Y:S01]  /*1c10*/  IMAD.MOV.U32 R226, RZ, RZ, 0x20 ;  /* 0x00000020ffe27424 */ /* 0x000fe200078e00ff */
[----:B------:R-:W-:Y:S01]  /*1c20*/  IADD3.X R17, RZ, UR7, R251, P5, P1 ;  /* 0x00000007ff117c10 */ /* 0x000fe2000afe24fb */
[----:B------:R-:W-:Y:S01]  /*1c30*/  IMAD.MOV.U32 R228, RZ, RZ, 0x10 ;  /* 0x00000010ffe47424 */ /* 0x000fe200078e00ff */
[----:B------:R-:W-:Y:S01]  /*1c40*/  IADD3 R20, P5, P1, R21, 0x100, R248 ;  /* 0x0000010015147810 */ /* 0x000fe200079be0f8 */
[----:B------:R-:W-:Y:S01]  /*1c50*/  IMAD.SHL.U32 R6, R6, 0x8, RZ ;  /* 0x0000000806067824 */ /* 0x000fe200078e00ff */
[----:B------:R-:W-:Y:S01]  /*1c60*/  P2R R13, PR, RZ, 0x10 ;  /* 0x00000010ff0d7803 */ /* 0x000fe20000000000 */
[----:B------:R-:W-:Y:S01]  /*1c70*/  UMOV UR4, 0x6 ;  /* 0x0000000600047882 */ /* 0x000fe20000000000 */
[----:B------:R-:W-:Y:S01]  /*1c80*/  IADD3.X R21, RZ, UR5, R249, P5, P1 ;  /* 0x00000005ff157c10 */ /* 0x000fe2000afe24f9 */
[----:B------:R2:W-:Y:S01]  /*1c90*/  LDGSTS.E.BYPASS.LTC128B.128 [R234+0x10080], [R24.64], !P6 ;  /* 0x1008000018ea7fae */ /* 0x0005e2000f101d4e */
[----:B------:R-:W-:Y:S01]  /*1ca0*/  ISETP.GT.AND P1, PT, R232, 0xf, PT ;  /* 0x0000000fe800780c */ /* 0x000fe20003f24270 */
[----:B------:R-:W-:Y:S01]  /*1cb0*/  CS2R R58, SRZ ;  /* 0x00000000003a7805 */ /* 0x000fe2000001ff00 */
[----:B------:R-:W-:Y:S01]  /*1cc0*/  ISETP.GE.AND P4, PT, R22, c[0x0][0x1fc], PT ;  /* 0x00007f0016007a0c */ /* 0x000fe20003f86270 */
[----:B------:R3:W-:Y:S01]  /*1cd0*/  LDGSTS.E.BYPASS.LTC128B.128 [R234+0x12080], [R18.64], !P0 ;  /* 0x1208000012ea7fae */ /* 0x0007e2000c101d4e */
[C---:B------:R-:W-:Y:S01]  /*1ce0*/  ISETP.LT.OR P5, PT, R12.reuse, 0x21, !P2 ;  /* 0x000000210c00780c */ /* 0x040fe200057a1670 */
[----:B------:R-:W-:Y:S01]  /*1cf0*/  CS2R R56, SRZ ;  /* 0x0000000000387805 */ /* 0x000fe2000001ff00 */
[----:B------:R-:W-:Y:S01]  /*1d00*/  ISETP.LT.OR P0, PT, R12, 0x1, P4 ;  /* 0x000000010c00780c */ /* 0x000fe20002701670 */
[----:B------:R-:W-:Y:S01]  /*1d10*/  CS2R R54, SRZ ;  /* 0x0000000000367805 */ /* 0x000fe2000001ff00 */
[----:B------:R-:W-:Y:S01]  /*1d20*/  ISETP.GE.AND P6, PT, R9, c[0x0][0x1fc], PT ;  /* 0x00007f0009007a0c */ /* 0x000fe20003fc6270 */
[----:B------:R-:W-:Y:S01]  /*1d30*/  CS2R R52, SRZ ;  /* 0x0000000000347805 */ /* 0x000fe2000001ff00 */
[----:B------:R-:W-:Y:S01]  /*1d40*/  LOP3.LUT R14, R14, 0x8, RZ, 0xc0, !PT ;  /* 0x000000080e0e7812 */ /* 0x000fe200078ec0ff */
[----:B------:R-:W-:Y:S01]  /*1d50*/  CS2R R50, SRZ ;  /* 0x0000000000327805 */ /* 0x000fe2000001ff00 */
[----:B------:R-:W-:Y:S01]  /*1d60*/  CS2R R48, SRZ ;  /* 0x0000000000307805 */ /* 0x000fe2000001ff00 */
[----:B------:R-:W-:Y:S01]  /*1d70*/  @!P1 IMAD.SHL.U32 R15, R232, 0x10, RZ ;  /* 0x00000010e80f9824 */ /* 0x000fe200078e00ff */
[----:B------:R-:W-:Y:S01]  /*1d80*/  CS2R R46, SRZ ;  /* 0x00000000002e7805 */ /* 0x000fe2000001ff00 */
[----:B------:R-:W-:Y:S01]  /*1d90*/  CS2R R44, SRZ ;  /* 0x00000000002c7805 */ /* 0x000fe2000001ff00 */
[----:B------:R-:W-:Y:S01]  /*1da0*/  CS2R R42, SRZ ;  /* 0x00000000002a7805 */ /* 0x000fe2000001ff00 */
[----:B------:R1:W-:Y:S01]  /*1db0*/  LDGSTS.E.BYPASS.LTC128B.128 [R234+0x14080], [R16.64], !P5 ;  /* 0x1408000010ea7fae */ /* 0x0003e2000e901d4e */
[----:B------:R-:W-:Y:S01]  /*1dc0*/  ISETP.GE.AND P5, PT, R8, c[0x0][0x1fc], PT ;  /* 0x00007f0008007a0c */ /* 0x000fe20003fa6270 */
[----:B------:R-:W-:Y:S01]  /*1dd0*/  CS2R R40, SRZ ;  /* 0x0000000000287805 */ /* 0x000fe2000001ff00 */
[----:B------:R-:W-:Y:S01]  /*1de0*/  CS2R R38, SRZ ;  /* 0x0000000000267805 */ /* 0x000fe2000001ff00 */
[----:B------:R2:W-:Y:S01]  /*1df0*/  @!P1 LDGSTS.E.BYPASS.LTC128B.128 [R15+0x21080], [R244.64] ;  /* 0x21080000f40f9fae */ /* 0x0005e2000b901d4e */
[----:B------:R-:W-:Y:S01]  /*1e00*/  CS2R R36, SRZ ;  /* 0x0000000000247805 */ /* 0x000fe2000001ff00 */
[----:B------:R-:W-:Y:S01]  /*1e10*/  CS2R R34, SRZ ;  /* 0x0000000000227805 */ /* 0x000fe2000001ff00 */
[----:B------:R-:W-:Y:S01]  /*1e20*/  CS2R R32, SRZ ;  /* 0x0000000000207805 */ /* 0x000fe2000001ff00 */
[----:B------:R-:W0:Y:S01]  /*1e30*/  LDGDEPBAR ;  /* 0x00000000000079af */ /* 0x000e220000000000 */
[----:B----4-:R-:W-:Y:S01]  /*1e40*/  CS2R R30, SRZ ;  /* 0x00000000001e7805 */ /* 0x010fe2000001ff00 */
[----:B------:R-:W-:-:S02]  /*1e50*/  USHF.L.U64.HI UR9, UR8, UR4, UR9 ;  /* 0x0000000408097299 */ /* 0x000fc40008010209 */
[----:B------:R4:W-:Y:S01]  /*1e60*/  LDGSTS.E.BYPASS.LTC128B.128 [R234+0x1b080], [R248.64], !P0 ;  /* 0x1b080000f8ea7fae */ /* 0x0009e2000c101d4e */
[C---:B------:R-:W-:Y:S01]  /*1e70*/  ISETP.LT.OR P0, PT, R12.reuse, 0x1, P6 ;  /* 0x000000010c00780c */ /* 0x040fe20003701670 */
[----:B------:R-:W-:Y:S01]  /*1e80*/  USHF.L.U32 UR10, UR8, 0x6, URZ ;  /* 0x00000006080a7899 */ /* 0x000fe2000800063f */
[----:B---3--:R-:W-:Y:S01]  /*1e90*/  SHF.R.S32.HI R18, RZ, 0x1f, R2 ;  /* 0x0000001fff127819 */ /* 0x008fe20000011402 */
[----:B------:R-:W-:Y:S01]  /*1ea0*/  UMOV UR4, URZ ;  /* 0x0000003f00047c82 */ /* 0x000fe20008000000 */
[----:B------:R-:W-:-:S09]  /*1eb0*/  ISETP.LT.OR P6, PT, R12, 0x21, P6 ;  /* 0x000000210c00780c */ /* 0x000fd200037c1670 */
[----:B------:R4:W-:Y:S01]  /*1ec0*/  LDGSTS.E.BYPASS.LTC128B.128 [R234+0x1d080], [R248.64+0x80], !P0 ;  /* 0x1d080080f8ea7fae */ /* 0x0009e2000c101d4e */
[-C--:B-1----:R-:W-:Y:S02]  /*1ed0*/  LEA.HI R17, R5, R232.reuse, RZ, 0x2 ;  /* 0x000000e805117211 */ /* 0x082fe400078f10ff */
[----:B------:R-:W-:Y:S01]  /*1ee0*/  ISETP.LT.OR P0, PT, R12, 0x1, P5 ;  /* 0x000000010c00780c */ /* 0x000fe20002f01670 */
[----:B--2---:R-:W-:Y:S01]  /*1ef0*/  IMAD R15, R11, c[0x0][0x238], RZ ;  /* 0x00008e000b0f7a24 */ /* 0x004fe200078e02ff */
[--C-:B------:R-:W-:Y:S02]  /*1f00*/  SHF.R.S32.HI R19, RZ, 0x2, R17.reuse ;  /* 0x00000002ff137819 */ /* 0x100fe40000011411 */
[----:B------:R-:W-:Y:S01]  /*1f10*/  SHF.R.S32.HI R16, RZ, 0x1f, R17 ;  /* 0x0000001fff107819 */ /* 0x000fe20000011411 */
[----:B------:R-:W-:Y:S01]  /*1f20*/  IMAD R15, R0, c[0x0][0x23c], R15 ;  /* 0x00008f00000f7a24 */ /* 0x000fe200078e020f */
[----:B------:R-:W-:Y:S02]  /*1f30*/  SHF.R.S32.HI R11, RZ, 0x5, R2 ;  /* 0x00000005ff0b7819 */ /* 0x000fe40000011402 */
[----:B------:R-:W-:Y:S01]  /*1f40*/  LEA.HI R16, R16, R19, RZ, 0x3 ;  /* 0x0000001310107211 */ /* 0x000fe200078f18ff */
[----:B------:R-:W-:Y:S01]  /*1f50*/  IMAD.IADD R27, R27, 0x1, R15 ;  /* 0x000000011b1b7824 */ /* 0x000fe200078e020f */
[----:B------:R-:W-:Y:S01]  /*1f60*/  LEA.HI R18, R18, R11, RZ, 0x2 ;  /* 0x0000000b12127211 */ /* 0x000fe200078f10ff */
[----:B------:R-:W-:Y:S01]  /*1f70*/  IMAD.SHL.U32 R222, R11, 0x100, RZ ;  /* 0x000001000bde7824 */ /* 0x000fe200078e00ff */
[----:B------:R-:W-:Y:S01]  /*1f80*/  LOP3.LUT R16, R16, 0xfffffff8, RZ, 0xc0, !PT ;  /* 0xfffffff810107812 */ /* 0x000fe200078ec0ff */
[----:B------:R4:W-:Y:S01]  /*1f90*/  LDGSTS.E.BYPASS.LTC128B.128 [R234+0x1f080], [R248.64+0x100], !P0 ;  /* 0x1f080100f8ea7fae */ /* 0x0009e2000c101d4e */
[----:B------:R-:W-:Y:S01]  /*1fa0*/  LOP3.LUT R0, R18, 0xfffffffc, RZ, 0xc0, !PT ;  /* 0xfffffffc12007812 */ /* 0x000fe200078ec0ff */
[----:B------:R-:W-:Y:S01]  /*1fb0*/  IMAD.WIDE.U32 R240, R240, c[0x0][0x240], R26 ;  /* 0x00009000f0f07a25 */ /* 0x000fe200078e001a */
[----:B------:R-:W-:Y:S01]  /*1fc0*/  IADD3 R24, P0, R248, UR11, RZ ;  /* 0x0000000bf8187c10 */ /* 0x000fe2000ff1e0ff */
[----:B------:R-:W-:Y:S01]  /*1fd0*/  CS2R R26, SRZ ;  /* 0x00000000001a7805 */ /* 0x000fe2000001ff00 */
[----:B------:R-:W-:Y:S01]  /*1fe0*/  LEA.HI R18, R5, R232, RZ, 0x4 ;  /* 0x000000e805127211 */ /* 0x000fe200078f20ff */
[----:B------:R-:W-:Y:S01]  /*1ff0*/  IMAD.IADD R16, R19, 0x1, -R16 ;  /* 0x0000000113107824 */ /* 0x000fe200078e0a10 */
[----:B------:R-:W-:Y:S01]  /*2000*/  IADD3.X R25, R249, UR5, RZ, P0, !PT ;  /* 0x00000005f9197c10 */ /* 0x000fe200087fe4ff */
[----:B------:R-:W-:Y:S01]  /*2010*/  IMAD.IADD R5, R11, 0x1, -R0 ;  /* 0x000000010b057824 */ /* 0x000fe200078e0a00 */
[----:B------:R-:W-:Y:S01]  /*2020*/  ISETP.LT.OR P0, PT, R12, 0x21, P4 ;  /* 0x000000210c00780c */ /* 0x000fe20002701670 */
[----:B------:R-:W-:Y:S01]  /*2030*/  IMAD.SHL.U32 R23, R16, 0x10, RZ ;  /* 0x0000001010177824 */ /* 0x000fe200078e00ff */
[----:B------:R-:W-:Y:S01]  /*2040*/  ISETP.LT.OR P5, PT, R12, 0x21, P5 ;  /* 0x000000210c00780c */ /* 0x000fe20002fa1670 */
[C---:B------:R-:W-:Y:S01]  /*2050*/  IMAD.SHL.U32 R237, R5.reuse, 0x10, RZ ;  /* 0x0000001005ed7824 */ /* 0x040fe200078e00ff */
[----:B------:R-:W-:Y:S01]  /*2060*/  LEA.HI R12, R5, R5, RZ, 0x1 ;  /* 0x00000005050c7211 */ /* 0x000fe200078f08ff */
[----:B------:R-:W-:Y:S01]  /*2070*/  USHF.R.S32.HI UR5, URZ, 0x1f, UR6 ;  /* 0x0000001f3f057899 */ /* 0x000fe20008011406 */
[----:B------:R-:W-:Y:S01]  /*2080*/  ISETP.NE.AND P4, PT, R13, RZ, PT ;  /* 0x000000ff0d00720c */ /* 0x000fe20003f85270 */
[----:B------:R-:W-:Y:S01]  /*2090*/  IMAD.SHL.U32 R13, R5, 0x100, RZ ;  /* 0x00000100050d7824 */ /* 0x000fe200078e00ff */
[----:B------:R-:W-:Y:S01]  /*20a0*/  LOP3.LUT R0, R14, 0x70, R23, 0xf8, !PT ;  /* 0x000000700e007812 */ /* 0x000fe200078ef817 */
[----:B------:R-:W-:Y:S01]  /*20b0*/  IMAD.SHL.U32 R12, R12, 0x100, RZ ;  /* 0x000001000c0c7824 */ /* 0x000fe200078e00ff */
[----:B------:R-:W-:Y:S01]  /*20c0*/  LOP3.LUT R17, R17, 0x3ffffffc, RZ, 0xc0, !PT ;  /* 0x3ffffffc11117812 */ /* 0x000fe200078ec0ff */
[----:B------:R-:W-:Y:S01]  /*20d0*/  IMAD.IADD R246, R241, 0x1, R3 ;  /* 0x00000001f1f67824 */ /* 0x000fe200078e0203 */
[----:B------:R-:W-:Y:S01]  /*20e0*/  LOP3.LUT R13, R0, 0x100, R13, 0xf8, !PT ;  /* 0x00000100000d7812 */ /* 0x000fe200078ef80d */
[----:B------:R1:W-:Y:S01]  /*20f0*/  LDGSTS.E.BYPASS.LTC128B.128 [R234+0x1c080], [R24.64], !P0 ;  /* 0x1c08000018ea7fae */ /* 0x0003e2000c101d4e */
[----:B------:R-:W-:Y:S01]  /*2100*/  LOP3.LUT R28, R12, 0x7ffffe00, RZ, 0xc0, !PT ;  /* 0x7ffffe000c1c7812 */ /* 0x000fe200078ec0ff */
[----:B------:R-:W-:Y:S01]  /*2110*/  IMAD.IADD R17, R232, 0x1, -R17 ;  /* 0x00000001e8117824 */ /* 0x000fe200078e0a11 */
[----:B------:R-:W-:Y:S01]  /*2120*/  SHF.R.U32.HI R12, RZ, 0x3, R13 ;  /* 0x00000003ff0c7819 */ /* 0x000fe2000001160d */
[----:B------:R1:W-:Y:S01]  /*2130*/  LDGSTS.E.BYPASS.LTC128B.128 [R234+0x1e080], [R24.64+0x80], !P6 ;  /* 0x1e08008018ea7fae */ /* 0x0003e2000f101d4e */
[----:B------:R-:W-:Y:S01]  /*2140*/  ISETP.GE.AND P0, PT, R22, c[0x0][0x1fc], PT ;  /* 0x00007f0016007a0c */ /* 0x000fe20003f06270 */
[----:B------:R-:W-:Y:S01]  /*2150*/  IMAD R17, R17, 0x2, R28 ;  /* 0x0000000211117824 */ /* 0x000fe200078e021c */
[----:B------:R-:W-:Y:S01]  /*2160*/  LOP3.LUT R12, R13, 0x28, R12, 0x78, !PT ;  /* 0x000000280d0c7812 */ /* 0x000fe200078e780c */
[----:B------:R4:W-:Y:S01]  /*2170*/  LDGSTS.E.BYPASS.LTC128B.128 [R234+0x20080], [R20.64], !P5 ;  /* 0x2008000014ea7fae */ /* 0x0009e2000e901d4e */
[----:B------:R-:W-:Y:S01]  /*2180*/  LOP3.LUT R13, R18, 0xfffffff0, RZ, 0xc0, !PT ;  /* 0xfffffff0120d7812 */ /* 0x000fe200078ec0ff */
[----:B------:R-:W-:Y:S01]  /*2190*/  ULEA.HI UR5, UR5, UR6, URZ, 0x6 ;  /* 0x0000000605057291 */ /* 0x000fe2000f8f303f */
[----:B------:R-:W-:Y:S01]  /*21a0*/  ISETP.GE.AND P5, PT, R9, c[0x0][0x1fc], PT ;  /* 0x00007f0009007a0c */ /* 0x000fe20003fa6270 */
[----:B------:R-:W-:Y:S01]  /*21b0*/  IMAD.IADD R17, R17, 0x1, R12 ;  /* 0x0000000111117824 */ /* 0x000fe200078e020c */
[----:B------:R-:W-:Y:S01]  /*21c0*/  LOP3.LUT P6, RZ, R16, 0x1, RZ, 0xc0, !PT ;  /* 0x0000000110ff7812 */ /* 0x000fe200078cc0ff */
[C---:B------:R-:W-:Y:S01]  /*21d0*/  IMAD.IADD R13, R232.reuse, 0x1, -R13 ;  /* 0x00000001e80d7824 */ /* 0x040fe200078e0a0d */
[----:B------:R-:W-:Y:S01]  /*21e0*/  SEL R12, RZ, 0x1, P0 ;  /* 0x00000001ff0c7807 */ /* 0x000fe20000000000 */
[----:B------:R-:W-:Y:S01]  /*21f0*/  IMAD.SHL.U32 R236, R17, 0x2, RZ ;  /* 0x0000000211ec7824 */ /* 0x000fe200078e00ff */
[----:B------:R-:W-:Y:S01]  /*2200*/  ISETP.GE.AND P0, PT, R232, 0x10, PT ;  /* 0x00000010e800780c */ /* 0x000fe20003f06270 */
[----:B------:R-:W-:Y:S01]  /*2210*/  IMAD.SHL.U32 R9, R13, 0x10, RZ ;  /* 0x000000100d097824 */ /* 0x000fe200078e00ff */
[----:B------:R-:W-:Y:S01]  /*2220*/  SHF.R.S32.HI R19, RZ, 0x4, R18 ;  /* 0x00000004ff137819 */ /* 0x000fe20000011412 */
[----:B------:R-:W-:Y:S01]  /*2230*/  CS2R R28, SRZ ;  /* 0x00000000001c7805 */ /* 0x000fe2000001ff00 */
[C---:B------:R-:W-:Y:S01]  /*2240*/  IADD3 R15, R236.reuse, 0x21480, RZ ;  /* 0x00021480ec0f7810 */ /* 0x040fe20007ffe0ff */
[----:B------:R-:W-:Y:S01]  /*2250*/  USHF.R.S32.HI UR8, URZ, 0x6, UR5 ;  /* 0x000000063f087899 */ /* 0x000fe20008011405 */
[----:B------:R-:W-:Y:S01]  /*2260*/  LOP3.LUT R9, R9, 0xf0, RZ, 0xc0, !PT ;  /* 0x000000f009097812 */ /* 0x000fe200078ec0ff */
[----:B------:R-:W-:Y:S01]  /*2270*/  UMOV UR11, 0x1 ;  /* 0x00000001000b7882 */ /* 0x000fe20000000000 */
[----:B------:R-:W-:Y:S01]  /*2280*/  IADD3 R233, R236, 0x215a0, RZ ;  /* 0x000215a0ece97810 */ /* 0x000fe20007ffe0ff */
[----:B------:R-:W-:Y:S01]  /*2290*/  UMOV UR5, URZ ;  /* 0x0000003f00057c82 */ /* 0x000fe20008000000 */
[----:B------:R-:W-:-:S02]  /*22a0*/  LOP3.LUT R223, R9, R14, RZ, 0xfc, !PT ;  /* 0x0000000e09df7212 */ /* 0x000fc400078efcff */
[----:B------:R-:W-:Y:S01]  /*22b0*/  LOP3.LUT R222, R9, 0x100, R222, 0xf8, !PT ;  /* 0x0000010009de7812 */ /* 0x000fe200078ef8de */
[----:B------:R-:W-:Y:S01]  /*22c0*/  @!P0 IMAD.SHL.U32 R11, R232, 0x10, RZ ;  /* 0x00000010e80b8824 */ /* 0x000fe200078e00ff */
[----:B------:R-:W-:Y:S01]  /*22d0*/  LOP3.LUT R9, R2, 0xffffffe0, RZ, 0xc0, !PT ;  /* 0xffffffe002097812 */ /* 0x000fe200078ec0ff */
[----:B-1----:R-:W-:Y:S01]  /*22e0*/  CS2R R24, SRZ ;  /* 0x0000000000187805 */ /* 0x002fe2000001ff00 */
[----:B------:R-:W-:Y:S02]  /*22f0*/  @P6 IADD3 R233, R15, 0xe0, RZ ;  /* 0x000000e00fe96810 */ /* 0x000fe40007ffe0ff */
[----:B------:R-:W-:Y:S01]  /*2300*/  ISETP.GE.AND P6, PT, R8, c[0x0][0x1fc], PT ;  /* 0x00007f0008007a0c */ /* 0x000fe20003fc6270 */
[----:B------:R-:W-:Y:S01]  /*2310*/  IMAD.IADD R9, R232, 0x1, -R9 ;  /* 0x00000001e8097824 */ /* 0x000fe200078e0a09 */
[----:B------:R-:W-:Y:S01]  /*2320*/  SHF.R.S32.HI R14, RZ, 0x1f, R13 ;  /* 0x0000001fff0e7819 */ /* 0x000fe2000001140d */
[----:B------:R-:W-:Y:S01]  /*2330*/  IMAD.SHL.U32 R8, R4, 0x40, RZ ;  /* 0x0000004004087824 */ /* 0x000fe200078e00ff */
[----:B------:R1:W-:Y:S01]  /*2340*/  @!P0 LDGSTS.E.BYPASS.LTC128B.128 [R11+0x21280], [R242.64] ;  /* 0x21280000f20b8fae */ /* 0x0003e2000b901d4e */
[----:B------:R-:W-:Y:S01]  /*2350*/  LEA.HI R23, R18, R19, RZ, 0x1 ;  /* 0x0000001312177211 */ /* 0x000fe200078f08ff */
[----:B------:R-:W-:Y:S01]  /*2360*/  IMAD.SHL.U32 R18, R13, 0x2, RZ ;  /* 0x000000020d127824 */ /* 0x000fe200078e00ff */
[----:B------:R-:W-:Y:S01]  /*2370*/  SHF.R.S32.HI R16, RZ, 0x1f, R9 ;  /* 0x0000001fff107819 */ /* 0x000fe20000011409 */
[----:B------:R-:W0:Y:S01]  /*2380*/  LDGDEPBAR ;  /* 0x00000000000079af */ /* 0x000e220000000000 */
[----:B------:R-:W-:-:S02]  /*2390*/  LEA.HI R7, R14, R13, RZ, 0x3 ;  /* 0x0000000d0e077211 */ /* 0x000fc400078f18ff */
[----:B------:R-:W-:Y:S01]  /*23a0*/  LEA.HI R16, R16, R9, RZ, 0x2 ;  /* 0x0000000910107211 */ /* 0x000fe200078f10ff */
[----:B------:R-:W0:Y:S01]  /*23b0*/  LDGDEPBAR ;  /* 0x00000000000079af */ /* 0x000e220000000000 */
[----:B------:R-:W-:Y:S02]  /*23c0*/  SEL R2, RZ, 0xffffffff, P5 ;  /* 0xffffffffff027807 */ /* 0x000fe40002800000 */
[----:B------:R-:W-:Y:S02]  /*23d0*/  LOP3.LUT R0, R23, 0xfffffffe, RZ, 0xc0, !PT ;  /* 0xfffffffe17007812 */ /* 0x000fe400078ec0ff */
[C---:B------:R-:W-:Y:S02]  /*23e0*/  LOP3.LUT P0, RZ, R4.reuse, 0x4, RZ, 0xc0, !PT ;  /* 0x0000000404ff7812 */ /* 0x040fe4000780c0ff */
[----:B------:R-:W-:Y:S01]  /*23f0*/  SEL R235, RZ, 0x4, P6 ;  /* 0x00000004ffeb7807 */ /* 0x000fe20003000000 */
[----:B------:R-:W-:Y:S01]  /*2400*/  IMAD.IADD R0, R19, 0x1, -R0 ;  /* 0x0000000113007824 */ /* 0x000fe200078e0a00 */
[----:B------:R-:W-:-:S02]  /*2410*/  LOP3.LUT P5, RZ, R4, 0x2, RZ, 0xc0, !PT ;  /* 0x0000000204ff7812 */ /* 0x000fc400078ac0ff */
[----:B------:R-:W-:Y:S01]  /*2420*/  LOP3.LUT R223, R223, 0x18, R18, 0x78, !PT ;  /* 0x00000018dfdf7812 */ /* 0x000fe200078e7812 */
[----:B------:R-:W-:Y:S01]  /*2430*/  IMAD.SHL.U32 R231, R0, 0x8, RZ ;  /* 0x0000000800e77824 */ /* 0x000fe200078e00ff */
[----:B------:R-:W-:Y:S01]  /*2440*/  SEL R4, R228, 0xfffffff0, !P5 ;  /* 0xfffffff0e4047807 */ /* 0x000fe20006800000 */
[----:B------:R-:W-:Y:S01]  /*2450*/  IMAD.SHL.U32 R15, R0, 0x20, RZ ;  /* 0x00000020000f7824 */ /* 0x000fe200078e00ff */
[----:B------:R-:W-:Y:S01]  /*2460*/  LOP3.LUT P5, RZ, R13, 0x2, RZ, 0xc0, !PT ;  /* 0x000000020dff7812 */ /* 0x000fe200078ac0ff */
[----:B------:R-:W-:Y:S01]  /*2470*/  IMAD.SHL.U32 R223, R223, 0x2, RZ ;  /* 0x00000002dfdf7824 */ /* 0x000fe200078e00ff */
[----:B------:R-:W-:Y:S02]  /*2480*/  LOP3.LUT R231, R231, 0x8, RZ, 0xc0, !PT ;  /* 0x00000008e7e77812 */ /* 0x000fe400078ec0ff */
[----:B-1----:R-:W-:Y:S02]  /*2490*/  LOP3.LUT R11, R8, 0x1c0, RZ, 0xc0, !PT ;  /* 0x000001c0080b7812 */ /* 0x002fe400078ec0ff */
[----:B------:R-:W-:-:S02]  /*24a0*/  LOP3.LUT R8, R7, 0xfffffff8, RZ, 0xc0, !PT ;  /* 0xfffffff807087812 */ /* 0x000fc400078ec0ff */
[----:B------:R-:W-:Y:S02]  /*24b0*/  LOP3.LUT R14, R11, 0x8, R10, 0xf8, !PT ;  /* 0x000000080b0e7812 */ /* 0x000fe400078ef80a */
[----:B------:R-:W-:Y:S01]  /*24c0*/  SHF.R.U32.HI R229, RZ, 0x3, R11 ;  /* 0x00000003ffe57819 */ /* 0x000fe2000001160b */
[----:B------:R-:W-:Y:S01]  /*24d0*/  IMAD.IADD R8, R13, 0x1, -R8 ;  /* 0x000000010d087824 */ /* 0x000fe200078e0a08 */
[----:B------:R-:W-:Y:S02]  /*24e0*/  LOP3.LUT R11, R11, 0x30, R237, 0xf8, !PT ;  /* 0x000000300b0b7812 */ /* 0x000fe400078ef8ed */
[C---:B------:R-:W-:Y:S02]  /*24f0*/  LEA.HI.SX32 R237, R16.reuse, R237, 0x1e ;  /* 0x000000ed10ed7211 */ /* 0x040fe400078ff2ff */
[----:B------:R-:W-:Y:S02]  /*2500*/  LOP3.LUT R16, R16, 0xfffffffc, RZ, 0xc0, !PT ;  /* 0xfffffffc10107812 */ /* 0x000fe400078ec0ff */
[----:B------:R-:W-:Y:S01]  /*2510*/  LOP3.LUT R10, R11, 0x8, R10, 0xf8, !PT ;  /* 0x000000080b0a7812 */ /* 0x000fe200078ef80a */
[----:B------:R-:W-:Y:S01]  /*2520*/  IMAD.SHL.U32 R11, R2, 0x2, RZ ;  /* 0x00000002020b7824 */ /* 0x000fe200078e00ff */
[----:B------:R-:W-:Y:S01]  /*2530*/  SEL R2, R226, 0xffffffe0, !P0 ;  /* 0xffffffe0e2027807 */ /* 0x000fe20004000000 */
[----:B------:R-:W-:Y:S01]  /*2540*/  IMAD.IADD R9, R9, 0x1, -R16 ;  /* 0x0000000109097824 */ /* 0x000fe200078e0a10 */
[----:B------:R-:W-:-:S02]  /*2550*/  LOP3.LUT P6, RZ, R8, 0x4, RZ, 0xc0, !PT ;  /* 0x0000000408ff7812 */ /* 0x000fc400078cc0ff */
[C---:B------:R-:W-:Y:S01]  /*2560*/  LOP3.LUT P0, RZ, R8.reuse, 0x2, RZ, 0xc0, !PT ;  /* 0x0000000208ff7812 */ /* 0x040fe2000780c0ff */
[----:B------:R-:W-:Y:S01]  /*2570*/  IMAD.SHL.U32 R8, R8, 0x40, RZ ;  /* 0x0000004008087824 */ /* 0x000fe200078e00ff */
[-C--:B------:R-:W-:Y:S01]  /*2580*/  LOP3.LUT R14, R14, R229.reuse, RZ, 0x3c, !PT ;  /* 0x000000e50e0e7212 */ /* 0x080fe200078e3cff */
[----:B------:R-:W-:Y:S01]  /*2590*/  IMAD R230, R9, -0x2, R230 ;  /* 0xfffffffe09e67824 */ /* 0x000fe200078e02e6 */
[----:B------:R-:W-:Y:S01]  /*25a0*/  LOP3.LUT R229, R10, R229, RZ, 0x3c, !PT ;  /* 0x000000e50ae57212 */ /* 0x000fe200078e3cff */
[----:B------:R-:W-:Y:S01]  /*25b0*/  IMAD.SHL.U32 R10, R7, 0x40, RZ ;  /* 0x00000040070a7824 */ /* 0x000fe200078e00ff */
[----:B------:R-:W-:Y:S01]  /*25c0*/  SHF.R.U32.HI R9, RZ, 0x3, R222 ;  /* 0x00000003ff097819 */ /* 0x000fe200000116de */
[----:B------:R-:W-:Y:S01]  /*25d0*/  IMAD R227, R227, 0x200, R14 ;  /* 0x00000200e3e37824 */ /* 0x000fe200078e020e */
[----:B------:R-:W-:Y:S01]  /*25e0*/  LOP3.LUT R8, R8, 0x1c0, RZ, 0xc0, !PT ;  /* 0x000001c008087812 */ /* 0x000fe200078ec0ff */
[----:B------:R-:W-:Y:S01]  /*25f0*/  IMAD R229, R0, 0x200, R229 ;  /* 0x0000020000e57824 */ /* 0x000fe200078e02e5 */
[----:B------:R-:W-:Y:S01]  /*2600*/  LOP3.LUT R9, R9, 0x38, RZ, 0xc0, !PT ;  /* 0x0000003809097812 */ /* 0x000fe200078ec0ff */
[----:B------:R-:W-:Y:S01]  /*2610*/  IMAD.SHL.U32 R227, R227, 0x2, RZ ;  /* 0x00000002e3e37824 */ /* 0x000fe200078e00ff */
[----:B------:R-:W-:-:S02]  /*2620*/  LOP3.LUT R10, R10, 0xfffffe00, RZ, 0xc0, !PT ;  /* 0xfffffe000a0a7812 */ /* 0x000fc400078ec0ff */
[----:B------:R-:W-:Y:S01]  /*2630*/  SHF.R.U32.HI R7, RZ, 0x3, R8 ;  /* 0x00000003ff077819 */ /* 0x000fe20000011608 */
[----:B------:R-:W-:Y:S01]  /*2640*/  IMAD R219, R4, 0x2, R227 ;  /* 0x0000000204db7824 */ /* 0x000fe200078e02e3 */
[--C-:B------:R-:W-:Y:S01]  /*2650*/  LOP3.LUT R222, R9, R222, R231.reuse, 0x1e, !PT ;  /* 0x000000de09de7212 */ /* 0x100fe200078e1ee7 */
[----:B------:R-:W-:Y:S01]  /*2660*/  IMAD R0, R5, 0x400, R10 ;  /* 0x0000040005007824 */ /* 0x000fe200078e020a */
[----:B------:R-:W-:Y:S01]  /*2670*/  LOP3.LUT R231, R7, R8, R231, 0x1e, !PT ;  /* 0x0000000807e77212 */ /* 0x000fe200078e1ee7 */
[C---:B------:R-:W-:Y:S01]  /*2680*/  IMAD R218, R2.reuse, 0x2, R227 ;  /* 0x0000000202da7824 */ /* 0x040fe200078e02e3 */
[----:B------:R-:W-:Y:S01]  /*2690*/  LOP3.LUT R13, R15, 0x20, RZ, 0xc0, !PT ;  /* 0x000000200f0d7812 */ /* 0x000fe200078ec0ff */
[----:B------:R-:W-:Y:S01]  /*26a0*/  IMAD R217, R2, 0x2, R219 ;  /* 0x0000000202d97824 */ /* 0x000fe200078e02db */
[----:B------:R-:W-:Y:S01]  /*26b0*/  SEL R228, R228, 0xfffffff0, !P0 ;  /* 0xfffffff0e4e47807 */ /* 0x000fe20004000000 */
[----:B------:R-:W-:Y:S01]  /*26c0*/  IMAD.IADD R231, R0, 0x1, R231 ;  /* 0x0000000100e77824 */ /* 0x000fe200078e02e7 */
[----:B------:R-:W-:Y:S01]  /*26d0*/  LOP3.LUT R6, R13, 0x18, R6, 0xf8, !PT ;  /* 0x000000180d067812 */ /* 0x000fe200078ef806 */
[----:B------:R-:W-:Y:S01]  /*26e0*/  IMAD.MOV.U32 R0, RZ, RZ, 0x120 ;  /* 0x00000120ff007424 */ /* 0x000fe200078e00ff */
[----:B------:R-:W-:Y:S01]  /*26f0*/  SEL R226, R226, 0xffffffe0, !P6 ;  /* 0xffffffe0e2e27807 */ /* 0x000fe20007000000 */
[----:B------:R-:W-:Y:S01]  /*2700*/  IMAD.SHL.U32 R225, R231, 0x2, RZ ;  /* 0x00000002e7e17824 */ /* 0x000fe200078e00ff */
[----:B------:R-:W-:Y:S01]  /*2710*/  LOP3.LUT R221, R7, R6, R8, 0x1e, !PT ;  /* 0x0000000607dd7212 */ /* 0x000fe200078e1e08 */
[----:B------:R-:W-:Y:S01]  /*2720*/  IMAD.SHL.U32 R216, R228, 0x2, RZ ;  /* 0x00000002e4d87824 */ /* 0x000fe200078e00ff */
[----:B------:R-:W-:Y:S01]  /*2730*/  SEL R0, R0, 0xe0, !P5 ;  /* 0x000000e000007807 */ /* 0x000fe20006800000 */
[----:B------:R-:W-:Y:S01]  /*2740*/  IMAD.IADD R220, R231, 0x1, R228 ;  /* 0x00000001e7dc7824 */ /* 0x000fe200078e02e4 */
[C---:B------:R-:W-:Y:S01]  /*2750*/  IADD3 R3, R225.reuse, 0x1b080, RZ ;  /* 0x0001b080e1037810 */ /* 0x040fe20007ffe0ff */
[----:B------:R-:W-:Y:S01]  /*2760*/  IMAD.IADD R216, R225, 0x1, R216 ;  /* 0x00000001e1d87824 */ /* 0x000fe200078e02d8 */
[----:B------:R-:W-:Y:S01]  /*2770*/  LOP3.LUT R12, R11, 0x2, R12, 0xe2, !PT ;  /* 0x000000020b0c7812 */ /* 0x000fe200078ee20c */
[----:B------:R-:W-:Y:S01]  /*2780*/  IMAD R0, R0, 0x2, R223 ;  /* 0x0000000200007824 */ /* 0x000fe200078e02df */
[----:B------:R-:W-:Y:S01]  /*2790*/  LOP3.LUT R221, R221, R10, RZ, 0xfc, !PT ;  /* 0x0000000adddd7212 */ /* 0x000fe200078efcff */
[----:B------:R-:W-:Y:S01]  /*27a0*/  IMAD R224, R226, 0x2, R3 ;  /* 0x00000002e2e07824 */ /* 0x000fe200078e0203 */
[----:B------:R-:W-:Y:S01]  /*27b0*/  LOP3.LUT R235, R12, R235, RZ, 0xfc, !PT ;  /* 0x000000eb0ceb7212 */ /* 0x000fe200078efcff */
[----:B------:R-:W-:Y:S01]  /*27c0*/  IMAD.IADD R226, R231, 0x1, R226 ;  /* 0x00000001e7e27824 */ /* 0x000fe200078e02e2 */
[----:B------:R-:W-:-:S02]  /*27d0*/  LEA R222, R222, 0x23c80, 0x1 ;  /* 0x00023c80dede7811 */ /* 0x000fc400078e08ff */
[----:B----4-:R-:W-:Y:S02]  /*27e0*/  LEA R221, R221, 0x80, 0x1 ;  /* 0x00000080dddd7811 */ /* 0x010fe400078e08ff */
.L_x_816:
        /* <DEDUP_REMOVED lines=258> */
.L_x_814:
        /* <DEDUP_REMOVED lines=471> */
.L_x_815:
        /* <DEDUP_REMOVED lines=296> */
.L_x_813:
[----:B------:R-:W-:Y:S05]  /*6800*/  @P1 EXIT ;  /* 0x000000000000194d */ /* 0x000fea0003800000 */
[----:B------:R-:W-:-:S04]  /*6810*/  ISETP.NE.U32.AND P1, PT, RZ, c[0x0][0x360], PT ;  /* 0x0000d800ff007a0c */ /* 0x000fc80003f25070 */
[----:B------:R-:W-:-:S13]  /*6820*/  ISETP.NE.AND.EX P1, PT, RZ, c[0x0][0x364], PT, P1 ;  /* 0x0000d900ff007a0c */ /* 0x000fda0003f25310 */
[----:B------:R-:W-:-:S04]  /*6830*/  @P1 IMAD.MOV.U32 R0, RZ, RZ, 0x4 ;  /* 0x00000004ff001424 */ /* 0x000fc800078e00ff */
[----:B------:R-:W-:-:S06]  /*6840*/  @P1 IMAD.WIDE R4, R239, R0, c[0x0][0x360] ;  /* 0x0000d800ef041625 */ /* 0x000fcc00078e0200 */
[----:B------:R2:W3:Y:S01]  /*6850*/  @P1 LDG.E R4, [R4.64] ;  /* 0x0000000e04041981 */ /* 0x0004e2000c1e1900 */
[----:B------:R-:W4:Y:S01]  /*6860*/  S2UR UR6, SR_CTAID.X ;  /* 0x00000000000679c3 */ /* 0x000f220000002500 */
[----:B------:R-:W-:Y:S01]  /*6870*/  IMAD.MOV.U32 R0, RZ, RZ, 0x1 ;  /* 0x00000001ff007424 */ /* 0x000fe200078e00ff */
[----:B------:R-:W-:Y:S01]  /*6880*/  ULDC UR5, c[0x0][0x358] ;  /* 0x0000d60000057ab9 */ /* 0x000fe20000000800 */
[----:B------:R-:W1:Y:S01]  /*6890*/  S2R R2, SR_CTAID.Y ;  /* 0x0000000000027919 */ /* 0x000e620000002600 */
[----:B------:R-:W-:Y:S01]  /*68a0*/  ULDC UR4, c[0x0][0x2f4] ;  /* 0x0000bd0000047ab9 */ /* 0x000fe20000000800 */
[----:B-----5:R-:W-:Y:S02]  /*68b0*/  IMAD R3, R239, c[0x0][0x2f4], RZ ;  /* 0x0000bd00ef037a24 */ /* 0x020fe400078e02ff */
[----:B------:R-:W-:Y:S01]  /*68c0*/  BAR.SYNC.DEFER_BLOCKING 0x1, 0x100 ;  /* 0x0044000000007b1d */ /* 0x000fe20000010000 */
[----:B------:R-:W-:-:S05]  /*68d0*/  ISETP.NE.AND P0, PT, R0, c[0x0][0x338], PT ;  /* 0x0000ce0000007a0c */ /* 0x000fca0003f05270 */
[----:B------:R-:W-:Y:S01]  /*68e0*/  BSSY B0, `(.L_x_817) ;  /* 0x0000023000007945 */ /* 0x000fe20003800000 */
[----:B----4-:R-:W-:-:S07]  /*68f0*/  UIMAD UR5, UR6, UR5, URZ ;  /* 0x00000005060572a4 */ /* 0x010fce000f8e023f */
[----:B-1----:R-:W-:Y:S01]  /*6900*/  @P0 IMAD.HI.U32 R0, R2, c[0x0][0x33c], RZ ;  /* 0x0000cf0002000a27 */ /* 0x002fe200078e00ff */
[----:B------:R-:W-:-:S03]  /*6910*/  UIMAD UR5, UR5, UR4, URZ ;  /* 0x00000004050572a4 */ /* 0x000fc6000f8e023f */
[----:B------:R-:W-:Y:S01]  /*6920*/  IMAD.MOV.U32 R8, RZ, RZ, R2 ;  /* 0x000000ffff087224 */ /* 0x000fe200078e0002 */
[----:B------:R-:W-:Y:S01]  /*6930*/  @P0 SHF.R.U32.HI R8, RZ, c[0x0][0x340], R0 ;  /* 0x0000d000ff080a19 */ /* 0x000fe20000011600 */
[----:B------:R-:W-:Y:S01]  /*6940*/  USHF.R.S32.HI UR4, URZ, 0x1f, UR5 ;  /* 0x0000001f3f047899 */ /* 0x000fe20008011405 */
[----:B------:R-:W-:Y:S02]  /*6950*/  SHF.R.S32.HI R0, RZ, 0x1f, R239 ;  /* 0x0000001fff007819 */ /* 0x000fe400000114ef */
[----:B--2---:R-:W-:Y:S02]  /*6960*/  SHF.R.S32.HI R5, RZ, 0x1f, R8 ;  /* 0x0000001fff057819 */ /* 0x004fe40000011408 */
[----:B------:R-:W-:Y:S01]  /*6970*/  SEL R0, R0, RZ, !P1 ;  /* 0x000000ff00007207 */ /* 0x000fe20004800000 */
[----:B---3--:R-:W-:Y:S01]  /*6980*/  @P1 IMAD R7, R239, 0x50, R4 ;  /* 0x00000050ef071824 */ /* 0x008fe200078e0204 */
[----:B------:R-:W-:Y:S02]  /*6990*/  SHF.R.S32.HI R4, RZ, 0x1f, R3 ;  /* 0x0000001fff047819 */ /* 0x000fe40000011403 */
[----:B------:R-:W-:Y:S01]  /*69a0*/  IADD3 R3, P2, P0, R3, UR5, R8 ;  /* 0x0000000503037c10 */ /* 0x000fe2000f85e008 */
[----:B------:R-:W-:Y:S01]  /*69b0*/  @P1 IMAD.HI R7, R7, 0x66666667, RZ ;  /* 0x6666666707071827 */ /* 0x000fe200078e02ff */
[----:B------:R-:W-:-:S02]  /*69c0*/  SEL R239, R239, RZ, !P1 ;  /* 0x000000ffefef7207 */ /* 0x000fc40004800000 */
[----:B------:R-:W-:Y:S02]  /*69d0*/  IADD3.X R4, R4, UR4, R5, P2, P0 ;  /* 0x0000000404047c10 */ /* 0x000fe400097e0405 */
[----:B------:R-:W-:Y:S02]  /*69e0*/  @P1 SHF.R.U32.HI R6, RZ, 0x1f, R7 ;  /* 0x0000001fff061819 */ /* 0x000fe40000011607 */
[----:B------:R-:W-:Y:S02]  /*69f0*/  ISETP.NE.AND P2, PT, R232, RZ, PT ;  /* 0x000000ffe800720c */ /* 0x000fe40003f45270 */
[----:B------:R-:W-:Y:S01]  /*6a00*/  @P1 LEA.HI.SX32 R6, R7, R6, 0x1b ;  /* 0x0000000607061211 */ /* 0x000fe200078fdaff */
[----:B------:R-:W-:Y:S01]  /*6a10*/  IMAD.MOV R7, RZ, RZ, -R8 ;  /* 0x000000ffff077224 */ /* 0x000fe200078e0a08 */
[C---:B------:R-:W-:Y:S01]  /*6a20*/  SHF.L.U64.HI R4, R3.reuse, 0x2, R4 ;  /* 0x0000000203047819 */ /* 0x040fe20000010204 */
[----:B------:R-:W-:Y:S02]  /*6a30*/  IMAD.SHL.U32 R3, R3, 0x4, RZ ;  /* 0x0000000403037824 */ /* 0x000fe400078e00ff */
[----:B------:R-:W-:-:S02]  /*6a40*/  @P1 IMAD R6, R6, 0x3c00, RZ ;  /* 0x00003c0006061824 */ /* 0x000fc400078e02ff */
[----:B------:R-:W-:Y:S01]  /*6a50*/  IMAD R7, R7, c[0x0][0x338], R2 ;  /* 0x0000ce0007077a24 */ /* 0x000fe200078e0202 */
[----:B------:R-:W-:Y:S01]  /*6a60*/  IADD3 R10, P0, R3, c[0x0][0x350], RZ ;  /* 0x0000d400030a7a10 */ /* 0x000fe20007f1e0ff */
[--C-:B------:R-:W-:Y:S01]  /*6a70*/  @P1 IMAD.MOV.U32 R12, RZ, RZ, R6.reuse ;  /* 0x000000ffff0c1224 */ /* 0x100fe200078e0006 */
[----:B------:R-:W-:Y:S01]  /*6a80*/  @P1 SHF.R.S32.HI R13, RZ, 0x1f, R6 ;  /* 0x0000001fff0d1819 */ /* 0x000fe20000011406 */
[----:B------:R-:W-:Y:S01]  /*6a90*/  @!P1 CS2R R12, SRZ ;  /* 0x00000000000c9805 */ /* 0x000fe2000001ff00 */
[----:B------:R-:W-:Y:S01]  /*6aa0*/  IADD3.X R11, R4, c[0x0][0x354], RZ, P0, !PT ;  /* 0x0000d500040b7a10 */ /* 0x000fe200007fe4ff */
[----:B------:R-:W-:Y:S05]  /*6ab0*/  @P2 BRA `(.L_x_818) ;  /* 0x0000005000002947 */ /* 0x000fea0003800000 */
.L_x_819:
[----:B------:R-:W2:Y:S01]  /*6ac0*/  LDG.E.STRONG.GPU R2, [R10.64] ;  /* 0x0000000e0a027981 */ /* 0x000ea2000c1ef900 */
[----:B------:R-:W-:Y:S01]  /*6ad0*/  YIELD ;  /* 0x0000000000007946 */ /* 0x000fe20003800000 */
[----:B--2---:R-:W-:Y:S01]  /*6ae0*/  ISETP.NE.AND P0, PT, R2, R7, PT ;  /* 0x000000070200720c */ /* 0x004fe20003f05270 */
[----:B------:R-:W-:-:S12]  /*6af0*/  CCTL.IVALL ;  /* 0x00000000ff00798f */ /* 0x000fd80002000000 */
[----:B------:R-:W-:Y:S05]  /*6b00*/  @P0 BRA `(.L_x_819) ;  /* 0xffffffb000000947 */ /* 0x000fea000383ffff */
.L_x_818:
[----:B------:R-:W-:Y:S05]  /*6b10*/  BSYNC B0 ;  /* 0x0000000000007941 */ /* 0x000fea0003800000 */
.L_x_817:
[----:B------:R-:W-:Y:S01]  /*6b20*/  MOV R2, 0xffffffff ;  /* 0xffffffff00027802 */ /* 0x000fe20000000f00 */
[----:B------:R-:W-:Y:S05]  /*6b30*/  BRA.CONV ~URZ, `(.L_x_820) ;  /* 0x000000237f007947 */ /* 0x000fea000b800000 */
[----:B------:R-:W-:Y:S02]  /*6b40*/  MOV R6, 0x6b60 ;  /* 0x00006b6000067802 */ /* 0x000fe40000000f00 */
[----:B------:R-:W-:Y:S05]  /*6b50*/  CALL.REL.NOINC `($__internal_7_$__cuda_sm70_warpsync) ;  /* 0x00000c1000007944 */ /* 0x000fea0003c00000 */
.L_x_820:
[----:B------:R-:W-:Y:S01]  /*6b60*/  UIMAD UR5, UR6, 0x3c00, URZ ;  /* 0x00003c00060578a4 */ /* 0x000fe2000f8e023f */
[----:B------:R-:W-:Y:S01]  /*6b70*/  SHF.R.S32.HI R9, RZ, 0x1f, R232 ;  /* 0x0000001fff097819 */ /* 0x000fe200000114e8 */
[----:B------:R-:W-:Y:S01]  /*6b80*/  IMAD R15, R5, c[0x0][0x328], RZ ;  /* 0x0000ca00050f7a24 */ /* 0x000fe200078e02ff */
[----:B------:R-:W-:-:S06]  /*6b90*/  NOP ;  /* 0x0000000000007918 */ /* 0x000fcc0000000000 */
[----:B------:R-:W-:Y:S01]  /*6ba0*/  USHF.R.S32.HI UR4, URZ, 0x1f, UR5 ;  /* 0x0000001f3f047899 */ /* 0x000fe20008011405 */
[----:B------:R-:W-:Y:S01]  /*6bb0*/  IADD3 R232, P1, P0, R12, UR5, R232 ;  /* 0x000000050ce87c10 */ /* 0x000fe2000f83e0e8 */
[----:B------:R-:W-:Y:S02]  /*6bc0*/  IMAD R15, R8, c[0x0][0x32c], R15 ;  /* 0x0000cb00080f7a24 */ /* 0x000fe400078e020f */
[----:B------:R-:W-:Y:S02]  /*6bd0*/  IMAD R6, R0, c[0x0][0x330], RZ ;  /* 0x0000cc0000067a24 */ /* 0x000fe400078e02ff */
[----:B------:R-:W-:Y:S02]  /*6be0*/  IADD3.X R233, R13, UR4, R9, P1, P0 ;  /* 0x000000040de97c10 */ /* 0x000fe40008fe0409 */
[----:B------:R-:W-:-:S03]  /*6bf0*/  IMAD R6, R239, c[0x0][0x334], R6 ;  /* 0x0000cd00ef067a24 */ /* 0x000fc600078e0206 */
[----:B------:R-:W-:-:S05]  /*6c00*/  IMAD.WIDE.U32 R12, R8, c[0x0][0x328], R232 ;  /* 0x0000ca00080c7a25 */ /* 0x000fca00078e00e8 */
        /* <DEDUP_REMOVED lines=67> */
[----:B-1----:R-:W-:Y:S05]  /*7040*/  CALL.REL.NOINC `($__internal_7_$__cuda_sm70_warpsync) ;  /* 0x0000072000007944 */ /* 0x002fea0003c00000 */
.L_x_821:
        /* <DEDUP_REMOVED lines=12> */
.L_x_823:
[----:B------:R-:W-:Y:S05]  /*7110*/  BSYNC B0 ;  /* 0x0000000000007941 */ /* 0x000fea0003800000 */
.L_x_822:
[----:B--2---:R-:W-:Y:S01]  /*7120*/  IADD3 R10, P0, R3, c[0x0][0x348], RZ ;  /* 0x0000d200030a7a10 */ /* 0x004fe20007f1e0ff */
[----:B------:R-:W-:Y:S03]  /*7130*/  BSSY B0, `(.L_x_824) ;  /* 0x0000008000007945 */ /* 0x000fe60003800000 */
[----:B------:R-:W-:Y:S01]  /*7140*/  IADD3.X R11, R4, c[0x0][0x34c], RZ, P0, !PT ;  /* 0x0000d300040b7a10 */ /* 0x000fe200007fe4ff */
[----:B------:R-:W-:Y:S05]  /*7150*/  @P2 BRA `(.L_x_825) ;  /* 0x0000005000002947 */ /* 0x000fea0003800000 */
.L_x_826:
[----:B------:R-:W2:Y:S01]  /*7160*/  LDG.E.STRONG.GPU R4, [R10.64] ;  /* 0x0000000e0a047981 */ /* 0x000ea2000c1ef900 */
[----:B------:R-:W-:Y:S01]  /*7170*/  YIELD ;  /* 0x0000000000007946 */ /* 0x000fe20003800000 */
[----:B--2---:R-:W-:Y:S01]  /*7180*/  ISETP.NE.AND P0, PT, R4, R7, PT ;  /* 0x000000070400720c */ /* 0x004fe20003f05270 */
[----:B------:R-:W-:-:S12]  /*7190*/  CCTL.IVALL ;  /* 0x00000000ff00798f */ /* 0x000fd80002000000 */
[----:B------:R-:W-:Y:S05]  /*71a0*/  @P0 BRA `(.L_x_826) ;  /* 0xffffffb000000947 */ /* 0x000fea000383ffff */
.L_x_825:
[----:B------:R-:W-:Y:S05]  /*71b0*/  BSYNC B0 ;  /* 0x0000000000007941 */ /* 0x000fea0003800000 */
.L_x_824:
[----:B------:R-:W-:Y:S05]  /*71c0*/  BRA.CONV ~URZ, `(.L_x_827) ;  /* 0x000000237f007947 */ /* 0x000fea000b800000 */
[----:B------:R-:W-:Y:S02]  /*71d0*/  MOV R6, 0x71f0 ;  /* 0x000071f000067802 */ /* 0x000fe40000000f00 */
[----:B-1----:R-:W-:Y:S05]  /*71e0*/  CALL.REL.NOINC `($__internal_7_$__cuda_sm70_warpsync) ;  /* 0x0000058000007944 */ /* 0x002fea0003c00000 */
.L_x_827:
        /* <DEDUP_REMOVED lines=75> */
[----:B-12---:R-:W-:Y:S05]  /*76a0*/  CALL.REL.NOINC `($__internal_7_$__cuda_sm70_warpsync) ;  /* 0x000000c000007944 */ /* 0x006fea0003c00000 */
.L_x_828:
        /* <DEDUP_REMOVED lines=12> */
        .weak           $__internal_7_$__cuda_sm70_warpsync
        .type           $__internal_7_$__cuda_sm70_warpsync,@function
        .size           $__internal_7_$__cuda_sm70_warpsync,(.L_x_1409 - $__internal_7_$__cuda_sm70_warpsync)
$__internal_7_$__cuda_sm70_warpsync:
[----:B------:R-:W-:Y:S01]  /*7770*/  MOV R14, R6 ;  /* 0x00000006000e7202 */ /* 0x000fe20000000f00 */
[----:B------:R-:W-:Y:S04]  /*7780*/  WARPSYNC R2 ;  /* 0x0000000200007348 */ /* 0x000fe80003800000 */
[----:B------:R-:W-:-:S04]  /*7790*/  MOV R15, 0x0 ;  /* 0x00000000000f7802 */ /* 0x000fc80000000f00 */
[----:B------:R-:W-:Y:S05]  /*77a0*/  RET.REL.NODEC R14 `(_ZN7cutlass13device_kernelIN5flash19enable_sm80_to_sm89INS1_16FlashAttnBwdSm80INS1_25CollectiveMainloopBwdSm80ILi2ELi1EN4cute5tupleIJNS5_1CILi64EEENS7_ILi80EEENS7_ILi192EEEEEENS_6half_tEfNS_4arch4Sm80ELb0ELb0ELb1ELb1ELb1ELb0ELb1ELb0ELi2ELi4ELi2ELi2ELb0EEENS1_24CollectiveEpilogueBwdGQAISB_fSE_Li256ELb1ELb1EEENS1_19SingleTileSchedulerILb1ELb0ELb0ELi80EEEEEEEEEvNT_6ParamsE) ;  /* 0xffff88500e007950 */ /* 0x000fea0003c3ffff */
.L_x_829:
        /* <DEDUP_REMOVED lines=13> */
.L_x_1409:


//--------------------- .text._ZN7cutlass13device_kernelIN5flash19enable_sm80_to_sm89INS1_16FlashAttnBwdSm80INS1_25CollectiveMainloopBwdSm80ILi2ELi1EN4cute5tupleIJNS5_1CILi64EEENS7_ILi80EEENS7_ILi192EEEEEENS_6half_tEfNS_4arch4Sm80ELb0ELb1ELb1ELb0ELb0ELb0ELb1ELb0ELi2ELi4ELi2ELi2ELb0EEENS1_21CollectiveEpilogueBwdISB_SC_SE_Li256ELb0ELb1ELi4EEENS1_19SingleTileSchedulerILb0ELb0ELb0ELi80EEEEEEEEEvNT_6ParamsE --------------------------
	.section	.text._ZN7cutlass13device_kernelIN5flash19enable_sm80_to_sm89INS1_16FlashAttnBwdSm80INS1_25CollectiveMainloopBwdSm80ILi2ELi1EN4cute5tupleIJNS5_1CILi64EEENS7_ILi80EEENS7_ILi192EEEEEENS_6half_tEfNS_4arch4Sm80ELb0ELb1ELb1ELb0ELb0ELb0ELb1ELb0ELi2ELi4ELi2ELi2ELb0EEENS1_21CollectiveEpilogueBwdISB_SC_SE_Li256ELb0ELb1ELi4EEENS1_19SingleTileSchedulerILb0ELb0ELb0ELi80EEEEEEEEEvNT_6ParamsE,"ax",@progbits
	.sectioninfo	@"SHI_REGISTERS=255"
	.align	128
.text._ZN7cutlass13device_kernelIN5flash19enable_sm80_to_sm89INS1_16FlashAttnBwdSm80INS1_25CollectiveMainloopBwdSm80ILi2ELi1EN4cute5tupleIJNS5_1CILi64EEENS7_ILi80EEENS7_ILi192EEEEEENS_6half_tEfNS_4arch4Sm80ELb0ELb1ELb1ELb0ELb0ELb0ELb1ELb0ELi2ELi4ELi2ELi2ELb0EEENS1_21CollectiveEpilogueBwdISB_SC_SE_Li256ELb0ELb1ELi4EEENS1_19SingleTileSchedulerILb0ELb0ELb0ELi80EEEEEEEEEvNT_6ParamsE:
        .type           _ZN7cutlass13device_kernelIN5flash19enable_sm80_to_sm89INS1_16FlashAttnBwdSm80INS1_25CollectiveMainloopBwdSm80ILi2ELi1EN4cute5tupleIJNS5_1CILi64EEENS7_ILi80EEENS7_ILi192EEEEEENS_6half_tEfNS_4arch4Sm80ELb0ELb1ELb1ELb0ELb0ELb0ELb1ELb0ELi2ELi4ELi2ELi2ELb0EEENS1_21CollectiveEpilogueBwdISB_SC_SE_Li256ELb0ELb1ELi4EEENS1_19SingleTileSchedulerILb0ELb0ELb0ELi80EEEEEEEEEvNT_6ParamsE,@function
        .size           _ZN7cutlass13device_kernelIN5flash19enable_sm80_to_sm89INS1_16FlashAttnBwdSm80INS1_25CollectiveMainloopBwdSm80ILi2ELi1EN4cute5tupleIJNS5_1CILi64EEENS7_ILi80EEENS7_ILi192EEEEEENS_6half_tEfNS_4arch4Sm80ELb0ELb1ELb1ELb0ELb0ELb0ELb1ELb0ELi2ELi4ELi2ELi2ELb0EEENS1_21CollectiveEpilogueBwdISB_SC_SE_Li256ELb0ELb1ELi4EEENS1_19SingleTileSchedulerILb0ELb0ELb0ELi80EEEEEEEEEvNT_6ParamsE,(.L_x_1411 - _ZN7cutlass13device_kernelIN5flash19enable_sm80_to_sm89INS1_16FlashAttnBwdSm80INS1_25CollectiveMainloopBwdSm80ILi2ELi1EN4cute5tupleIJNS5_1CILi64EEENS7_ILi80EEENS7_ILi192EEEEEENS_6half_tEfNS_4arch4Sm80ELb0ELb1ELb1ELb0ELb0ELb0ELb1ELb0ELi2ELi4ELi2ELi2ELb0EEENS1_21CollectiveEpilogueBwdISB_SC_SE_Li256ELb0ELb1ELi4EEENS1_19SingleTileSchedulerILb0ELb0ELb0ELi80EEEEEEEEEvNT_6ParamsE)
        .other          _ZN7cutlass13device_kernelIN5flash19enable_sm80_to_sm89INS1_16FlashAttnBwdSm80INS1_25CollectiveMainloopBwdSm80ILi2ELi1EN4cute5tupleIJNS5_1CILi64EEENS7_ILi80EEENS7_ILi192EEEEEENS_6half_tEfNS_4arch4Sm80ELb0ELb1ELb1ELb0ELb0ELb0ELb1ELb0ELi2ELi4ELi2ELi2ELb0EEENS1_21CollectiveEpilogueBwdISB_SC_SE_Li256ELb0ELb1ELi4EEENS1_19SingleTileSchedulerILb0ELb0ELb0ELi80EEEEEEEEEvNT_6ParamsE,@"STO_CUDA_ENTRY STV_DEFAULT"
_ZN7cutlass13device_kernelIN5flash19enable_sm80_to_sm89INS1_16FlashAttnBwdSm80INS1_25CollectiveMainloopBwdSm80ILi2ELi1EN4cute5tupleIJNS5_1CILi64EEENS7_ILi80EEENS7_ILi192EEEEEENS_6half_tEfNS_4arch4Sm80ELb0ELb1ELb1ELb0ELb0ELb0ELb1ELb0ELi2ELi4ELi2ELi2ELb0EEENS1_21CollectiveEpilogueBwdISB_SC_SE_Li256ELb0ELb1ELi4EEENS1_19SingleTileSchedulerILb0ELb0ELb0ELi80EEEEEEEEEvNT_6ParamsE:
[----:B------:R-:W-:Y:S02]  /*0000*/  MOV R1, c[0x0][0x28] ;  /* 0x00000a0000017a02 */ /* 0x000fe40000000f00 */
[----:B------:R-:W1:Y:S02]  /*0010*/  S2R R252, SR_CTAID.Z ;  /* 0x0000000000fc7919 */ /* 0x000e640000002700 */
[----:B-1----:R-:W-:-:S13]  /*0020*/  ISETP.GE.AND P0, PT, R252, RZ, PT ;  /* 0x000000fffc00720c */ /* 0x002fda0003f06270 */
        /* <DEDUP_REMOVED lines=11> */
[----:B--23--:R-:W-:Y:S02]  /*00e0*/  UIMAD UR5, UR17, 0x50, UR6 ;  /* 0x00000050110578a4 */ /* 0x00cfe4000f8e0206 */
[----:B------:R-:W-:Y:S02]  /*00f0*/  ULDC UR4, c[0x0][0x198] ;  /* 0x0000660000047ab9 */ /* 0x000fe40000000800 */
[----:B------:R-:W-:-:S04]  /*0100*/  UIADD3 UR5, UR5, 0x8f, URZ ;  /* 0x0000008f05057890 */ /* 0x000fc8000fffe03f */
        /* <DEDUP_REMOVED lines=8> */
.L_x_830:
[----:B--23--:R-:W-:Y:S01]  /*0190*/  UIMAD UR6, UR17, 0x50, UR6 ;  /* 0x00000050110678a4 */ /* 0x00cfe2000f8e0206 */
[----:B------:R-:W-:Y:S01]  /*01a0*/  PLOP3.LUT P1, PT, PT, PT, PT, 0x80, 0x0 ;  /* 0x000000000000781c */ /* 0x000fe20003f2f070 */
        /* <DEDUP_REMOVED lines=75> */
[----:B------:R-:W1:Y:S01]  /*0660*/  S2R R12, SR_CTAID.X ;  /* 0x00000000000c7919 */ /* 0x000e620000002500 */
[----:B------:R-:W-:Y:S01]  /*0670*/  SHF.R.S32.HI R85, RZ, 0x1f, R252 ;  /* 0x0000001fff557819 */ /* 0x000fe200000114fc */
[----:B------:R-:W-:Y:S01]  /*0680*/  UIMAD UR17, UR17, -0x50, URZ ;  /* 0xffffffb0111178a4 */ /* 0x000fe2000f8e023f */
[----:B------:R-:W-:Y:S01]  /*0690*/  ISETP.NE.AND P0, PT, R0, 0x1, PT ;  /* 0x000000010000780c */ /* 0x000fe20003f05270 */
[----:B------:R-:W-:Y:S01]  /*06a0*/  IMAD.MOV.U32 R0, RZ, RZ, R84 ;  /* 0x000000ffff007224 */ /* 0x000fe200078e0054 */
[-C--:B------:R-:W-:Y:S01]  /*06b0*/  LEA.HI R19, R16, R230.reuse, RZ, 0x3 ;  /* 0x000000e610137211 */ /* 0x080fe200078f18ff */
[C---:B------:R-:W-:Y:S01]  /*06c0*/  IMAD R7, R85.reuse, c[0x0][0x1e8], RZ ;  /* 0x00007a0055077a24 */ /* 0x040fe200078e02ff */
[----:B------:R-:W-:Y:S01]  /*06d0*/  ISETP.GT.AND P1, PT, R230, 0x7f, PT ;  /* 0x0000007fe600780c */ /* 0x000fe20003f24270 */
[----:B------:R-:W-:Y:S01]  /*06e0*/  IMAD R8, R85, c[0x0][0x1b8], RZ ;  /* 0x00006e0055087a24 */ /* 0x000fe200078e02ff */
[----:B------:R-:W-:Y:S01]  /*06f0*/  LOP3.LUT R2, R19, 0xfffffff8, RZ, 0xc0, !PT ;  /* 0xfffffff813027812 */ /* 0x000fe200078ec0ff */
[----:B------:R-:W-:Y:S01]  /*0700*/  IMAD.MOV.U32 R15, RZ, RZ, c[0x0][0x1d8] ;  /* 0x00007600ff0f7624 */ /* 0x000fe200078e00ff */
[----:B------:R-:W-:Y:S01]  /*0710*/  SHF.R.S32.HI R232, RZ, 0x3, R19 ;  /* 0x00000003ffe87819 */ /* 0x000fe20000011413 */
[----:B------:R-:W-:Y:S01]  /*0720*/  IMAD R8, R252, c[0x0][0x1bc], R8 ;  /* 0x00006f00fc087a24 */ /* 0x000fe200078e0208 */
[----:B------:R-:W-:Y:S01]  /*0730*/  SHF.R.S32.HI R27, RZ, 0x1f, R84 ;  /* 0x0000001fff1b7819 */ /* 0x000fe20000011454 */
[----:B------:R-:W-:Y:S01]  /*0740*/  IMAD.IADD R18, R230, 0x1, -R2 ;  /* 0x00000001e6127824 */ /* 0x000fe200078e0a02 */
[----:B------:R-:W-:Y:S01]  /*0750*/  SHF.R.S32.HI R233, RZ, 0x1f, R232 ;  /* 0x0000001fffe97819 */ /* 0x000fe200000114e8 */
[----:B------:R-:W-:Y:S01]  /*0760*/  @P0 IMAD.HI.U32 R3, R84, c[0x0][0x24c], RZ ;  /* 0x0000930054030a27 */ /* 0x000fe200078e00ff */
[----:B------:R-:W-:Y:S01]  /*0770*/  USHF.R.S32.HI UR6, URZ, 0x1f, UR8 ;  /* 0x0000001f3f067899 */ /* 0x000fe20008011408 */
[----:B------:R-:W-:Y:S01]  /*0780*/  SHF.R.S32.HI R231, RZ, 0x1f, R230 ;  /* 0x0000001fffe77819 */ /* 0x000fe200000114e6 */
[----:B------:R-:W-:Y:S01]  /*0790*/  USHF.L.U32 UR5, UR8, 0x6, URZ ;  /* 0x0000000608057899 */ /* 0x000fe2000800063f */
[----:B------:R-:W-:Y:S01]  /*07a0*/  IMAD.SHL.U32 R10, R18, 0x8, RZ ;  /* 0x00000008120a7824 */ /* 0x000fe200078e00ff */
[----:B------:R-:W-:Y:S01]  /*07b0*/  @P0 SHF.R.U32.HI R0, RZ, c[0x0][0x250], R3 ;  /* 0x00009400ff000a19 */ /* 0x000fe20000011603 */
[----:B------:R-:W-:Y:S01]  /*07c0*/  IMAD.MOV.U32 R26, RZ, RZ, 0x5 ;  /* 0x00000005ff1a7424 */ /* 0x000fe200078e00ff */
[----:B------:R-:W-:Y:S01]  /*07d0*/  USHF.R.S32.HI UR4, URZ, 0x1f, UR5 ;  /* 0x0000001f3f047899 */ /* 0x000fe20008011405 */
[----:B-1----:R-:W-:Y:S01]  /*07e0*/  IMAD.WIDE R12, R12, 0x50, R232 ;  /* 0x000000500c0c7825 */ /* 0x002fe200078e02e8 */
[----:B------:R-:W-:Y:S01]  /*07f0*/  SHF.R.S32.HI R2, RZ, 0x1f, R0 ;  /* 0x0000001fff027819 */ /* 0x000fe20000011400 */
[----:B------:R-:W-:Y:S01]  /*0800*/  ULDC UR9, c[0x0][0x198] ;  /* 0x0000660000097ab9 */ /* 0x000fe20000000800 */
[--C-:B------:R-:W-:Y:S01]  /*0810*/  SHF.R.S32.HI R11, RZ, 0x1f, R10.reuse ;  /* 0x0000001fff0b7819 */ /* 0x100fe2000001140a */
[----:B------:R-:W-:Y:S01]  /*0820*/  IMAD.SHL.U32 R17, R15, 0x20, RZ ;  /* 0x000000200f117824 */ /* 0x000fe200078e00ff */
[----:B------:R-:W-:Y:S01]  /*0830*/  ISETP.GE.AND P2, PT, R10, c[0x0][0x1cc], PT ;  /* 0x000073000a007a0c */ /* 0x000fe20003f46270 */
[----:B------:R-:W-:Y:S01]  /*0840*/  IMAD R3, R2, c[0x0][0x1e0], RZ ;  /* 0x0000780002037a24 */ /* 0x000fe200078e02ff */
[----:B------:R-:W-:Y:S01]  /*0850*/  IADD3 R22, R10, 0x40, RZ ;  /* 0x000000400a167810 */ /* 0x000fe20007ffe0ff */
[----:B------:R-:W-:Y:S01]  /*0860*/  IMAD.WIDE.U32 R4, R0, c[0x0][0x1e0], R10 ;  /* 0x0000780000047a25 */ /* 0x000fe200078e000a */
[----:B------:R-:W-:Y:S01]  /*0870*/  IADD3 R24, R10, 0x80, RZ ;  /* 0x000000800a187810 */ /* 0x000fe20007ffe0ff */
[----:B------:R-:W-:Y:S01]  /*0880*/  UIADD3 UR9, UR17, UR9, URZ ;  /* 0x0000000911097290 */ /* 0x000fe2000fffe03f */
[----:B------:R-:W-:Y:S01]  /*0890*/  ISETP.GE.AND P3, PT, R22, c[0x0][0x1cc], PT ;  /* 0x0000730016007a0c */ /* 0x000fe20003f66270 */
[----:B------:R-:W-:Y:S01]  /*08a0*/  IMAD R3, R0, c[0x0][0x1e4], R3 ;  /* 0x0000790000037a24 */ /* 0x000fe200078e0203 */
[----:B------:R-:W-:Y:S01]  /*08b0*/  ISETP.GE.AND P4, PT, R24, c[0x0][0x1cc], PT ;  /* 0x0000730018007a0c */ /* 0x000fe20003f86270 */
[----:B------:R-:W-:Y:S01]  /*08c0*/  IMAD R2, R2, c[0x0][0x1b0], RZ ;  /* 0x00006c0002027a24 */ /* 0x000fe200078e02ff */
[----:B------:R-:W-:Y:S01]  /*08d0*/  UMOV UR7, 0x1 ;  /* 0x0000000100077882 */ /* 0x000fe20000000000 */
[----:B------:R-:W-:Y:S01]  /*08e0*/  IMAD.IADD R5, R5, 0x1, R3 ;  /* 0x0000000105057824 */ /* 0x000fe200078e0203 */
[----:B------:R-:W-:Y:S01]  /*08f0*/  UISETP.GE.AND UP1, UPT, UR17, 0x1, UPT ;  /* 0x000000011100788c */ /* 0x000fe2000bf26270 */
[C---:B------:R-:W-:Y:S01]  /*0900*/  IMAD R6, R0.reuse, c[0x0][0x1b4], R2 ;  /* 0x00006d0000067a24 */ /* 0x040fe200078e0202 */
[----:B------:R-:W-:Y:S01]  /*0910*/  UISETP.GE.AND UP0, UPT, UR17, 0x2, UPT ;  /* 0x000000021100788c */ /* 0x000fe2000bf06270 */
[----:B------:R-:W-:Y:S01]  /*0920*/  IMAD.WIDE.U32 R2, R0, c[0x0][0x1b0], R10 ;  /* 0x00006c0000027a25 */ /* 0x000fe200078e000a */
[----:B------:R-:W-:Y:S01]  /*0930*/  UP2UR UR16, UPR, URZ, 0x2 ;  /* 0x000000023f107883 */ /* 0x000fe20008000000 */
[----:B------:R-:W-:Y:S01]  /*0940*/  CS2R R170, SRZ ;  /* 0x0000000000aa7805 */ /* 0x000fe2000001ff00 */
[----:B------:R-:W-:Y:S01]  /*0950*/  UISETP.GE.AND UP1, UPT, UR17, 0x11, UPT ;  /* 0x000000111100788c */ /* 0x000fe2000bf26270 */
[C---:B------:R-:W-:Y:S01]  /*0960*/  IMAD R0, R252.reuse, c[0x0][0x1ec], R7 ;  /* 0x00007b00fc007a24 */ /* 0x040fe200078e0207 */
[----:B------:R-:W-:Y:S01]  /*0970*/  UP2UR UR15, UPR, URZ, 0x1 ;  /* 0x000000013f0f7883 */ /* 0x000fe20008000000 */
[----:B------:R-:W-:Y:S01]  /*0980*/  IMAD.WIDE.U32 R4, R252, c[0x0][0x1e8], R4 ;  /* 0x00007a00fc047a25 */ /* 0x000fe200078e0004 */
[----:B------:R-:W-:Y:S01]  /*0990*/  UISETP.GE.AND UP0, UPT, UR17, 0x12, UPT ;  /* 0x000000121100788c */ /* 0x000fe2000bf06270 */
[----:B------:R-:W-:Y:S01]  /*09a0*/  CS2R R168, SRZ ;  /* 0x0000000000a87805 */ /* 0x000fe2000001ff00 */
[----:B------:R-:W-:Y:S01]  /*09b0*/  CS2R R166, SRZ ;  /* 0x0000000000a67805 */ /* 0x000fe2000001ff00 */
[----:B------:R-:W-:Y:S01]  /*09c0*/  IMAD.IADD R3, R3, 0x1, R6 ;  /* 0x0000000103037824 */ /* 0x000fe200078e0206 */
[----:B------:R-:W-:Y:S01]  /*09d0*/  CS2R R164, SRZ ;  /* 0x0000000000a47805 */ /* 0x000fe2000001ff00 */
[----:B------:R-:W-:Y:S01]  /*09e0*/  IMAD.IADD R5, R5, 0x1, R0 ;  /* 0x0000000105057824 */ /* 0x000fe200078e0200 */
[----:B------:R-:W-:Y:S01]  /*09f0*/  CS2R R162, SRZ ;  /* 0x0000000000a27805 */ /* 0x000fe2000001ff00 */
[----:B------:R-:W-:Y:S01]  /*0a00*/  IMAD.SHL.U32 R0, R232, 0x40, RZ ;  /* 0x00000040e8007824 */ /* 0x000fe200078e00ff */
[----:B------:R-:W-:Y:S01]  /*0a10*/  CS2R R160, SRZ ;  /* 0x0000000000a07805 */ /* 0x000fe2000001ff00 */
[----:B------:R-:W-:Y:S01]  /*0a20*/  IMAD R6, R13, c[0x0][0x1d8], RZ ;  /* 0x000076000d067a24 */ /* 0x000fe200078e02ff */
[----:B------:R-:W-:Y:S01]  /*0a30*/  CS2R R158, SRZ ;  /* 0x00000000009e7805 */ /* 0x000fe2000001ff00 */
[----:B------:R-:W-:Y:S01]  /*0a40*/  IMAD.MOV.U32 R25, RZ, RZ, 0x6 ;  /* 0x00000006ff197424 */ /* 0x000fe200078e00ff */
[----:B------:R-:W-:Y:S01]  /*0a50*/  LOP3.LUT R0, R0, 0x1c0, RZ, 0xc0, !PT ;  /* 0x000001c000007812 */ /* 0x000fe200078ec0ff */
[----:B------:R-:W-:Y:S01]  /*0a60*/  IMAD R14, R12, c[0x0][0x1dc], R6 ;  /* 0x000077000c0e7a24 */ /* 0x000fe200078e0206 */
[----:B------:R-:W-:Y:S01]  /*0a70*/  CS2R R156, SRZ ;  /* 0x00000000009c7805 */ /* 0x000fe2000001ff00 */
[----:B------:R-:W-:Y:S01]  /*0a80*/  IMAD.WIDE.U32 R6, R252, c[0x0][0x1b8], R2 ;  /* 0x00006e00fc067a25 */ /* 0x000fe200078e0002 */
[----:B------:R-:W-:Y:S01]  /*0a90*/  LOP3.LUT R9, R0, 0x38, R10, 0xf8, !PT ;  /* 0x0000003800097812 */ /* 0x000fe200078ef80a */
[----:B------:R-:W-:Y:S01]  /*0aa0*/  CS2R R154, SRZ ;  /* 0x00000000009a7805 */ /* 0x000fe2000001ff00 */
[----:B------:R-:W-:Y:S01]  /*0ab0*/  CS2R R152, SRZ ;  /* 0x0000000000987805 */ /* 0x000fe2000001ff00 */
[----:B------:R-:W-:Y:S01]  /*0ac0*/  IMAD.WIDE.U32 R2, R12, c[0x0][0x1d8], R4 ;  /* 0x000076000c027a25 */ /* 0x000fe200078e0004 */
[----:B------:R-:W-:Y:S01]  /*0ad0*/  SHF.R.U32.HI R5, RZ, 0x3, R0 ;  /* 0x00000003ff057819 */ /* 0x000fe20000011600 */
[----:B------:R-:W-:Y:S01]  /*0ae0*/  CS2R R150, SRZ ;  /* 0x0000000000967805 */ /* 0x000fe2000001ff00 */
[----:B------:R-:W-:Y:S01]  /*0af0*/  CS2R R148, SRZ ;  /* 0x0000000000947805 */ /* 0x000fe2000001ff00 */
[----:B------:R-:W-:Y:S01]  /*0b00*/  IMAD.IADD R0, R3, 0x1, R14 ;  /* 0x0000000103007824 */ /* 0x000fe200078e020e */
[C---:B------:R-:W-:Y:S01]  /*0b10*/  LEA R4, P0, R2.reuse, c[0x0][0x1c0], 0x1 ;  /* 0x0000700002047a11 */ /* 0x040fe200078008ff */
[----:B------:R-:W-:Y:S01]  /*0b20*/  IMAD.IADD R7, R7, 0x1, R8 ;  /* 0x0000000107077824 */ /* 0x000fe200078e0208 */
[----:B------:R-:W-:Y:S01]  /*0b30*/  LOP3.LUT R8, R9, R5, RZ, 0x3c, !PT ;  /* 0x0000000509087212 */ /* 0x000fe200078e3cff */
[----:B------:R-:W-:Y:S01]  /*0b40*/  IMAD.MOV.U32 R3, RZ, RZ, c[0x0][0x1dc] ;  /* 0x00007700ff037624 */ /* 0x000fe200078e00ff */
[----:B------:R-:W-:Y:S01]  /*0b50*/  LEA.HI.X R5, R2, c[0x0][0x1c4], R0, 0x1, P0 ;  /* 0x0000710002057a11 */ /* 0x000fe200000f0c00 */
[----:B------:R-:W-:Y:S01]  /*0b60*/  IMAD.U32 R0, RZ, RZ, UR17 ;  /* 0x00000011ff007e24 */ /* 0x000fe2000f8e00ff */
[----:B------:R-:W-:Y:S01]  /*0b70*/  LEA.HI R2, R16, R230, RZ, 0x6 ;  /* 0x000000e610027211 */ /* 0x000fe200078f30ff */
[----:B------:R-:W-:Y:S01]  /*0b80*/  IMAD R9, R13, c[0x0][0x1a8], RZ ;  /* 0x00006a000d097a24 */ /* 0x000fe200078e02ff */
[----:B------:R-:W-:Y:S01]  /*0b90*/  CS2R R146, SRZ ;  /* 0x0000000000927805 */ /* 0x000fe2000001ff00 */
[----:B------:R-:W-:Y:S01]  /*0ba0*/  IMAD.SHL.U32 R226, R230, 0x4, RZ ;  /* 0x00000004e6e27824 */ /* 0x000fe200078e00ff */
[----:B------:R-:W-:Y:S01]  /*0bb0*/  IADD3 R0, R0, c[0x0][0x198], -R232 ;  /* 0x0000660000007a10 */ /* 0x000fe20007ffe8e8 */
[C---:B------:R-:W-:Y:S01]  /*0bc0*/  IMAD R14, R12.reuse, c[0x0][0x1ac], R9 ;  /* 0x00006b000c0e7a24 */ /* 0x040fe200078e0209 */
[----:B------:R-:W-:Y:S01]  /*0bd0*/  SHF.R.S32.HI R23, RZ, 0x6, R2 ;  /* 0x00000006ff177819 */ /* 0x000fe20000011402 */
[----:B------:R-:W-:Y:S01]  /*0be0*/  IMAD.WIDE.U32 R12, R12, c[0x0][0x1a8], R6 ;  /* 0x00006a000c0c7a25 */ /* 0x000fe200078e0006 */
[C---:B------:R-:W-:Y:S01]  /*0bf0*/  ISETP.LT.OR P0, PT, R0.reuse, 0x1, P2 ;  /* 0x000000010000780c */ /* 0x040fe20001701670 */
[----:B------:R-:W-:Y:S01]  /*0c00*/  CS2R R144, SRZ ;  /* 0x0000000000907805 */ /* 0x000fe2000001ff00 */
[----:B------:R-:W-:Y:S01]  /*0c10*/  LEA R2, P5, R15, R4, 0x6 ;  /* 0x000000040f027211 */ /* 0x000fe200078a30ff */
[----:B------:R-:W-:Y:S01]  /*0c20*/  IMAD R8, R23, 0x200, R8 ;  /* 0x0000020017087824 */ /* 0x000fe200078e0208 */
[----:B------:R-:W-:Y:S01]  /*0c30*/  ISETP.LT.OR P6, PT, R0, 0x1, P3 ;  /* 0x000000010000780c */ /* 0x000fe20001fc1670 */
[----:B------:R-:W-:Y:S01]  /*0c40*/  IMAD R6, R233, c[0x0][0x178], RZ ;  /* 0x00005e00e9067a24 */ /* 0x000fe200078e02ff */
[----:B------:R-:W-:Y:S01]  /*0c50*/  LEA.HI.X R3, R15, R5, R3, 0x6, P5 ;  /* 0x000000050f037211 */ /* 0x000fe200028f3403 */
[----:B------:R-:W-:Y:S01]  /*0c60*/  IMAD.SHL.U32 R223, R8, 0x2, RZ ;  /* 0x0000000208df7824 */ /* 0x000fe200078e00ff */
[----:B------:R-:W-:Y:S01]  /*0c70*/  ISETP.LT.OR P5, PT, R0, 0x1, P4 ;  /* 0x000000010000780c */ /* 0x000fe200027a1670 */
[----:B------:R-:W-:Y:S01]  /*0c80*/  IMAD R6, R232, c[0x0][0x17c], R6 ;  /* 0x00005f00e8067a24 */ /* 0x000fe200078e0206 */
[C---:B------:R-:W-:Y:S01]  /*0c90*/  ISETP.LT.OR P2, PT, R0.reuse, 0x21, P2 ;  /* 0x000000210000780c */ /* 0x040fe20001741670 */
[----:B------:R-:W-:Y:S01]  /*0ca0*/  IMAD.IADD R7, R13, 0x1, R14 ;  /* 0x000000010d077824 */ /* 0x000fe200078e020e */
[----:B------:R-:W-:Y:S01]  /*0cb0*/  SHF.L.U64.HI R15, R15, R26, c[0x0][0x1dc] ;  /* 0x000077000f0f7619 */ /* 0x000fe2000001021a */
[----:B------:R-:W-:Y:S01]  /*0cc0*/  @!PT LDS RZ, [RZ] ;  /* 0x00000000fffff984 */ /* 0x000fe20000000800 */
[----:B------:R-:W-:Y:S01]  /*0cd0*/  @!PT LDS RZ, [RZ] ;  /* 0x00000000fffff984 */ /* 0x000fe20000000800 */
[----:B------:R-:W-:Y:S01]  /*0ce0*/  @!PT LDS RZ, [RZ] ;  /* 0x00000000fffff984 */ /* 0x000fe20000000800 */
[----:B------:R1:W-:Y:S01]  /*0cf0*/  LDGSTS.E.BYPASS.LTC128B.128 [R223+0x7880], [R4.64], !P0 ;  /* 0x0788000004df7fae */ /* 0x0003e2000c101d52 */
[C---:B------:R-:W-:Y:S01]  /*0d00*/  @!P1 LEA R8, P0, R17.reuse, R2, 0x1 ;  /* 0x0000000211089211 */ /* 0x040fe200078008ff */
[----:B------:R-:W-:Y:S01]  /*0d10*/  IMAD.MOV.U32 R13, RZ, RZ, c[0x0][0x1a8] ;  /* 0x00006a00ff0d7624 */ /* 0x000fe200078e00ff */
[C---:B------:R-:W-:Y:S01]  /*0d20*/  ISETP.LT.OR P4, PT, R0.reuse, 0x21, P4 ;  /* 0x000000210000780c */ /* 0x040fe20002781670 */
[----:B------:R1:W-:Y:S01]  /*0d30*/  LDGSTS.E.BYPASS.LTC128B.128 [R223+0xa080], [R4.64+0x80], !P6 ;  /* 0x0a08008004df7fae */ /* 0x0003e2000f101d52 */
[----:B------:R-:W-:Y:S01]  /*0d40*/  @!P1 LEA.HI.X R9, R17, R3, R15, 0x1, P0 ;  /* 0x0000000311099211 */ /* 0x000fe200000f0c0f */
[----:B------:R-:W-:Y:S01]  /*0d50*/  IMAD.SHL.U32 R14, R13, 0x20, RZ ;  /* 0x000000200d0e7824 */ /* 0x000fe200078e00ff */
[C---:B------:R-:W-:Y:S01]  /*0d60*/  @!P1 ISETP.GE.AND P0, PT, R0.reuse, 0x41, PT ;  /* 0x000000410000980c */ /* 0x040fe20003f06270 */
[----:B------:R1:W-:Y:S01]  /*0d70*/  LDGSTS.E.BYPASS.LTC128B.128 [R223+0xc880], [R4.64+0x100], !P5 ;  /* 0x0c88010004df7fae */ /* 0x0003e2000e901d52 */
[----:B------:R-:W-:Y:S01]  /*0d80*/  ISETP.LT.OR P6, PT, R0, 0x21, P3 ;  /* 0x000000210000780c */ /* 0x000fe20001fc1670 */
[----:B------:R-:W-:Y:S01]  /*0d90*/  IMAD.MOV.U32 R17, RZ, RZ, c[0x0][0x178] ;  /* 0x00005e00ff117624 */ /* 0x000fe200078e00ff */
[----:B------:R-:W-:Y:S01]  /*0da0*/  @!P1 ISETP.GE.OR P5, PT, R10, c[0x0][0x1cc], !P0 ;  /* 0x000073000a009a0c */ /* 0x000fe200047a6670 */
[----:B------:R2:W-:Y:S01]  /*0db0*/  LDGSTS.E.BYPASS.LTC128B.128 [R223+0x8880], [R2.64], !P2 ;  /* 0x0888000002df7fae */ /* 0x0005e2000d101d52 */
[----:B------:R-:W-:Y:S01]  /*0dc0*/  @!P1 ISETP.LT.OR P3, PT, R0, 0x41, P3 ;  /* 0x000000410000980c */ /* 0x000fe20001f61670 */
[C---:B------:R-:W-:Y:S01]  /*0dd0*/  IMAD.SHL.U32 R28, R17.reuse, 0x20, RZ ;  /* 0x00000020111c7824 */ /* 0x040fe200078e00ff */
[----:B------:R-:W-:Y:S01]  /*0de0*/  @!P1 ISETP.GE.OR P0, PT, R24, c[0x0][0x1cc], !P0 ;  /* 0x0000730018009a0c */ /* 0x000fe20004706670 */
[----:B------:R-:W-:Y:S01]  /*0df0*/  IMAD.WIDE.U32 R20, R252, c[0x0][0x290], RZ ;  /* 0x0000a400fc147a25 */ /* 0x000fe200078e00ff */
[----:B------:R-:W-:Y:S01]  /*0e00*/  SHF.R.S32.HI R227, RZ, 0x1f, R226 ;  /* 0x0000001fffe37819 */ /* 0x000fe200000114e2 */
[----:B------:R-:W-:Y:S01]  /*0e10*/  CS2R R142, SRZ ;  /* 0x00000000008e7805 */ /* 0x000fe2000001ff00 */
[----:B------:R-:W-:Y:S01]  /*0e20*/  SHF.L.U64.HI R251, R17, R26, c[0x0][0x17c] ;  /* 0x00005f0011fb7619 */ /* 0x000fe2000001021a */
[----:B------:R-:W-:Y:S01]  /*0e30*/  IMAD.MOV.U32 R218, RZ, RZ, 0x10 ;  /* 0x00000010ffda7424 */ /* 0x000fe200078e00ff */
[----:B------:R-:W-:Y:S01]  /*0e40*/  CS2R R140, SRZ ;  /* 0x00000000008c7805 */ /* 0x000fe2000001ff00 */
[----:B------:R2:W-:Y:S01]  /*0e50*/  LDGSTS.E.BYPASS.LTC128B.128 [R223+0xb080], [R2.64+0x80], !P6 ;  /* 0x0b08008002df7fae */ /* 0x0005e2000f101d52 */
[----:B------:R-:W-:Y:S01]  /*0e60*/  ISETP.GE.AND P6, PT, R22, c[0x0][0x19c], PT ;  /* 0x0000670016007a0c */ /* 0x000fe20003fc6270 */
[----:B------:R-:W-:Y:S01]  /*0e70*/  IMAD.MOV.U32 R212, RZ, RZ, 0x120 ;  /* 0x00000120ffd47424 */ /* 0x000fe200078e00ff */
[----:B------:R-:W-:Y:S01]  /*0e80*/  CS2R R138, SRZ ;  /* 0x00000000008a7805 */ /* 0x000fe2000001ff00 */
[----:B------:R2:W-:Y:S01]  /*0e90*/  LDGSTS.E.BYPASS.LTC128B.128 [R223+0xd880], [R2.64+0x100], !P4 ;  /* 0x0d88010002df7fae */ /* 0x0005e2000e101d52 */
[----:B------:R-:W-:Y:S01]  /*0ea0*/  IMAD.MOV.U32 R249, RZ, RZ, 0x1 ;  /* 0x00000001fff97424 */ /* 0x000fe200078e00ff */
[----:B------:R-:W-:Y:S01]  /*0eb0*/  CS2R R136, SRZ ;  /* 0x0000000000887805 */ /* 0x000fe2000001ff00 */
[----:B------:R-:W-:Y:S01]  /*0ec0*/  CS2R R134, SRZ ;  /* 0x0000000000867805 */ /* 0x000fe2000001ff00 */
[----:B------:R3:W-:Y:S01]  /*0ed0*/  @!P1 LDGSTS.E.BYPASS.LTC128B.128 [R223+0x9880], [R8.64], !P5 ;  /* 0x0988000008df9fae */ /* 0x0007e2000e901d52 */
[----:B------:R-:W-:Y:S01]  /*0ee0*/  ISETP.GE.AND P5, PT, R24, c[0x0][0x19c], PT ;  /* 0x0000670018007a0c */ /* 0x000fe20003fa6270 */
[----:B------:R-:W-:Y:S01]  /*0ef0*/  CS2R R132, SRZ ;  /* 0x0000000000847805 */ /* 0x000fe2000001ff00 */
[----:B------:R-:W-:Y:S01]  /*0f00*/  CS2R R130, SRZ ;  /* 0x0000000000827805 */ /* 0x000fe2000001ff00 */
[----:B------:R3:W-:Y:S01]  /*0f10*/  @!P1 LDGSTS.E.BYPASS.LTC128B.128 [R223+0xc080], [R8.64+0x80], !P3 ;  /* 0x0c08008008df9fae */ /* 0x0007e2000d901d52 */
[----:B-1----:R-:W-:Y:S01]  /*0f20*/  IMAD.WIDE.U32 R4, R232, c[0x0][0x178], R10 ;  /* 0x00005e00e8047a25 */ /* 0x002fe200078e000a */
[----:B------:R-:W-:Y:S01]  /*0f30*/  ISETP.GE.AND P3, PT, R10, c[0x0][0x16c], PT ;  /* 0x00005b000a007a0c */ /* 0x000fe20003f66270 */
[----:B------:R-:W-:Y:S01]  /*0f40*/  CS2R R128, SRZ ;  /* 0x0000000000807805 */ /* 0x000fe2000001ff00 */
[----:B------:R3:W-:Y:S01]  /*0f50*/  @!P1 LDGSTS.E.BYPASS.LTC128B.128 [R223+0xe880], [R8.64+0x100], !P0 ;  /* 0x0e88010008df9fae */ /* 0x0007e2000c101d52 */
[----:B------:R-:W-:Y:S01]  /*0f60*/  IMAD.IADD R5, R5, 0x1, R6 ;  /* 0x0000000105057824 */ /* 0x000fe200078e0206 */
[----:B------:R-:W-:Y:S01]  /*0f70*/  LEA R6, P2, R12, c[0x0][0x190], 0x1 ;  /* 0x000064000c067a11 */ /* 0x000fe200078408ff */
[----:B------:R-:W-:Y:S01]  /*0f80*/  CS2R R126, SRZ ;  /* 0x00000000007e7805 */ /* 0x000fe2000001ff00 */
[----:B------:R-:W-:Y:S01]  /*0f90*/  CS2R R124, SRZ ;  /* 0x00000000007c7805 */ /* 0x000fe2000001ff00 */
[----:B------:R-:W-:Y:S01]  /*0fa0*/  IMAD.WIDE.U32 R4, R84, c[0x0][0x180], R4 ;  /* 0x0000600054047a25 */ /* 0x000fe200078e0004 */
[----:B------:R-:W-:Y:S01]  /*0fb0*/  LEA.HI.X R7, R12, c[0x0][0x194], R7, 0x1, P2 ;  /* 0x000065000c077a11 */ /* 0x000fe200010f0c07 */
[----:B------:R-:W-:Y:S01]  /*0fc0*/  CS2R R122, SRZ ;  /* 0x00000000007a7805 */ /* 0x000fe2000001ff00 */
[----:B------:R-:W-:Y:S01]  /*0fd0*/  ISETP.GE.AND P2, PT, R10, c[0x0][0x19c], PT ;  /* 0x000067000a007a0c */ /* 0x000fe20003f46270 */
[----:B------:R-:W-:Y:S01]  /*0fe0*/  CS2R R120, SRZ ;  /* 0x0000000000787805 */ /* 0x000fe2000001ff00 */
[----:B------:R-:W-:Y:S01]  /*0ff0*/  SEL R12, RZ, 0x1, P3 ;  /* 0x00000001ff0c7807 */ /* 0x000fe20001800000 */
[----:B------:R-:W-:Y:S01]  /*1000*/  CS2R R118, SRZ ;  /* 0x0000000000767805 */ /* 0x000fe2000001ff00 */
[C---:B------:R-:W-:Y:S01]  /*1010*/  ISETP.LT.OR P4, PT, R0.reuse, 0x1, P2 ;  /* 0x000000010000780c */ /* 0x040fe20001781670 */
[----:B------:R-:W-:Y:S01]  /*1020*/  CS2R R116, SRZ ;  /* 0x0000000000747805 */ /* 0x000fe2000001ff00 */
[C---:B------:R-:W-:Y:S01]  /*1030*/  ISETP.LT.OR P3, PT, R0.reuse, 0x1, P5 ;  /* 0x000000010000780c */ /* 0x040fe20002f61670 */
[----:B--2---:R-:W-:Y:S01]  /*1040*/  IMAD R2, R27, c[0x0][0x180], RZ ;  /* 0x000060001b027a24 */ /* 0x004fe200078e02ff */
[----:B------:R-:W-:Y:S01]  /*1050*/  CS2R R114, SRZ ;  /* 0x0000000000727805 */ /* 0x000fe2000001ff00 */
[----:B------:R-:W-:Y:S01]  /*1060*/  IMAD.MOV.U32 R3, RZ, RZ, c[0x0][0x1ac] ;  /* 0x00006b00ff037624 */ /* 0x000fe200078e00ff */
[----:B------:R-:W-:Y:S01]  /*1070*/  CS2R R112, SRZ ;  /* 0x0000000000707805 */ /* 0x000fe2000001ff00 */
[----:B------:R-:W-:Y:S01]  /*1080*/  CS2R R82, SRZ ;  /* 0x0000000000527805 */ /* 0x000fe2000001ff00 */
[----:B------:R-:W-:Y:S01]  /*1090*/  CS2R R80, SRZ ;  /* 0x0000000000507805 */ /* 0x000fe2000001ff00 */
[----:B------:R-:W-:Y:S01]  /*10a0*/  CS2R R78, SRZ ;  /* 0x00000000004e7805 */ /* 0x000fe2000001ff00 */
[----:B------:R-:W-:Y:S01]  /*10b0*/  CS2R R76, SRZ ;  /* 0x00000000004c7805 */ /* 0x000fe2000001ff00 */
[----:B------:R-:W-:Y:S01]  /*10c0*/  CS2R R74, SRZ ;  /* 0x00000000004a7805 */ /* 0x000fe2000001ff00 */
[----:B------:R-:W-:Y:S01]  /*10d0*/  CS2R R72, SRZ ;  /* 0x0000000000487805 */ /* 0x000fe2000001ff00 */
[----:B------:R1:W-:Y:S01]  /*10e0*/  LDGSTS.E.BYPASS.LTC128B.128 [R223+0x80], [R6.64], !P4 ;  /* 0x0008000006df7fae */ /* 0x0003e2000e101d52 */
[----:B------:R-:W-:Y:S01]  /*10f0*/  ISETP.LT.OR P4, PT, R0, 0x1, P6 ;  /* 0x000000010000780c */ /* 0x000fe20003781670 */
[----:B---3--:R-:W-:Y:S01]  /*1100*/  IMAD R8, R84, c[0x0][0x184], R2 ;  /* 0x0000610054087a24 */ /* 0x008fe200078e0202 */
[----:B------:R-:W-:Y:S01]  /*1110*/  LEA R2, P0, R13, R6, 0x6 ;  /* 0x000000060d027211 */ /* 0x000fe200078030ff */
[----:B------:R-:W-:Y:S01]  /*1120*/  CS2R R70, SRZ ;  /* 0x0000000000467805 */ /* 0x000fe2000001ff00 */
[----:B------:R-:W-:Y:S01]  /*1130*/  CS2R R68, SRZ ;  /* 0x0000000000447805 */ /* 0x000fe2000001ff00 */
[----:B------:R-:W-:Y:S01]  /*1140*/  IMAD.IADD R5, R5, 0x1, R8 ;  /* 0x0000000105057824 */ /* 0x000fe200078e0208 */
[C---:B------:R-:W-:Y:S01]  /*1150*/  LEA.HI.X R3, R13.reuse, R7, R3, 0x6, P0 ;  /* 0x000000070d037211 */ /* 0x040fe200000f3403 */
[----:B------:R-:W-:Y:S01]  /*1160*/  CS2R R66, SRZ ;  /* 0x0000000000427805 */ /* 0x000fe2000001ff00 */
[----:B------:R-:W-:Y:S01]  /*1170*/  ISETP.GE.AND P0, PT, R22, c[0x0][0x16c], PT ;  /* 0x00005b0016007a0c */ /* 0x000fe20003f06270 */
[----:B------:R-:W-:Y:S01]  /*1180*/  IMAD.WIDE.U32 R242, R252, c[0x0][0x188], R4 ;  /* 0x00006200fcf27a25 */ /* 0x000fe200078e0004 */
[----:B------:R-:W-:Y:S01]  /*1190*/  SHF.L.U64.HI R13, R13, R26, c[0x0][0x1ac] ;  /* 0x00006b000d0d7619 */ /* 0x000fe2000001021a */
[----:B------:R-:W-:Y:S01]  /*11a0*/  CS2R R64, SRZ ;  /* 0x0000000000407805 */ /* 0x000fe2000001ff00 */
[----:B------:R-:W-:Y:S01]  /*11b0*/  SEL R9, RZ, 0xffffffff, P0 ;  /* 0xffffffffff097807 */ /* 0x000fe20000000000 */
[----:B------:R1:W-:Y:S01]  /*11c0*/  LDGSTS.E.BYPASS.LTC128B.128 [R223+0x2880], [R6.64+0x80], !P4 ;  /* 0x0288008006df7fae */ /* 0x0003e2000e101d52 */
[----:B------:R-:W-:Y:S01]  /*11d0*/  @!P1 LEA R8, P0, R14, R2, 0x1 ;  /* 0x000000020e089211 */ /* 0x000fe200078008ff */
[----:B------:R-:W-:Y:S01]  /*11e0*/  IMAD.MOV.U32 R238, RZ, RZ, R242 ;  /* 0x000000ffffee7224 */ /* 0x000fe200078e00f2 */
[C---:B------:R-:W-:Y:S01]  /*11f0*/  ISETP.LT.OR P4, PT, R0.reuse, 0x21, P2 ;  /* 0x000000210000780c */ /* 0x040fe20001781670 */
[----:B------:R-:W-:Y:S01]  /*1200*/  IMAD.SHL.U32 R9, R9, 0x2, RZ ;  /* 0x0000000209097824 */ /* 0x000fe200078e00ff */
[----:B------:R1:W-:Y:S01]  /*1210*/  LDGSTS.E.BYPASS.LTC128B.128 [R223+0x5080], [R6.64+0x100], !P3 ;  /* 0x0508010006df7fae */ /* 0x0003e2000d901d52 */
[C---:B------:R-:W-:Y:S01]  /*1220*/  ISETP.LT.OR P3, PT, R0.reuse, 0x21, P6 ;  /* 0x000000210000780c */ /* 0x040fe20003761670 */
[----:B------:R-:W-:Y:S01]  /*1230*/  CS2R R62, SRZ ;  /* 0x00000000003e7805 */ /* 0x000fe2000001ff00 */
[----:B------:R-:W-:Y:S01]  /*1240*/  @!P1 ISETP.LT.OR P2, PT, R0, 0x41, P2 ;  /* 0x000000410000980c */ /* 0x000fe20001741670 */
[----:B------:R-:W-:Y:S01]  /*1250*/  CS2R R60, SRZ ;  /* 0x00000000003c7805 */ /* 0x000fe2000001ff00 */
[----:B------:R-:W-:Y:S01]  /*1260*/  LOP3.LUT R12, R9, 0x2, R12, 0xe2, !PT ;  /* 0x00000002090c7812 */ /* 0x000fe200078ee20c */
[----:B------:R-:W-:Y:S01]  /*1270*/  CS2R R58, SRZ ;  /* 0x00000000003a7805 */ /* 0x000fe2000001ff00 */
[----:B------:R-:W-:Y:S01]  /*1280*/  @!P1 LEA.HI.X R9, R14, R3, R13, 0x1, P0 ;  /* 0x000000030e099211 */ /* 0x000fe200000f0c0d */
[----:B------:R-:W-:Y:S01]  /*1290*/  IMAD.SHL.U32 R13, R17, 0x40, RZ ;  /* 0x00000040110d7824 */ /* 0x000fe200078e00ff */
[----:B------:R-:W-:Y:S01]  /*12a0*/  ISETP.GE.AND P0, PT, R24, c[0x0][0x16c], PT ;  /* 0x00005b0018007a0c */ /* 0x000fe20003f06270 */
[----:B------:R-:W-:Y:S01]  /*12b0*/  IMAD.WIDE.U32 R14, R252, c[0x0][0x278], RZ ;  /* 0x00009e00fc0e7a25 */ /* 0x000fe200078e00ff */
[C---:B------:R-:W-:Y:S01]  /*12c0*/  @!P1 ISETP.LT.OR P6, PT, R0.reuse, 0x41, P6 ;  /* 0x000000410000980c */ /* 0x040fe200037c1670 */
[----:B------:R2:W-:Y:S01]  /*12d0*/  LDGSTS.E.BYPASS.LTC128B.128 [R223+0x1080], [R2.64], !P4 ;  /* 0x0108000002df7fae */ /* 0x0005e2000e101d52 */
[----:B------:R-:W-:Y:S01]  /*12e0*/  SEL R5, RZ, 0x4, P0 ;  /* 0x00000004ff057807 */ /* 0x000fe20000000000 */
[----:B------:R-:W-:Y:S01]  /*12f0*/  CS2R R56, SRZ ;  /* 0x0000000000387805 */ /* 0x000fe2000001ff00 */
[C---:B------:R-:W-:Y:S01]  /*1300*/  ISETP.LT.OR P0, PT, R0.reuse, 0x21, P5 ;  /* 0x000000210000780c */ /* 0x040fe20002f01670 */
[----:B------:R2:W-:Y:S01]  /*1310*/  LDGSTS.E.BYPASS.LTC128B.128 [R223+0x3880], [R2.64+0x80], !P3 ;  /* 0x0388008002df7fae */ /* 0x0005e2000d901d52 */
[----:B------:R-:W-:Y:S01]  /*1320*/  @!P1 ISETP.LT.OR P5, PT, R0, 0x41, P5 ;  /* 0x000000410000980c */ /* 0x000fe20002fa1670 */
[----:B------:R-:W-:Y:S01]  /*1330*/  CS2R R54, SRZ ;  /* 0x0000000000367805 */ /* 0x000fe2000001ff00 */
[----:B------:R-:W-:Y:S01]  /*1340*/  LOP3.LUT R0, R12, R5, RZ, 0xfc, !PT ;  /* 0x000000050c007212 */ /* 0x000fe200078efcff */
[----:B------:R-:W-:Y:S01]  /*1350*/  CS2R R52, SRZ ;  /* 0x0000000000347805 */ /* 0x000fe2000001ff00 */
[----:B------:R-:W-:Y:S01]  /*1360*/  CS2R R50, SRZ ;  /* 0x0000000000327805 */ /* 0x000fe2000001ff00 */
[----:B------:R-:W-:Y:S01]  /*1370*/  CS2R R48, SRZ ;  /* 0x0000000000307805 */ /* 0x000fe2000001ff00 */
[C---:B------:R-:W-:Y:S01]  /*1380*/  LOP3.LUT P4, RZ, R0.reuse, 0x1, RZ, 0xc0, !PT ;  /* 0x0000000100ff7812 */ /* 0x040fe2000788c0ff */
[----:B------:R-:W-:Y:S01]  /*1390*/  CS2R R46, SRZ ;  /* 0x00000000002e7805 */ /* 0x000fe2000001ff00 */
[----:B------:R-:W-:Y:S01]  /*13a0*/  LOP3.LUT P3, RZ, R0, 0x2, RZ, 0xc0, !PT ;  /* 0x0000000200ff7812 */ /* 0x000fe2000786c0ff */
[----:B------:R-:W-:Y:S01]  /*13b0*/  CS2R R44, SRZ ;  /* 0x00000000002c7805 */ /* 0x000fe2000001ff00 */
[----:B-1----:R-:W-:Y:S01]  /*13c0*/  IMAD R6, R85, c[0x0][0x188], RZ ;  /* 0x0000620055067a24 */ /* 0x002fe200078e02ff */
[----:B------:R-:W-:Y:S01]  /*13d0*/  SHF.L.U64.HI R7, R17, R25, c[0x0][0x17c] ;  /* 0x00005f0011077619 */ /* 0x000fe20000010219 */
[----:B------:R2:W-:Y:S01]  /*13e0*/  LDGSTS.E.BYPASS.LTC128B.128 [R223+0x6080], [R2.64+0x100], !P0 ;  /* 0x0608010002df7fae */ /* 0x0005e2000c101d52 */
[----:B------:R-:W-:Y:S01]  /*13f0*/  IMAD R17, R27, c[0x0][0x288], RZ ;  /* 0x0000a2001b117a24 */ /* 0x000fe200078e02ff */
[----:B------:R-:W-:Y:S01]  /*1400*/  CS2R R42, SRZ ;  /* 0x00000000002a7805 */ /* 0x000fe2000001ff00 */
[----:B------:R-:W-:Y:S01]  /*1410*/  IMAD R6, R252, c[0x0][0x18c], R6 ;  /* 0x00006300fc067a24 */ /* 0x000fe200078e0206 */
[----:B------:R1:W-:Y:S01]  /*1420*/  @!P1 LDGSTS.E.BYPASS.LTC128B.128 [R223+0x2080], [R8.64], !P2 ;  /* 0x0208000008df9fae */ /* 0x0003e2000d101d52 */
[----:B------:R-:W-:Y:S01]  /*1430*/  IMAD R4, R7, UR8, RZ ;  /* 0x0000000807047c24 */ /* 0x000fe2000f8e02ff */
[----:B------:R-:W-:Y:S01]  /*1440*/  LOP3.LUT P2, RZ, R0, 0x4, RZ, 0xc0, !PT ;  /* 0x0000000400ff7812 */ /* 0x000fe2000784c0ff */
[----:B------:R-:W-:Y:S01]  /*1450*/  IMAD.IADD R239, R243, 0x1, R6 ;  /* 0x00000001f3ef7824 */ /* 0x000fe200078e0206 */
[----:B------:R1:W-:Y:S01]  /*1460*/  @!P1 LDGSTS.E.BYPASS.LTC128B.128 [R223+0x4880], [R8.64+0x80], !P6 ;  /* 0x0488008008df9fae */ /* 0x0003e2000f101d52 */
[C---:B------:R-:W-:Y:S01]  /*1470*/  IMAD R6, R13.reuse, UR6, R4 ;  /* 0x000000060d067c24 */ /* 0x040fe2000f8e0204 */
[----:B------:R-:W-:Y:S01]  /*1480*/  CS2R R40, SRZ ;  /* 0x0000000000287805 */ /* 0x000fe2000001ff00 */
[----:B------:R-:W-:Y:S01]  /*1490*/  IMAD.WIDE.U32 R4, R13, UR8, R238 ;  /* 0x000000080d047c25 */ /* 0x000fe2000f8e00ee */
[----:B------:R1:W-:Y:S01]  /*14a0*/  @!P1 LDGSTS.E.BYPASS.LTC128B.128 [R223+0x7080], [R8.64+0x100], !P5 ;  /* 0x0708010008df9fae */ /* 0x0003e2000e901d52 */
[----:B------:R-:W-:Y:S01]  /*14b0*/  CS2R R38, SRZ ;  /* 0x0000000000267805 */ /* 0x000fe2000001ff00 */
[----:B------:R-:W-:Y:S01]  /*14c0*/  CS2R R36, SRZ ;  /* 0x0000000000247805 */ /* 0x000fe2000001ff00 */
[----:B------:R-:W-:Y:S01]  /*14d0*/  IMAD.U32 R13, RZ, RZ, UR5 ;  /* 0x00000005ff0d7e24 */ /* 0x000fe2000f8e00ff */
[----:B------:R-:W0:Y:S01]  /*14e0*/  LDGDEPBAR ;  /* 0x00000000000079af */ /* 0x000e220000000000 */
[----:B------:R-:W-:Y:S01]  /*14f0*/  IMAD.IADD R6, R5, 0x1, R6 ;  /* 0x0000000105067824 */ /* 0x000fe200078e0206 */
[----:B------:R-:W-:Y:S01]  /*1500*/  CS2R R34, SRZ ;  /* 0x0000000000227805 */ /* 0x000fe2000001ff00 */
[----:B------:R-:W-:Y:S01]  /*1510*/  IMAD R0, R233, c[0x0][0x208], RZ ;  /* 0x00008200e9007a24 */ /* 0x000fe200078e02ff */
[----:B------:R-:W-:Y:S01]  /*1520*/  CS2R R32, SRZ ;  /* 0x0000000000207805 */ /* 0x000fe2000001ff00 */
[----:B------:R-:W-:Y:S01]  /*1530*/  CS2R R30, SRZ ;  /* 0x00000000001e7805 */ /* 0x000fe2000001ff00 */
[----:B------:R-:W-:Y:S01]  /*1540*/  ULDC UR10, c[0x0][0x2a0] ;  /* 0x0000a800000a7ab9 */ /* 0x000fe20000000800 */
[----:B------:R-:W-:Y:S01]  /*1550*/  IMAD R0, R232, c[0x0][0x20c], R0 ;  /* 0x00008300e8007a24 */ /* 0x000fe200078e0200 */
[----:B------:R-:W-:-:S02]  /*1560*/  UP2UR UR14, UPR, URZ, 0x2 ;  /* 0x000000023f0e7883 */ /* 0x000fc40008000000 */
[----:B------:R-:W-:Y:S01]  /*1570*/  UMOV UR11, 0x1 ;  /* 0x00000001000b7882 */ /* 0x000fe20000000000 */
[C---:B--2---:R-:W-:Y:S01]  /*1580*/  LEA R2, P0, R4.reuse, c[0x0][0x160], 0x1 ;  /* 0x0000580004027a11 */ /* 0x044fe200078008ff */
[----:B------:R-:W-:Y:S02]  /*1590*/  ULOP3.LUT UR10, URZ, UR10, URZ, 0x33, !UPT ;  /* 0x0000000a3f0a7292 */ /* 0x000fe4000f8e333f */
[----:B------:R-:W-:Y:S01]  /*15a0*/  UISETP.GE.AND UP6, UPT, UR17, 0x21, UPT ;  /* 0x000000211100788c */ /* 0x000fe2000bfc6270 */
[----:B------:R-:W-:Y:S01]  /*15b0*/  LEA.HI.X R3, R4, c[0x0][0x164], R6, 0x1, P0 ;  /* 0x0000590004037a11 */ /* 0x000fe200000f0c06 */
[----:B------:R-:W-:Y:S01]  /*15c0*/  IMAD R6, R85, c[0x0][0x278], RZ ;  /* 0x00009e0055067a24 */ /* 0x000fe200078e02ff */
[----:B------:R-:W-:Y:S01]  /*15d0*/  UP2UR UR13, UPR, URZ, 0x1 ;  /* 0x000000013f0d7883 */ /* 0x000fe20008000000 */
[----:B------:R-:W-:Y:S01]  /*15e0*/  IMAD.WIDE.U32 R4, R232, c[0x0][0x208], R10 ;  /* 0x00008200e8047a25 */ /* 0x000fe200078e000a */
[----:B------:R-:W-:Y:S02]  /*15f0*/  UISETP.GE.AND UP5, UPT, UR17, 0x22, UPT ;  /* 0x000000221100788c */ /* 0x000fe4000bfa6270 */
[----:B------:R-:W-:Y:S01]  /*1600*/  UISETP.GE.AND UP4, UPT, UR17, 0x31, UPT ;  /* 0x000000311100788c */ /* 0x000fe2000bf86270 */
[----:B------:R-:W-:Y:S01]  /*1610*/  IMAD R6, R252, c[0x0][0x27c], R6 ;  /* 0x00009f00fc067a24 */ /* 0x000fe200078e0206 */
[----:B-1----:R-:W-:Y:S01]  /*1620*/  IADD3 R8, -R232, c[0x0][0x168], -R13 ;  /* 0x00005a00e8087a10 */ /* 0x002fe20007ffe90d */
[----:B------:R-:W-:Y:S01]  /*1630*/  IMAD R9, R27, c[0x0][0x270], RZ ;  /* 0x00009c001b097a24 */ /* 0x000fe200078e02ff */
[----:B------:R-:W-:Y:S01]  /*1640*/  UISETP.GE.AND UP3, UPT, UR17, 0x32, UPT ;  /* 0x000000321100788c */ /* 0x000fe2000bf66270 */
[----:B------:R-:W-:Y:S01]  /*1650*/  IMAD.IADD R248, R15, 0x1, R6 ;  /* 0x000000010ff87824 */ /* 0x000fe200078e0206 */
[----:B------:R-:W-:Y:S01]  /*1660*/  ISETP.LT.OR P0, PT, R8, 0x1, !P4 ;  /* 0x000000010800780c */ /* 0x000fe20006701670 */
[----:B------:R-:W-:Y:S01]  /*1670*/  IMAD R9, R84, c[0x0][0x274], R9 ;  /* 0x00009d0054097a24 */ /* 0x000fe200078e0209 */
[----:B------:R-:W-:Y:S01]  /*1680*/  ISETP.LT.OR P6, PT, R8, 0x1, !P3 ;  /* 0x000000010800780c */ /* 0x000fe20005fc1670 */
[----:B------:R-:W-:Y:S01]  /*1690*/  IMAD.WIDE.U32 R6, R84, c[0x0][0x270], R226 ;  /* 0x00009c0054067a25 */ /* 0x000fe200078e00e2 */
[----:B------:R-:W-:Y:S01]  /*16a0*/  ISETP.LT.OR P5, PT, R8, 0x1, !P2 ;  /* 0x000000010800780c */ /* 0x000fe200057a1670 */
[----:B------:R-:W-:-:S02]  /*16b0*/  UISETP.GE.AND UP2, UPT, UR17, 0x41, UPT ;  /* 0x000000411100788c */ /* 0x000fc4000bf46270 */
[----:B------:R-:W-:Y:S01]  /*16c0*/  IMAD.IADD R9, R7, 0x1, R9 ;  /* 0x0000000107097824 */ /* 0x000fe200078e0209 */
[----:B------:R-:W-:Y:S01]  /*16d0*/  UISETP.GE.AND UP1, UPT, UR17, 0x42, UPT ;  /* 0x000000421100788c */ /* 0x000fe2000bf26270 */
[----:B------:R-:W-:Y:S02]  /*16e0*/  IMAD.IADD R5, R5, 0x1, R0 ;  /* 0x0000000105057824 */ /* 0x000fe400078e0200 */
[----:B------:R-:W-:Y:S02]  /*16f0*/  IMAD R0, R85, c[0x0][0x290], RZ ;  /* 0x0000a40055007a24 */ /* 0x000fe400078e02ff */
[----:B------:R1:W-:Y:S01]  /*1700*/  LDGSTS.E.BYPASS.LTC128B.128 [R223+0xf080], [R2.64], !P0 ;  /* 0x0f08000002df7fae */ /* 0x0003e2000c101d52 */
[----:B------:R-:W-:Y:S01]  /*1710*/  IADD3 R12, P1, P0, R6, UR5, R14 ;  /* 0x00000005060c7c10 */ /* 0x000fe2000f83e00e */
[----:B------:R-:W-:Y:S01]  /*1720*/  IMAD R11, R27, c[0x0][0x210], RZ ;  /* 0x000084001b0b7a24 */ /* 0x000fe200078e02ff */
[----:B------:R-:W-:Y:S01]  /*1730*/  P2R R14, PR, RZ, 0x10 ;  /* 0x00000010ff0e7803 */ /* 0x000fe20000000000 */
[----:B------:R1:W-:Y:S01]  /*1740*/  LDGSTS.E.BYPASS.LTC128B.128 [R223+0x11080], [R2.64+0x80], !P6 ;  /* 0x1108008002df7fae */ /* 0x0003e2000f101d52 */
[----:B------:R-:W-:Y:S01]  /*1750*/  ISETP.LT.OR P6, PT, R8, 0x21, !P4 ;  /* 0x000000210800780c */ /* 0x000fe200067c1670 */
[----:B------:R-:W-:Y:S01]  /*1760*/  IMAD R0, R252, c[0x0][0x294], R0 ;  /* 0x0000a500fc007a24 */ /* 0x000fe200078e0200 */
[----:B------:R-:W-:Y:S01]  /*1770*/  IADD3.X R9, R9, UR4, R248, P1, P0 ;  /* 0x0000000409097c10 */ /* 0x000fe20008fe04f8 */
[----:B------:R1:W-:Y:S01]  /*1780*/  LDGSTS.E.BYPASS.LTC128B.128 [R223+0x13080], [R2.64+0x100], !P5 ;  /* 0x1308010002df7fae */ /* 0x0003e2000e901d52 */
[----:B------:R-:W-:Y:S01]  /*1790*/  ISETP.LT.OR P1, PT, R8, 0x21, !P3 ;  /* 0x000000210800780c */ /* 0x000fe20005f21670 */
[----:B------:R-:W-:Y:S01]  /*17a0*/  IMAD.WIDE.U32 R6, R84, c[0x0][0x288], R226 ;  /* 0x0000a20054067a25 */ /* 0x000fe200078e00e2 */
[----:B------:R-:W-:-:S03]  /*17b0*/  ISETP.GE.AND P4, PT, R10, c[0x0][0x1fc], PT ;  /* 0x00007f000a007a0c */ /* 0x000fc60003f86270 */
[C---:B------:R-:W-:Y:S02]  /*17c0*/  IMAD R11, R84.reuse, c[0x0][0x214], R11 ;  /* 0x00008500540b7a24 */ /* 0x040fe400078e020b */
[----:B------:R-:W-:-:S04]  /*17d0*/  IMAD.WIDE.U32 R4, R84, c[0x0][0x210], R4 ;  /* 0x0000840054047a25 */ /* 0x000fc800078e0004 */
[----:B------:R-:W-:Y:S02]  /*17e0*/  IMAD.IADD R247, R21, 0x1, R0 ;  /* 0x0000000115f77824 */ /* 0x000fe400078e0200 */
[----:B------:R-:W-:Y:S02]  /*17f0*/  IMAD R0, R84, c[0x0][0x28c], R17 ;  /* 0x0000a30054007a24 */ /* 0x000fe400078e0211 */
[----:B------:R-:W-:Y:S02]  /*1800*/  IMAD.IADD R5, R5, 0x1, R11 ;  /* 0x0000000105057824 */ /* 0x000fe400078e020b */
[----:B------:R-:W-:Y:S02]  /*1810*/  IMAD.MOV.U32 R11, RZ, RZ, c[0x0][0x208] ;  /* 0x00008200ff0b7624 */ /* 0x000fe400078e00ff */
[----:B------:R-:W-:-:S03]  /*1820*/  IMAD.WIDE.U32 R240, R252, c[0x0][0x218], R4 ;  /* 0x00008600fcf07a25 */ /* 0x000fc600078e0004 */
[C---:B------:R-:W-:Y:S01]  /*1830*/  SHF.L.U64.HI R250, R11.reuse, R26, c[0x0][0x20c] ;  /* 0x000083000bfa7619 */ /* 0x040fe2000001021a */
[----:B------:R-:W-:Y:S02]  /*1840*/  IMAD.SHL.U32 R4, R11, 0x40, RZ ;  /* 0x000000400b047824 */ /* 0x000fe400078e00ff */
[----:B------:R-:W-:Y:S01]  /*1850*/  IMAD.MOV.U32 R236, RZ, RZ, R240 ;  /* 0x000000ffffec7224 */ /* 0x000fe200078e00f0 */
[----:B-1----:R-:W-:-:S04]  /*1860*/  LEA R2, P5, R28, R2, 0x1 ;  /* 0x000000021c027211 */ /* 0x002fc800078a08ff */
[----:B------:R-:W-:Y:S01]  /*1870*/  LEA.HI.X R3, R28, R3, R251, 0x1, P5 ;  /* 0x000000031c037211 */ /* 0x000fe200028f0cfb */
[----:B------:R-:W-:Y:S01]  /*1880*/  IMAD.SHL.U32 R28, R11, 0x20, RZ ;  /* 0x000000200b1c7824 */ /* 0x000fe200078e00ff */
[----:B------:R-:W-:Y:S01]  /*1890*/  IADD3 R15, P5, P0, R6, UR5, R20 ;  /* 0x00000005060f7c10 */ /* 0x000fe2000f8be014 */
[----:B------:R-:W-:Y:S01]  /*18a0*/  IMAD R6, R85, c[0x0][0x218], RZ ;  /* 0x0000860055067a24 */ /* 0x000fe200078e02ff */
[----:B------:R-:W-:Y:S01]  /*18b0*/  ULDC UR5, c[0x0][0x168] ;  /* 0x00005a0000057ab9 */ /* 0x000fe20000000800 */
[----:B------:R1:W-:Y:S01]  /*18c0*/  LDGSTS.E.BYPASS.LTC128B.128 [R223+0x10080], [R2.64], !P6 ;  /* 0x1008000002df7fae */ /* 0x0003e2000f101d52 */
[----:B------:R-:W-:Y:S01]  /*18d0*/  ISETP.LT.OR P6, PT, R8, 0x21, !P2 ;  /* 0x000000210800780c */ /* 0x000fe200057c1670 */
[----:B------:R-:W-:Y:S01]  /*18e0*/  IMAD.IADD R8, R7, 0x1, R0 ;  /* 0x0000000107087824 */ /* 0x000fe200078e0200 */
[----:B------:R-:W-:Y:S01]  /*18f0*/  SHF.L.U64.HI R0, R11, R25, c[0x0][0x20c] ;  /* 0x000083000b007619 */ /* 0x000fe20000010219 */
[----:B------:R-:W-:Y:S01]  /*1900*/  IMAD R7, R252, c[0x0][0x21c], R6 ;  /* 0x00008700fc077a24 */ /* 0x000fe200078e0206 */
[----:B------:R1:W-:Y:S01]  /*1910*/  LDGSTS.E.BYPASS.LTC128B.128 [R223+0x12080], [R2.64+0x80], !P1 ;  /* 0x1208008002df7fae */ /* 0x0003e2000c901d52 */
[----:B------:R-:W-:-:S02]  /*1920*/  LEA R6, P1, R12, c[0x0][0x258], 0x2 ;  /* 0x000096000c067a11 */ /* 0x000fc400078210ff */
[----:B------:R-:W-:Y:S01]  /*1930*/  IMAD.IADD R237, R241, 0x1, R7 ;  /* 0x00000001f1ed7824 */ /* 0x000fe200078e0207 */
[----:B------:R-:W-:Y:S01]  /*1940*/  IADD3.X R17, R8, UR4, R247, P5, P0 ;  /* 0x0000000408117c10 */ /* 0x000fe2000afe04f7 */
[----:B------:R-:W-:Y:S01]  /*1950*/  IMAD R0, R0, UR8, RZ ;  /* 0x0000000800007c24 */ /* 0x000fe2000f8e02ff */
[----:B------:R-:W-:Y:S01]  /*1960*/  LEA.HI.X R7, R12, c[0x0][0x25c], R9, 0x2, P1 ;  /* 0x000097000c077a11 */ /* 0x000fe200008f1409 */
[----:B------:R-:W-:Y:S01]  /*1970*/  UMOV UR4, URZ ;  /* 0x0000003f00047c82 */ /* 0x000fe20008000000 */
[----:B------:R-:W-:Y:S01]  /*1980*/  ISETP.GT.AND P1, PT, R230, 0xf, PT ;  /* 0x0000000fe600780c */ /* 0x000fe20003f24270 */
[C---:B------:R-:W-:Y:S01]  /*1990*/  IMAD R0, R4.reuse, UR6, R0 ;  /* 0x0000000604007c24 */ /* 0x040fe2000f8e0200 */
[----:B------:R-:W-:Y:S01]  /*19a0*/  IADD3 R9, -R13, c[0x0][0x168], -R232 ;  /* 0x00005a000d097a10 */ /* 0x000fe20007ffe9e8 */
[----:B------:R-:W-:Y:S01]  /*19b0*/  IMAD.WIDE.U32 R4, R4, UR8, R236 ;  /* 0x0000000804047c25 */ /* 0x000fe2000f8e00ec */
[----:B------:R1:W-:Y:S01]  /*19c0*/  LDGSTS.E.BYPASS.LTC128B.128 [R223+0x14080], [R2.64+0x100], !P6 ;  /* 0x1408010002df7fae */ /* 0x0003e2000f101d52 */
[----:B------:R-:W-:Y:S01]  /*19d0*/  ISETP.GE.AND P6, PT, R22, c[0x0][0x1fc], PT ;  /* 0x00007f0016007a0c */ /* 0x000fe20003fc6270 */
[----:B------:R-:W-:Y:S01]  /*19e0*/  ULDC UR6, c[0x0][0x168] ;  /* 0x00005a0000067ab9 */ /* 0x000fe20000000800 */
[----:B------:R-:W-:Y:S01]  /*19f0*/  ISETP.LT.OR P0, PT, R9, 0x1, P4 ;  /* 0x000000010900780c */ /* 0x000fe20002701670 */
[----:B------:R-:W-:Y:S01]  /*1a00*/  IMAD.IADD R0, R5, 0x1, R0 ;  /* 0x0000000105007824 */ /* 0x000fe200078e0200 */
[CC--:B------:R-:W-:Y:S01]  /*1a10*/  LEA.HI R8, R16.reuse, R230.reuse, RZ, 0x2 ;  /* 0x000000e610087211 */ /* 0x0c0fe200078f10ff */
[----:B------:R-:W-:Y:S01]  /*1a20*/  UIADD3 UR6, UR9, -UR6, UR7 ;  /* 0x8000000609067290 */ /* 0x000fe2000fffe007 */
[----:B------:R-:W-:-:S02]  /*1a30*/  LEA.HI R12, R16, R230, RZ, 0x5 ;  /* 0x000000e6100c7211 */ /* 0x000fc400078f28ff */
[----:B------:R-:W-:Y:S02]  /*1a40*/  @!P1 IMAD.SHL.U32 R5, R230, 0x10, RZ ;  /* 0x00000010e6059824 */ /* 0x000fe400078e00ff */
[----:B------:R-:W-:-:S03]  /*1a50*/  SHF.R.S32.HI R11, RZ, 0x5, R12 ;  /* 0x00000005ff0b7819 */ /* 0x000fc6000001140c */
[----:B------:R2:W-:Y:S04]  /*1a60*/  @!P1 LDGSTS.E.BYPASS.LTC128B.128 [R5+0x21080], [R6.64] ;  /* 0x2108000006059fae */ /* 0x0005e8000b901d52 */
[----:B------:R-:W0:Y:S01]  /*1a70*/  LDGDEPBAR ;  /* 0x00000000000079af */ /* 0x000e220000000000 */
[----:B-1----:R-:W-:-:S04]  /*1a80*/  LEA R2, P5, R4, c[0x0][0x1f0], 0x1 ;  /* 0x00007c0004027a11 */ /* 0x002fc800078a08ff */
[----:B------:R-:W-:Y:S01]  /*1a90*/  LEA.HI.X R3, R4, c[0x0][0x1f4], R0, 0x1, P5 ;  /* 0x00007d0004037a11 */ /* 0x000fe200028f0c00 */
[----:B------:R-:W-:Y:S01]  /*1aa0*/  IMAD R0, R27, c[0x0][0x238], RZ ;  /* 0x00008e001b007a24 */ /* 0x000fe200078e02ff */
[----:B------:R-:W-:Y:S01]  /*1ab0*/  ISETP.GE.AND P5, PT, R10, c[0x0][0x1fc], PT ;  /* 0x00007f000a007a0c */ /* 0x000fe20003fa6270 */
[----:B------:R-:W-:Y:S01]  /*1ac0*/  CS2R R26, SRZ ;  /* 0x00000000001a7805 */ /* 0x000fe2000001ff00 */
[----:B------:R-:W-:Y:S01]  /*1ad0*/  LEA.HI R10, R16, R230, RZ, 0x4 ;  /* 0x000000e6100a7211 */ /* 0x000fe200078f20ff */
[----:B------:R1:W-:Y:S01]  /*1ae0*/  LDGSTS.E.BYPASS.LTC128B.128 [R223+0x1b080], [R2.64], !P0 ;  /* 0x1b08000002df7fae */ /* 0x0003e2000c101d52 */
[----:B------:R-:W-:Y:S01]  /*1af0*/  ISETP.LT.OR P0, PT, R9, 0x1, P6 ;  /* 0x000000010900780c */ /* 0x000fe20003701670 */
[----:B------:R-:W-:Y:S01]  /*1b00*/  IMAD R0, R84, c[0x0][0x23c], R0 ;  /* 0x00008f0054007a24 */ /* 0x000fe200078e0200 */
[----:B------:R-:W-:Y:S02]  /*1b10*/  SEL R25, RZ, 0x1, P5 ;  /* 0x00000001ff197807 */ /* 0x000fe40002800000 */
[----:B------:R-:W-:-:S02]  /*1b20*/  ISETP.GE.AND P5, PT, R24, c[0x0][0x1fc], PT ;  /* 0x00007f0018007a0c */ /* 0x000fc40003fa6270 */
[----:B------:R-:W-:Y:S02]  /*1b30*/  SHF.R.S32.HI R4, RZ, 0x4, R10 ;  /* 0x00000004ff047819 */ /* 0x000fe4000001140a */
[----:B------:R-:W-:Y:S02]  /*1b40*/  ISETP.LT.OR P6, PT, R9, 0x21, P6 ;  /* 0x000000210900780c */ /* 0x000fe400037c1670 */
[----:B--2---:R-:W-:-:S03]  /*1b50*/  LEA.HI R5, R10, R4, RZ, 0x1 ;  /* 0x000000040a057211 */ /* 0x004fc600078f08ff */
[----:B------:R1:W-:Y:S01]  /*1b60*/  LDGSTS.E.BYPASS.LTC128B.128 [R223+0x1d080], [R2.64+0x80], !P0 ;  /* 0x1d08008002df7fae */ /* 0x0003e2000c101d52 */
[C---:B------:R-:W-:Y:S02]  /*1b70*/  ISETP.LT.OR P0, PT, R9.reuse, 0x1, P5 ;  /* 0x000000010900780c */ /* 0x040fe40002f01670 */
[----:B------:R-:W-:-:S11]  /*1b80*/  ISETP.LT.OR P5, PT, R9, 0x21, P5 ;  /* 0x000000210900780c */ /* 0x000fd60002fa1670 */
[----:B------:R1:W-:Y:S01]  /*1b90*/  LDGSTS.E.BYPASS.LTC128B.128 [R223+0x1f080], [R2.64+0x100], !P0 ;  /* 0x1f08010002df7fae */ /* 0x0003e2000c101d52 */
[----:B------:R-:W-:-:S04]  /*1ba0*/  LEA R6, P0, R28, R2, 0x1 ;  /* 0x000000021c067211 */ /* 0x000fc800078008ff */
[----:B------:R-:W-:Y:S02]  /*1bb0*/  LEA.HI.X R7, R28, R3, R250, 0x1, P0 ;  /* 0x000000031c077211 */ /* 0x000fe400000f0cfa */
[----:B------:R-:W-:Y:S01]  /*1bc0*/  ISETP.LT.OR P0, PT, R9, 0x21, P4 ;  /* 0x000000210900780c */ /* 0x000fe20002701670 */
[----:B------:R-:W-:Y:S01]  /*1bd0*/  CS2R R28, SRZ ;  /* 0x00000000001c7805 */ /* 0x000fe2000001ff00 */
[----:B------:R-:W-:-:S11]  /*1be0*/  ISETP.NE.AND P4, PT, R14, RZ, PT ;  /* 0x000000ff0e00720c */ /* 0x000fd60003f85270 */
[----:B------:R2:W-:Y:S01]  /*1bf0*/  LDGSTS.E.BYPASS.LTC128B.128 [R223+0x1c080], [R6.64], !P0 ;  /* 0x1c08000006df7fae */ /* 0x0005e2000c101d52 */
[----:B------:R-:W-:-:S03]  /*1c00*/  ISETP.GE.AND P0, PT, R22, c[0x0][0x1fc], PT ;  /* 0x00007f0016007a0c */ /* 0x000fc60003f06270 */
[----:B------:R2:W-:Y:S01]  /*1c10*/  LDGSTS.E.BYPASS.LTC128B.128 [R223+0x1e080], [R6.64+0x80], !P6 ;  /* 0x1e08008006df7fae */ /* 0x0005e2000f101d52 */
[----:B------:R-:W-:Y:S01]  /*1c20*/  ISETP.GE.AND P6, PT, R230, 0x10, PT ;  /* 0x00000010e600780c */ /* 0x000fe20003fc6270 */
[----:B-1----:R-:W-:Y:S02]  /*1c30*/  IMAD.WIDE.U32 R2, R84, c[0x0][0x238], R230 ;  /* 0x00008e0054027a25 */ /* 0x002fe400078e00e6 */
[----:B------:R2:W-:Y:S02]  /*1c40*/  LDGSTS.E.BYPASS.LTC128B.128 [R223+0x20080], [R6.64+0x100], !P5 ;  /* 0x2008010006df7fae */ /* 0x0005e4000e901d52 */
[----:B------:R-:W-:Y:S01]  /*1c50*/  IMAD.IADD R21, R3, 0x1, R0 ;  /* 0x0000000103157824 */ /* 0x000fe200078e0200 */
[----:B------:R-:W-:Y:S01]  /*1c60*/  SHF.R.S32.HI R0, RZ, 0x1f, R8 ;  /* 0x0000001fff007819 */ /* 0x000fe20000011408 */
[----:B------:R-:W-:Y:S01]  /*1c70*/  IMAD.MOV.U32 R20, RZ, RZ, R2 ;  /* 0x000000ffff147224 */ /* 0x000fe200078e0002 */
[----:B------:R-:W-:Y:S02]  /*1c80*/  SHF.R.S32.HI R2, RZ, 0x2, R8 ;  /* 0x00000002ff027819 */ /* 0x000fe40000011408 */
[----:B------:R-:W-:Y:S01]  /*1c90*/  LEA.HI R3, R16, R230, RZ, 0x7 ;  /* 0x000000e610037211 */ /* 0x000fe200078f38ff */
[----:B------:R-:W-:Y:S01]  /*1ca0*/  IMAD.WIDE.U32 R244, R252, c[0x0][0x240], R20 ;  /* 0x00009000fcf47a25 */ /* 0x000fe200078e0014 */
[----:B------:R-:W-:-:S02]  /*1cb0*/  LEA.HI R0, R0, R2, RZ, 0x3 ;  /* 0x0000000200007211 */ /* 0x000fc400078f18ff */
[----:B------:R-:W-:Y:S02]  /*1cc0*/  SHF.R.S32.HI R16, RZ, 0x7, R3 ;  /* 0x00000007ff107819 */ /* 0x000fe40000011403 */
[----:B------:R-:W-:Y:S02]  /*1cd0*/  LOP3.LUT R0, R0, 0xfffffff8, RZ, 0xc0, !PT ;  /* 0xfffffff800007812 */ /* 0x000fe400078ec0ff */
[----:B------:R-:W-:-:S03]  /*1ce0*/  SHF.R.S32.HI R3, RZ, 0x1f, R12 ;  /* 0x0000001fff037819 */ /* 0x000fc6000001140c */
[----:B------:R-:W-:Y:S01]  /*1cf0*/  IMAD.IADD R13, R2, 0x1, -R0 ;  /* 0x00000001020d7824 */ /* 0x000fe200078e0a00 */
[----:B------:R-:W-:Y:S02]  /*1d00*/  LEA.HI R0, R3, R11, RZ, 0x2 ;  /* 0x0000000b03007211 */ /* 0x000fe400078f10ff */
[----:B------:R-:W-:Y:S01]  /*1d10*/  LOP3.LUT R3, R5, 0xfffffffe, RZ, 0xc0, !PT ;  /* 0xfffffffe05037812 */ /* 0x000fe200078ec0ff */
[----:B------:R-:W-:Y:S01]  /*1d20*/  IMAD.SHL.U32 R5, R16, 0x8, RZ ;  /* 0x0000000810057824 */ /* 0x000fe200078e00ff */
[----:B------:R-:W-:-:S03]  /*1d30*/  LOP3.LUT R2, R0, 0xfffffffc, RZ, 0xc0, !PT ;  /* 0xfffffffc00027812 */ /* 0x000fc600078ec0ff */
[----:B------:R-:W-:Y:S01]  /*1d40*/  IMAD.IADD R0, R4, 0x1, -R3 ;  /* 0x0000000104007824 */ /* 0x000fe200078e0a03 */
[----:B------:R-:W-:Y:S01]  /*1d50*/  LOP3.LUT R9, R5, 0x8, RZ, 0xc0, !PT ;  /* 0x0000000805097812 */ /* 0x000fe200078ec0ff */
[----:B------:R-:W-:Y:S01]  /*1d60*/  IMAD.IADD R14, R11, 0x1, -R2 ;  /* 0x000000010b0e7824 */ /* 0x000fe200078e0a02 */
[----:B------:R-:W-:Y:S01]  /*1d70*/  LOP3.LUT R3, R8, 0x3ffffffc, RZ, 0xc0, !PT ;  /* 0x3ffffffc08037812 */ /* 0x000fe200078ec0ff */
[----:B------:R-:W-:Y:S01]  /*1d80*/  IMAD.SHL.U32 R2, R13, 0x10, RZ ;  /* 0x000000100d027824 */ /* 0x000fe200078e00ff */
[----:B------:R-:W-:Y:S01]  /*1d90*/  LOP3.LUT R8, R10, 0xfffffff0, RZ, 0xc0, !PT ;  /* 0xfffffff00a087812 */ /* 0x000fe200078ec0ff */
[C---:B------:R-:W-:Y:S01]  /*1da0*/  IMAD.SHL.U32 R4, R14.reuse, 0x100, RZ ;  /* 0x000001000e047824 */ /* 0x040fe200078e00ff */
[----:B------:R-:W-:Y:S01]  /*1db0*/  LEA.HI R5, R14, R14, RZ, 0x1 ;  /* 0x0000000e0e057211 */ /* 0x000fe200078f08ff */
[----:B--2---:R-:W-:Y:S01]  /*1dc0*/  IMAD.IADD R7, R230, 0x1, -R3 ;  /* 0x00000001e6077824 */ /* 0x004fe200078e0a03 */
[----:B------:R-:W-:-:S03]  /*1dd0*/  LOP3.LUT R2, R9, 0x70, R2, 0xf8, !PT ;  /* 0x0000007009027812 */ /* 0x000fc600078ef802 */
[----:B------:R-:W-:Y:S01]  /*1de0*/  IMAD.SHL.U32 R5, R5, 0x100, RZ ;  /* 0x0000010005057824 */ /* 0x000fe200078e00ff */
[----:B------:R-:W-:Y:S02]  /*1df0*/  LOP3.LUT R2, R2, 0x100, R4, 0xf8, !PT ;  /* 0x0000010002027812 */ /* 0x000fe400078ef804 */
[----:B------:R-:W-:Y:S02]  /*1e00*/  LEA R4, P5, R15, c[0x0][0x280], 0x2 ;  /* 0x0000a0000f047a11 */ /* 0x000fe400078a10ff */
[----:B------:R-:W-:Y:S02]  /*1e10*/  LOP3.LUT R6, R5, 0x7ffffe00, RZ, 0xc0, !PT ;  /* 0x7ffffe0005067812 */ /* 0x000fe400078ec0ff */
[----:B------:R-:W-:Y:S02]  /*1e20*/  SHF.R.U32.HI R3, RZ, 0x3, R2 ;  /* 0x00000003ff037819 */ /* 0x000fe40000011602 */
[----:B------:R-:W-:Y:S01]  /*1e30*/  LEA.HI.X R5, R15, c[0x0][0x284], R17, 0x2, P5 ;  /* 0x0000a1000f057a11 */ /* 0x000fe200028f1411 */
[----:B------:R-:W-:Y:S01]  /*1e40*/  IMAD R7, R7, 0x2, R6 ;  /* 0x0000000207077824 */ /* 0x000fe200078e0206 */
[----:B------:R-:W-:Y:S01]  /*1e50*/  LOP3.LUT R6, R2, 0x28, R3, 0x78, !PT ;  /* 0x0000002802067812 */ /* 0x000fe200078e7803 */
[C---:B------:R-:W-:Y:S01]  /*1e60*/  IMAD.IADD R2, R230.reuse, 0x1, -R8 ;  /* 0x00000001e6027824 */ /* 0x040fe200078e0a08 */
[----:B------:R-:W-:Y:S01]  /*1e70*/  LOP3.LUT P5, RZ, R13, 0x1, RZ, 0xc0, !PT ;  /* 0x000000010dff7812 */ /* 0x000fe200078ac0ff */
[----:B------:R-:W-:Y:S01]  /*1e80*/  @!P6 IMAD.SHL.U32 R3, R230, 0x10, RZ ;  /* 0x00000010e603e824 */ /* 0x000fe200078e00ff */
[----:B------:R-:W-:Y:S01]  /*1e90*/  SEL R15, RZ, 0xffffffff, P0 ;  /* 0xffffffffff0f7807 */ /* 0x000fe20000000000 */
[----:B------:R-:W-:Y:S01]  /*1ea0*/  IMAD.IADD R7, R7, 0x1, R6 ;  /* 0x0000000107077824 */ /* 0x000fe200078e0206 */
[----:B------:R-:W-:Y:S01]  /*1eb0*/  LOP3.LUT P0, RZ, R18, 0x2, RZ, 0xc0, !PT ;  /* 0x0000000212ff7812 */ /* 0x000fe2000780c0ff */
[C---:B------:R-:W-:Y:S01]  /*1ec0*/  IMAD.SHL.U32 R6, R2.reuse, 0x10, RZ ;  /* 0x0000001002067824 */ /* 0x040fe200078e00ff */
[----:B------:R1:W-:Y:S01]  /*1ed0*/  @!P6 LDGSTS.E.BYPASS.LTC128B.128 [R3+0x21280], [R4.64] ;  /* 0x212800000403efae */ /* 0x0003e2000b901d52 */
[----:B------:R-:W-:Y:S01]  /*1ee0*/  IMAD.SHL.U32 R221, R7, 0x2, RZ ;  /* 0x0000000207dd7824 */ /* 0x000fe200078e00ff */
[----:B------:R-:W-:Y:S01]  /*1ef0*/  SHF.R.S32.HI R7, RZ, 0x1f, R2 ;  /* 0x0000001fff077819 */ /* 0x000fe20000011402 */
[----:B------:R-:W-:Y:S01]  /*1f00*/  IMAD.SHL.U32 R211, R2, 0x2, RZ ;  /* 0x0000000202d37824 */ /* 0x000fe200078e00ff */
[----:B------:R-:W-:Y:S01]  /*1f10*/  SEL R208, R218, 0xfffffff0, !P0 ;  /* 0xfffffff0dad07807 */ /* 0x000fe20004000000 */
[----:B------:R-:W0:Y:S01]  /*1f20*/  LDGDEPBAR ;  /* 0x00000000000079af */ /* 0x000e220000000000 */
[----:B------:R-:W-:Y:S01]  /*1f30*/  LEA.HI R213, R7, R2, RZ, 0x3 ;  /* 0x0000000207d57211 */ /* 0x000fe200078f18ff */
[----:B------:R-:W-:Y:S01]  /*1f40*/  IMAD.SHL.U32 R7, R23, 0x8, RZ ;  /* 0x0000000817077824 */ /* 0x000fe200078e00ff */
[----:B------:R-:W-:Y:S01]  /*1f50*/  IADD3 R222, R221, 0x215a0, RZ ;  /* 0x000215a0ddde7810 */ /* 0x000fe20007ffe0ff */
[----:B------:R-:W0:Y:S01]  /*1f60*/  LDGDEPBAR ;  /* 0x00000000000079af */ /* 0x000e220000000000 */
[----:B------:R-:W-:-:S02]  /*1f70*/  ISETP.GE.AND P6, PT, R24, c[0x0][0x1fc], PT ;  /* 0x00007f0018007a0c */ /* 0x000fc40003fc6270 */
[----:B------:R-:W-:Y:S01]  /*1f80*/  LOP3.LUT P0, RZ, R18, 0x4, RZ, 0xc0, !PT ;  /* 0x0000000412ff7812 */ /* 0x000fe2000780c0ff */
[----:B-1----:R-:W-:Y:S01]  /*1f90*/  IMAD.SHL.U32 R5, R11, 0x100, RZ ;  /* 0x000001000b057824 */ /* 0x002fe200078e00ff */
[----:B------:R-:W-:Y:S02]  /*1fa0*/  LOP3.LUT R4, R12, 0xffffffe0, RZ, 0xc0, !PT ;  /* 0xffffffe00c047812 */ /* 0x000fe400078ec0ff */
[----:B------:R-:W-:Y:S02]  /*1fb0*/  LOP3.LUT R3, R6, 0xf0, RZ, 0xc0, !PT ;  /* 0x000000f006037812 */ /* 0x000fe400078ec0ff */
[----:B------:R-:W-:Y:S02]  /*1fc0*/  IADD3 R6, R221, 0x21480, RZ ;  /* 0x00021480dd067810 */ /* 0x000fe40007ffe0ff */
[C---:B------:R-:W-:Y:S02]  /*1fd0*/  LOP3.LUT R8, R3.reuse, R9, RZ, 0xfc, !PT ;  /* 0x0000000903087212 */ /* 0x040fe400078efcff */
[----:B------:R-:W-:Y:S01]  /*1fe0*/  LOP3.LUT R10, R3, 0x100, R5, 0xf8, !PT ;  /* 0x00000100030a7812 */ /* 0x000fe200078ef805 */
[----:B------:R-:W-:Y:S01]  /*1ff0*/  IMAD.IADD R3, R230, 0x1, -R4 ;  /* 0x00000001e6037824 */ /* 0x000fe200078e0a04 */
[C---:B------:R-:W-:Y:S01]  /*2000*/  LOP3.LUT R5, R213.reuse, 0xfffffff8, RZ, 0xc0, !PT ;  /* 0xfffffff8d5057812 */ /* 0x040fe200078ec0ff */
[----:B------:R-:W-:Y:S01]  /*2010*/  IMAD.SHL.U32 R213, R213, 0x40, RZ ;  /* 0x00000040d5d57824 */ /* 0x000fe200078e00ff */
[----:B------:R-:W-:-:S02]  /*2020*/  @P5 IADD3 R222, R6, 0xe0, RZ ;  /* 0x000000e006de5810 */ /* 0x000fc40007ffe0ff */
[----:B------:R-:W-:Y:S01]  /*2030*/  SHF.R.S32.HI R4, RZ, 0x1f, R3 ;  /* 0x0000001fff047819 */ /* 0x000fe20000011403 */
[C---:B------:R-:W-:Y:S01]  /*2040*/  IMAD.IADD R5, R2.reuse, 0x1, -R5 ;  /* 0x0000000102057824 */ /* 0x040fe200078e0a05 */
[----:B------:R-:W-:Y:S02]  /*2050*/  LOP3.LUT P5, RZ, R2, 0x2, RZ, 0xc0, !PT ;  /* 0x0000000202ff7812 */ /* 0x000fe400078ac0ff */
[----:B------:R-:W-:Y:S01]  /*2060*/  LEA.HI R6, R4, R3, RZ, 0x2 ;  /* 0x0000000304067211 */ /* 0x000fe200078f10ff */
[----:B------:R-:W-:Y:S01]  /*2070*/  IMAD.SHL.U32 R4, R18, 0x40, RZ ;  /* 0x0000004012047824 */ /* 0x000fe200078e00ff */
[----:B------:R-:W-:Y:S02]  /*2080*/  LOP3.LUT R211, R8, 0x18, R211, 0x78, !PT ;  /* 0x0000001808d37812 */ /* 0x000fe400078e78d3 */
[----:B------:R-:W-:Y:S02]  /*2090*/  LOP3.LUT R2, R6, 0x7ffffffc, RZ, 0xc0, !PT ;  /* 0x7ffffffc06027812 */ /* 0x000fe400078ec0ff */
[----:B------:R-:W-:Y:S01]  /*20a0*/  LOP3.LUT R8, R4, 0x1c0, RZ, 0xc0, !PT ;  /* 0x000001c004087812 */ /* 0x000fe200078ec0ff */
[----:B------:R-:W-:Y:S01]  /*20b0*/  IMAD.SHL.U32 R211, R211, 0x2, RZ ;  /* 0x00000002d3d37824 */ /* 0x000fe200078e00ff */
[----:B------:R-:W-:Y:S01]  /*20c0*/  LEA.HI R9, R16, R16, RZ, 0x1 ;  /* 0x0000001010097211 */ /* 0x000fe200078f08ff */
[----:B------:R-:W-:Y:S01]  /*20d0*/  IMAD.IADD R11, R3, 0x1, -R2 ;  /* 0x00000001030b7824 */ /* 0x000fe200078e0a02 */
[----:B------:R-:W-:Y:S01]  /*20e0*/  LOP3.LUT R4, R8, 0x8, R19, 0xf8, !PT ;  /* 0x0000000808047812 */ /* 0x000fe200078ef813 */
[----:B------:R-:W-:Y:S01]  /*20f0*/  IMAD.SHL.U32 R3, R0, 0x20, RZ ;  /* 0x0000002000037824 */ /* 0x000fe200078e00ff */
[----:B------:R-:W-:Y:S01]  /*2100*/  SHF.R.U32.HI R13, RZ, 0x3, R8 ;  /* 0x00000003ff0d7819 */ /* 0x000fe20000011608 */
[----:B------:R-:W-:Y:S01]  /*2110*/  IMAD.SHL.U32 R2, R14, 0x10, RZ ;  /* 0x000000100e027824 */ /* 0x000fe200078e00ff */
[----:B------:R-:W-:-:S02]  /*2120*/  LOP3.LUT R213, R213, 0xfffffe00, RZ, 0xc0, !PT ;  /* 0xfffffe00d5d57812 */ /* 0x000fc400078ec0ff */
[----:B------:R-:W-:Y:S02]  /*2130*/  LOP3.LUT R3, R3, 0x20, RZ, 0xc0, !PT ;  /* 0x0000002003037812 */ /* 0x000fe400078ec0ff */
[----:B------:R-:W-:Y:S02]  /*2140*/  LEA.HI.SX32 R224, R6, R2, 0x1e ;  /* 0x0000000206e07211 */ /* 0x000fe400078ff2ff */
[----:B------:R-:W-:Y:S02]  /*2150*/  LOP3.LUT R2, R8, 0x30, R2, 0xf8, !PT ;  /* 0x0000003008027812 */ /* 0x000fe400078ef802 */
[----:B------:R-:W-:Y:S02]  /*2160*/  LOP3.LUT R6, R9, 0x1ffffffe, RZ, 0xc0, !PT ;  /* 0x1ffffffe09067812 */ /* 0x000fe400078ec0ff */
[----:B------:R-:W-:Y:S02]  /*2170*/  LOP3.LUT R12, R3, 0x18, R7, 0xf8, !PT ;  /* 0x00000018030c7812 */ /* 0x000fe400078ef807 */
[----:B------:R-:W-:Y:S01]  /*2180*/  LOP3.LUT R8, R2, 0x8, R19, 0xf8, !PT ;  /* 0x0000000802087812 */ /* 0x000fe200078ef813 */
[----:B------:R-:W-:Y:S01]  /*2190*/  IMAD.SHL.U32 R2, R0, 0x8, RZ ;  /* 0x0000000800027824 */ /* 0x000fe200078e00ff */
[----:B------:R-:W-:Y:S01]  /*21a0*/  LOP3.LUT R3, R4, R13, RZ, 0x3c, !PT ;  /* 0x0000000d04037212 */ /* 0x000fe200078e3cff */
[----:B------:R-:W-:Y:S01]  /*21b0*/  IMAD.IADD R4, R16, 0x1, -R6 ;  /* 0x0000000110047824 */ /* 0x000fe200078e0a06 */
[----:B------:R-:W-:-:S02]  /*21c0*/  SEL R9, RZ, 0x4, P6 ;  /* 0x00000004ff097807 */ /* 0x000fc40003000000 */
[----:B------:R-:W-:Y:S01]  /*21d0*/  LOP3.LUT R6, R2, 0x8, RZ, 0xc0, !PT ;  /* 0x0000000802067812 */ /* 0x000fe200078ec0ff */
[----:B------:R-:W-:Y:S01]  /*21e0*/  IMAD R11, R4, 0x4, R11 ;  /* 0x00000004040b7824 */ /* 0x000fe200078e020b */
[C---:B------:R-:W-:Y:S01]  /*21f0*/  LOP3.LUT P6, RZ, R5.reuse, 0x4, RZ, 0xc0, !PT ;  /* 0x0000000405ff7812 */ /* 0x040fe200078cc0ff */
[----:B------:R-:W-:Y:S01]  /*2200*/  IMAD.SHL.U32 R4, R5, 0x40, RZ ;  /* 0x0000004005047824 */ /* 0x000fe200078e00ff */
[----:B------:R-:W-:Y:S01]  /*2210*/  SHF.R.U32.HI R214, RZ, 0x3, R10 ;  /* 0x00000003ffd67819 */ /* 0x000fe2000001160a */
[----:B------:R-:W-:Y:S01]  /*2220*/  IMAD.SHL.U32 R2, R15, 0x2, RZ ;  /* 0x000000020f027824 */ /* 0x000fe200078e00ff */
[----:B------:R-:W-:Y:S01]  /*2230*/  SEL R212, R212, 0xe0, !P5 ;  /* 0x000000e0d4d47807 */ /* 0x000fe20006800000 */
[----:B------:R-:W-:Y:S01]  /*2240*/  IMAD.MOV.U32 R15, RZ, RZ, 0x20 ;  /* 0x00000020ff0f7424 */ /* 0x000fe200078e00ff */
[----:B------:R-:W-:Y:S01]  /*2250*/  LOP3.LUT R4, R4, 0x1c0, RZ, 0xc0, !PT ;  /* 0x000001c004047812 */ /* 0x000fe200078ec0ff */
[----:B------:R-:W-:Y:S01]  /*2260*/  IMAD R3, R16, 0x200, R3 ;  /* 0x0000020010037824 */ /* 0x000fe200078e0203 */
[----:B------:R-:W-:Y:S01]  /*2270*/  LOP3.LUT R7, R2, 0x2, R25, 0xe2, !PT ;  /* 0x0000000202077812 */ /* 0x000fe200078ee219 */
[----:B------:R-:W-:Y:S01]  /*2280*/  IMAD R212, R212, 0x2, R211 ;  /* 0x00000002d4d47824 */ /* 0x000fe200078e02d3 */
[----:B------:R-:W-:Y:S01]  /*2290*/  SEL R209, R15, 0xffffffe0, !P0 ;  /* 0xffffffe00fd17807 */ /* 0x000fe20004000000 */
[----:B------:R-:W-:Y:S01]  /*22a0*/  CS2R R24, SRZ ;  /* 0x0000000000187805 */ /* 0x000fe2000001ff00 */
[----:B------:R-:W-:-:S02]  /*22b0*/  LOP3.LUT R2, R8, R13, RZ, 0x3c, !PT ;  /* 0x0000000d08027212 */ /* 0x000fc400078e3cff */
[----:B------:R-:W-:Y:S02]  /*22c0*/  LOP3.LUT P0, RZ, R5, 0x2, RZ, 0xc0, !PT ;  /* 0x0000000205ff7812 */ /* 0x000fe4000780c0ff */
[----:B------:R-:W-:Y:S01]  /*22d0*/  SHF.R.U32.HI R5, RZ, 0x3, R4 ;  /* 0x00000003ff057819 */ /* 0x000fe20000011604 */
[----:B------:R-:W-:Y:S01]  /*22e0*/  IMAD R217, R0, 0x200, R2 ;  /* 0x0000020000d97824 */ /* 0x000fe200078e0202 */
[----:B------:R-:W-:Y:S01]  /*22f0*/  LOP3.LUT R214, R214, 0x38, RZ, 0xc0, !PT ;  /* 0x00000038d6d67812 */ /* 0x000fe200078ec0ff */
[----:B------:R-:W-:Y:S01]  /*2300*/  IMAD R2, R14, 0x400, R213 ;  /* 0x000004000e027824 */ /* 0x000fe200078e02d5 */
[C---:B------:R-:W-:Y:S02]  /*2310*/  LOP3.LUT R0, R5.reuse, R4, R6, 0x1e, !PT ;  /* 0x0000000405007212 */ /* 0x040fe400078e1e06 */
[----:B------:R-:W-:Y:S02]  /*2320*/  LOP3.LUT R4, R5, R12, R4, 0x1e, !PT ;  /* 0x0000000c05047212 */ /* 0x000fe400078e1e04 */
[----:B------:R-:W-:Y:S01]  /*2330*/  SEL R218, R218, 0xfffffff0, !P0 ;  /* 0xfffffff0dada7807 */ /* 0x000fe20004000000 */
[----:B------:R-:W-:Y:S01]  /*2340*/  IMAD.IADD R216, R2, 0x1, R0 ;  /* 0x0000000102d87824 */ /* 0x000fe200078e0200 */
[----:B------:R-:W-:Y:S01]  /*2350*/  SEL R2, R15, 0xffffffe0, !P6 ;  /* 0xffffffe00f027807 */ /* 0x000fe20007000000 */
[----:B------:R-:W-:Y:S01]  /*2360*/  IMAD R0, R85, c[0x0][0x240], RZ ;  /* 0x0000900055007a24 */ /* 0x000fe200078e02ff */
[----:B------:R-:W-:Y:S01]  /*2370*/  LOP3.LUT R214, R214, R10, R6, 0x1e, !PT ;  /* 0x0000000ad6d67212 */ /* 0x000fe200078e1e06 */
[----:B------:R-:W-:Y:S01]  /*2380*/  IMAD.SHL.U32 R215, R216, 0x2, RZ ;  /* 0x00000002d8d77824 */ /* 0x000fe200078e00ff */
[----:B------:R-:W-:Y:S01]  /*2390*/  LOP3.LUT R213, R4, R213, RZ, 0xfc, !PT ;  /* 0x000000d504d57212 */ /* 0x000fe200078efcff */
[----:B------:R-:W-:Y:S01]  /*23a0*/  IMAD R0, R252, c[0x0][0x244], R0 ;  /* 0x00009100fc007a24 */ /* 0x000fe200078e0200 */
[----:B------:R-:W-:Y:S01]  /*23b0*/  LOP3.LUT R225, R7, R9, RZ, 0xfc, !PT ;  /* 0x0000000907e17212 */ /* 0x000fe200078efcff */
[----:B------:R-:W-:Y:S01]  /*23c0*/  IMAD.IADD R219, R216, 0x1, R2 ;  /* 0x00000001d8db7824 */ /* 0x000fe200078e0202 */
[----:B------:R-:W-:Y:S01]  /*23d0*/  IADD3 R215, R215, 0x1b080, RZ ;  /* 0x0001b080d7d77810 */ /* 0x000fe20007ffe0ff */
[----:B------:R-:W-:Y:S01]  /*23e0*/  IMAD.IADD R246, R245, 0x1, R0 ;  /* 0x00000001f5f67824 */ /* 0x000fe200078e0200 */
[----:B------:R-:W-:Y:S01]  /*23f0*/  LEA R214, R214, 0x23c80, 0x1 ;  /* 0x00023c80d6d67811 */ /* 0x000fe200078e08ff */
[----:B------:R-:W-:Y:S01]  /*2400*/  IMAD.SHL.U32 R0, R3, 0x2, RZ ;  /* 0x0000000203007824 */ /* 0x000fe200078e00ff */
[----:B------:R-:W-:Y:S01]  /*2410*/  LEA R213, R213, 0x80, 0x1 ;  /* 0x00000080d5d57811 */ /* 0x000fe200078e08ff */
[----:B------:R-:W-:Y:S01]  /*2420*/  IMAD.SHL.U32 R3, R11, 0x2, RZ ;  /* 0x000000020b037824 */ /* 0x000fe200078e00ff */
[----:B------:R-:W-:Y:S01]  /*2430*/  ISETP.LE.AND P0, PT, R249, c[0x0][0x2a8], PT ;  /* 0x0000aa00f9007a0c */ /* 0x000fe20003f03270 */
[----:B------:R-:W-:-:S02]  /*2440*/  IMAD R208, R208, 0x2, R0 ;  /* 0x00000002d0d07824 */ /* 0x000fc400078e0200 */
[----:B------:R-:W-:Y:S01]  /*2450*/  IMAD R210, R209, 0x2, R0 ;  /* 0x00000002d1d27824 */ /* 0x000fe200078e0200 */
[----:B------:R-:W-:Y:S01]  /*2460*/  IADD3 R228, -R3, UR6, RZ ;  /* 0x0000000603e47c10 */ /* 0x000fe2000fffe1ff */
[----:B------:R-:W-:Y:S01]  /*2470*/  IMAD R209, R209, 0x2, R208 ;  /* 0x00000002d1d17824 */ /* 0x000fe200078e02d0 */
[C---:B------:R-:W-:Y:S01]  /*2480*/  IADD3 R229, -R3.reuse, UR9, RZ ;  /* 0x0000000903e57c10 */ /* 0x040fe2000fffe1ff */
[----:B------:R-:W-:Y:S01]  /*2490*/  IMAD R215, R2, 0x2, R215 ;  /* 0x0000000202d77824 */ /* 0x000fe200078e02d7 */
[----:B------:R-:W-:Y:S01]  /*24a0*/  IADD3 R235, -R3, UR17, RZ ;  /* 0x0000001103eb7c10 */ /* 0x000fe2000fffe1ff */
[----:B------:R-:W-:Y:S01]  /*24b0*/  IMAD.IADD R220, R216, 0x1, R218 ;  /* 0x00000001d8dc7824 */ /* 0x000fe200078e02da */
[----:B------:R-:W-:Y:S02]  /*24c0*/  IADD3 R234, R228, c[0x0][0x2a4], RZ ;  /* 0x0000a900e4ea7a10 */ /* 0x000fe40007ffe0ff */
.L_x_842:
[----:B------:R-:W-:Y:S04]  /*24d0*/  DEPBAR.LE SB0, 0x1 ;  /* 0x000080400000791a */ /* 0x000fe80000000000 */
[----:B------:R-:W-:Y:S01]  /*24e0*/  BAR.SYNC.DEFER_BLOCKING 0x0 ;  /* 0x0000000000007b1d */ /* 0x000fe20000010000 */
[----:B------:R-:W-:Y:S02]  /*24f0*/  MOV R2, UR4 ;  /* 0x0000000400027c02 */ /* 0x000fe40008000f00 */
[----:B------:R-:W-:Y:S02]  /*2500*/  MOV R104, UR4 ;  /* 0x0000000400687c02 */ /* 0x000fe40008000f00 */
[----:B------:R-:W-:Y:S01]  /*2510*/  MOV R18, UR4 ;  /* 0x0000000400127c02 */ /* 0x000fe20008000f00 */
[----:B------:R-:W-:Y:S01]  /*2520*/  IMAD R2, R2, 0x3000, R216 ;  /* 0x0000300002027824 */ /* 0x000fe200078e02d8 */
[----:B------:R-:W-:Y:S01]  /*2530*/  ISETP.LE.AND P5, PT, R249, c[0x0][0x2a8], PT ;  /* 0x0000aa00f9007a0c */ /* 0x000fe20003fa3270 */
[----:B------:R-:W-:Y:S02]  /*2540*/  IMAD R104, R104, 0x3000, R218 ;  /* 0x0000300068687824 */ /* 0x000fe400078e02da */
[----:B------:R-:W-:Y:S01]  /*2550*/  IMAD R18, R18, 0x3000, R219 ;  /* 0x0000300012127824 */ /* 0x000fe200078e02db */
[----:B------:R-:W-:Y:S02]  /*2560*/  SHF.L.U32 R174, R2, 0x1, RZ ;  /* 0x0000000102ae7819 */ /* 0x000fe400000006ff */
[-C--:B------:R-:W-:Y:S02]  /*2570*/  IADD3 R4, R216, R104.reuse, RZ ;  /* 0x00000068d8047210 */ /* 0x080fe40007ffe0ff */
[----:B------:R-:W-:Y:S02]  /*2580*/  SHF.L.U32 R176, R18, 0x1, RZ ;  /* 0x0000000112b07819 */ /* 0x000fe400000006ff */
[----:B------:R-:W-:Y:S02]  /*2590*/  SHF.L.U32 R4, R4, 0x1, RZ ;  /* 0x0000000104047819 */ /* 0x000fe400000006ff */
[----:B------:R-:W-:Y:S04]  /*25a0*/  IADD3 R106, R219, R104, RZ ;  /* 0x00000068db6a7210 */ /* 0x000fe80007ffe0ff */
[----:B------:R-:W-:Y:S01]  /*25b0*/  SHF.L.U32 R177, R106, 0x1, RZ ;  /* 0x000000016ab17819 */ /* 0x000fe200000006ff */
[----:B------:R-:W-:Y:S04]  /*25c0*/  LDSM.16.M88.2 R2, [R0+0x80] ;  /* 0x000080000002783b */ /* 0x000fe80000000100 */
[----:B------:R-:W1:Y:S04]  /*25d0*/  LDSM.16.M88.4 R20, [R174+0xf080] ;  /* 0x00f08000ae14783b */ /* 0x000e680000000200 */
[----:B------:R-:W2:Y:S04]  /*25e0*/  LDSM.16.M88.2 R8, [R0+0x880] ;  /* 0x000880000008783b */ /* 0x000ea80000000100 */
[----:B------:R-:W3:Y:S04]  /*25f0*/  LDSM.16.M88.2 R12, [R0+0x1080] ;  /* 0x00108000000c783b */ /* 0x000ee80000000100 */
[----:B------:R1:W-:Y:S04]  /*2600*/  LDSM.16.M88.4 R88, [R4+0xf080] ;  /* 0x00f080000458783b */ /* 0x0003e80000000200 */
        /* <DEDUP_REMOVED lines=35> */
[C---:B-1----:R-:W-:Y:S07]  /*2840*/  HMMA.16816.F32 R16, R100.reuse, R2, R16 ;  /* 0x000000026410723c */ /* 0x042fee0000001810 */
[----:B------:R-:W-:Y:S01]  /*2850*/  MOV R2, UR4 ;  /* 0x0000000400027c02 */ /* 0x000fe20008000f00 */
[----:B------:R-:W-:Y:S01]  /*2860*/  HMMA.16816.F32 R20, R100, R104, R20 ;  /* 0x000000686414723c */ /* 0x000fe20000001814 */
[----:B------:R-:W-:Y:S06]  /*2870*/  LDSM.16.M88.2 R102, [R0+0x4880] ;  /* 0x004880000066783b */ /* 0x000fec0000000100 */
[----:B------:R-:W-:Y:S01]  /*2880*/  IMAD R100, R2, 0x3000, R220 ;  /* 0x0000300002647824 */ /* 0x000fe200078e02dc */
[C---:B-----5:R-:W-:Y:S01]  /*2890*/  HMMA.16816.F32 R4, R108.reuse, R92, R4 ;  /* 0x0000005c6c04723c */ /* 0x060fe20000001804 */
[----:B------:R-:W1:Y:S04]  /*28a0*/  LDSM.16.M88.2 R2, [R0+0x3080] ;  /* 0x003080000002783b */ /* 0x000e680000000100 */
[----:B------:R-:W4:Y:S01]  /*28b0*/  LDSM.16.M88.2 R92, [R0+0x3880] ;  /* 0x00388000005c783b */ /* 0x000f220000000100 */
[----:B------:R-:W-:Y:S02]  /*28c0*/  SHF.L.U32 R175, R100, 0x1, RZ ;  /* 0x0000000164af7819 */ /* 0x000fe400000006ff */
[C---:B------:R-:W-:Y:S01]  /*28d0*/  HMMA.16816.F32 R8, R108.reuse, R88, R8 ;  /* 0x000000586c08723c */ /* 0x040fe20000001808 */
[----:B------:R-:W5:Y:S04]  /*28e0*/  LDSM.16.M88.2 R100, [R0+0x4080] ;  /* 0x004080000064783b */ /* 0x000f680000000100 */
[----:B------:R-:W4:Y:S03]  /*28f0*/  LDSM.16.M88.4 R104, [R175+0x11080] ;  /* 0x01108000af68783b */ /* 0x000f260000000200 */
[C---:B--2---:R-:W-:Y:S01]  /*2900*/  HMMA.16816.F32 R12, R108.reuse, R84, R12 ;  /* 0x000000546c0c723c */ /* 0x044fe2000000180c */
[----:B------:R-:W2:Y:S04]  /*2910*/  LDSM.16.M88.2 R84, [R208+0x3080] ;  /* 0x00308000d054783b */ /* 0x000ea80000000100 */
[----:B------:R-:W-:Y:S03]  /*2920*/  LDSM.16.M88.2 R88, [R208+0x4080] ;  /* 0x00408000d058783b */ /* 0x000fe60000000100 */
        /* <DEDUP_REMOVED lines=11> */
[C---:B-----5:R-:W-:Y:S08]  /*29e0*/  HMMA.16816.F32 R16, R96.reuse, R100, R16 ;  /* 0x000000646010723c */ /* 0x060ff00000001810 */
[----:B------:R-:W-:Y:S01]  /*29f0*/  HMMA.16816.F32 R20, R96, R102, R20 ;  /* 0x000000666014723c */ /* 0x000fe20000001814 */
[----:B------:R-:W5:Y:S04]  /*2a00*/  LDSM.16.M88.2 R96, [R210+0x4080] ;  /* 0x00408000d260783b */ /* 0x000f680000000100 */
[----:B------:R-:W1:Y:S03]  /*2a10*/  LDSM.16.M88.2 R98, [R210+0x4880] ;  /* 0x00488000d262783b */ /* 0x000e660000000100 */
[C---:B------:R-:W-:Y:S01]  /*2a20*/  HMMA.16816.F32 R4, R104.reuse, R172, R4 ;  /* 0x000000ac6804723c */ /* 0x040fe20000001804 */
[----:B------:R-:W-:Y:S04]  /*2a30*/  LDSM.16.M88.2 R172, [R209+0x2880] ;  /* 0x00288000d1ac783b */ /* 0x000fe80000000100 */
[----:B------:R-:W1:Y:S03]  /*2a40*/  LDSM.16.M88.4 R100, [R177+0x11080] ;  /* 0x01108000b164783b */ /* 0x000e660000000200 */
        /* <DEDUP_REMOVED lines=15> */
[C---:B-----5:R-:W-:Y:S01]  /*2b40*/  HMMA.16816.F32 R16, R108.reuse, R96, R16 ;  /* 0x000000606c10723c */ /* 0x060fe20000001810 */
[----:B------:R-:W5:Y:S07]  /*2b50*/  LDSM.16.M88.2 R96, [R0+0x6880] ;  /* 0x006880000060783b */ /* 0x000f6e0000000100 */
[----:B------:R-:W-:Y:S01]  /*2b60*/  HMMA.16816.F32 R20, R108, R98, R20 ;  /* 0x000000626c14723c */ /* 0x000fe20000001814 */
[----:B------:R-:W1:Y:S04]  /*2b70*/  LDSM.16.M88.2 R98, [R0+0x7080] ;  /* 0x007080000062783b */ /* 0x000e680000000100 */
[----:B------:R-:W-:Y:S03]  /*2b80*/  LDSM.16.M88.4 R108, [R175+0x13080] ;  /* 0x01308000af6c783b */ /* 0x000fe60000000200 */
[C---:B------:R-:W-:Y:S01]  /*2b90*/  HMMA.16816.F32 R4, R100.reuse, R172, R4 ;  /* 0x000000ac6404723c */ /* 0x040fe20000001804 */
[----:B------:R-:W1:Y:S07]  /*2ba0*/  LDSM.16.M88.2 R172, [R208+0x5080] ;  /* 0x00508000d0ac783b */ /* 0x000e6e0000000100 */
        /* <DEDUP_REMOVED lines=23> */
[----:B------:R-:W-:Y:S07]  /*2d20*/  LDSM.16.M88.2 R84, [R209+0x6080] ;  /* 0x00608000d154783b */ /* 0x000fee0000000100 */
[C---:B---3--:R-:W-:Y:S08]  /*2d30*/  HMMA.16816.F32 R12, R108.reuse, R86, R12 ;  /* 0x000000566c0c723c */ /* 0x048ff0000000180c */
[C---:B------:R-:W-:Y:S08]  /*2d40*/  HMMA.16816.F32 R16, R108.reuse, R88, R16 ;  /* 0x000000586c10723c */ /* 0x040ff00000001810 */
[----:B------:R-:W-:Y:S08]  /*2d50*/  HMMA.16816.F32 R20, R108, R90, R20 ;  /* 0x0000005a6c14723c */ /* 0x000ff00000001814 */
[C---:B------:R-:W-:Y:S08]  /*2d60*/  HMMA.16816.F32 R4, R100.reuse, R94, R4 ;  /* 0x0000005e6404723c */ /* 0x040ff00000001804 */
[C---:B-1----:R-:W-:Y:S01]  /*2d70*/  HMMA.16816.F32 R8, R100.reuse, R2, R8 ;  /* 0x000000026408723c */ /* 0x042fe20000001808 */
[----:B------:R-:W1:Y:S07]  /*2d80*/  LDSM.16.M88.2 R2, [R209+0x5880] ;  /* 0x00588000d102783b */ /* 0x000e6e0000000100 */
[C---:B----4-:R-:W-:Y:S08]  /*2d90*/  HMMA.16816.F32 R12, R100.reuse, R92, R12 ;  /* 0x0000005c640c723c */ /* 0x050ff0000000180c */
[C---:B-----5:R-:W-:Y:S08]  /*2da0*/  HMMA.16816.F32 R16, R100.reuse, R96, R16 ;  /* 0x000000606410723c */ /* 0x060ff00000001810 */
[----:B------:R-:W-:Y:S08]  /*2db0*/  HMMA.16816.F32 R20, R100, R98, R20 ;  /* 0x000000626414723c */ /* 0x000ff00000001814 */
[C---:B------:R-:W-:Y:S08]  /*2dc0*/  HMMA.16816.F32 R4, R104.reuse, R172, R4 ;  /* 0x000000ac6804723c */ /* 0x040ff00000001804 */
        /* <DEDUP_REMOVED lines=17> */
[----:B------:R5:W2:Y:S01]  /*2ee0*/  MUFU.TANH R191, R6 ;  /* 0x0000000600bf7308 */ /* 0x000aa20000002400 */
[C---:B-1----:R-:W-:Y:S07]  /*2ef0*/  HMMA.16816.F32 R16, R104.reuse, R2, R16 ;  /* 0x000000026810723c */ /* 0x042fee0000001810 */
[----:B------:R-:W-:Y:S02]  /*2f00*/  MOV R2, UR4 ;  /* 0x0000000400027c02 */ /* 0x000fe40008000f00 */
[----:B------:R5:W1:Y:S01]  /*2f10*/  MUFU.TANH R190, R7 ;  /* 0x0000000700be7308 */ /* 0x000a620000002400 */
[----:B---3--:R-:W3:Y:S02]  /*2f20*/  LDSM.16.M88.2 R4, [R209+0x7080] ;  /* 0x00708000d104783b */ /* 0x008ee40000000100 */
[-C--:B------:R-:W-:Y:S07]  /*2f30*/  LEA R2, R2, R224.reuse, 0x6 ;  /* 0x000000e002027211 */ /* 0x080fee00078e30ff */
[----:B------:R5:W1:Y:S01]  /*2f40*/  MUFU.TANH R200, R8 ;  /* 0x0000000800c87308 */ /* 0x000a620000002400 */
[----:B------:R-:W1:Y:S04]  /*2f50*/  LDS R172, [R2.X4+0x21080] ;  /* 0x0210800002ac7984 */ /* 0x000e680000004800 */
[----:B------:R2:W1:Y:S01]  /*2f60*/  LDS R111, [R2.X4+0x210a0] ;  /* 0x0210a000026f7984 */ /* 0x0004620000004800 */
[----:B------:R-:W-:Y:S02]  /*2f70*/  FMUL.FTZ R16, R16, c[0x0][0x2b4] ;  /* 0x0000ad0010107a20 */ /* 0x000fe40000410000 */
[----:B------:R-:W-:Y:S02]  /*2f80*/  FMUL.FTZ R17, R17, c[0x0][0x2b4] ;  /* 0x0000ad0011117a20 */ /* 0x000fe40000410000 */
[----:B------:R5:W1:Y:S01]  /*2f90*/  MUFU.TANH R198, R9 ;  /* 0x0000000900c67308 */ /* 0x000a620000002400 */
[----:B------:R-:W-:Y:S02]  /*2fa0*/  FMUL.FTZ R18, R18, c[0x0][0x2b4] ;  /* 0x0000ad0012127a20 */ /* 0x000fe40000410000 */
[----:B------:R-:W-:Y:S07]  /*2fb0*/  FMUL.FTZ R19, R19, c[0x0][0x2b4] ;  /* 0x0000ad0013137a20 */ /* 0x000fee0000410000 */
[----:B------:R5:W1:Y:S01]  /*2fc0*/  MUFU.TANH R187, R10 ;  /* 0x0000000a00bb7308 */ /* 0x000a620000002400 */
[----:B--2---:R-:W-:Y:S09]  /*2fd0*/  MOV R2, UR8 ;  /* 0x0000000800027c02 */ /* 0x004ff20008000f00 */
[----:B------:R5:W2:Y:S01]  /*2fe0*/  MUFU.TANH R186, R11 ;  /* 0x0000000b00ba7308 */ /* 0x000aa20000002400 */
[----:B------:R-:W-:Y:S01]  /*2ff0*/  LEA R2, R2, R224, 0x6 ;  /* 0x000000e002027211 */ /* 0x000fe200078e30ff */
[----:B---3--:R-:W-:Y:S03]  /*3000*/  HMMA.16816.F32 R20, R104, R4, R20 ;  /* 0x000000046814723c */ /* 0x008fe60000001814 */
[----:B------:R-:W-:Y:S05]  /*3010*/  IADD3 R110, R2, R234, RZ ;  /* 0x000000ea026e7210 */ /* 0x000fea0007ffe0ff */
[----:B------:R5:W3:Y:S01]  /*3020*/  MUFU.TANH R196, R12 ;  /* 0x0000000c00c47308 */ /* 0x000ae20000002400 */
[----:B------:R-:W-:Y:S03]  /*3030*/  IADD3 R107, R228, UR10, RZ ;  /* 0x0000000ae46b7c10 */ /* 0x000fe6000fffe0ff */
[----:B------:R-:W-:Y:S02]  /*3040*/  IMNMX R110, R229, R110, PT ;  /* 0x0000006ee56e7217 */ /* 0x000fe40003800200 */
[----:B------:R-:W-:Y:S04]  /*3050*/  IADD3 R109, R2, R107, RZ ;  /* 0x0000006b026d7210 */ /* 0x000fe80007ffe0ff */
[----:B------:R5:W1:Y:S06]  /*3060*/  MUFU.TANH R195, R13 ;  /* 0x0000000d00c37308 */ /* 0x000a6c0000002400 */
[----:B------:R-:W-:Y:S04]  /*3070*/  FMUL.FTZ R20, R20, c[0x0][0x2b4] ;  /* 0x0000ad0014147a20 */ /* 0x000fe80000410000 */
[----:B------:R5:W1:Y:S01]  /*3080*/  MUFU.TANH R189, R14 ;  /* 0x0000000e00bd7308 */ /* 0x000a620000002400 */
[----:B------:R-:W-:Y:S02]  /*3090*/  FMUL.FTZ R21, R21, c[0x0][0x2b4] ;  /* 0x0000ad0015157a20 */ /* 0x000fe40000410000 */
[----:B------:R-:W-:Y:S02]  /*30a0*/  FMUL.FTZ R22, R22, c[0x0][0x2b4] ;  /* 0x0000ad0016167a20 */ /* 0x000fe40000410000 */
[----:B------:R-:W-:Y:S05]  /*30b0*/  FMUL.FTZ R23, R23, c[0x0][0x2b4] ;  /* 0x0000ad0017177a20 */ /* 0x000fea0000410000 */
        /* <DEDUP_REMOVED lines=9> */
[----:B------:R-:W-:-:S05]  /*3150*/  @!P5 BRA `(.L_x_832) ;  /* 0x000001800000d947 */ /* 0x000fca0003800000 */
[----:B--234-:R-:W-:Y:S01]  /*3160*/  IMAD.MOV.U32 R3, RZ, RZ, c[0x0][0x168] ;  /* 0x00005a00ff037624 */ /* 0x01cfe200078e00ff */
[----:B------:R-:W-:Y:S04]  /*3170*/  BSSY B0, `(.L_x_833) ;  /* 0x000000f000007945 */ /* 0x000fe80003800000 */
[----:B------:R-:W-:Y:S04]  /*3180*/  IADD3 R3, R2, c[0x0][0x198], -R3 ;  /* 0x0000660002037a10 */ /* 0x000fe80007ffe803 */
[----:B------:R-:W-:Y:S11]  /*3190*/  ISETP.GT.AND P0, PT, R3, -0x1, PT ;  /* 0xffffffff0300780c */ /* 0x000ff60003f04270 */
[----:B------:R-:W-:Y:S02]  /*31a0*/  @!UPT UIADD3 URZ, URZ, URZ, URZ ;  /* 0x0000003f3f3ff290 */ /* 0x000fe4000fffe03f */
[----:B------:R-:W-:-:S05]  /*31b0*/  @P0 BRA `(.L_x_834) ;  /* 0x0000006000000947 */ /* 0x000fca0003800000 */
[----:B------:R-:W-:Y:S02]  /*31c0*/  ISETP.NE.AND P0, PT, R249, c[0x0][0x2a8], PT ;  /* 0x0000aa00f9007a0c */ /* 0x000fe40003f05270 */
[----:B------:R-:W-:Y:S11]  /*31d0*/  LOP3.LUT R3, RZ, R3, RZ, 0x33, !PT ;  /* 0x00000003ff037212 */ /* 0x000ff600078e33ff */
[----:B------:R-:W-:Y:S05]  /*31e0*/  @P0 IMAD.HI.U32 R4, R3, c[0x0][0x2ac], RZ ;  /* 0x0000ab0003040a27 */ /* 0x000fea00078e00ff */
[----:B------:R-:W-:Y:S04]  /*31f0*/  @P0 SHF.R.U32.HI R3, RZ, c[0x0][0x2b0], R4 ;  /* 0x0000ac00ff030a19 */ /* 0x000fe80000011604 */
[----:B------:R-:W-:Y:S01]  /*3200*/  LOP3.LUT R3, RZ, R3, RZ, 0x33, !PT ;  /* 0x00000003ff037212 */ /* 0x000fe200078e33ff */
[----:B------:R-:W-:-:S05]  /*3210*/  BRA `(.L_x_835) ;  /* 0x0000004000007947 */ /* 0x000fca0003800000 */
.L_x_834:
[----:B------:R-:W-:Y:S11]  /*3220*/  ISETP.NE.AND P0, PT, R249, c[0x0][0x2a8], PT ;  /* 0x0000aa00f9007a0c */ /* 0x000ff60003f05270 */
[----:B------:R-:W-:Y:S02]  /*3230*/  @!UPT UIADD3 URZ, URZ, URZ, URZ ;  /* 0x0000003f3f3ff290 */ /* 0x000fe4000fffe03f */
[----:B------:R-:W-:Y:S05]  /*3240*/  @P0 IMAD.HI.U32 R4, R3, c[0x0][0x2ac], RZ ;  /* 0x0000ab0003040a27 */ /* 0x000fea00078e00ff */
[----:B------:R-:W-:Y:S02]  /*3250*/  @P0 SHF.R.U32.HI R3, RZ, c[0x0][0x2b0], R4 ;  /* 0x0000ac00ff030a19 */ /* 0x000fe40000011604 */
.L_x_835:
[----:B------:R-:W-:Y:S05]  /*3260*/  BSYNC B0 ;  /* 0x0000000000007941 */ /* 0x000fea0003800000 */
.L_x_833:
[C-C-:B------:R-:W-:Y:S01]  /*3270*/  IADD3 R4, R2.reuse, c[0x0][0x2a4], R228.reuse ;  /* 0x0000a90002047a10 */ /* 0x140fe20007ffe0e4 */
[----:B------:R-:W-:Y:S01]  /*3280*/  IMAD R3, R3, c[0x0][0x2a8], R235 ;  /* 0x0000aa0003037a24 */ /* 0x000fe200078e02eb */
[----:B------:R-:W-:Y:S02]  /*3290*/  IADD3 R109, R2, UR10, R228 ;  /* 0x0000000a026d7c10 */ /* 0x000fe4000fffe0e4 */
[----:B------:R-:W-:Y:S02]  /*32a0*/  IMNMX R4, R229, R4, PT ;  /* 0x00000004e5047217 */ /* 0x000fe40003800200 */
[----:B------:R-:W-:Y:S02]  /*32b0*/  IADD3 R110, R3, c[0x0][0x2a8], RZ ;  /* 0x0000aa00036e7a10 */ /* 0x000fe40007ffe0ff */
[----:B------:R-:W-:Y:S02]  /*32c0*/  IMNMX R109, R109, R3, !PT ;  /* 0x000000036d6d7217 */ /* 0x000fe40007800200 */
[----:B------:R-:W-:Y:S02]  /*32d0*/  IMNMX R110, R4, R110, PT ;  /* 0x0000006e046e7217 */ /* 0x000fe40003800200 */
.L_x_832:
[----:B--234-:R-:W-:Y:S05]  /*32e0*/  IADD3 R2, R2, 0x8, RZ ;  /* 0x0000000802027810 */ /* 0x01cfea0007ffe0ff */
[--C-:B------:R-:W-:Y:S02]  /*32f0*/  IMAD.IADD R108, R234, 0x1, R2.reuse ;  /* 0x00000001ea6c7824 */ /* 0x100fe400078e0202 */
[----:B------:R-:W-:Y:S03]  /*3300*/  IMAD.IADD R107, R107, 0x1, R2 ;  /* 0x000000016b6b7824 */ /* 0x000fe600078e0202 */
[----:B------:R-:W-:Y:S01]  /*3310*/  IMNMX R108, R229, R108, PT ;  /* 0x0000006ce56c7217 */ /* 0x000fe20003800200 */
[----:B------:R-:W-:-:S05]  /*3320*/  @!P5 BRA `(.L_x_836) ;  /* 0x000001500000d947 */ /* 0x000fca0003800000 */
[----:B------:R-:W-:Y:S01]  /*3330*/  IMAD.MOV.U32 R3, RZ, RZ, c[0x0][0x168] ;  /* 0x00005a00ff037624 */ /* 0x000fe200078e00ff */
        /* <DEDUP_REMOVED lines=11> */
.L_x_838:
[----:B------:R-:W-:Y:S11]  /*33f0*/  ISETP.NE.AND P0, PT, R249, c[0x0][0x2a8], PT ;  /* 0x0000aa00f9007a0c */ /* 0x000ff60003f05270 */
[----:B------:R-:W-:Y:S02]  /*3400*/  @!UPT UIADD3 URZ, URZ, URZ, URZ ;  /* 0x0000003f3f3ff290 */ /* 0x000fe4000fffe03f */
[----:B------:R-:W-:Y:S05]  /*3410*/  @P0 IMAD.HI.U32 R3, R2, c[0x0][0x2ac], RZ ;  /* 0x0000ab0002030a27 */ /* 0x000fea00078e00ff */
[----:B------:R-:W-:Y:S02]  /*3420*/  @P0 SHF.R.U32.HI R2, RZ, c[0x0][0x2b0], R3 ;  /* 0x0000ac00ff020a19 */ /* 0x000fe40000011603 */
.L_x_839:
[----:B------:R-:W-:Y:S05]  /*3430*/  BSYNC B0 ;  /* 0x0000000000007941 */ /* 0x000fea0003800000 */
.L_x_837:
[----:B------:R-:W-:Y:S05]  /*3440*/  IMAD R2, R2, c[0x0][0x2a8], R235 ;  /* 0x0000aa0002027a24 */ /* 0x000fea00078e02eb */
[----:B------:R-:W-:Y:S02]  /*3450*/  IADD3 R3, R2, c[0x0][0x2a8], RZ ;  /* 0x0000aa0002037a10 */ /* 0x000fe40007ffe0ff */
[----:B------:R-:W-:Y:S02]  /*3460*/  IMNMX R107, R107, R2, !PT ;  /* 0x000000026b6b7217 */ /* 0x000fe40007800200 */
[----:B------:R-:W-:Y:S02]  /*3470*/  IMNMX R108, R108, R3, PT ;  /* 0x000000036c6c7217 */ /* 0x000fe40003800200 */
.L_x_836:
[----:B------:R-:W-:Y:S04]  /*3480*/  DEPBAR.LE SB0, 0x0 ;  /* 0x000080000000791a */ /* 0x000fe80000000000 */
[----:B------:R-:W-:Y:S01]  /*3490*/  BAR.SYNC.DEFER_BLOCKING 0x0 ;  /* 0x0000000000007b1d */ /* 0x000fe20000010000 */
[----:B------:R-:W-:Y:S01]  /*34a0*/  SHF.L.U32 R105, R216, 0x1, RZ ;  /* 0x00000001d8697819 */ /* 0x000fe200000006ff */
[----:B------:R-:W-:Y:S01]  /*34b0*/  IMAD.SHL.U32 R104, R218, 0x2, RZ ;  /* 0x00000002da687824 */ /* 0x000fe200078e00ff */
[----:B------:R-:W-:Y:S03]  /*34c0*/  UIADD3 UR9, UR8, 0x1, URZ ;  /* 0x0000000108097890 */ /* 0x000fe6000fffe03f */
[----:B------:R-:W-:Y:S01]  /*34d0*/  IMAD.IADD R106, R105, 0x1, R104 ;  /* 0x00000001696a7824 */ /* 0x000fe200078e0268 */
[----:B------:R-:W-:Y:S06]  /*34e0*/  UISETP.GE.AND UP0, UPT, UR9, UR12, UPT ;  /* 0x0000000c0900728c */ /* 0x000fec000bf06270 */
[----:B------:R-:W-:Y:S01]  /*34f0*/  PLOP3.LUT P0, PT, PT, PT, UP0, 0x80, 0x0 ;  /* 0x000000000000781c */ /* 0x000fe20003f0f008 */
[----:B------:R2:W3:Y:S04]  /*3500*/  LDSM.16.M88.2 R2, [R0+0x7880] ;  /* 0x007880000002783b */ /* 0x0004e80000000100 */
[----:B-----5:R2:W4:Y:S04]  /*3510*/  LDSM.16.M88.2 R8, [R0+0x8080] ;  /* 0x008080000008783b */ /* 0x0205280000000100 */
[----:B------:R2:W5:Y:S04]  /*3520*/  LDSM.16.M88.2 R12, [R0+0x8880] ;  /* 0x00888000000c783b */ /* 0x0005680000000100 */
[----:B------:R2:W1:Y:S04]  /*3530*/  LDSM.16.M88.2 R16, [R0+0x9080] ;  /* 0x009080000010783b */ /* 0x0004680000000100 */
[----:B------:R2:W1:Y:S04]  /*3540*/  LDSM.16.M88.2 R84, [R0+0x9880] ;  /* 0x009880000054783b */ /* 0x0004680000000100 */
[----:B------:R2:W1:Y:S04]  /*3550*/  LDSM.16.M88.2 R86, [R208+0x7880] ;  /* 0x00788000d056783b */ /* 0x0004680000000100 */
[----:B------:R2:W1:Y:S04]  /*3560*/  LDSM.16.M88.2 R92, [R208+0x8080] ;  /* 0x00808000d05c783b */ /* 0x0004680000000100 */
[----:B------:R2:W1:Y:S04]  /*3570*/  LDSM.16.M88.2 R94, [R208+0x8880] ;  /* 0x00888000d05e783b */ /* 0x0004680000000100 */
[----:B------:R2:W1:Y:S04]  /*3580*/  LDSM.16.M88.2 R96, [R208+0x9080] ;  /* 0x00908000d060783b */ /* 0x0004680000000100 */
[----:B------:R2:W1:Y:S04]  /*3590*/  LDSM.16.M88.2 R98, [R208+0x9880] ;  /* 0x00988000d062783b */ /* 0x0004680000000100 */
[----:B------:R2:W1:Y:S04]  /*35a0*/  LDSM.16.M88.4 R20, [R105+0x1b080] ;  /* 0x01b080006914783b */ /* 0x0004680000000200 */
[----:B------:R2:W1:Y:S01]  /*35b0*/  LDSM.16.M88.4 R88, [R106+0x1b080] ;  /* 0x01b080006a58783b */ /* 0x0004620000000200 */
[----:B------:R-:W-:-:S05]  /*35c0*/  @P0 BRA `(.L_x_840) ;  /* 0x000003a000000947 */ /* 0x000fca0003800000 */
[----:B---34-:R-:W3:Y:S01]  /*35d0*/  @!P1 S2R R6, SR_CTAID.Y ;  /* 0x0000000000069919 */ /* 0x018ee20000002600 */
[----:B------:R-:W-:Y:S01]  /*35e0*/  ULDC.64 UR6, c[0x0][0x178] ;  /* 0x00005e0000067ab9 */ /* 0x000fe20000000a00 */
[----:B------:R-:W-:Y:S01]  /*35f0*/  IMAD R15, R252, c[0x0][0x278], RZ ;  /* 0x00009e00fc0f7a24 */ /* 0x000fe200078e02ff */
[----:B------:R-:W-:Y:S01]  /*3600*/  UIMAD.WIDE.U32 UR20, UR9, UR6, URZ ;  /* 0x00000006091472a5 */ /* 0x000fe2000f8e003f */
[----:B------:R-:W-:Y:S01]  /*3610*/  IMAD.MOV.U32 R14, RZ, RZ, c[0x0][0x178] ;  /* 0x00005e00ff0e7624 */ /* 0x000fe200078e00ff */
[----:B------:R-:W-:Y:S01]  /*3620*/  USHF.R.S32.HI UR17, URZ, 0x1f, UR9 ;  /* 0x0000001f3f117899 */ /* 0x000fe20008011409 */
[----:B------:R-:W-:Y:S02]  /*3630*/  @!P1 IMAD.MOV.U32 R5, RZ, RZ, R227 ;  /* 0x000000ffff059224 */ /* 0x000fe400078e00e3 */
[----:B------:R-:W-:Y:S01]  /*3640*/  IMAD.SHL.U32 R14, R14, 0x20, RZ ;  /* 0x000000200e0e7824 */ /* 0x000fe200078e00ff */
[----:B------:R-:W-:Y:S02]  /*3650*/  UIMAD UR17, UR17, UR6, URZ ;  /* 0x00000006111172a4 */ /* 0x000fe4000f8e023f */
[----:B------:R-:W-:Y:S02]  /*3660*/  USHF.L.U32 UR6, UR20, 0x6, URZ ;  /* 0x0000000614067899 */ /* 0x000fe4000800063f */
[----:B------:R-:W-:Y:S04]  /*3670*/  UIMAD UR17, UR9, UR7, UR17 ;  /* 0x00000007091172a4 */ /* 0x000fe8000f8e0211 */
[----:B------:R-:W-:Y:S04]  /*3680*/  UIADD3 UR17, UR21, UR17, URZ ;  /* 0x0000001115117290 */ /* 0x000fe8000fffe03f */
[----:B------:R-:W-:Y:S01]  /*3690*/  USHF.L.U64.HI UR17, UR20, 0x6, UR17 ;  /* 0x0000000614117899 */ /* 0x000fe20008010211 */
[----:B---3--:R-:W-:Y:S05]  /*36a0*/  @!P1 SHF.R.S32.HI R4, RZ, 0x1f, R6 ;  /* 0x0000001fff049819 */ /* 0x008fea0000011406 */
[----:B------:R-:W-:Y:S02]  /*36b0*/  @!P1 IMAD R7, R4, c[0x0][0x270], RZ ;  /* 0x00009c0004079a24 */ /* 0x000fe400078e02ff */
[----:B------:R-:W-:Y:S02]  /*36c0*/  @!P1 IMAD.MOV.U32 R4, RZ, RZ, R226 ;  /* 0x000000ffff049224 */ /* 0x000fe400078e00e2 */
[C---:B------:R-:W-:Y:S02]  /*36d0*/  @!P1 IMAD R7, R6.reuse, c[0x0][0x274], R7 ;  /* 0x00009d0006079a24 */ /* 0x040fe400078e0207 */
[----:B------:R-:W-:Y:S04]  /*36e0*/  @!P1 IMAD.WIDE.U32 R4, R6, c[0x0][0x270], R4 ;  /* 0x00009c0006049a25 */ /* 0x000fe800078e0004 */
[----:B------:R-:W-:Y:S05]  /*36f0*/  IMAD.U32 R6, RZ, RZ, UR8 ;  /* 0x00000008ff067e24 */ /* 0x000fea000f8e00ff */
[----:B------:R-:W-:Y:S04]  /*3700*/  @!P1 LEA R6, R6, 0x40, 0x6 ;  /* 0x0000004006069811 */ /* 0x000fe800078e30ff */
[----:B------:R-:W-:Y:S01]  /*3710*/  @!P1 IADD3 R15, P5, P0, R6, R4, R15 ;  /* 0x00000004060f9210 */ /* 0x000fe200078be00f */
[----:B------:R-:W-:Y:S01]  /*3720*/  @!P1 IMAD.IADD R4, R5, 0x1, R7 ;  /* 0x0000000105049824 */ /* 0x000fe200078e0207 */
[----:B------:R-:W-:Y:S04]  /*3730*/  @!P1 SHF.R.S32.HI R6, RZ, 0x1f, R6 ;  /* 0x0000001fff069819 */ /* 0x000fe80000011406 */
[----:B------:R-:W-:Y:S02]  /*3740*/  @!P1 IADD3.X R18, R6, R4, R248, P5, P0 ;  /* 0x0000000406129210 */ /* 0x000fe40002fe04f8 */
[----:B------:R-:W-:Y:S04]  /*3750*/  IADD3 R4, P5, R242, UR6, RZ ;  /* 0x00000006f2047c10 */ /* 0x000fe8000ffbe0ff */
[C---:B------:R-:W-:Y:S02]  /*3760*/  LEA R10, P0, R4.reuse, c[0x0][0x160], 0x1 ;  /* 0x00005800040a7a11 */ /* 0x040fe400078008ff */
[C---:B------:R-:W-:Y:S04]  /*3770*/  IADD3.X R5, R239.reuse, UR17, RZ, P5, !PT ;  /* 0x00000011ef057c10 */ /* 0x040fe8000affe4ff */
[----:B------:R-:W-:Y:S02]  /*3780*/  LEA.HI.X R11, R4, c[0x0][0x164], R5, 0x1, P0 ;  /* 0x00005900040b7a11 */ /* 0x000fe400000f0c05 */
[----:B------:R-:W-:Y:S01]  /*3790*/  IADD3 R4, P5, P0, R242, UR6, R14 ;  /* 0x00000006f2047c10 */ /* 0x000fe2000f8be00e */
[----:B------:R-:W-:Y:S03]  /*37a0*/  UIMAD UR6, UR9, -0x40, UR5 ;  /* 0xffffffc0090678a4 */ /* 0x000fe6000f8e0205 */
[----:B------:R-:W-:Y:S02]  /*37b0*/  IADD3.X R7, R239, UR17, R251, P5, P0 ;  /* 0x00000011ef077c10 */ /* 0x000fe4000afe04fb */
[----:B------:R-:W-:Y:S02]  /*37c0*/  LEA R6, P5, R4, c[0x0][0x160], 0x1 ;  /* 0x0000580004067a11 */ /* 0x000fe400078a08ff */
[----:B------:R-:W-:Y:S02]  /*37d0*/  IADD3 R5, -R232, UR6, RZ ;  /* 0x00000006e8057c10 */ /* 0x000fe4000fffe1ff */
[----:B------:R-:W-:Y:S02]  /*37e0*/  @!P1 LEA R14, P0, R15, c[0x0][0x258], 0x2 ;  /* 0x000096000f0e9a11 */ /* 0x000fe400078010ff */
[----:B------:R-:W-:Y:S02]  /*37f0*/  LEA.HI.X R7, R4, c[0x0][0x164], R7, 0x1, P5 ;  /* 0x0000590004077a11 */ /* 0x000fe400028f0c07 */
[----:B------:R-:W-:Y:S02]  /*3800*/  ISETP.LT.OR P5, PT, R5, 0x1, !P4 ;  /* 0x000000010500780c */ /* 0x000fe400067a1670 */
[----:B------:R-:W-:Y:S02]  /*3810*/  IADD3 R4, R223, 0xf080, RZ ;  /* 0x0000f080df047810 */ /* 0x000fe40007ffe0ff */
[----:B------:R-:W-:Y:S01]  /*3820*/  @!P1 LEA.HI.X R15, R15, c[0x0][0x25c], R18, 0x2, P0 ;  /* 0x000097000f0f9a11 */ /* 0x000fe200000f1412 */
[----:B------:R-:W-:Y:S01]  /*3830*/  IMAD.U32 R18, RZ, RZ, UR11 ;  /* 0x0000000bff127e24 */ /* 0x000fe2000f8e00ff */
[C---:B------:R-:W-:Y:S03]  /*3840*/  ISETP.LT.OR P0, PT, R5.reuse, 0x1, !P3 ;  /* 0x000000010500780c */ /* 0x040fe60005f01670 */
[----:B------:R-:W-:Y:S05]  /*3850*/  IMAD R4, R18, 0x6000, R4 ;  /* 0x0000600012047824 */ /* 0x000fea00078e0204 */
[----:B------:R-:W-:Y:S01]  /*3860*/  @!PT LDS RZ, [RZ] ;  /* 0x00000000fffff984 */ /* 0x000fe20000000800 */
[----:B------:R-:W-:Y:S01]  /*3870*/  @!PT LDS RZ, [RZ] ;  /* 0x00000000fffff984 */ /* 0x000fe20000000800 */
[----:B------:R-:W-:Y:S01]  /*3880*/  @!PT LDS RZ, [RZ] ;  /* 0x00000000fffff984 */ /* 0x000fe20000000800 */
[----:B------:R3:W-:Y:S01]  /*3890*/  LDGSTS.E.BYPASS.LTC128B.128 [R4], [R10.64], !P5 ;  /* 0x000000000a047fae */ /* 0x0007e2000e901d52 */
[C---:B------:R-:W-:Y:S04]  /*38a0*/  ISETP.LT.OR P5, PT, R5.reuse, 0x1, !P2 ;  /* 0x000000010500780c */ /* 0x040fe800057a1670 */
[----:B------:R3:W-:Y:S01]  /*38b0*/  LDGSTS.E.BYPASS.LTC128B.128 [R4+0x2000], [R10.64+0x80], !P0 ;  /* 0x020000800a047fae */ /* 0x0007e2000c101d52 */
[C---:B------:R-:W-:Y:S08]  /*38c0*/  ISETP.LT.OR P0, PT, R5.reuse, 0x21, !P4 ;  /* 0x000000210500780c */ /* 0x040ff00006701670 */
[----:B------:R3:W-:Y:S01]  /*38d0*/  LDGSTS.E.BYPASS.LTC128B.128 [R4+0x4000], [R10.64+0x100], !P5 ;  /* 0x040001000a047fae */ /* 0x0007e2000e901d52 */
[C---:B------:R-:W-:Y:S04]  /*38e0*/  ISETP.LT.OR P5, PT, R5.reuse, 0x21, !P3 ;  /* 0x000000210500780c */ /* 0x040fe80005fa1670 */
[----:B------:R3:W-:Y:S01]  /*38f0*/  LDGSTS.E.BYPASS.LTC128B.128 [R4+0x1000], [R6.64], !P0 ;  /* 0x0100000006047fae */ /* 0x0007e2000c101d52 */
[----:B------:R-:W-:Y:S01]  /*3900*/  ISETP.LT.OR P0, PT, R5, 0x21, !P2 ;  /* 0x000000210500780c */ /* 0x000fe20005701670 */
[----:B------:R-:W-:Y:S04]  /*3910*/  IMAD.U32 R5, RZ, RZ, UR11 ;  /* 0x0000000bff057e24 */ /* 0x000fe8000f8e00ff */
[----:B------:R-:W-:Y:S03]  /*3920*/  @!P1 IMAD R5, R5, 0x40, R226 ;  /* 0x0000004005059824 */ /* 0x000fe600078e02e2 */
[----:B------:R3:W-:Y:S01]  /*3930*/  LDGSTS.E.BYPASS.LTC128B.128 [R4+0x3000], [R6.64+0x80], !P5 ;  /* 0x0300008006047fae */ /* 0x0007e2000e901d52 */
[----:B------:R-:W-:Y:S04]  /*3940*/  @!P1 IMAD.SHL.U32 R5, R5, 0x4, RZ ;  /* 0x0000000405059824 */ /* 0x000fe800078e00ff */
[----:B------:R3:W-:Y:S05]  /*3950*/  LDGSTS.E.BYPASS.LTC128B.128 [R4+0x5000], [R6.64+0x100], !P0 ;  /* 0x0500010006047fae */ /* 0x0007ea000c101d52 */
[----:B------:R3:W-:Y:S02]  /*3960*/  @!P1 LDGSTS.E.BYPASS.LTC128B.128 [R5+0x21080], [R14.64] ;  /* 0x210800000e059fae */ /* 0x0007e4000b901d52 */
.L_x_840:
[C---:B-1-34-:R-:W-:Y:S01]  /*3970*/  HMMA.16816.F32 R4, R20.reuse, R2, RZ ;  /* 0x000000021404723c */ /* 0x05afe200000018ff */
[----:B------:R-:W-:Y:S01]  /*3980*/  LDSM.16.M88.2 R2, [R210+0x7880] ;  /* 0x00788000d202783b */ /* 0x000fe20000000100 */
[----:B------:R-:W-:Y:S01]  /*3990*/  UP2UR UR17, UPR, URZ, 0x8 ;  /* 0x000000083f117883 */ /* 0x000fe20008000000 */
[----:B------:R-:W-:Y:S01]  /*39a0*/  PLOP3.LUT P0, PT, PT, PT, UP0, 0x80, 0x0 ;  /* 0x000000000000781c */ /* 0x000fe20003f0f008 */
[----:B------:R-:W-:Y:S01]  /*39b0*/  IMAD.IADD R104, R104, 0x1, R215 ;  /* 0x0000000168687824 */ /* 0x000fe200078e02d7 */
[----:B------:R-:W-:Y:S01]  /*39c0*/  UISETP.NE.AND UP3, UPT, UR16, URZ, UPT ;  /* 0x0000003f1000728c */ /* 0x000fe2000bf65270 */
[----:B------:R-:W1:Y:S01]  /*39d0*/  LDSM.16.M88.4 R100, [R215] ;  /* 0x00000000d764783b */ /* 0x000e620000000200 */
[----:B------:R-:W-:Y:S01]  /*39e0*/  UP2UR UR7, UPR, URZ, 0x4 ;  /* 0x000000043f077883 */ /* 0x000fe20008000000 */
[C---:B------:R-:W-:Y:S01]  /*39f0*/  HMMA.16816.F32 R8, R20.reuse, R8, RZ ;  /* 0x000000081408723c */ /* 0x040fe200000018ff */
[----:B------:R-:W-:Y:S02]  /*3a00*/  UISETP.NE.AND UP2, UPT, UR15, URZ, UPT ;  /* 0x0000003f0f00728c */ /* 0x000fe4000bf45270 */
[----:B------:R-:W0:Y:S01]  /*3a10*/  LDGDEPBAR ;  /* 0x00000000000079af */ /* 0x000e220000000000 */
[----:B------:R-:W-:Y:S01]  /*3a20*/  PLOP3.LUT P5, PT, PT, PT, UP3, 0x40, 0x0 ;  /* 0x000000000000781c */ /* 0x000fe20003fae838 */
[----:B------:R-:W-:Y:S02]  /*3a30*/  UISETP.NE.AND UP3, UPT, UR17, URZ, UPT ;  /* 0x0000003f1100728c */ /* 0x000fe4000bf65270 */
[----:B------:R-:W-:Y:S01]  /*3a40*/  UP2UR UR6, UPR, URZ, 0x2 ;  /* 0x000000023f067883 */ /* 0x000fe20008000000 */
[C---:B-----5:R-:W-:Y:S01]  /*3a50*/  HMMA.16816.F32 R12, R20.reuse, R12, RZ ;  /* 0x0000000c140c723c */ /* 0x060fe200000018ff */
[----:B------:R-:W-:Y:S01]  /*3a60*/  ISETP.GT.AND P5, PT, R107, RZ, P5 ;  /* 0x000000ff6b00720c */ /* 0x000fe20002fa4270 */
[----:B------:R-:W-:Y:S02]  /*3a70*/  UISETP.NE.AND UP1, UPT, UR14, URZ, UPT ;  /* 0x0000003f0e00728c */ /* 0x000fe4000bf25270 */
[----:B------:R-:W-:Y:S01]  /*3a80*/  UISETP.NE.AND UP0, UPT, UR13, URZ, UPT ;  /* 0x0000003f0d00728c */ /* 0x000fe2000bf05270 */
[----:B------:R-:W-:Y:S03]  /*3a90*/  ISETP.LT.OR P5, PT, R108, 0x1, P5 ;  /* 0x000000016c00780c */ /* 0x000fe60002fa1670 */
[C---:B------:R-:W-:Y:S08]  /*3aa0*/  HMMA.16816.F32 R16, R20.reuse, R16, RZ ;  /* 0x000000101410723c */ /* 0x040ff000000018ff */
[----:B------:R-:W-:Y:S01]  /*3ab0*/  HMMA.16816.F32 R20, R20, R84, RZ ;  /* 0x000000541414723c */ /* 0x000fe200000018ff */
[----:B------:R-:W3:Y:S07]  /*3ac0*/  LDSM.16.M88.2 R84, [R210+0x8080] ;  /* 0x00808000d254783b */ /* 0x000eee0000000100 */
[C---:B------:R-:W-:Y:S01]  /*3ad0*/  HMMA.16816.F32 R4, R88.reuse, R86, R4 ;  /* 0x000000565804723c */ /* 0x040fe20000001804 */
[----:B------:R-:W4:Y:S07]  /*3ae0*/  LDSM.16.M88.2 R86, [R210+0x8880] ;  /* 0x00888000d256783b */ /* 0x000f2e0000000100 */
[C---:B------:R-:W-:Y:S01]  /*3af0*/  HMMA.16816.F32 R8, R88.reuse, R92, R8 ;  /* 0x0000005c5808723c */ /* 0x040fe20000001808 */
[----:B------:R-:W5:Y:S07]  /*3b00*/  LDSM.16.M88.2 R92, [R210+0x9080] ;  /* 0x00908000d25c783b */ /* 0x000f6e0000000100 */
[C---:B------:R-:W-:Y:S08]  /*3b10*/  HMMA.16816.F32 R12, R88.reuse, R94, R12 ;  /* 0x0000005e580c723c */ /* 0x040ff0000000180c */
[C---:B------:R-:W-:Y:S08]  /*3b20*/  HMMA.16816.F32 R16, R88.reuse, R96, R16 ;  /* 0x000000605810723c */ /* 0x040ff00000001810 */
[----:B------:R-:W-:Y:S01]  /*3b30*/  HMMA.16816.F32 R20, R88, R98, R20 ;  /* 0x000000625814723c */ /* 0x000fe20000001814 */
[----:B------:R-:W2:Y:S05]  /*3b40*/  LDSM.16.M88.2 R88, [R210+0x9880] ;  /* 0x00988000d258783b */ /* 0x000eaa0000000100 */
[----:B------:R-:W-:Y:S02]  /*3b50*/  LDSM.16.M88.4 R96, [R104] ;  /* 0x000000006860783b */ /* 0x000fe40000000200 */
[C---:B-1----:R-:W-:Y:S03]  /*3b60*/  HMMA.16816.F32 R4, R100.reuse, R2, R4 ;  /* 0x000000026404723c */ /* 0x042fe60000001804 */
[----:B------:R-:W1:Y:S05]  /*3b70*/  LDSM.16.M88.2 R2, [R209+0x7880] ;  /* 0x00788000d102783b */ /* 0x000e6a0000000100 */
[C---:B---3--:R-:W-:Y:S01]  /*3b80*/  HMMA.16816.F32 R8, R100.reuse, R84, R8 ;  /* 0x000000546408723c */ /* 0x048fe20000001808 */
[----:B------:R-:W3:Y:S05]  /*3b90*/  LDSM.16.M88.2 R90, [R209+0x8080] ;  /* 0x00808000d15a783b */ /* 0x000eea0000000100 */
[----:B------:R-:W3:Y:S02]  /*3ba0*/  LDSM.16.M88.2 R84, [R209+0x8880] ;  /* 0x00888000d154783b */ /* 0x000ee40000000100 */
[C---:B----4-:R-:W-:Y:S03]  /*3bb0*/  HMMA.16816.F32 R12, R100.reuse, R86, R12 ;  /* 0x00000056640c723c */ /* 0x050fe6000000180c */
[----:B------:R-:W4:Y:S05]  /*3bc0*/  LDSM.16.M88.2 R86, [R209+0x9080] ;  /* 0x00908000d156783b */ /* 0x000f2a0000000100 */
[C---:B-----5:R-:W-:Y:S01]  /*3bd0*/  HMMA.16816.F32 R16, R100.reuse, R92, R16 ;  /* 0x0000005c6410723c */ /* 0x060fe20000001810 */
[----:B------:R-:W5:Y:S07]  /*3be0*/  LDSM.16.M88.2 R92, [R209+0x9880] ;  /* 0x00988000d15c783b */ /* 0x000f6e0000000100 */
[----:B--2---:R-:W-:Y:S01]  /*3bf0*/  HMMA.16816.F32 R20, R100, R88, R20 ;  /* 0x000000586414723c */ /* 0x004fe20000001814 */
[----:B------:R-:W-:Y:S05]  /*3c00*/  LDSM.16.M88.2 R88, [R0+0xa080] ;  /* 0x00a080000058783b */ /* 0x000fea0000000100 */
[----:B------:R-:W2:Y:S02]  /*3c10*/  LDSM.16.M88.4 R100, [R105+0x1d080] ;  /* 0x01d080006964783b */ /* 0x000ea40000000200 */
[C---:B-1----:R-:W-:Y:S03]  /*3c20*/  HMMA.16816.F32 R4, R96.reuse, R2, R4 ;  /* 0x000000026004723c */ /* 0x042fe60000001804 */
[----:B------:R-:W1:Y:S05]  /*3c30*/  LDSM.16.M88.2 R2, [R0+0xa880] ;  /* 0x00a880000002783b */ /* 0x000e6a0000000100 */
[C---:B---3--:R-:W-:Y:S01]  /*3c40*/  HMMA.16816.F32 R8, R96.reuse, R90, R8 ;  /* 0x0000005a6008723c */ /* 0x048fe20000001808 */
[----:B------:R-:W-:Y:S07]  /*3c50*/  LDSM.16.M88.2 R90, [R0+0xc080] ;  /* 0x00c08000005a783b */ /* 0x000fee0000000100 */
[C---:B------:R-:W-:Y:S01]  /*3c60*/  HMMA.16816.F32 R12, R96.reuse, R84, R12 ;  /* 0x00000054600c723c */ /* 0x040fe2000000180c */
[----:B------:R-:W3:Y:S07]  /*3c70*/  LDSM.16.M88.2 R84, [R0+0xb080] ;  /* 0x00b080000054783b */ /* 0x000eee0000000100 */
[C---:B----4-:R-:W-:Y:S01]  /*3c80*/  HMMA.16816.F32 R16, R96.reuse, R86, R16 ;  /* 0x000000566010723c */ /* 0x050fe20000001810 */
[----:B------:R-:W4:Y:S07]  /*3c90*/  LDSM.16.M88.2 R86, [R0+0xb880] ;  /* 0x00b880000056783b */ /* 0x000f2e0000000100 */
[----:B-----5:R-:W-:Y:S01]  /*3ca0*/  HMMA.16816.F32 R20, R96, R92, R20 ;  /* 0x0000005c6014723c */ /* 0x020fe20000001814 */
[----:B------:R-:W-:Y:S05]  /*3cb0*/  LDSM.16.M88.4 R92, [R106+0x1d080] ;  /* 0x01d080006a5c783b */ /* 0x000fea0000000200 */
[----:B------:R-:W-:Y:S02]  /*3cc0*/  LDSM.16.M88.4 R96, [R215+0x2000] ;  /* 0x00200000d760783b */ /* 0x000fe40000000200 */
[C---:B--2---:R-:W-:Y:S03]  /*3cd0*/  HMMA.16816.F32 R4, R100.reuse, R88, R4 ;  /* 0x000000586404723c */ /* 0x044fe60000001804 */
[----:B------:R-:W2:Y:S05]  /*3ce0*/  LDSM.16.M88.2 R88, [R208+0xa080] ;  /* 0x00a08000d058783b */ /* 0x000eaa0000000100 */
[C---:B-1----:R-:W-:Y:S01]  /*3cf0*/  HMMA.16816.F32 R8, R100.reuse, R2, R8 ;  /* 0x000000026408723c */ /* 0x042fe20000001808 */
[----:B------:R-:W1:Y:S07]  /*3d00*/  LDSM.16.M88.2 R2, [R208+0xa880] ;  /* 0x00a88000d002783b */ /* 0x000e6e0000000100 */
[C---:B---3--:R-:W-:Y:S01]  /*3d10*/  HMMA.16816.F32 R12, R100.reuse, R84, R12 ;  /* 0x00000054640c723c */ /* 0x048fe2000000180c */
[----:B------:R-:W3:Y:S07]  /*3d20*/  LDSM.16.M88.2 R84, [R208+0xb080] ;  /* 0x00b08000d054783b */ /* 0x000eee0000000100 */
[C---:B----4-:R-:W-:Y:S01]  /*3d30*/  HMMA.16816.F32 R16, R100.reuse, R86, R16 ;  /* 0x000000566410723c */ /* 0x050fe20000001810 */
[----:B------:R-:W4:Y:S07]  /*3d40*/  LDSM.16.M88.2 R86, [R208+0xb880] ;  /* 0x00b88000d056783b */ /* 0x000f2e0000000100 */
[----:B------:R-:W-:Y:S01]  /*3d50*/  HMMA.16816.F32 R20, R100, R90, R20 ;  /* 0x0000005a6414723c */ /* 0x000fe20000001814 */
[----:B------:R-:W5:Y:S06]  /*3d60*/  LDSM.16.M88.2 R90, [R208+0xc080] ;  /* 0x00c08000d05a783b */ /* 0x000f6c0000000100 */
[----:B------:R-:W-:Y:S02]  /*3d70*/  FSEL R100, R191, -INF , !P5 ;  /* 0xff800000bf647808 */ /* 0x000fe40006800000 */
[----:B------:R-:W-:Y:S01]  /*3d80*/  PLOP3.LUT P5, PT, PT, PT, UP2, 0x40, 0x0 ;  /* 0x000000000000781c */ /* 0x000fe20003fae828 */
[C---:B--2---:R-:W-:Y:S01]  /*3d90*/  HMMA.16816.F32 R4, R92.reuse, R88, R4 ;  /* 0x000000585c04723c */ /* 0x044fe20000001804 */
[----:B------:R-:W2:Y:S01]  /*3da0*/  LDSM.16.M88.2 R88, [R210+0xa080] ;  /* 0x00a08000d258783b */ /* 0x000ea20000000100 */
[----:B------:R-:W-:Y:S03]  /*3db0*/  UISETP.NE.AND UP2, UPT, UR7, URZ, UPT ;  /* 0x0000003f0700728c */ /* 0x000fe6000bf45270 */
[--C-:B------:R-:W-:Y:S01]  /*3dc0*/  FFMA.FTZ R100, R100, c[0x0][0x29c], -R111.reuse ;  /* 0x0000a70064647a23 */ /* 0x100fe2000001086f */
[C---:B------:R-:W-:Y:S02]  /*3dd0*/  ISETP.GT.AND P5, PT, R107.reuse, 0x1, P5 ;  /* 0x000000016b00780c */ /* 0x040fe40002fa4270 */
[C---:B-1----:R-:W-:Y:S01]  /*3de0*/  HMMA.16816.F32 R8, R92.reuse, R2, R8 ;  /* 0x000000025c08723c */ /* 0x042fe20000001808 */
[----:B------:R-:W1:Y:S01]  /*3df0*/  LDSM.16.M88.2 R2, [R210+0xa880] ;  /* 0x00a88000d202783b */ /* 0x000e620000000100 */
[----:B------:R5:W-:Y:S01]  /*3e00*/  MUFU.EX2 R181, R100 ;  /* 0x0000006400b57308 */ /* 0x000be20000000800 */
[----:B------:R-:W-:Y:S04]  /*3e10*/  ISETP.LT.OR P5, PT, R108, 0x2, P5 ;  /* 0x000000026c00780c */ /* 0x000fe80002fa1670 */
[----:B------:R-:W-:Y:S01]  /*3e20*/  FSEL R101, R190, -INF , !P5 ;  /* 0xff800000be657808 */ /* 0x000fe20006800000 */
[C---:B---3--:R-:W-:Y:S01]  /*3e30*/  HMMA.16816.F32 R12, R92.reuse, R84, R12 ;  /* 0x000000545c0c723c */ /* 0x048fe2000000180c */
[----:B------:R-:W3:Y:S01]  /*3e40*/  LDSM.16.M88.2 R84, [R210+0xb080] ;  /* 0x00b08000d254783b */ /* 0x000ee20000000100 */
[----:B------:R-:W-:Y:S01]  /*3e50*/  PLOP3.LUT P5, PT, PT, PT, UP1, 0x40, 0x0 ;  /* 0x000000000000781c */ /* 0x000fe20003fae818 */
[----:B------:R-:W-:Y:S02]  /*3e60*/  UISETP.NE.AND UP1, UPT, UR6, URZ, UPT ;  /* 0x0000003f0600728c */ /* 0x000fe4000bf25270 */
[----:B------:R-:W-:Y:S01]  /*3e70*/  UP2UR UR6, UPR, URZ, 0x1 ;  /* 0x000000013f067883 */ /* 0x000fe20008000000 */
[----:B------:R-:W-:Y:S02]  /*3e80*/  ISETP.GT.AND P5, PT, R107, 0x10, P5 ;  /* 0x000000106b00780c */ /* 0x000fe40002fa4270 */
[C---:B----4-:R-:W-:Y:S01]  /*3e90*/  HMMA.16816.F32 R16, R92.reuse, R86, R16 ;  /* 0x000000565c10723c */ /* 0x050fe20000001810 */
[----:B------:R-:W4:Y:S02]  /*3ea0*/  LDSM.16.M88.2 R86, [R210+0xb880] ;  /* 0x00b88000d256783b */ /* 0x000f240000000100 */
[----:B------:R-:W-:Y:S04]  /*3eb0*/  ISETP.LT.OR P5, PT, R108, 0x11, P5 ;  /* 0x000000116c00780c */ /* 0x000fe80002fa1670 */
[----:B------:R-:W-:Y:S01]  /*3ec0*/  FSEL R176, R187, -INF , !P5 ;  /* 0xff800000bbb07808 */ /* 0x000fe20006800000 */
[----:B-----5:R-:W-:Y:S01]  /*3ed0*/  HMMA.16816.F32 R20, R92, R90, R20 ;  /* 0x0000005a5c14723c */ /* 0x020fe20000001814 */
[----:B------:R-:W5:Y:S01]  /*3ee0*/  LDSM.16.M88.2 R90, [R210+0xc080] ;  /* 0x00c08000d25a783b */ /* 0x000f620000000100 */
[----:B------:R-:W-:Y:S01]  /*3ef0*/  PLOP3.LUT P5, PT, PT, PT, UP0, 0x40, 0x0 ;  /* 0x000000000000781c */ /* 0x000fe20003fae808 */
[----:B------:R-:W-:Y:S01]  /*3f00*/  UISETP.NE.AND UP0, UPT, UR14, URZ, UPT ;  /* 0x0000003f0e00728c */ /* 0x000fe2000bf05270 */
[--C-:B------:R-:W-:Y:S02]  /*3f10*/  FFMA.FTZ R100, R176, c[0x0][0x29c], -R111.reuse ;  /* 0x0000a700b0647a23 */ /* 0x100fe4000001086f */
[----:B------:R-:W-:Y:S01]  /*3f20*/  LDSM.16.M88.4 R92, [R104+0x2000] ;  /* 0x00200000685c783b */ /* 0x000fe20000000200 */
[C---:B------:R-:W-:Y:S01]  /*3f30*/  ISETP.GT.AND P5, PT, R107.reuse, 0x11, P5 ;  /* 0x000000116b00780c */ /* 0x040fe20002fa4270 */
[----:B------:R4:W-:Y:S01]  /*3f40*/  MUFU.EX2 R179, R100 ;  /* 0x0000006400b37308 */ /* 0x0009e20000000800 */
[C---:B--2---:R-:W-:Y:S01]  /*3f50*/  HMMA.16816.F32 R4, R96.reuse, R88, R4 ;  /* 0x000000586004723c */ /* 0x044fe20000001804 */
[----:B------:R-:W-:Y:S01]  /*3f60*/  UP2UR UR7, UPR, URZ, 0x1 ;  /* 0x000000013f077883 */ /* 0x000fe20008000000 */
[----:B------:R-:W2:Y:S01]  /*3f70*/  LDSM.16.M88.2 R88, [R209+0xa080] ;  /* 0x00a08000d158783b */ /* 0x000ea20000000100 */
[----:B------:R-:W-:Y:S02]  /*3f80*/  UISETP.NE.AND UP0, UPT, UR16, URZ, UPT ;  /* 0x0000003f1000728c */ /* 0x000fe4000bf05270 */
[----:B------:R-:W-:Y:S02]  /*3f90*/  ISETP.LT.OR P5, PT, R108, 0x12, P5 ;  /* 0x000000126c00780c */ /* 0x000fe40002fa1670 */
[----:B------:R-:W-:Y:S01]  /*3fa0*/  UP2UR UR17, UPR, URZ, 0x1 ;  /* 0x000000013f117883 */ /* 0x000fe20008000000 */
[C---:B-1----:R-:W-:Y:S01]  /*3fb0*/  HMMA.16816.F32 R8, R96.reuse, R2, R8 ;  /* 0x000000026008723c */ /* 0x042fe20000001808 */
[----:B------:R-:W1:Y:S01]  /*3fc0*/  LDSM.16.M88.2 R2, [R209+0xa880] ;  /* 0x00a88000d102783b */ /* 0x000e620000000100 */
[----:B------:R-:W-:Y:S02]  /*3fd0*/  UISETP.NE.AND UP0, UPT, UR15, URZ, UPT ;  /* 0x0000003f0f00728c */ /* 0x000fe4000bf05270 */
[----:B------:R-:W-:Y:S02]  /*3fe0*/  FSEL R175, R186, -INF , !P5 ;  /* 0xff800000baaf7808 */ /* 0x000fe40006800000 */
[----:B------:R-:W-:Y:S02]  /*3ff0*/  PLOP3.LUT P5, PT, PT, PT, UP6, 0x40, 0x0 ;  /* 0x000000000000781c */ /* 0x000fe40003fae868 */
[C---:B---3--:R-:W-:Y:S01]  /*4000*/  HMMA.16816.F32 R12, R96.reuse, R84, R12 ;  /* 0x00000054600c723c */ /* 0x048fe2000000180c */
[----:B------:R-:W3:Y:S02]  /*4010*/  LDSM.16.M88.2 R84, [R209+0xb080] ;  /* 0x00b08000d154783b */ /* 0x000ee40000000100 */
[----:B------:R-:W-:Y:S04]  /*4020*/  ISETP.GT.AND P5, PT, R107, 0x20, P5 ;  /* 0x000000206b00780c */ /* 0x000fe80002fa4270 */
[C---:B------:R-:W-:Y:S01]  /*4030*/  ISETP.LT.OR P5, PT, R108.reuse, 0x21, P5 ;  /* 0x000000216c00780c */ /* 0x040fe20002fa1670 */
[C---:B----4-:R-:W-:Y:S01]  /*4040*/  HMMA.16816.F32 R16, R96.reuse, R86, R16 ;  /* 0x000000566010723c */ /* 0x050fe20000001810 */
[----:B------:R-:W4:Y:S03]  /*4050*/  LDSM.16.M88.2 R86, [R209+0xb880] ;  /* 0x00b88000d156783b */ /* 0x000f260000000100 */
[--C-:B------:R-:W-:Y:S04]  /*4060*/  FFMA.FTZ R100, R175, c[0x0][0x29c], -R111.reuse ;  /* 0x0000a700af647a23 */ /* 0x100fe8000001086f */
[----:B-----5:R-:W-:Y:S01]  /*4070*/  HMMA.16816.F32 R20, R96, R90, R20 ;  /* 0x0000005a6014723c */ /* 0x020fe20000001814 */
[----:B------:R-:W5:Y:S01]  /*4080*/  LDSM.16.M88.2 R90, [R209+0xc080] ;  /* 0x00c08000d15a783b */ /* 0x000f620000000100 */
[----:B------:R3:W-:Y:S04]  /*4090*/  MUFU.EX2 R177, R100 ;  /* 0x0000006400b17308 */ /* 0x0007e80000000800 */
[----:B------:R3:W-:Y:S02]  /*40a0*/  LDSM.16.M88.4 R96, [R105+0x1f080] ;  /* 0x01f080006960783b */ /* 0x0007e40000000200 */
[C---:B--2---:R-:W-:Y:S03]  /*40b0*/  HMMA.16816.F32 R4, R92.reuse, R88, R4 ;  /* 0x000000585c04723c */ /* 0x044fe60000001804 */
[----:B------:R-:W2:Y:S05]  /*40c0*/  LDSM.16.M88.2 R88, [R0+0xc880] ;  /* 0x00c880000058783b */ /* 0x000eaa0000000100 */
[C---:B-1----:R-:W-:Y:S01]  /*40d0*/  HMMA.16816.F32 R8, R92.reuse, R2, R8 ;  /* 0x000000025c08723c */ /* 0x042fe20000001808 */
[----:B------:R-:W1:Y:S07]  /*40e0*/  LDSM.16.M88.2 R2, [R0+0xd080] ;  /* 0x00d080000002783b */ /* 0x000e6e0000000100 */
[C---:B---3--:R-:W-:Y:S01]  /*40f0*/  HMMA.16816.F32 R12, R92.reuse, R84, R12 ;  /* 0x000000545c0c723c */ /* 0x048fe2000000180c */
[----:B------:R-:W3:Y:S03]  /*4100*/  LDSM.16.M88.2 R84, [R0+0xd880] ;  /* 0x00d880000054783b */ /* 0x000ee60000000100 */
[----:B------:R-:W-:Y:S02]  /*4110*/  FSEL R105, R189, -INF , !P5 ;  /* 0xff800000bd697808 */ /* 0x000fe40006800000 */
[----:B------:R-:W-:Y:S02]  /*4120*/  PLOP3.LUT P5, PT, PT, PT, UP5, 0x40, 0x0 ;  /* 0x000000000000781c */ /* 0x000fe40003fae858 */
[C---:B----4-:R-:W-:Y:S01]  /*4130*/  HMMA.16816.F32 R16, R92.reuse, R86, R16 ;  /* 0x000000565c10723c */ /* 0x050fe20000001810 */
[----:B------:R-:W4:Y:S02]  /*4140*/  LDSM.16.M88.2 R86, [R0+0xe080] ;  /* 0x00e080000056783b */ /* 0x000f240000000100 */
[----:B------:R-:W-:Y:S01]  /*4150*/  ISETP.GT.AND P5, PT, R107, 0x21, P5 ;  /* 0x000000216b00780c */ /* 0x000fe20002fa4270 */
[--C-:B------:R-:W-:Y:S03]  /*4160*/  FFMA.FTZ R100, R105, c[0x0][0x29c], -R111.reuse ;  /* 0x0000a70069647a23 */ /* 0x100fe6000001086f */
[----:B------:R-:W-:Y:S01]  /*4170*/  ISETP.LT.OR P5, PT, R108, 0x22, P5 ;  /* 0x000000226c00780c */ /* 0x000fe20002fa1670 */
[----:B-----5:R-:W-:Y:S01]  /*4180*/  HMMA.16816.F32 R20, R92, R90, R20 ;  /* 0x0000005a5c14723c */ /* 0x020fe20000001814 */
[----:B------:R-:W5:Y:S01]  /*4190*/  LDSM.16.M88.2 R90, [R0+0xe880] ;  /* 0x00e88000005a783b */ /* 0x000f620000000100 */
[----:B------:R3:W-:Y:S02]  /*41a0*/  MUFU.EX2 R178, R100 ;  /* 0x0000006400b27308 */ /* 0x0007e40000000800 */
[----:B------:R-:W-:Y:S02]  /*41b0*/  FSEL R103, R188, -INF , !P5 ;  /* 0xff800000bc677808 */ /* 0x000fe40006800000 */
[----:B------:R-:W-:Y:S01]  /*41c0*/  LDSM.16.M88.4 R92, [R106+0x1f080] ;  /* 0x01f080006a5c783b */ /* 0x000fe20000000200 */
[----:B------:R-:W-:Y:S01]  /*41d0*/  PLOP3.LUT P5, PT, PT, PT, UP4, 0x40, 0x0 ;  /* 0x000000000000781c */ /* 0x000fe20003fae848 */
[C---:B--2---:R-:W-:Y:S03]  /*41e0*/  HMMA.16816.F32 R4, R96.reuse, R88, R4 ;  /* 0x000000586004723c */ /* 0x044fe60000001804 */
[----:B------:R-:W2:Y:S02]  /*41f0*/  LDSM.16.M88.2 R88, [R208+0xc880] ;  /* 0x00c88000d058783b */ /* 0x000ea40000000100 */
[----:B------:R-:W-:Y:S03]  /*4200*/  ISETP.GT.AND P5, PT, R107, 0x30, P5 ;  /* 0x000000306b00780c */ /* 0x000fe60002fa4270 */
[C---:B-1----:R-:W-:Y:S01]  /*4210*/  HMMA.16816.F32 R8, R96.reuse, R2, R8 ;  /* 0x000000026008723c */ /* 0x042fe20000001808 */
[----:B------:R-:W1:Y:S02]  /*4220*/  LDSM.16.M88.2 R2, [R208+0xd080] ;  /* 0x00d08000d002783b */ /* 0x000e640000000100 */
[C---:B------:R-:W-:Y:S04]  /*4230*/  ISETP.LT.OR P5, PT, R108.reuse, 0x31, P5 ;  /* 0x000000316c00780c */ /* 0x040fe80002fa1670 */
[----:B------:R-:W-:Y:S01]  /*4240*/  FSEL R174, R185, -INF , !P5 ;  /* 0xff800000b9ae7808 */ /* 0x000fe20006800000 */
[C---:B---3--:R-:W-:Y:S01]  /*4250*/  HMMA.16816.F32 R12, R96.reuse, R84, R12 ;  /* 0x00000054600c723c */ /* 0x048fe2000000180c */
[----:B------:R-:W3:Y:S01]  /*4260*/  LDSM.16.M88.2 R84, [R208+0xd880] ;  /* 0x00d88000d054783b */ /* 0x000ee20000000100 */
[----:B------:R-:W-:Y:S02]  /*4270*/  PLOP3.LUT P5, PT, PT, PT, UP3, 0x40, 0x0 ;  /* 0x000000000000781c */ /* 0x000fe40003fae838 */
[--C-:B------:R-:W-:Y:S02]  /*4280*/  FFMA.FTZ R100, R103, c[0x0][0x29c], -R111.reuse ;  /* 0x0000a70067647a23 */ /* 0x100fe4000001086f */
[C---:B------:R-:W-:Y:S02]  /*4290*/  ISETP.GT.AND P5, PT, R107.reuse, 0x31, P5 ;  /* 0x000000316b00780c */ /* 0x040fe40002fa4270 */
[C---:B----4-:R-:W-:Y:S01]  /*42a0*/  HMMA.16816.F32 R16, R96.reuse, R86, R16 ;  /* 0x000000566010723c */ /* 0x050fe20000001810 */
[----:B------:R-:W4:Y:S01]  /*42b0*/  LDSM.16.M88.2 R86, [R208+0xe080] ;  /* 0x00e08000d056783b */ /* 0x000f220000000100 */
[----:B------:R1:W-:Y:S01]  /*42c0*/  MUFU.EX2 R175, R100 ;  /* 0x0000006400af7308 */ /* 0x0003e20000000800 */
[----:B------:R-:W-:Y:S04]  /*42d0*/  ISETP.LT.OR P5, PT, R108, 0x32, P5 ;  /* 0x000000326c00780c */ /* 0x000fe80002fa1670 */
[----:B------:R-:W-:Y:S01]  /*42e0*/  FSEL R102, R184, -INF , !P5 ;  /* 0xff800000b8667808 */ /* 0x000fe20006800000 */
[----:B-----5:R-:W-:Y:S01]  /*42f0*/  HMMA.16816.F32 R20, R96, R90, R20 ;  /* 0x0000005a6014723c */ /* 0x020fe20000001814 */
[----:B------:R-:W5:Y:S01]  /*4300*/  LDSM.16.M88.2 R90, [R208+0xe880] ;  /* 0x00e88000d05a783b */ /* 0x000f620000000100 */
[----:B------:R-:W-:Y:S04]  /*4310*/  PLOP3.LUT P5, PT, PT, PT, UP2, 0x40, 0x0 ;  /* 0x000000000000781c */ /* 0x000fe80003fae828 */
[----:B------:R-:W-:Y:S01]  /*4320*/  ISETP.GT.AND P5, PT, R107, 0x40, P5 ;  /* 0x000000406b00780c */ /* 0x000fe20002fa4270 */
[--C-:B------:R-:W-:Y:S01]  /*4330*/  FFMA.FTZ R96, R101, c[0x0][0x29c], -R111.reuse ;  /* 0x0000a70065607a23 */ /* 0x100fe2000001086f */
[C---:B--2---:R-:W-:Y:S03]  /*4340*/  HMMA.16816.F32 R4, R92.reuse, R88, R4 ;  /* 0x000000585c04723c */ /* 0x044fe60000001804 */
[----:B------:R2:W2:Y:S01]  /*4350*/  MUFU.EX2 R180, R96 ;  /* 0x0000006000b47308 */ /* 0x0004a20000000800 */
[----:B------:R-:W-:Y:S01]  /*4360*/  LDSM.16.M88.2 R88, [R210+0xc880] ;  /* 0x00c88000d258783b */ /* 0x000fe20000000100 */
[----:B------:R-:W-:Y:S03]  /*4370*/  ISETP.LT.OR P5, PT, R108, 0x41, P5 ;  /* 0x000000416c00780c */ /* 0x000fe60002fa1670 */
[C---:B-1----:R-:W-:Y:S01]  /*4380*/  HMMA.16816.F32 R8, R92.reuse, R2, R8 ;  /* 0x000000025c08723c */ /* 0x042fe20000001808 */
[----:B------:R-:W-:Y:S03]  /*4390*/  LDSM.16.M88.2 R2, [R210+0xd080] ;  /* 0x00d08000d202783b */ /* 0x000fe60000000100 */
[----:B------:R-:W-:Y:S01]  /*43a0*/  FSEL R173, R183, -INF , !P5 ;  /* 0xff800000b7ad7808 */ /* 0x000fe20006800000 */
[--C-:B------:R-:W-:Y:S01]  /*43b0*/  FFMA.FTZ R100, R102, c[0x0][0x29c], -R111.reuse ;  /* 0x0000a70066647a23 */ /* 0x100fe2000001086f */
[----:B------:R-:W-:Y:S02]  /*43c0*/  PLOP3.LUT P5, PT, PT, PT, UP1, 0x40, 0x0 ;  /* 0x000000000000781c */ /* 0x000fe40003fae818 */
[C---:B---3--:R-:W-:Y:S01]  /*43d0*/  HMMA.16816.F32 R12, R92.reuse, R84, R12 ;  /* 0x000000545c0c723c */ /* 0x048fe2000000180c */
[----:B------:R-:W-:Y:S02]  /*43e0*/  LDSM.16.M88.2 R84, [R210+0xd880] ;  /* 0x00d88000d254783b */ /* 0x000fe40000000100 */
[----:B------:R-:W-:Y:S04]  /*43f0*/  ISETP.GT.AND P5, PT, R107, 0x41, P5 ;  /* 0x000000416b00780c */ /* 0x000fe80002fa4270 */
[----:B------:R-:W-:Y:S01]  /*4400*/  ISETP.LT.OR P5, PT, R108, 0x42, P5 ;  /* 0x000000426c00780c */ /* 0x000fe20002fa1670 */
[C---:B----4-:R-:W-:Y:S01]  /*4410*/  HMMA.16816.F32 R16, R92.reuse, R86, R16 ;  /* 0x000000565c10723c */ /* 0x050fe20000001810 */
[----:B--2---:R-:W1:Y:S03]  /*4420*/  LDSM.16.M88.4 R96, [R215+0x4000] ;  /* 0x00400000d760783b */ /* 0x004e660000000200 */
[----:B------:R-:W-:Y:S02]  /*4430*/  FSEL R108, R182, -INF , !P5 ;  /* 0xff800000b66c7808 */ /* 0x000fe40006800000 */
[----:B------:R-:W2:Y:S01]  /*4440*/  LDSM.16.M88.2 R86, [R210+0xe080] ;  /* 0x00e08000d256783b */ /* 0x000ea20000000100 */
[----:B------:R-:W-:Y:S01]  /*4450*/  PLOP3.LUT P5, PT, PT, PT, UP0, 0x40, 0x0 ;  /* 0x000000000000781c */ /* 0x000fe20003fae808 */
[----:B-----5:R-:W-:Y:S01]  /*4460*/  HMMA.16816.F32 R20, R92, R90, R20 ;  /* 0x0000005a5c14723c */ /* 0x020fe20000001814 */
[----:B------:R-:W-:Y:S02]  /*4470*/  UISETP.NE.AND UP0, UPT, UR17, URZ, UPT ;  /* 0x0000003f1100728c */ /* 0x000fe4000bf05270 */
[----:B------:R-:W3:Y:S01]  /*4480*/  LDSM.16.M88.2 R90, [R210+0xe880] ;  /* 0x00e88000d25a783b */ /* 0x000ee20000000100 */
[----:B------:R-:W-:Y:S03]  /*4490*/  ISETP.GT.AND P5, PT, R109, 0x1, P5 ;  /* 0x000000016d00780c */ /* 0x000fe60002fa4270 */
[--C-:B------:R-:W-:Y:S01]  /*44a0*/  FFMA.FTZ R92, R174, c[0x0][0x29c], -R111.reuse ;  /* 0x0000a700ae5c7a23 */ /* 0x100fe2000001086f */
[C---:B------:R-:W-:Y:S01]  /*44b0*/  ISETP.LT.OR P5, PT, R110.reuse, 0x2, P5 ;  /* 0x000000026e00780c */ /* 0x040fe20002fa1670 */
[----:B------:R4:W-:Y:S03]  /*44c0*/  MUFU.EX2 R174, R100 ;  /* 0x0000006400ae7308 */ /* 0x0009e60000000800 */
[----:B------:R-:W-:Y:S02]  /*44d0*/  FSEL R101, R199, -INF , !P5 ;  /* 0xff800000c7657808 */ /* 0x000fe40006800000 */
[----:B------:R-:W-:Y:S01]  /*44e0*/  PLOP3.LUT P5, PT, PT, PT, UP0, 0x40, 0x0 ;  /* 0x000000000000781c */ /* 0x000fe20003fae808 */
[----:B------:R-:W-:Y:S03]  /*44f0*/  UISETP.NE.AND UP0, UPT, UR7, URZ, UPT ;  /* 0x0000003f0700728c */ /* 0x000fe6000bf05270 */
[----:B------:R-:W-:Y:S01]  /*4500*/  ISETP.GT.AND P5, PT, R109, RZ, P5 ;  /* 0x000000ff6d00720c */ /* 0x000fe20002fa4270 */
[----:B------:R5:W2:Y:S03]  /*4510*/  MUFU.EX2 R176, R92 ;  /* 0x0000005c00b07308 */ /* 0x000aa60000000800 */
[C---:B------:R-:W-:Y:S04]  /*4520*/  ISETP.LT.OR P5, PT, R110.reuse, 0x1, P5 ;  /* 0x000000016e00780c */ /* 0x040fe80002fa1670 */
[----:B------:R-:W-:Y:S02]  /*4530*/  FSEL R107, R201, -INF , !P5 ;  /* 0xff800000c96b7808 */ /* 0x000fe40006800000 */
[----:B------:R-:W-:Y:S01]  /*4540*/  PLOP3.LUT P5, PT, PT, PT, UP0, 0x40, 0x0 ;  /* 0x000000000000781c */ /* 0x000fe20003fae808 */
[----:B------:R-:W-:Y:S03]  /*4550*/  UISETP.NE.AND UP0, UPT, UR6, URZ, UPT ;  /* 0x0000003f0600728c */ /* 0x000fe6000bf05270 */
[----:B------:R-:W-:Y:S01]  /*4560*/  ISETP.GT.AND P5, PT, R109, 0x10, P5 ;  /* 0x000000106d00780c */ /* 0x000fe20002fa4270 */
[C---:B-1----:R-:W-:Y:S01]  /*4570*/  HMMA.16816.F32 R4, R96.reuse, R88, R4 ;  /* 0x000000586004723c */ /* 0x042fe20000001804 */
[----:B------:R-:W-:Y:S04]  /*4580*/  LDSM.16.M88.2 R88, [R209+0xc880] ;  /* 0x00c88000d158783b */ /* 0x000fe80000000100 */
[----:B------:R-:W-:Y:S01]  /*4590*/  ISETP.LT.OR P5, PT, R110, 0x11, P5 ;  /* 0x000000116e00780c */ /* 0x000fe20002fa1670 */
[--C-:B----4-:R-:W-:Y:S02]  /*45a0*/  FFMA.FTZ R100, R173, c[0x0][0x29c], -R111.reuse ;  /* 0x0000a700ad647a23 */ /* 0x110fe4000001086f */
[C---:B------:R-:W-:Y:S01]  /*45b0*/  HMMA.16816.F32 R8, R96.reuse, R2, R8 ;  /* 0x000000026008723c */ /* 0x040fe20000001808 */
[----:B------:R-:W-:Y:S01]  /*45c0*/  LDSM.16.M88.2 R2, [R209+0xd080] ;  /* 0x00d08000d102783b */ /* 0x000fe20000000100 */
[----:B------:R1:W-:Y:S02]  /*45d0*/  MUFU.EX2 R173, R100 ;  /* 0x0000006400ad7308 */ /* 0x0003e40000000800 */
[----:B------:R-:W-:Y:S01]  /*45e0*/  FSEL R106, R200, -INF , !P5 ;  /* 0xff800000c86a7808 */ /* 0x000fe20006800000 */
[----:B------:R-:W-:Y:S01]  /*45f0*/  FFMA.FTZ R111, R108, c[0x0][0x29c], -R111 ;  /* 0x0000a7006c6f7a23 */ /* 0x000fe2000001086f */
[----:B-----5:R4:W5:Y:S01]  /*4600*/  LDSM.16.M88.4 R92, [R104+0x4000] ;  /* 0x00400000685c783b */ /* 0x0209620000000200 */
[----:B------:R-:W-:Y:S01]  /*4610*/  PLOP3.LUT P5, PT, PT, PT, UP0, 0x40, 0x0 ;  /* 0x000000000000781c */ /* 0x000fe20003fae808 */
[C---:B------:R-:W-:Y:S03]  /*4620*/  HMMA.16816.F32 R12, R96.reuse, R84, R12 ;  /* 0x00000054600c723c */ /* 0x040fe6000000180c */
[----:B------:R-:W5:Y:S01]  /*4630*/  LDSM.16.M88.2 R84, [R209+0xd880] ;  /* 0x00d88000d154783b */ /* 0x000f620000000100 */
[----:B------:R-:W-:Y:S01]  /*4640*/  ISETP.GT.AND P5, PT, R109, 0x11, P5 ;  /* 0x000000116d00780c */ /* 0x000fe20002fa4270 */
[----:B------:R-:W4:Y:S03]  /*4650*/  MUFU.EX2 R111, R111 ;  /* 0x0000006f006f7308 */ /* 0x000f260000000800 */
[C---:B--2---:R-:W-:Y:S01]  /*4660*/  HMMA.16816.F32 R16, R96.reuse, R86, R16 ;  /* 0x000000566010723c */ /* 0x044fe20000001810 */
[----:B------:R-:W2:Y:S02]  /*4670*/  LDSM.16.M88.2 R86, [R209+0xe080] ;  /* 0x00e08000d156783b */ /* 0x000ea40000000100 */
[----:B------:R-:W-:Y:S04]  /*4680*/  ISETP.LT.OR P5, PT, R110, 0x12, P5 ;  /* 0x000000126e00780c */ /* 0x000fe80002fa1670 */
[----:B------:R-:W-:Y:S01]  /*4690*/  FSEL R105, R198, -INF , !P5 ;  /* 0xff800000c6697808 */ /* 0x000fe20006800000 */
[----:B---3--:R-:W-:Y:S01]  /*46a0*/  HMMA.16816.F32 R20, R96, R90, R20 ;  /* 0x0000005a6014723c */ /* 0x008fe20000001814 */
[----:B------:R-:W-:Y:S01]  /*46b0*/  PLOP3.LUT P5, PT, PT, PT, UP6, 0x40, 0x0 ;  /* 0x000000000000781c */ /* 0x000fe20003fae868 */
[----:B------:R-:W-:Y:S02]  /*46c0*/  LDSM.16.M88.2 R90, [R209+0xe880] ;  /* 0x00e88000d15a783b */ /* 0x000fe40000000100 */
[--C-:B-1----:R-:W-:Y:S01]  /*46d0*/  FFMA.FTZ R100, R101, c[0x0][0x29c], -R172.reuse ;  /* 0x0000a70065647a23 */ /* 0x102fe200000108ac */
[----:B------:R-:W-:Y:S02]  /*46e0*/  ISETP.GT.AND P5, PT, R109, 0x20, P5 ;  /* 0x000000206d00780c */ /* 0x000fe40002fa4270 */
[----:B------:R-:W1:Y:S01]  /*46f0*/  LDS R96, [R224.X4+0x212a0] ;  /* 0x0212a000e0607984 */ /* 0x000e620000004800 */
[----:B------:R-:W-:Y:S01]  /*4700*/  MUFU.EX2 R108, R100 ;  /* 0x00000064006c7308 */ /* 0x000fe20000000800 */
[----:B------:R-:W-:Y:S03]  /*4710*/  ISETP.LT.OR P5, PT, R110, 0x21, P5 ;  /* 0x000000216e00780c */ /* 0x000fe60002fa1670 */
[--C-:B------:R-:W-:Y:S01]  /*4720*/  FFMA.FTZ R97, R107, c[0x0][0x29c], -R172.reuse ;  /* 0x0000a7006b617a23 */ /* 0x100fe200000108ac */
[----:B------:R-:W-:Y:S02]  /*4730*/  FSEL R103, R196, -INF , !P5 ;  /* 0xff800000c4677808 */ /* 0x000fe40006800000 */
[----:B------:R-:W-:Y:S03]  /*4740*/  PLOP3.LUT P5, PT, PT, PT, UP5, 0x40, 0x0 ;  /* 0x000000000000781c */ /* 0x000fe60003fae858 */
[----:B----4-:R-:W3:Y:S01]  /*4750*/  MUFU.EX2 R104, R97 ;  /* 0x0000006100687308 */ /* 0x010ee20000000800 */
[----:B------:R-:W-:Y:S01]  /*4760*/  ISETP.GT.AND P5, PT, R109, 0x21, P5 ;  /* 0x000000216d00780c */ /* 0x000fe20002fa4270 */
[C---:B-----5:R-:W-:Y:S05]  /*4770*/  HMMA.16816.F32 R4, R92.reuse, R88, R4 ;  /* 0x000000585c04723c */ /* 0x060fea0000001804 */
[----:B------:R-:W-:Y:S02]  /*4780*/  ISETP.LT.OR P5, PT, R110, 0x22, P5 ;  /* 0x000000226e00780c */ /* 0x000fe40002fa1670 */
[--C-:B------:R-:W-:Y:S01]  /*4790*/  FFMA.FTZ R88, R106, c[0x0][0x29c], -R172.reuse ;  /* 0x0000a7006a587a23 */ /* 0x100fe200000108ac */
[C---:B------:R-:W-:Y:S03]  /*47a0*/  HMMA.16816.F32 R8, R92.reuse, R2, R8 ;  /* 0x000000025c08723c */ /* 0x040fe60000001808 */
[----:B------:R-:W-:Y:S01]  /*47b0*/  MUFU.EX2 R100, R88 ;  /* 0x0000005800647308 */ /* 0x000fe20000000800 */
[----:B------:R-:W-:Y:S02]  /*47c0*/  FSEL R102, R195, -INF , !P5 ;  /* 0xff800000c3667808 */ /* 0x000fe40006800000 */
[----:B------:R-:W-:Y:S01]  /*47d0*/  PLOP3.LUT P5, PT, PT, PT, UP4, 0x40, 0x0 ;  /* 0x000000000000781c */ /* 0x000fe20003fae848 */
[--C-:B------:R-:W-:Y:S01]  /*47e0*/  FFMA.FTZ R2, R105, c[0x0][0x29c], -R172.reuse ;  /* 0x0000a70069027a23 */ /* 0x100fe200000108ac */
[C---:B------:R-:W-:Y:S03]  /*47f0*/  HMMA.16816.F32 R12, R92.reuse, R84, R12 ;  /* 0x000000545c0c723c */ /* 0x040fe6000000180c */
[----:B------:R-:W-:Y:S01]  /*4800*/  ISETP.GT.AND P5, PT, R109, 0x30, P5 ;  /* 0x000000306d00780c */ /* 0x000fe20002fa4270 */
[----:B------:R-:W-:Y:S01]  /*4810*/  FFMA.FTZ R3, R102, c[0x0][0x29c], -R172 ;  /* 0x0000a70066037a23 */ /* 0x000fe200000108ac */
[----:B------:R4:W5:Y:S01]  /*4820*/  MUFU.EX2 R99, R2 ;  /* 0x0000000200637308 */ /* 0x0009620000000800 */
[----:B------:R-:W-:Y:S02]  /*4830*/  SHF.L.U32 R102, R217, 0x1, RZ ;  /* 0x00000001d9667819 */ /* 0x000fe400000006ff */
[C---:B--2---:R-:W-:Y:S03]  /*4840*/  HMMA.16816.F32 R16, R92.reuse, R86, R16 ;  /* 0x000000565c10723c */ /* 0x044fe60000001810 */
[----:B------:R-:W-:Y:S01]  /*4850*/  ISETP.LT.OR P5, PT, R110, 0x31, P5 ;  /* 0x000000316e00780c */ /* 0x000fe20002fa1670 */
[--C-:B-1----:R-:W-:Y:S01]  /*4860*/  FADD.FTZ R6, R6, -R96.reuse ;  /* 0x8000006006067221 */ /* 0x102fe20000010000 */
[----:B------:R-:W-:Y:S01]  /*4870*/  F2FP.PACK_AB R85, R180, R181 ;  /* 0x000000b5b455723e */ /* 0x000fe200000000ff */
[----:B------:R-:W-:Y:S01]  /*4880*/  FADD.FTZ R7, R7, -R96 ;  /* 0x8000006007077221 */ /* 0x000fe20000010000 */
[----:B------:R-:W-:Y:S01]  /*4890*/  FSEL R101, R197, -INF , !P5 ;  /* 0xff800000c5657808 */ /* 0x000fe20006800000 */
[----:B------:R-:W-:Y:S01]  /*48a0*/  HMMA.16816.F32 R20, R92, R90, R20 ;  /* 0x0000005a5c14723c */ /* 0x000fe20000001814 */
[----:B------:R-:W-:Y:S01]  /*48b0*/  PLOP3.LUT P5, PT, PT, PT, UP3, 0x40, 0x0 ;  /* 0x000000000000781c */ /* 0x000fe20003fae838 */
[----:B------:R1:W-:Y:S02]  /*48c0*/  MUFU.EX2 R95, R3 ;  /* 0x00000003005f7308 */ /* 0x0003e40000000800 */
[----:B------:R-:W-:Y:S01]  /*48d0*/  FFMA.FTZ R86, R101, c[0x0][0x29c], -R172 ;  /* 0x0000a70065567a23 */ /* 0x000fe200000108ac */
[----:B------:R-:W-:Y:S01]  /*48e0*/  ISETP.GT.AND P5, PT, R109, 0x31, P5 ;  /* 0x000000316d00780c */ /* 0x000fe20002fa4270 */
[----:B------:R-:W-:Y:S01]  /*48f0*/  FMUL.FTZ R6, R181, R6 ;  /* 0x00000006b5067220 */ /* 0x000fe20000410000 */
[----:B------:R-:W-:Y:S01]  /*4900*/  F2FP.PACK_AB R84, R177, R179 ;  /* 0x000000b3b154723e */ /* 0x000fe200000000ff */
[----:B------:R-:W-:Y:S01]  /*4910*/  FADD.FTZ R10, R10, -R96 ;  /* 0x800000600a0a7221 */ /* 0x000fe20000010000 */
[----:B------:R-:W-:Y:S03]  /*4920*/  ISETP.LT.OR P5, PT, R110, 0x32, P5 ;  /* 0x000000326e00780c */ /* 0x000fe60002fa1670 */
[----:B------:R-:W-:Y:S01]  /*4930*/  MUFU.EX2 R97, R86 ;  /* 0x0000005600617308 */ /* 0x000fe20000000800 */
[----:B----4-:R-:W-:Y:S01]  /*4940*/  FFMA.FTZ R2, R103, c[0x0][0x29c], -R172 ;  /* 0x0000a70067027a23 */ /* 0x010fe200000108ac */
[----:B------:R-:W-:Y:S01]  /*4950*/  FSEL R89, R194, -INF , !P5 ;  /* 0xff800000c2597808 */ /* 0x000fe20006800000 */
[----:B------:R-:W-:Y:S01]  /*4960*/  FMUL.FTZ R10, R179, R10 ;  /* 0x0000000ab30a7220 */ /* 0x000fe20000410000 */
[----:B------:R-:W-:Y:S01]  /*4970*/  PLOP3.LUT P5, PT, PT, PT, UP2, 0x40, 0x0 ;  /* 0x000000000000781c */ /* 0x000fe20003fae828 */
[----:B------:R-:W-:Y:S02]  /*4980*/  FADD.FTZ R15, R15, -R96 ;  /* 0x800000600f0f7221 */ /* 0x000fe40000010000 */
[----:B------:R-:W-:Y:S01]  /*4990*/  FFMA.FTZ R87, R89, c[0x0][0x29c], -R172 ;  /* 0x0000a70059577a23 */ /* 0x000fe200000108ac */
[----:B------:R-:W-:Y:S01]  /*49a0*/  ISETP.GT.AND P5, PT, R109, 0x40, P5 ;  /* 0x000000406d00780c */ /* 0x000fe20002fa4270 */
[----:B------:R-:W-:Y:S01]  /*49b0*/  FMUL.FTZ R7, R180, R7 ;  /* 0x00000007b4077220 */ /* 0x000fe20000410000 */
[----:B------:R2:W4:Y:S01]  /*49c0*/  MUFU.EX2 R98, R2 ;  /* 0x0000000200627308 */ /* 0x0005220000000800 */
[--C-:B------:R-:W-:Y:S01]  /*49d0*/  FADD.FTZ R11, R11, -R96.reuse ;  /* 0x800000600b0b7221 */ /* 0x100fe20000010000 */
[----:B------:R-:W-:Y:S01]  /*49e0*/  ISETP.LT.OR P5, PT, R110, 0x41, P5 ;  /* 0x000000416e00780c */ /* 0x000fe20002fa1670 */
[----:B------:R-:W-:Y:S02]  /*49f0*/  FMUL.FTZ R15, R175, R15 ;  /* 0x0000000faf0f7220 */ /* 0x000fe40000410000 */
[----:B-1----:R-:W-:Y:S01]  /*4a00*/  FFMA.FTZ R3, -R191, R191, 1 ;  /* 0x3f800000bf037423 */ /* 0x002fe200000101bf */
[----:B------:R-:W-:Y:S01]  /*4a10*/  FSEL R88, R193, -INF , !P5 ;  /* 0xff800000c1587808 */ /* 0x000fe20006800000 */
[----:B------:R-:W-:Y:S01]  /*4a20*/  FADD.FTZ R18, R18, -R96 ;  /* 0x8000006012127221 */ /* 0x000fe20000010000 */
[----:B------:R-:W-:Y:S01]  /*4a30*/  PLOP3.LUT P5, PT, PT, PT, UP1, 0x40, 0x0 ;  /* 0x000000000000781c */ /* 0x000fe20003fae818 */
[----:B------:R-:W-:Y:S01]  /*4a40*/  FMUL.FTZ R6, R6, R3 ;  /* 0x0000000306067220 */ /* 0x000fe20000410000 */
[----:B------:R1:W1:Y:S01]  /*4a50*/  MUFU.EX2 R94, R87 ;  /* 0x00000057005e7308 */ /* 0x0002620000000800 */
[----:B------:R-:W-:Y:S01]  /*4a60*/  FFMA.FTZ R88, R88, c[0x0][0x29c], -R172 ;  /* 0x0000a70058587a23 */ /* 0x000fe200000108ac */
[----:B------:R-:W-:Y:S01]  /*4a70*/  ISETP.GT.AND P5, PT, R109, 0x41, P5 ;  /* 0x000000416d00780c */ /* 0x000fe20002fa4270 */
[----:B------:R-:W-:Y:S02]  /*4a80*/  FFMA.FTZ R3, -R187, R187, 1 ;  /* 0x3f800000bb037423 */ /* 0x000fe400000101bb */
[--C-:B------:R-:W-:Y:S01]  /*4a90*/  FADD.FTZ R23, R23, -R96.reuse ;  /* 0x8000006017177221 */ /* 0x100fe20000010000 */
[----:B------:R-:W-:Y:S01]  /*4aa0*/  ISETP.LT.OR P5, PT, R110, 0x42, P5 ;  /* 0x000000426e00780c */ /* 0x000fe20002fa1670 */
[----:B------:R-:W-:Y:S01]  /*4ab0*/  FMUL.FTZ R91, R10, R3 ;  /* 0x000000030a5b7220 */ /* 0x000fe20000410000 */
[----:B------:R-:W-:Y:S01]  /*4ac0*/  F2FP.PACK_AB R10, R174, R176 ;  /* 0x000000b0ae0a723e */ /* 0x000fe200000000ff */
[----:B------:R-:W-:Y:S01]  /*4ad0*/  FFMA.FTZ R3, -R188, R188, 1 ;  /* 0x3f800000bc037423 */ /* 0x000fe200000101bc */
[----:B------:R3:W-:Y:S01]  /*4ae0*/  MUFU.EX2 R93, R88 ;  /* 0x00000058005d7308 */ /* 0x0007e20000000800 */
[----:B------:R-:W-:Y:S01]  /*4af0*/  FMUL.FTZ R90, R177, R11 ;  /* 0x0000000bb15a7220 */ /* 0x000fe20000410000 */
[----:B------:R-:W-:Y:S01]  /*4b00*/  F2FP.PACK_AB R11, R175, R178 ;  /* 0x000000b2af0b723e */ /* 0x000fe200000000ff */
[----:B------:R-:W-:Y:S01]  /*4b10*/  FMUL.FTZ R92, R176, R18 ;  /* 0x00000012b05c7220 */ /* 0x000fe20000410000 */
[----:B--2---:R-:W-:Y:S01]  /*4b20*/  FSEL R2, R192, -INF , !P5 ;  /* 0xff800000c0027808 */ /* 0x004fe20006800000 */
[----:B------:R-:W-:Y:S02]  /*4b30*/  FMUL.FTZ R18, R111, R23 ;  /* 0x000000176f127220 */ /* 0x000fe40000410000 */
[----:B------:R-:W-:Y:S02]  /*4b40*/  FADD.FTZ R14, R14, -R96 ;  /* 0x800000600e0e7221 */ /* 0x000fe40000010000 */
[----:B------:R-:W-:Y:S02]  /*4b50*/  FFMA.FTZ R172, R2, c[0x0][0x29c], -R172 ;  /* 0x0000a70002ac7a23 */ /* 0x000fe400000108ac */
[----:B------:R-:W-:Y:S02]  /*4b60*/  FFMA.FTZ R2, -R190, R190, 1 ;  /* 0x3f800000be027423 */ /* 0x000fe400000101be */
[----:B------:R-:W-:Y:S02]  /*4b70*/  FMUL.FTZ R14, R178, R14 ;  /* 0x0000000eb20e7220 */ /* 0x000fe40000410000 */
[----:B------:R-:W-:Y:S01]  /*4b80*/  FMUL.FTZ R86, R7, R2 ;  /* 0x0000000207567220 */ /* 0x000fe20000410000 */
[----:B------:R-:W2:Y:S01]  /*4b90*/  MUFU.EX2 R172, R172 ;  /* 0x000000ac00ac7308 */ /* 0x000ea20000000800 */
[----:B------:R-:W-:Y:S01]  /*4ba0*/  FFMA.FTZ R2, -R186, R186, 1 ;  /* 0x3f800000ba027423 */ /* 0x000fe200000101ba */
[----:B------:R-:W-:Y:S01]  /*4bb0*/  F2FP.PACK_AB R7, R111, R173 ;  /* 0x000000ad6f07723e */ /* 0x000fe200000000ff */
[----:B-1----:R-:W-:Y:S01]  /*4bc0*/  FMUL.FTZ R87, R15, R3 ;  /* 0x000000030f577220 */ /* 0x002fe20000410000 */
[----:B------:R-:W-:Y:S01]  /*4bd0*/  F2FP.PACK_AB R86, R86, R6 ;  /* 0x000000065656723e */ /* 0x000fe200000000ff */
[----:B------:R-:W-:Y:S02]  /*4be0*/  FFMA.FTZ R3, -R182, R182, 1 ;  /* 0x3f800000b6037423 */ /* 0x000fe400000101b6 */
[----:B------:R-:W-:Y:S02]  /*4bf0*/  FMUL.FTZ R90, R90, R2 ;  /* 0x000000025a5a7220 */ /* 0x000fe40000410000 */
[----:B------:R-:W1:Y:S01]  /*4c00*/  LDS R2, [R224.X4+0x21280] ;  /* 0x02128000e0027984 */ /* 0x000e620000004800 */
[----:B------:R-:W-:Y:S01]  /*4c10*/  FMUL.FTZ R18, R18, R3 ;  /* 0x0000000312127220 */ /* 0x000fe20000410000 */
[----:B---3--:R-:W-:Y:S01]  /*4c20*/  F2FP.PACK_AB R3, R108, R104 ;  /* 0x000000686c03723e */ /* 0x008fe200000000ff */
[--C-:B------:R-:W-:Y:S02]  /*4c30*/  FADD.FTZ R22, R22, -R96.reuse ;  /* 0x8000006016167221 */ /* 0x100fe40000010000 */
[----:B------:R-:W-:Y:S02]  /*4c40*/  FFMA.FTZ R6, -R189, R189, 1 ;  /* 0x3f800000bd067423 */ /* 0x000fe400000101bd */
[----:B------:R4:W-:Y:S01]  /*4c50*/  STS [R221+0x21480], R3 ;  /* 0x02148003dd007388 */ /* 0x0009e20000000800 */
[----:B------:R-:W-:Y:S02]  /*4c60*/  FMUL.FTZ R89, R173, R22 ;  /* 0x00000016ad597220 */ /* 0x000fe40000410000 */
[----:B------:R-:W-:Y:S02]  /*4c70*/  FMUL.FTZ R88, R14, R6 ;  /* 0x000000060e587220 */ /* 0x000fe40000410000 */
[----:B------:R-:W-:Y:S01]  /*4c80*/  FFMA.FTZ R6, -R183, R183, 1 ;  /* 0x3f800000b7067423 */ /* 0x000fe200000101b7 */
[----:B------:R-:W-:Y:S01]  /*4c90*/  STS [R222], R85 ;  /* 0x00000055de007388 */ /* 0x000fe20000000800 */
[----:B------:R-:W-:Y:S02]  /*4ca0*/  FFMA.FTZ R15, -R185, R185, 1 ;  /* 0x3f800000b90f7423 */ /* 0x000fe400000101b9 */
[----:B------:R-:W-:Y:S02]  /*4cb0*/  FMUL.FTZ R6, R89, R6 ;  /* 0x0000000659067220 */ /* 0x000fe40000410000 */
[----:B------:R-:W-:Y:S01]  /*4cc0*/  FMUL.FTZ R22, R92, R15 ;  /* 0x0000000f5c167220 */ /* 0x000fe20000410000 */
[----:B------:R-:W-:Y:S01]  /*4cd0*/  F2FP.PACK_AB R15, R90, R91 ;  /* 0x0000005b5a0f723e */ /* 0x000fe200000000ff */
[----:B------:R-:W-:Y:S01]  /*4ce0*/  FADD.FTZ R19, R19, -R96 ;  /* 0x8000006013137221 */ /* 0x000fe20000010000 */
[----:B------:R-:W-:Y:S01]  /*4cf0*/  F2FP.PACK_AB R18, R18, R6 ;  /* 0x000000061212723e */ /* 0x000fe200000000ff */
[----:B------:R-:W-:Y:S01]  /*4d00*/  FFMA.FTZ R14, -R184, R184, 1 ;  /* 0x3f800000b80e7423 */ /* 0x000fe200000101b8 */
[----:B-----5:R-:W-:Y:S01]  /*4d10*/  F2FP.PACK_AB R6, R99, R100 ;  /* 0x000000646306723e */ /* 0x020fe200000000ff */
[----:B------:R-:W-:Y:S04]  /*4d20*/  FMUL.FTZ R19, R174, R19 ;  /* 0x00000013ae137220 */ /* 0x000fe80000410000 */
[----:B------:R3:W-:Y:S01]  /*4d30*/  STS [R221+0x21c80], R6 ;  /* 0x021c8006dd007388 */ /* 0x0007e20000000800 */
[----:B------:R-:W-:Y:S01]  /*4d40*/  FMUL.FTZ R19, R19, R14 ;  /* 0x0000000e13137220 */ /* 0x000fe20000410000 */
[----:B------:R-:W-:Y:S02]  /*4d50*/  F2FP.PACK_AB R14, R87, R88 ;  /* 0x00000058570e723e */ /* 0x000fe400000000ff */
[----:B----4-:R-:W-:Y:S01]  /*4d60*/  F2FP.PACK_AB R3, R95, R98 ;  /* 0x000000625f03723e */ /* 0x010fe200000000ff */
[----:B------:R-:W-:Y:S01]  /*4d70*/  STS [R222+0x800], R84 ;  /* 0x00080054de007388 */ /* 0x000fe20000000800 */
[----:B------:R-:W-:Y:S04]  /*4d80*/  F2FP.PACK_AB R19, R19, R22 ;  /* 0x000000161313723e */ /* 0x000fe800000000ff */
[----:B------:R2:W-:Y:S01]  /*4d90*/  STS [R221+0x22480], R3 ;  /* 0x02248003dd007388 */ /* 0x0005e20000000800 */
[--C-:B-1----:R-:W-:Y:S02]  /*4da0*/  FADD.FTZ R5, R5, -R2.reuse ;  /* 0x8000000205057221 */ /* 0x102fe40000010000 */
[--C-:B------:R-:W-:Y:S02]  /*4db0*/  FADD.FTZ R4, R4, -R2.reuse ;  /* 0x8000000204047221 */ /* 0x100fe40000010000 */
[----:B------:R-:W-:Y:S01]  /*4dc0*/  STS [R222+0x1000], R11 ;  /* 0x0010000bde007388 */ /* 0x000fe20000000800 */
[----:B------:R-:W-:Y:S02]  /*4dd0*/  FMUL.FTZ R5, R108, R5 ;  /* 0x000000056c057220 */ /* 0x000fe40000410000 */
[--C-:B------:R-:W-:Y:S02]  /*4de0*/  FADD.FTZ R9, R9, -R2.reuse ;  /* 0x8000000209097221 */ /* 0x100fe40000010000 */
[--C-:B------:R-:W-:Y:S02]  /*4df0*/  FADD.FTZ R8, R8, -R2.reuse ;  /* 0x8000000208087221 */ /* 0x100fe40000010000 */
[----:B------:R-:W-:Y:S02]  /*4e00*/  FMUL.FTZ R9, R99, R9 ;  /* 0x0000000963097220 */ /* 0x000fe40000410000 */
[----:B------:R-:W-:Y:S01]  /*4e10*/  FMUL.FTZ R8, R100, R8 ;  /* 0x0000000864087220 */ /* 0x000fe20000410000 */
[----:B---3--:R-:W-:Y:S01]  /*4e20*/  F2FP.PACK_AB R6, R94, R97 ;  /* 0x000000615e06723e */ /* 0x008fe200000000ff */
[--C-:B------:R-:W-:Y:S02]  /*4e30*/  FADD.FTZ R13, R13, -R2.reuse ;  /* 0x800000020d0d7221 */ /* 0x100fe40000010000 */
[--C-:B------:R-:W-:Y:S02]  /*4e40*/  FADD.FTZ R12, R12, -R2.reuse ;  /* 0x800000020c0c7221 */ /* 0x100fe40000010000 */
[----:B------:R-:W-:Y:S01]  /*4e50*/  STS [R221+0x22c80], R6 ;  /* 0x022c8006dd007388 */ /* 0x000fe20000000800 */
[----:B------:R-:W-:Y:S02]  /*4e60*/  FMUL.FTZ R13, R95, R13 ;  /* 0x0000000d5f0d7220 */ /* 0x000fe40000410000 */
[--C-:B------:R-:W-:Y:S02]  /*4e70*/  FADD.FTZ R16, R16, -R2.reuse ;  /* 0x8000000210107221 */ /* 0x100fe40000010000 */
[----:B------:R1:W-:Y:S01]  /*4e80*/  STS [R222+0x1800], R10 ;  /* 0x0018000ade007388 */ /* 0x0003e20000000800 */
[----:B--2---:R-:W-:Y:S01]  /*4e90*/  F2FP.PACK_AB R3, R172, R93 ;  /* 0x0000005dac03723e */ /* 0x004fe200000000ff */
[--C-:B------:R-:W-:Y:S02]  /*4ea0*/  FADD.FTZ R17, R17, -R2.reuse ;  /* 0x8000000211117221 */ /* 0x100fe40000010000 */
[--C-:B------:R-:W-:Y:S02]  /*4eb0*/  FADD.FTZ R20, R20, -R2.reuse ;  /* 0x8000000214147221 */ /* 0x100fe40000010000 */
[----:B------:R2:W-:Y:S01]  /*4ec0*/  STS [R221+0x23480], R3 ;  /* 0x02348003dd007388 */ /* 0x0005e20000000800 */
[----:B------:R-:W-:Y:S02]  /*4ed0*/  FADD.FTZ R21, R21, -R2 ;  /* 0x8000000215157221 */ /* 0x000fe40000010000 */
[----:B------:R-:W-:Y:S02]  /*4ee0*/  FFMA.FTZ R2, -R195, R195, 1 ;  /* 0x3f800000c3027423 */ /* 0x000fe400000101c3 */
[----:B------:R3:W-:Y:S01]  /*4ef0*/  STS [R222+0x2000], R7 ;  /* 0x00200007de007388 */ /* 0x0007e20000000800 */
[----:B------:R-:W-:Y:S02]  /*4f00*/  FMUL.FTZ R16, R97, R16 ;  /* 0x0000001061107220 */ /* 0x000fe40000410000 */
[----:B------:R-:W-:Y:S02]  /*4f10*/  FMUL.FTZ R20, R93, R20 ;  /* 0x000000145d147220 */ /* 0x000fe40000410000 */
[----:B------:R-:W-:Y:S01]  /*4f20*/  BAR.SYNC.DEFER_BLOCKING 0x0 ;  /* 0x0000000000007b1d */ /* 0x000fe20000010000 */
[----:B------:R-:W-:Y:S02]  /*4f30*/  FMUL.FTZ R17, R94, R17 ;  /* 0x000000115e117220 */ /* 0x000fe40000410000 */
[----:B------:R-:W-:Y:S02]  /*4f40*/  FMUL.FTZ R21, R172, R21 ;  /* 0x00000015ac157220 */ /* 0x000fe40000410000 */
[----:B-1----:R-:W-:Y:S02]  /*4f50*/  FMUL.FTZ R10, R98, R12 ;  /* 0x0000000c620a7220 */ /* 0x002fe40000410000 */
[----:B--2---:R-:W-:Y:S04]  /*4f60*/  FFMA.FTZ R3, -R199, R199, 1 ;  /* 0x3f800000c7037423 */ /* 0x004fe800000101c7 */
[----:B------:R-:W-:Y:S02]  /*4f70*/  FMUL.FTZ R6, R5, R3 ;  /* 0x0000000305067220 */ /* 0x000fe40000410000 */
[----:B---3--:R-:W-:Y:S02]  /*4f80*/  FMUL.FTZ R7, R104, R4 ;  /* 0x0000000468077220 */ /* 0x008fe40000410000 */
[----:B------:R-:W-:Y:S02]  /*4f90*/  FFMA.FTZ R4, -R201, R201, 1 ;  /* 0x3f800000c9047423 */ /* 0x000fe400000101c9 */
[----:B------:R-:W-:Y:S02]  /*4fa0*/  FFMA.FTZ R3, -R198, R198, 1 ;  /* 0x3f800000c6037423 */ /* 0x000fe400000101c6 */
[----:B------:R-:W-:Y:S02]  /*4fb0*/  FMUL.FTZ R5, R7, R4 ;  /* 0x0000000407057220 */ /* 0x000fe40000410000 */
[----:B------:R-:W-:Y:S02]  /*4fc0*/  FMUL.FTZ R7, R9, R3 ;  /* 0x0000000309077220 */ /* 0x000fe40000410000 */
[----:B------:R-:W-:Y:S01]  /*4fd0*/  FFMA.FTZ R4, -R200, R200, 1 ;  /* 0x3f800000c8047423 */ /* 0x000fe200000101c8 */
[----:B------:R-:W-:Y:S01]  /*4fe0*/  F2FP.PACK_AB R3, R6, R5 ;  /* 0x000000050603723e */ /* 0x000fe200000000ff */
[----:B------:R-:W-:Y:S02]  /*4ff0*/  FMUL.FTZ R9, R13, R2 ;  /* 0x000000020d097220 */ /* 0x000fe40000410000 */
[----:B------:R-:W-:Y:S02]  /*5000*/  FMUL.FTZ R8, R8, R4 ;  /* 0x0000000408087220 */ /* 0x000fe40000410000 */
[----:B------:R1:W-:Y:S01]  /*5010*/  STS [R221+0x23c80], R3 ;  /* 0x023c8003dd007388 */ /* 0x0003e20000000800 */
[----:B------:R-:W-:Y:S02]  /*5020*/  FFMA.FTZ R4, -R196, R196, 1 ;  /* 0x3f800000c4047423 */ /* 0x000fe400000101c4 */
[----:B------:R-:W-:Y:S01]  /*5030*/  F2FP.PACK_AB R2, R7, R8 ;  /* 0x000000080702723e */ /* 0x000fe200000000ff */
[----:B------:R-:W-:Y:S01]  /*5040*/  FFMA.FTZ R6, -R197, R197, 1 ;  /* 0x3f800000c5067423 */ /* 0x000fe200000101c5 */
[----:B------:R-:W-:Y:S01]  /*5050*/  STS [R222+0x2800], R86 ;  /* 0x00280056de007388 */ /* 0x000fe20000000800 */
[----:B------:R-:W-:Y:S02]  /*5060*/  FMUL.FTZ R10, R10, R4 ;  /* 0x000000040a0a7220 */ /* 0x000fe40000410000 */
[----:B------:R-:W-:Y:S02]  /*5070*/  FFMA.FTZ R4, -R193, R193, 1 ;  /* 0x3f800000c1047423 */ /* 0x000fe400000101c1 */
[----:B------:R2:W-:Y:S01]  /*5080*/  STS [R221+0x24480], R2 ;  /* 0x02448002dd007388 */ /* 0x0005e20000000800 */
[----:B------:R-:W-:Y:S02]  /*5090*/  FMUL.FTZ R8, R16, R6 ;  /* 0x0000000610087220 */ /* 0x000fe40000410000 */
[----:B------:R-:W-:Y:S01]  /*50a0*/  FMUL.FTZ R6, R20, R4 ;  /* 0x0000000414067220 */ /* 0x000fe20000410000 */
[----:B------:R-:W-:Y:S01]  /*50b0*/  F2FP.PACK_AB R4, R9, R10 ;  /* 0x0000000a0904723e */ /* 0x000fe200000000ff */
[----:B------:R-:W-:Y:S01]  /*50c0*/  STS [R222+0x3000], R15 ;  /* 0x0030000fde007388 */ /* 0x000fe20000000800 */
[----:B------:R-:W-:Y:S04]  /*50d0*/  FFMA.FTZ R5, -R194, R194, 1 ;  /* 0x3f800000c2057423 */ /* 0x000fe800000101c2 */
[----:B------:R-:W-:Y:S01]  /*50e0*/  STS [R221+0x24c80], R4 ;  /* 0x024c8004dd007388 */ /* 0x000fe20000000800 */
[----:B------:R-:W-:Y:S02]  /*50f0*/  FMUL.FTZ R7, R17, R5 ;  /* 0x0000000511077220 */ /* 0x000fe40000410000 */
[----:B-1----:R-:W-:Y:S02]  /*5100*/  FFMA.FTZ R3, -R192, R192, 1 ;  /* 0x3f800000c0037423 */ /* 0x002fe400000101c0 */
[----:B------:R-:W-:Y:S02]  /*5110*/  STS [R222+0x3800], R14 ;  /* 0x0038000ede007388 */ /* 0x000fe40000000800 */
[----:B------:R-:W-:Y:S01]  /*5120*/  FMUL.FTZ R5, R21, R3 ;  /* 0x0000000315057220 */ /* 0x000fe20000410000 */
[----:B------:R-:W-:Y:S05]  /*5130*/  F2FP.PACK_AB R3, R7, R8 ;  /* 0x000000080703723e */ /* 0x000fea00000000ff */
[----:B------:R-:W-:Y:S01]  /*5140*/  STS [R221+0x25480], R3 ;  /* 0x02548003dd007388 */ /* 0x000fe20000000800 */
[----:B--2---:R-:W-:Y:S04]  /*5150*/  F2FP.PACK_AB R2, R5, R6 ;  /* 0x000000060502723e */ /* 0x004fe800000000ff */
[----:B------:R-:W-:Y:S05]  /*5160*/  STS [R222+0x4000], R19 ;  /* 0x00400013de007388 */ /* 0x000fea0000000800 */
[----:B------:R-:W-:Y:S05]  /*5170*/  STS [R221+0x25c80], R2 ;  /* 0x025c8002dd007388 */ /* 0x000fea0000000800 */
[----:B------:R-:W-:Y:S05]  /*5180*/  STS [R222+0x4800], R18 ;  /* 0x00480012de007388 */ /* 0x000fea0000000800 */
[----:B------:R-:W-:Y:S05]  /*5190*/  LDSM.16.MT88.2 R2, [R211+0x21480] ;  /* 0x02148000d302783b */ /* 0x000fea0000004100 */
[----:B------:R-:W1:Y:S05]  /*51a0*/  LDSM.16.MT88.4 R4, [R102+0x1b080] ;  /* 0x01b080006604783b */ /* 0x000e6a0000004200 */
[----:B------:R-:W2:Y:S05]  /*51b0*/  LDSM.16.MT88.4 R8, [R102+0x1d080] ;  /* 0x01d080006608783b */ /* 0x000eaa0000004200 */
[----:B------:R-:W3:Y:S05]  /*51c0*/  LDSM.16.MT88.4 R12, [R102+0x1f080] ;  /* 0x01f08000660c783b */ /* 0x000eea0000004200 */
[----:B------:R-:W4:Y:S05]  /*51d0*/  LDSM.16.MT88.2 R16, [R211+0x21c80] ;  /* 0x021c8000d310783b */ /* 0x000f2a0000004100 */
[----:B------:R-:W5:Y:S05]  /*51e0*/  LDSM.16.MT88.2 R18, [R211+0x22480] ;  /* 0x02248000d312783b */ /* 0x000f6a0000004100 */
[----:B------:R-:W5:Y:S05]  /*51f0*/  LDSM.16.MT88.2 R20, [R211+0x22c80] ;  /* 0x022c8000d314783b */ /* 0x000f6a0000004100 */
[----:B------:R-:W5:Y:S05]  /*5200*/  LDSM.16.MT88.2 R22, [R211+0x23480] ;  /* 0x02348000d316783b */ /* 0x000f6a0000004100 */
[----:B------:R-:W-:Y:S01]  /*5210*/  LDSM.16.MT88.2 R88, [R212+0x21480] ;  /* 0x02148000d458783b */ /* 0x000fe20000004100 */
[-C--:B-1----:R-:W-:Y:S04]  /*5220*/  HMMA.16816.F32 R24, R4, R2.reuse, R24 ;  /* 0x000000020418723c */ /* 0x082fe80000001818 */
[----:B------:R-:W1:Y:S05]  /*5230*/  LDSM.16.MT88.4 R84, [R102+0x1b880] ;  /* 0x01b880006654783b */ /* 0x000e6a0000004200 */
[----:B------:R-:W1:Y:S01]  /*5240*/  LDSM.16.MT88.4 R92, [R102+0x1d880] ;  /* 0x01d88000665c783b */ /* 0x000e620000004200 */
[-C--:B--2---:R-:W-:Y:S04]  /*5250*/  HMMA.16816.F32 R28, R8, R2.reuse, R28 ;  /* 0x00000002081c723c */ /* 0x084fe8000000181c */
[----:B------:R-:W2:Y:S04]  /*5260*/  LDSM.16.MT88.4 R96, [R102+0x1f880] ;  /* 0x01f880006660783b */ /* 0x000ea80000004200 */
[C---:B---3--:R-:W-:Y:S01]  /*5270*/  HMMA.16816.F32 R32, R12.reuse, R2, R32 ;  /* 0x000000020c20723c */ /* 0x048fe20000001820 */
[----:B------:R-:W3:Y:S05]  /*5280*/  LDSM.16.MT88.2 R90, [R212+0x21c80] ;  /* 0x021c8000d45a783b */ /* 0x000eea0000004100 */
[----:B------:R-:W1:Y:S02]  /*5290*/  LDSM.16.MT88.2 R100, [R212+0x22480] ;  /* 0x02248000d464783b */ /* 0x000e640000004100 */
[-C--:B----4-:R-:W-:Y:S03]  /*52a0*/  HMMA.16816.F32 R36, R12, R16.reuse, R36 ;  /* 0x000000100c24723c */ /* 0x090fe60000001824 */
[----:B------:R-:W4:Y:S05]  /*52b0*/  LDSM.16.MT88.2 R2, [R212+0x22c80] ;  /* 0x022c8000d402783b */ /* 0x000f2a0000004100 */
[-C--:B------:R-:W-:Y:S01]  /*52c0*/  HMMA.16816.F32 R40, R8, R16.reuse, R40 ;  /* 0x000000100828723c */ /* 0x080fe20000001828 */
[----:B------:R-:W-:Y:S07]  /*52d0*/  LDSM.16.MT88.2 R104, [R212+0x22080] ;  /* 0x02208000d468783b */ /* 0x000fee0000004100 */
        /* <DEDUP_REMOVED lines=10> */
[----:B------:R-:W5:Y:S05]  /*5380*/  LDSM.16.MT88.2 R4, [R212+0x23480] ;  /* 0x02348000d404783b */ /* 0x000f6a0000004100 */
[----:B------:R-:W-:Y:S02]  /*5390*/  LDSM.16.MT88.2 R6, [R211+0x21880] ;  /* 0x02188000d306783b */ /* 0x000fe40000004100 */
[-C--:B------:R-:W-:Y:S03]  /*53a0*/  HMMA.16816.F32 R76, R8, R22.reuse, R76 ;  /* 0x00000016084c723c */ /* 0x080fe6000000184c */
[----:B------:R-:W4:Y:S05]  /*53b0*/  LDSM.16.MT88.4 R8, [R102+0x1c080] ;  /* 0x01c080006608783b */ /* 0x000f2a0000004200 */
[----:B------:R-:W-:Y:S01]  /*53c0*/  HMMA.16816.F32 R80, R12, R22, R80 ;  /* 0x000000160c50723c */ /* 0x000fe20000001850 */
[----:B------:R-:W4:Y:S05]  /*53d0*/  LDSM.16.MT88.4 R12, [R102+0x1e080] ;  /* 0x01e08000660c783b */ /* 0x000f2a0000004200 */
[----:B------:R-:W4:Y:S02]  /*53e0*/  LDSM.16.MT88.2 R22, [R211+0x22880] ;  /* 0x02288000d316783b */ /* 0x000f240000004100 */
[-C--:B-1----:R-:W-:Y:S08]  /*53f0*/  HMMA.16816.F32 R24, R84, R88.reuse, R24 ;  /* 0x000000585418723c */ /* 0x082ff00000001818 */
[-C--:B------:R-:W-:Y:S08]  /*5400*/  HMMA.16816.F32 R28, R92, R88.reuse, R28 ;  /* 0x000000585c1c723c */ /* 0x080ff0000000181c */
[C---:B--2---:R-:W-:Y:S01]  /*5410*/  HMMA.16816.F32 R32, R96.reuse, R88, R32 ;  /* 0x000000586020723c */ /* 0x044fe20000001820 */
[----:B------:R-:W1:Y:S07]  /*5420*/  LDSM.16.MT88.2 R88, [R211+0x23080] ;  /* 0x02308000d358783b */ /* 0x000e6e0000004100 */
[-C--:B---3--:R-:W-:Y:S08]  /*5430*/  HMMA.16816.F32 R36, R96, R90.reuse, R36 ;  /* 0x0000005a6024723c */ /* 0x088ff00000001824 */
[-C--:B------:R-:W-:Y:S08]  /*5440*/  HMMA.16816.F32 R40, R92, R90.reuse, R40 ;  /* 0x0000005a5c28723c */ /* 0x080ff00000001828 */
[C---:B------:R-:W-:Y:S01]  /*5450*/  HMMA.16816.F32 R44, R84.reuse, R90, R44 ;  /* 0x0000005a542c723c */ /* 0x040fe2000000182c */
[----:B------:R-:W-:Y:S07]  /*5460*/  LDSM.16.MT88.2 R90, [R212+0x21880] ;  /* 0x02188000d45a783b */ /* 0x000fee0000004100 */
[-C--:B------:R-:W-:Y:S08]  /*5470*/  HMMA.16816.F32 R48, R84, R100.reuse, R48 ;  /* 0x000000645430723c */ /* 0x080ff00000001830 */
[-C--:B------:R-:W-:Y:S08]  /*5480*/  HMMA.16816.F32 R52, R92, R100.reuse, R52 ;  /* 0x000000645c34723c */ /* 0x080ff00000001834 */
[C---:B------:R-:W-:Y:S08]  /*5490*/  HMMA.16816.F32 R56, R96.reuse, R100, R56 ;  /* 0x000000646038723c */ /* 0x040ff00000001838 */
[-C--:B----4-:R-:W-:Y:S08]  /*54a0*/  HMMA.16816.F32 R60, R96, R2.reuse, R60 ;  /* 0x00000002603c723c */ /* 0x090ff0000000183c */
[-C--:B------:R-:W-:Y:S08]  /*54b0*/  HMMA.16816.F32 R64, R92, R2.reuse, R64 ;  /* 0x000000025c40723c */ /* 0x080ff00000001840 */
[C---:B------:R-:W-:Y:S01]  /*54c0*/  HMMA.16816.F32 R68, R84.reuse, R2, R68 ;  /* 0x000000025444723c */ /* 0x040fe20000001844 */
[----:B------:R-:W2:Y:S07]  /*54d0*/  LDSM.16.MT88.2 R2, [R211+0x23880] ;  /* 0x02388000d302783b */ /* 0x000eae0000004100 */
[-C--:B-----5:R-:W-:Y:S01]  /*54e0*/  HMMA.16816.F32 R72, R84, R4.reuse, R72 ;  /* 0x000000045448723c */ /* 0x0a0fe20000001848 */
[----:B------:R-:W3:Y:S07]  /*54f0*/  LDSM.16.MT88.4 R84, [R102+0x1c880] ;  /* 0x01c880006654783b */ /* 0x000eee0000004200 */
[-C--:B------:R-:W-:Y:S01]  /*5500*/  HMMA.16816.F32 R76, R92, R4.reuse, R76 ;  /* 0x000000045c4c723c */ /* 0x080fe2000000184c */
[----:B------:R-:W4:Y:S05]  /*5510*/  LDSM.16.MT88.4 R92, [R102+0x1e880] ;  /* 0x01e88000665c783b */ /* 0x000f2a0000004200 */
[----:B------:R-:W5:Y:S02]  /*5520*/  LDSM.16.MT88.4 R100, [R102+0x20880] ;  /* 0x020880006664783b */ /* 0x000f640000004200 */
[----:B------:R-:W-:Y:S03]  /*5530*/  HMMA.16816.F32 R80, R96, R4, R80 ;  /* 0x000000046050723c */ /* 0x000fe60000001850 */
[----:B------:R-:W1:Y:S05]  /*5540*/  LDSM.16.MT88.2 R4, [R212+0x22880] ;  /* 0x02288000d404783b */ /* 0x000e6a0000004100 */
[-C--:B------:R-:W-:Y:S08]  /*5550*/  HMMA.16816.F32 R24, R8, R6.reuse, R24 ;  /* 0x000000060818723c */ /* 0x080ff00000001818 */
[-C--:B------:R-:W-:Y:S08]  /*5560*/  HMMA.16816.F32 R28, R12, R6.reuse, R28 ;  /* 0x000000060c1c723c */ /* 0x080ff0000000181c */
[C---:B------:R-:W-:Y:S01]  /*5570*/  HMMA.16816.F32 R32, R16.reuse, R6, R32 ;  /* 0x000000061020723c */ /* 0x040fe20000001820 */
[----:B------:R-:W1:Y:S07]  /*5580*/  LDSM.16.MT88.2 R6, [R212+0x23080] ;  /* 0x02308000d406783b */ /* 0x000e6e0000004100 */
        /* <DEDUP_REMOVED lines=10> */
[----:B------:R-:W1:Y:S05]  /*5630*/  LDSM.16.MT88.2 R8, [R212+0x23880] ;  /* 0x02388000d408783b */ /* 0x000e6a0000004100 */
[----:B------:R-:W-:Y:S02]  /*5640*/  BAR.SYNC.DEFER_BLOCKING 0x0 ;  /* 0x0000000000007b1d */ /* 0x000fe40000010000 */
[-C--:B------:R-:W-:Y:S08]  /*5650*/  HMMA.16816.F32 R76, R12, R2.reuse, R76 ;  /* 0x000000020c4c723c */ /* 0x080ff0000000184c */
[----:B------:R-:W-:Y:S08]  /*5660*/  HMMA.16816.F32 R80, R16, R2, R80 ;  /* 0x000000021050723c */ /* 0x000ff00000001850 */
[-C--:B---3--:R-:W-:Y:S01]  /*5670*/  HMMA.16816.F32 R24, R84, R90.reuse, R24 ;  /* 0x0000005a5418723c */ /* 0x088fe20000001818 */
[----:B------:R2:W3:Y:S07]  /*5680*/  LDSM.16.M88.4 R108, [R214] ;  /* 0x00000000d66c783b */ /* 0x0004ee0000000200 */
[-C--:B----4-:R-:W-:Y:S01]  /*5690*/  HMMA.16816.F32 R28, R92, R90.reuse, R28 ;  /* 0x0000005a5c1c723c */ /* 0x090fe2000000181c */
[----:B------:R2:W4:Y:S07]  /*56a0*/  LDSM.16.MT88.4 R16, [R213] ;  /* 0x00000000d510783b */ /* 0x00052e0000004200 */
[C---:B-----5:R-:W-:Y:S01]  /*56b0*/  HMMA.16816.F32 R32, R100.reuse, R90, R32 ;  /* 0x0000005a6420723c */ /* 0x060fe20000001820 */
[----:B------:R2:W5:Y:S05]  /*56c0*/  LDSM.16.MT88.4 R96, [R213+0x2800] ;  /* 0x00280000d560783b */ /* 0x00056a0000004200 */
[----:B------:R2:W1:Y:S02]  /*56d0*/  LDSM.16.MT88.4 R172, [R213+0x5000] ;  /* 0x00500000d5ac783b */ /* 0x0004640000004200 */
[-C--:B------:R-:W-:Y:S03]  /*56e0*/  HMMA.16816.F32 R36, R100, R104.reuse, R36 ;  /* 0x000000686424723c */ /* 0x080fe60000001824 */
[----:B------:R2:W1:Y:S05]  /*56f0*/  LDSM.16.M88.4 R176, [R214+0x800] ;  /* 0x00080000d6b0783b */ /* 0x00046a0000000200 */
[-C--:B------:R-:W-:Y:S01]  /*5700*/  HMMA.16816.F32 R40, R92, R104.reuse, R40 ;  /* 0x000000685c28723c */ /* 0x080fe20000001828 */
[----:B------:R2:W1:Y:S05]  /*5710*/  LDSM.16.M88.4 R184, [R214+0xc00] ;  /* 0x000c0000d6b8783b */ /* 0x00046a0000000200 */
[----:B------:R2:W1:Y:S02]  /*5720*/  LDSM.16.MT88.4 R180, [R213+0x800] ;  /* 0x00080000d5b4783b */ /* 0x0004640000004200 */
[C---:B------:R-:W-:Y:S03]  /*5730*/  HMMA.16816.F32 R44, R84.reuse, R104, R44 ;  /* 0x00000068542c723c */ /* 0x040fe6000000182c */
[----:B------:R2:W1:Y:S05]  /*5740*/  LDSM.16.M88.4 R104, [R214+0x400] ;  /* 0x00040000d668783b */ /* 0x00046a0000000200 */
[-C--:B------:R-:W-:Y:S01]  /*5750*/  HMMA.16816.F32 R48, R84, R4.reuse, R48 ;  /* 0x000000045430723c */ /* 0x080fe20000001830 */
[----:B------:R2:W1:Y:S05]  /*5760*/  LDSM.16.MT88.4 R188, [R213+0x3000] ;  /* 0x00300000d5bc783b */ /* 0x00046a0000004200 */
[----:B------:R2:W1:Y:S02]  /*5770*/  LDSM.16.MT88.4 R192, [R213+0x5800] ;  /* 0x00580000d5c0783b */ /* 0x0004640000004200 */
        /* <DEDUP_REMOVED lines=8> */
[----:B------:R-:W-:-:S07]  /*5800*/  @P0 BRA `(.L_x_841) ;  /* 0x0000039000000947 */ /* 0x000fce0003800000 */
[----:B--2345:R-:W-:Y:S01]  /*5810*/  LOP3.LUT P6, RZ, R225, 0x1, RZ, 0xc0, !PT ;  /* 0x00000001e1ff7812 */ /* 0x03cfe200078cc0ff */
[----:B------:R-:W1:Y:S01]  /*5820*/  S2R R12, SR_CTAID.Y ;  /* 0x00000000000c7919 */ /* 0x000e620000002600 */
[----:B------:R-:W-:Y:S01]  /*5830*/  P2R R11, PR, RZ, 0x4 ;  /* 0x00000004ff0b7803 */ /* 0x000fe20000000000 */
[----:B------:R-:W-:Y:S01]  /*5840*/  USHF.R.S32.HI UR17, URZ, 0x1f, UR9 ;  /* 0x0000001f3f117899 */ /* 0x000fe20008011409 */
[----:B------:R-:W-:Y:S01]  /*5850*/  IMAD.MOV.U32 R202, RZ, RZ, c[0x0][0x208] ;  /* 0x00008200ffca7624 */ /* 0x000fe200078e00ff */
[----:B------:R-:W-:Y:S01]  /*5860*/  ULDC.64 UR6, c[0x0][0x208] ;  /* 0x0000820000067ab9 */ /* 0x000fe20000000a00 */
[----:B------:R-:W-:Y:S01]  /*5870*/  IMAD R13, R252, c[0x0][0x290], RZ ;  /* 0x0000a400fc0d7a24 */ /* 0x000fe200078e02ff */
[----:B------:R-:W-:Y:S01]  /*5880*/  UIMAD UR17, UR17, UR6, URZ ;  /* 0x00000006111172a4 */ /* 0x000fe2000f8e023f */
[----:B------:R-:W-:Y:S01]  /*5890*/  IMAD.SHL.U32 R202, R202, 0x20, RZ ;  /* 0x00000020caca7824 */ /* 0x000fe200078e00ff */
[----:B------:R-:W-:Y:S01]  /*58a0*/  UIMAD.WIDE.U32 UR20, UR9, UR6, URZ ;  /* 0x00000006091472a5 */ /* 0x000fe2000f8e003f */
[----:B------:R-:W-:Y:S01]  /*58b0*/  IMAD.MOV.U32 R2, RZ, RZ, R226 ;  /* 0x000000ffff027224 */ /* 0x000fe200078e00e2 */
[----:B------:R-:W-:Y:S01]  /*58c0*/  UIMAD UR17, UR9, UR7, UR17 ;  /* 0x00000007091172a4 */ /* 0x000fe2000f8e0211 */
[----:B------:R-:W-:Y:S01]  /*58d0*/  IMAD.MOV.U32 R3, RZ, RZ, R227 ;  /* 0x000000ffff037224 */ /* 0x000fe200078e00e3 */
[----:B------:R-:W-:Y:S02]  /*58e0*/  USHF.L.U32 UR6, UR20, 0x6, URZ ;  /* 0x0000000614067899 */ /* 0x000fe4000800063f */
[----:B------:R-:W-:Y:S02]  /*58f0*/  UIADD3 UR17, UR21, UR17, URZ ;  /* 0x0000001115117290 */ /* 0x000fe4000fffe03f */
[----:B------:R-:W-:Y:S02]  /*5900*/  USHF.L.U32 UR7, UR9, 0x6, URZ ;  /* 0x0000000609077899 */ /* 0x000fe4000800063f */
[----:B------:R-:W-:Y:S01]  /*5910*/  IADD3 R8, P5, P0, R240, UR6, R202 ;  /* 0x00000006f0087c10 */ /* 0x000fe2000f8be0ca */
[----:B------:R-:W-:Y:S01]  /*5920*/  USHF.L.U64.HI UR17, UR20, 0x6, UR17 ;  /* 0x0000000614117899 */ /* 0x000fe20008010211 */
[----:B-1----:R-:W-:Y:S01]  /*5930*/  SHF.R.S32.HI R10, RZ, 0x1f, R12 ;  /* 0x0000001fff0a7819 */ /* 0x002fe2000001140c */
[----:B------:R-:W-:Y:S04]  /*5940*/  IMAD.WIDE.U32 R2, R12, c[0x0][0x288], R2 ;  /* 0x0000a2000c027a25 */ /* 0x000fe800078e0002 */
[----:B------:R-:W-:Y:S02]  /*5950*/  IADD3.X R9, R237, UR17, R250, P5, P0 ;  /* 0x00000011ed097c10 */ /* 0x000fe4000afe04fa */
[----:B------:R-:W-:Y:S01]  /*5960*/  IADD3 R5, P0, R240, UR6, RZ ;  /* 0x00000006f0057c10 */ /* 0x000fe2000ff1e0ff */
[----:B------:R-:W-:Y:S01]  /*5970*/  IMAD R10, R10, c[0x0][0x288], RZ ;  /* 0x0000a2000a0a7a24 */ /* 0x000fe200078e02ff */
[----:B------:R-:W-:Y:S02]  /*5980*/  USHF.R.S32.HI UR6, URZ, 0x1f, UR7 ;  /* 0x0000001f3f067899 */ /* 0x000fe40008011407 */
[----:B------:R-:W-:Y:S01]  /*5990*/  LEA R6, P5, R5, c[0x0][0x1f0], 0x1 ;  /* 0x00007c0005067a11 */ /* 0x000fe200078a08ff */
[----:B------:R-:W-:Y:S01]  /*59a0*/  IMAD R10, R12, c[0x0][0x28c], R10 ;  /* 0x0000a3000c0a7a24 */ /* 0x000fe200078e020a */
[----:B------:R-:W-:Y:S02]  /*59b0*/  IADD3.X R7, R237, UR17, RZ, P0, !PT ;  /* 0x00000011ed077c10 */ /* 0x000fe400087fe4ff */
[C---:B------:R-:W-:Y:S02]  /*59c0*/  LEA R4, P0, R8.reuse, c[0x0][0x1f0], 0x1 ;  /* 0x00007c0008047a11 */ /* 0x040fe400078008ff */
[----:B------:R-:W-:Y:S02]  /*59d0*/  LEA.HI.X R7, R5, c[0x0][0x1f4], R7, 0x1, P5 ;  /* 0x00007d0005077a11 */ /* 0x000fe400028f0c07 */
[----:B------:R-:W-:Y:S02]  /*59e0*/  LEA.HI.X R5, R8, c[0x0][0x1f4], R9, 0x1, P0 ;  /* 0x00007d0008057a11 */ /* 0x000fe400000f0c09 */
[----:B------:R-:W-:Y:S01]  /*59f0*/  IADD3 R9, P5, P0, R2, UR7, R13 ;  /* 0x0000000702097c10 */ /* 0x000fe2000f8be00d */
[----:B------:R-:W-:Y:S02]  /*5a00*/  IMAD.IADD R2, R3, 0x1, R10 ;  /* 0x0000000103027824 */ /* 0x000fe400078e020a */
[----:B------:R-:W-:Y:S03]  /*5a10*/  IMAD.U32 R10, RZ, RZ, UR7 ;  /* 0x00000007ff0a7e24 */ /* 0x000fe6000f8e00ff */
[----:B------:R-:W-:Y:S02]  /*5a20*/  IADD3.X R3, R2, UR6, R247, P5, P0 ;  /* 0x0000000602037c10 */ /* 0x000fe4000afe04f7 */
[C---:B------:R-:W-:Y:S02]  /*5a30*/  LEA R8, P0, R9.reuse, c[0x0][0x280], 0x2 ;  /* 0x0000a00009087a11 */ /* 0x040fe400078010ff */
[----:B------:R-:W-:Y:S02]  /*5a40*/  IADD3 R2, -R232, c[0x0][0x168], -R10 ;  /* 0x00005a00e8027a10 */ /* 0x000fe40007ffe90a */
[----:B------:R-:W-:Y:S02]  /*5a50*/  LEA.HI.X R9, R9, c[0x0][0x284], R3, 0x2, P0 ;  /* 0x0000a10009097a11 */ /* 0x000fe400000f1403 */
[C---:B------:R-:W-:Y:S02]  /*5a60*/  ISETP.LT.OR P0, PT, R2.reuse, 0x1, !P6 ;  /* 0x000000010200780c */ /* 0x040fe40007701670 */
[C---:B------:R-:W-:Y:S02]  /*5a70*/  LOP3.LUT P5, RZ, R225.reuse, 0x2, RZ, 0xc0, !PT ;  /* 0x00000002e1ff7812 */ /* 0x040fe400078ac0ff */
[C---:B------:R-:W-:Y:S09]  /*5a80*/  ISETP.LT.OR P6, PT, R2.reuse, 0x21, !P6 ;  /* 0x000000210200780c */ /* 0x040ff200077c1670 */
        /* <DEDUP_REMOVED lines=10> */
[----:B------:R-:W-:Y:S10]  /*5b30*/  @!P1 IMAD.SHL.U32 R2, R230, 0x10, RZ ;  /* 0x00000010e6029824 */ /* 0x000ff400078e00ff */
[----:B------:R1:W-:Y:S01]  /*5b40*/  LDGSTS.E.BYPASS.LTC128B.128 [R223+0x1f080], [R6.64+0x100], !P2 ;  /* 0x1f08010006df7fae */ /* 0x0003e2000d101d52 */
[----:B------:R-:W-:Y:S04]  /*5b50*/  ISETP.NE.AND P2, PT, R11, RZ, PT ;  /* 0x000000ff0b00720c */ /* 0x000fe80003f45270 */
[----:B------:R1:W-:Y:S05]  /*5b60*/  LDGSTS.E.BYPASS.LTC128B.128 [R223+0x1c080], [R4.64], !P6 ;  /* 0x1c08000004df7fae */ /* 0x0003ea000f101d52 */
[----:B------:R1:W-:Y:S05]  /*5b70*/  LDGSTS.E.BYPASS.LTC128B.128 [R223+0x1e080], [R4.64+0x80], !P5 ;  /* 0x1e08008004df7fae */ /* 0x0003ea000e901d52 */
[----:B------:R1:W-:Y:S05]  /*5b80*/  LDGSTS.E.BYPASS.LTC128B.128 [R223+0x20080], [R4.64+0x100], !P0 ;  /* 0x2008010004df7fae */ /* 0x0003ea000c101d52 */
[----:B------:R1:W-:Y:S02]  /*5b90*/  @!P1 LDGSTS.E.BYPASS.LTC128B.128 [R2+0x21280], [R8.64] ;  /* 0x2128000008029fae */ /* 0x0003e4000b901d52 */
.L_x_841:
[-C--:B-12345:R-:W-:Y:S01]  /*5ba0*/  HMMA.16816.F32 R4, R108, R16.reuse, RZ ;  /* 0x000000106c04723c */ /* 0x0befe200000018ff */
[----:B------:R-:W-:Y:S01]  /*5bb0*/  LDSM.16.M88.4 R196, [R214+0x1000] ;  /* 0x00100000d6c4783b */ /* 0x000fe20000000200 */
[----:B------:R-:W-:Y:S02]  /*5bc0*/  UIMAD UR8, UR8, 0x3000, URZ ;  /* 0x00003000080878a4 */ /* 0x000fe4000f8e023f */
[----:B------:R-:W-:Y:S01]  /*5bd0*/  IMAD.U32 R2, RZ, RZ, UR4 ;  /* 0x00000004ff027e24 */ /* 0x000fe2000f8e00ff */
[----:B------:R-:W1:Y:S01]  /*5be0*/  LDSM.16.MT88.4 R200, [R213+0x1000] ;  /* 0x00100000d5c8783b */ /* 0x000e620000004200 */
[----:B------:R-:W-:Y:S02]  /*5bf0*/  UIADD3 UR6, UR4, 0x1, URZ ;  /* 0x0000000104067890 */ /* 0x000fe4000fffe03f */
[C---:B------:R-:W-:Y:S01]  /*5c00*/  HMMA.16816.F32 R8, R104.reuse, R16, RZ ;  /* 0x000000106808723c */ /* 0x040fe200000018ff */
[----:B------:R-:W-:Y:S01]  /*5c10*/  LDSM.16.MT88.4 R204, [R213+0x3800] ;  /* 0x00380000d5cc783b */ /* 0x000fe20000004200 */
[----:B------:R-:W-:Y:S02]  /*5c20*/  UISETP.GE.AND UP0, UPT, UR4, 0x1, UPT ;  /* 0x000000010400788c */ /* 0x000fe4000bf06270 */
[----:B------:R-:W-:Y:S01]  /*5c30*/  IADD3 R3, P5, R244, UR8, RZ ;  /* 0x00000008f4037c10 */ /* 0x000fe2000ffbe0ff */
[----:B------:R-:W0:Y:S01]  /*5c40*/  LDGDEPBAR ;  /* 0x00000000000079af */ /* 0x000e220000000000 */
[----:B------:R-:W-:Y:S01]  /*5c50*/  IMAD R2, R2, 0x3000, R217 ;  /* 0x0000300002027824 */ /* 0x000fe200078e02d9 */
[----:B------:R-:W-:Y:S01]  /*5c60*/  USEL UR4, UR6, URZ, !UP0 ;  /* 0x0000003f06047287 */ /* 0x000fe2000c000000 */
[-C--:B------:R-:W-:Y:S01]  /*5c70*/  HMMA.16816.F32 R12, R104, R18.reuse, RZ ;  /* 0x00000012680c723c */ /* 0x080fe200000018ff */
[----:B------:R-:W-:Y:S02]  /*5c80*/  UISETP.GE.AND UP0, UPT, UR9, UR12, UPT ;  /* 0x0000000c0900728c */ /* 0x000fe4000bf06270 */
[----:B------:R-:W-:Y:S04]  /*5c90*/  UIADD3 UR6, UR11, 0x1, URZ ;  /* 0x000000010b067890 */ /* 0x000fe8000fffe03f */
[----:B------:R-:W-:Y:S01]  /*5ca0*/  PLOP3.LUT P0, PT, PT, PT, UP0, 0x80, 0x0 ;  /* 0x000000000000781c */ /* 0x000fe20003f0f008 */
[C---:B------:R-:W-:Y:S01]  /*5cb0*/  HMMA.16816.F32 R16, R108.reuse, R18, RZ ;  /* 0x000000126c10723c */ /* 0x040fe200000018ff */
[----:B------:R-:W-:Y:S04]  /*5cc0*/  UISETP.GE.AND UP0, UPT, UR11, 0x1, UPT ;  /* 0x000000010b00788c */ /* 0x000fe8000bf06270 */
[----:B------:R-:W-:Y:S03]  /*5cd0*/  USEL UR11, UR6, URZ, !UP0 ;  /* 0x0000003f060b7287 */ /* 0x000fe6000c000000 */
        /* <DEDUP_REMOVED lines=16> */
[-C--:B------:R-:W-:Y:S08]  /*5de0*/  HMMA.16816.F32 R88, R184, R190.reuse, R88 ;  /* 0x000000beb858723c */ /* 0x080ff00000001858 */
[C---:B------:R-:W-:Y:S01]  /*5df0*/  HMMA.16816.F32 R92, R176.reuse, R190, R92 ;  /* 0x000000beb05c723c */ /* 0x040fe2000000185c */
[----:B------:R-:W-:Y:S07]  /*5e00*/  LDSM.16.M88.4 R188, [R214+0x1c00] ;  /* 0x001c0000d6bc783b */ /* 0x000fee0000000200 */
[-C--:B------:R-:W-:Y:S08]  /*5e10*/  HMMA.16816.F32 R96, R176, R192.reuse, R96 ;  /* 0x000000c0b060723c */ /* 0x080ff00000001860 */
[C---:B------:R-:W-:Y:S08]  /*5e20*/  HMMA.16816.F32 R100, R184.reuse, R192, R100 ;  /* 0x000000c0b864723c */ /* 0x040ff00000001864 */
[-C--:B------:R-:W-:Y:S01]  /*5e30*/  HMMA.16816.F32 R104, R184, R194.reuse, R104 ;  /* 0x000000c2b868723c */ /* 0x080fe20000001868 */
[----:B------:R-:W-:Y:S07]  /*5e40*/  LDSM.16.MT88.4 R184, [R213+0x1800] ;  /* 0x00180000d5b8783b */ /* 0x000fee0000004200 */
[----:B------:R-:W-:Y:S01]  /*5e50*/  HMMA.16816.F32 R108, R176, R194, R108 ;  /* 0x000000c2b06c723c */ /* 0x000fe2000000186c */
[----:B------:R-:W4:Y:S04]  /*5e60*/  LDSM.16.M88.4 R176, [R214+0x1800] ;  /* 0x00180000d6b0783b */ /* 0x000f280000000200 */
[----:B------:R-:W5:Y:S03]  /*5e70*/  LDSM.16.MT88.4 R192, [R213+0x4000] ;  /* 0x00400000d5c0783b */ /* 0x000f660000004200 */
        /* <DEDUP_REMOVED lines=9> */
[----:B------:R-:W-:Y:S07]  /*5f10*/  LDSM.16.MT88.4 R204, [R213+0x4800] ;  /* 0x00480000d5cc783b */ /* 0x000fee0000004200 */
[-C--:B---3--:R-:W-:Y:S08]  /*5f20*/  HMMA.16816.F32 R96, R196, R180.reuse, R96 ;  /* 0x000000b4c460723c */ /* 0x088ff00000001860 */
[C---:B------:R-:W-:Y:S08]  /*5f30*/  HMMA.16816.F32 R100, R172.reuse, R180, R100 ;  /* 0x000000b4ac64723c */ /* 0x040ff00000001864 */
[-C--:B------:R-:W-:Y:S01]  /*5f40*/  HMMA.16816.F32 R104, R172, R182.reuse, R104 ;  /* 0x000000b6ac68723c */ /* 0x080fe20000001868 */
[----:B------:R-:W1:Y:S07]  /*5f50*/  LDSM.16.MT88.4 R172, [R213+0x6800] ;  /* 0x00680000d5ac783b */ /* 0x000e6e0000004200 */
[----:B------:R-:W-:Y:S01]  /*5f60*/  HMMA.16816.F32 R108, R196, R182, R108 ;  /* 0x000000b6c46c723c */ /* 0x000fe2000000186c */
[----:B------:R-:W-:Y:S04]  /*5f70*/  LDSM.16.M88.4 R180, [R214+0x2000] ;  /* 0x00200000d6b4783b */ /* 0x000fe80000000200 */
[----:B------:R-:W2:Y:S03]  /*5f80*/  LDSM.16.MT88.4 R196, [R213+0x2000] ;  /* 0x00200000d5c4783b */ /* 0x000ea60000004200 */
[-C--:B----4-:R-:W-:Y:S08]  /*5f90*/  HMMA.16816.F32 R4, R176, R184.reuse, R4 ;  /* 0x000000b8b004723c */ /* 0x090ff00000001804 */
[C---:B------:R-:W-:Y:S08]  /*5fa0*/  HMMA.16816.F32 R8, R188.reuse, R184, R8 ;  /* 0x000000b8bc08723c */ /* 0x040ff00000001808 */
[-C--:B------:R-:W-:Y:S08]  /*5fb0*/  HMMA.16816.F32 R12, R188, R186.reuse, R12 ;  /* 0x000000babc0c723c */ /* 0x080ff0000000180c */
[C---:B------:R-:W-:Y:S01]  /*5fc0*/  HMMA.16816.F32 R16, R176.reuse, R186, R16 ;  /* 0x000000bab010723c */ /* 0x040fe20000001810 */
[----:B------:R-:W3:Y:S07]  /*5fd0*/  LDSM.16.MT88.4 R184, [R213+0x7000] ;  /* 0x00700000d5b8783b */ /* 0x000eee0000004200 */
[-C--:B-----5:R-:W-:Y:S08]  /*5fe0*/  HMMA.16816.F32 R20, R176, R192.reuse, R20 ;  /* 0x000000c0b014723c */ /* 0x0a0ff00000001814 */
[C---:B------:R-:W-:Y:S08]  /*5ff0*/  HMMA.16816.F32 R84, R188.reuse, R192, R84 ;  /* 0x000000c0bc54723c */ /* 0x040ff00000001854 */
[-C--:B------:R-:W-:Y:S08]  /*6000*/  HMMA.16816.F32 R88, R188, R194.reuse, R88 ;  /* 0x000000c2bc58723c */ /* 0x080ff00000001858 */
[C---:B------:R-:W-:Y:S08]  /*6010*/  HMMA.16816.F32 R92, R176.reuse, R194, R92 ;  /* 0x000000c2b05c723c */ /* 0x040ff0000000185c */
[-C--:B-1----:R-:W-:Y:S08]  /*6020*/  HMMA.16816.F32 R96, R176, R172.reuse, R96 ;  /* 0x000000acb060723c */ /* 0x082ff00000001860 */
[C---:B------:R-:W-:Y:S07]  /*6030*/  HMMA.16816.F32 R100, R188.reuse, R172, R100 ;  /* 0x000000acbc64723c */ /* 0x040fee0000001864 */
[----:B------:R-:W-:Y:S01]  /*6040*/  IMAD.U32 R173, RZ, RZ, UR8 ;  /* 0x00000008ffad7e24 */ /* 0x000fe2000f8e00ff */
[-C--:B------:R-:W-:Y:S01]  /*6050*/  HMMA.16816.F32 R104, R188, R174.reuse, R104 ;  /* 0x000000aebc68723c */ /* 0x080fe20000001868 */
[----:B------:R-:W-:Y:S03]  /*6060*/  UMOV UR8, UR9 ;  /* 0x0000000900087c82 */ /* 0x000fe60008000000 */
[----:B------:R-:W-:Y:S02]  /*6070*/  LEA.HI.X.SX32 R173, R173, R246, 0x1, P5 ;  /* 0x000000f6adad7211 */ /* 0x000fe400028f0eff */
[C---:B------:R-:W-:Y:S02]  /*6080*/  LEA R172, P5, R3.reuse, c[0x0][0x220], 0x2 ;  /* 0x0000880003ac7a11 */ /* 0x040fe400078a10ff */
[----:B------:R-:W-:Y:S04]  /*6090*/  HMMA.16816.F32 R108, R176, R174, R108 ;  /* 0x000000aeb06c723c */ /* 0x000fe8000000186c */
[----:B------:R-:W-:Y:S04]  /*60a0*/  LEA.HI.X R173, R3, c[0x0][0x224], R173, 0x2, P5 ;  /* 0x0000890003ad7a11 */ /* 0x000fe800028f14ad */
[-C--:B--2---:R-:W-:Y:S08]  /*60b0*/  HMMA.16816.F32 R4, R180, R196.reuse, R4 ;  /* 0x000000c4b404723c */ /* 0x084ff00000001804 */
[C---:B------:R-:W-:Y:S08]  /*60c0*/  HMMA.16816.F32 R8, R200.reuse, R196, R8 ;  /* 0x000000c4c808723c */ /* 0x040ff00000001808 */
[-C--:B------:R-:W-:Y:S07]  /*60d0*/  HMMA.16816.F32 R12, R200, R198.reuse, R12 ;  /* 0x000000c6c80c723c */ /* 0x080fee000000180c */
[----:B------:R-:W-:Y:S01]  /*60e0*/  RED.E.ADD.F32.FTZ.RN.STRONG.GPU [R172.64], R4 ;  /* 0x00000004ac00798e */ /* 0x000fe2000c10e792 */
        /* <DEDUP_REMOVED lines=24> */
[----:B------:R-:W-:Y:S03]  /*6270*/  HMMA.16816.F32 R108, R180, R186, R108 ;  /* 0x000000bab46c723c */ /* 0x000fe6000000186c */
        /* <DEDUP_REMOVED lines=19> */
[----:B------:R1:W-:Y:S04]  /*63b0*/  RED.E.ADD.F32.FTZ.RN.STRONG.GPU [R172.64+0x9000], R100 ;  /* 0x00900064ac00798e */ /* 0x0003e8000c10e792 */
[----:B------:R-:W-:Y:S04]  /*63c0*/  LDSM.16.MT88.2 R16, [R211+0x24480] ;  /* 0x02448000d310783b */ /* 0x000fe80000004100 */
[----:B------:R-:W-:Y:S04]  /*63d0*/  LDSM.16.MT88.2 R18, [R211+0x24c80] ;  /* 0x024c8000d312783b */ /* 0x000fe80000004100 */
[----:B------:R-:W-:Y:S04]  /*63e0*/  LDSM.16.MT88.2 R20, [R211+0x25480] ;  /* 0x02548000d314783b */ /* 0x000fe80000004100 */
[----:B------:R-:W-:Y:S04]  /*63f0*/  LDSM.16.MT88.2 R22, [R211+0x25c80] ;  /* 0x025c8000d316783b */ /* 0x000fe80000004100 */
[----:B------:R-:W-:Y:S04]  /*6400*/  LDSM.16.MT88.2 R88, [R212+0x23c80] ;  /* 0x023c8000d458783b */ /* 0x000fe80000004100 */
[----:B------:R-:W-:Y:S01]  /*6410*/  LDSM.16.MT88.2 R90, [R212+0x24480] ;  /* 0x02448000d45a783b */ /* 0x000fe20000004100 */
[----:B-1----:R-:W-:Y:S03]  /*6420*/  IMAD.SHL.U32 R100, R2, 0x2, RZ ;  /* 0x0000000202647824 */ /* 0x002fe600078e00ff */
[----:B------:R-:W-:Y:S04]  /*6430*/  RED.E.ADD.F32.FTZ.RN.STRONG.GPU [R172.64+0x9400], R101 ;  /* 0x00940065ac00798e */ /* 0x000fe8000c10e792 */
[----:B------:R-:W-:Y:S04]  /*6440*/  LDSM.16.MT88.2 R2, [R211+0x23c80] ;  /* 0x023c8000d302783b */ /* 0x000fe80000004100 */
[----:B------:R-:W1:Y:S04]  /*6450*/  LDSM.16.MT88.4 R4, [R100+0xf080] ;  /* 0x00f080006404783b */ /* 0x000e680000004200 */
[----:B------:R-:W2:Y:S04]  /*6460*/  LDSM.16.MT88.4 R8, [R100+0x11080] ;  /* 0x011080006408783b */ /* 0x000ea80000004200 */
[----:B------:R-:W3:Y:S04]  /*6470*/  LDSM.16.MT88.4 R12, [R100+0x13080] ;  /* 0x01308000640c783b */ /* 0x000ee80000004200 */
[----:B------:R-:W4:Y:S04]  /*6480*/  LDSM.16.MT88.4 R84, [R100+0xf880] ;  /* 0x00f880006454783b */ /* 0x000f280000004200 */
[----:B------:R-:W5:Y:S04]  /*6490*/  LDSM.16.MT88.4 R92, [R100+0x11880] ;  /* 0x01188000645c783b */ /* 0x000f680000004200 */
[----:B------:R-:W4:Y:S04]  /*64a0*/  LDSM.16.MT88.4 R96, [R100+0x13880] ;  /* 0x013880006460783b */ /* 0x000f280000004200 */
[----:B------:R-:W-:Y:S04]  /*64b0*/  RED.E.ADD.F32.FTZ.RN.STRONG.GPU [R172.64+0x9800], R102 ;  /* 0x00980066ac00798e */ /* 0x000fe8000c10e792 */
[----:B------:R-:W-:Y:S04]  /*64c0*/  RED.E.ADD.F32.FTZ.RN.STRONG.GPU [R172.64+0x9c00], R103 ;  /* 0x009c0067ac00798e */ /* 0x000fe8000c10e792 */
[----:B------:R-:W-:Y:S04]  /*64d0*/  LDSM.16.MT88.2 R102, [R212+0x25880] ;  /* 0x02588000d466783b */ /* 0x000fe80000004100 */
[----:B------:R-:W-:Y:S01]  /*64e0*/  RED.E.ADD.F32.FTZ.RN.STRONG.GPU [R172.64+0xa000], R108 ;  /* 0x00a0006cac00798e */ /* 0x000fe2000c10e792 */
[-C--:B-1----:R-:W-:Y:S03]  /*64f0*/  HMMA.16816.F32 R112, R4, R2.reuse, R112 ;  /* 0x000000020470723c */ /* 0x082fe60000001870 */
[----:B------:R-:W-:Y:S04]  /*6500*/  RED.E.ADD.F32.FTZ.RN.STRONG.GPU [R172.64+0xa400], R109 ;  /* 0x00a4006dac00798e */ /* 0x000fe8000c10e792 */
[----:B------:R-:W-:Y:S01]  /*6510*/  RED.E.ADD.F32.FTZ.RN.STRONG.GPU [R172.64+0xa800], R110 ;  /* 0x00a8006eac00798e */ /* 0x000fe2000c10e792 */
[-C--:B--2---:R-:W-:Y:S03]  /*6520*/  HMMA.16816.F32 R116, R8, R2.reuse, R116 ;  /* 0x000000020874723c */ /* 0x084fe60000001874 */
[----:B------:R-:W-:Y:S04]  /*6530*/  RED.E.ADD.F32.FTZ.RN.STRONG.GPU [R172.64+0xac00], R111 ;  /* 0x00ac006fac00798e */ /* 0x000fe8000c10e792 */
[----:B------:R-:W-:Y:S01]  /*6540*/  RED.E.ADD.F32.FTZ.RN.STRONG.GPU [R172.64+0xb000], R104 ;  /* 0x00b00068ac00798e */ /* 0x000fe2000c10e792 */
[C---:B---3--:R-:W-:Y:S03]  /*6550*/  HMMA.16816.F32 R120, R12.reuse, R2, R120 ;  /* 0x000000020c78723c */ /* 0x048fe60000001878 */
[----:B------:R-:W1:Y:S04]  /*6560*/  LDSM.16.MT88.2 R2, [R212+0x24c80] ;  /* 0x024c8000d402783b */ /* 0x000e680000004100 */
[----:B------:R-:W-:Y:S01]  /*6570*/  RED.E.ADD.F32.FTZ.RN.STRONG.GPU [R172.64+0xb400], R105 ;  /* 0x00b40069ac00798e */ /* 0x000fe2000c10e792 */
[-C--:B------:R-:W-:Y:S03]  /*6580*/  HMMA.16816.F32 R124, R12, R16.reuse, R124 ;  /* 0x000000100c7c723c */ /* 0x080fe6000000187c */
[----:B------:R-:W-:Y:S04]  /*6590*/  RED.E.ADD.F32.FTZ.RN.STRONG.GPU [R172.64+0xb800], R106 ;  /* 0x00b8006aac00798e */ /* 0x000fe8000c10e792 */
[----:B------:R-:W-:Y:S01]  /*65a0*/  RED.E.ADD.F32.FTZ.RN.STRONG.GPU [R172.64+0xbc00], R107 ;  /* 0x00bc006bac00798e */ /* 0x000fe2000c10e792 */
[-C--:B------:R-:W-:Y:S08]  /*65b0*/  HMMA.16816.F32 R128, R8, R16.reuse, R128 ;  /* 0x000000100880723c */ /* 0x080ff00000001880 */
[C---:B------:R-:W-:Y:S01]  /*65c0*/  HMMA.16816.F32 R132, R4.reuse, R16, R132 ;  /* 0x000000100484723c */ /* 0x040fe20000001884 */
[----:B------:R-:W2:Y:S07]  /*65d0*/  LDSM.16.MT88.2 R16, [R212+0x25480] ;  /* 0x02548000d410783b */ /* 0x000eae0000004100 */
[-C--:B------:R-:W-:Y:S08]  /*65e0*/  HMMA.16816.F32 R136, R4, R18.reuse, R136 ;  /* 0x000000120488723c */ /* 0x080ff00000001888 */
[-C--:B------:R-:W-:Y:S08]  /*65f0*/  HMMA.16816.F32 R140, R8, R18.reuse, R140 ;  /* 0x00000012088c723c */ /* 0x080ff0000000188c */
[C---:B------:R-:W-:Y:S01]  /*6600*/  HMMA.16816.F32 R144, R12.reuse, R18, R144 ;  /* 0x000000120c90723c */ /* 0x040fe20000001890 */
[----:B------:R-:W-:Y:S07]  /*6610*/  LDSM.16.MT88.2 R18, [R211+0x25880] ;  /* 0x02588000d312783b */ /* 0x000fee0000004100 */
[-C--:B------:R-:W-:Y:S08]  /*6620*/  HMMA.16816.F32 R148, R12, R20.reuse, R148 ;  /* 0x000000140c94723c */ /* 0x080ff00000001894 */
[-C--:B------:R-:W-:Y:S08]  /*6630*/  HMMA.16816.F32 R152, R8, R20.reuse, R152 ;  /* 0x000000140898723c */ /* 0x080ff00000001898 */
[C---:B------:R-:W-:Y:S08]  /*6640*/  HMMA.16816.F32 R156, R4.reuse, R20, R156 ;  /* 0x00000014049c723c */ /* 0x040ff0000000189c */
[-C--:B------:R-:W-:Y:S01]  /*6650*/  HMMA.16816.F32 R160, R4, R22.reuse, R160 ;  /* 0x0000001604a0723c */ /* 0x080fe200000018a0 */
[----:B------:R-:W3:Y:S04]  /*6660*/  LDSM.16.MT88.2 R4, [R212+0x25c80] ;  /* 0x025c8000d404783b */ /* 0x000ee80000004100 */
[----:B------:R-:W-:Y:S03]  /*6670*/  LDSM.16.MT88.2 R6, [R211+0x24880] ;  /* 0x02488000d306783b */ /* 0x000fe60000004100 */
[-C--:B------:R-:W-:Y:S01]  /*6680*/  HMMA.16816.F32 R164, R8, R22.reuse, R164 ;  /* 0x0000001608a4723c */ /* 0x080fe200000018a4 */
[----:B------:R-:W-:Y:S07]  /*6690*/  LDSM.16.MT88.4 R8, [R100+0x10080] ;  /* 0x010080006408783b */ /* 0x000fee0000004200 */
[----:B------:R-:W-:Y:S01]  /*66a0*/  HMMA.16816.F32 R168, R12, R22, R168 ;  /* 0x000000160ca8723c */ /* 0x000fe200000018a8 */
[----:B------:R-:W-:Y:S04]  /*66b0*/  LDSM.16.MT88.4 R12, [R100+0x12080] ;  /* 0x01208000640c783b */ /* 0x000fe80000004200 */
[----:B------:R-:W-:Y:S03]  /*66c0*/  LDSM.16.MT88.4 R20, [R100+0x14080] ;  /* 0x014080006414783b */ /* 0x000fe60000004200 */
[-C--:B----4-:R-:W-:Y:S08]  /*66d0*/  HMMA.16816.F32 R112, R84, R88.reuse, R112 ;  /* 0x000000585470723c */ /* 0x090ff00000001870 */
[-C--:B-----5:R-:W-:Y:S08]  /*66e0*/  HMMA.16816.F32 R116, R92, R88.reuse, R116 ;  /* 0x000000585c74723c */ /* 0x0a0ff00000001874 */
[C---:B------:R-:W-:Y:S08]  /*66f0*/  HMMA.16816.F32 R120, R96.reuse, R88, R120 ;  /* 0x000000586078723c */ /* 0x040ff00000001878 */
[-C--:B------:R-:W-:Y:S08]  /*6700*/  HMMA.16816.F32 R124, R96, R90.reuse, R124 ;  /* 0x0000005a607c723c */ /* 0x080ff0000000187c */
[-C--:B------:R-:W-:Y:S08]  /*6710*/  HMMA.16816.F32 R128, R92, R90.reuse, R128 ;  /* 0x0000005a5c80723c */ /* 0x080ff00000001880 */
[C---:B------:R-:W-:Y:S01]  /*6720*/  HMMA.16816.F32 R132, R84.reuse, R90, R132 ;  /* 0x0000005a5484723c */ /* 0x040fe20000001884 */
[----:B------:R-:W-:Y:S07]  /*6730*/  LDSM.16.MT88.4 R88, [R100+0x10880] ;  /* 0x010880006458783b */ /* 0x000fee0000004200 */
[-C--:B-1----:R-:W-:Y:S08]  /*6740*/  HMMA.16816.F32 R136, R84, R2.reuse, R136 ;  /* 0x000000025488723c */ /* 0x082ff00000001888 */
[-C--:B------:R-:W-:Y:S08]  /*6750*/  HMMA.16816.F32 R140, R92, R2.reuse, R140 ;  /* 0x000000025c8c723c */ /* 0x080ff0000000188c */
[C---:B------:R-:W-:Y:S01]  /*6760*/  HMMA.16816.F32 R144, R96.reuse, R2, R144 ;  /* 0x000000026090723c */ /* 0x040fe20000001890 */
[----:B------:R-:W1:Y:S07]  /*6770*/  LDSM.16.MT88.2 R2, [R211+0x24080] ;  /* 0x02408000d302783b */ /* 0x000e6e0000004100 */
[-C--:B--2---:R-:W-:Y:S08]  /*6780*/  HMMA.16816.F32 R148, R96, R16.reuse, R148 ;  /* 0x000000106094723c */ /* 0x084ff00000001894 */
[-C--:B------:R-:W-:Y:S08]  /*6790*/  HMMA.16816.F32 R152, R92, R16.reuse, R152 ;  /* 0x000000105c98723c */ /* 0x080ff00000001898 */
[C---:B------:R-:W-:Y:S01]  /*67a0*/  HMMA.16816.F32 R156, R84.reuse, R16, R156 ;  /* 0x00000010549c723c */ /* 0x040fe2000000189c */
[----:B------:R-:W2:Y:S07]  /*67b0*/  LDSM.16.MT88.2 R16, [R211+0x25080] ;  /* 0x02508000d310783b */ /* 0x000eae0000004100 */
[-C--:B---3--:R-:W-:Y:S01]  /*67c0*/  HMMA.16816.F32 R160, R84, R4.reuse, R160 ;  /* 0x0000000454a0723c */ /* 0x088fe200000018a0 */
[----:B------:R-:W3:Y:S04]  /*67d0*/  LDSM.16.MT88.2 R84, [R211+0x26080] ;  /* 0x02608000d354783b */ /* 0x000ee80000004100 */
[----:B------:R-:W-:Y:S03]  /*67e0*/  LDSM.16.MT88.2 R86, [R212+0x24880] ;  /* 0x02488000d456783b */ /* 0x000fe60000004100 */
[-C--:B------:R-:W-:Y:S01]  /*67f0*/  HMMA.16816.F32 R164, R92, R4.reuse, R164 ;  /* 0x000000045ca4723c */ /* 0x080fe200000018a4 */
[----:B------:R-:W-:Y:S07]  /*6800*/  LDSM.16.MT88.4 R92, [R100+0x12880] ;  /* 0x01288000645c783b */ /* 0x000fee0000004200 */
[----:B------:R-:W-:Y:S01]  /*6810*/  HMMA.16816.F32 R168, R96, R4, R168 ;  /* 0x0000000460a8723c */ /* 0x000fe200000018a8 */
[----:B------:R-:W4:Y:S04]  /*6820*/  LDSM.16.MT88.2 R4, [R212+0x24080] ;  /* 0x02408000d404783b */ /* 0x000f280000004100 */
[----:B------:R-:W5:Y:S03]  /*6830*/  LDSM.16.MT88.4 R96, [R100+0x14880] ;  /* 0x014880006460783b */ /* 0x000f660000004200 */
[-C--:B-1----:R-:W-:Y:S01]  /*6840*/  HMMA.16816.F32 R112, R8, R2.reuse, R112 ;  /* 0x000000020870723c */ /* 0x082fe20000001870 */
[----:B------:R-:W1:Y:S07]  /*6850*/  LDSM.16.MT88.2 R100, [R212+0x25080] ;  /* 0x02508000d464783b */ /* 0x000e6e0000004100 */
        /* <DEDUP_REMOVED lines=21> */
[-C--:B-1----:R-:W-:Y:S08]  /*69b0*/  HMMA.16816.F32 R136, R88, R100.reuse, R136 ;  /* 0x000000645888723c */ /* 0x082ff00000001888 */
[-C--:B------:R-:W-:Y:S08]  /*69c0*/  HMMA.16816.F32 R140, R92, R100.reuse, R140 ;  /* 0x000000645c8c723c */ /* 0x080ff0000000188c */
[C---:B------:R-:W-:Y:S08]  /*69d0*/  HMMA.16816.F32 R144, R96.reuse, R100, R144 ;  /* 0x000000646090723c */ /* 0x040ff00000001890 */
[-C--:B------:R-:W-:Y:S08]  /*69e0*/  HMMA.16816.F32 R148, R96, R102.reuse, R148 ;  /* 0x000000666094723c */ /* 0x080ff00000001894 */
[-C--:B------:R-:W-:Y:S08]  /*69f0*/  HMMA.16816.F32 R152, R92, R102.reuse, R152 ;  /* 0x000000665c98723c */ /* 0x080ff00000001898 */
[C---:B------:R-:W-:Y:S08]  /*6a00*/  HMMA.16816.F32 R156, R88.reuse, R102, R156 ;  /* 0x00000066589c723c */ /* 0x040ff0000000189c */
[-C--:B------:R-:W-:Y:S08]  /*6a10*/  HMMA.16816.F32 R160, R88, R2.reuse, R160 ;  /* 0x0000000258a0723c */ /* 0x080ff000000018a0 */
        /* <DEDUP_REMOVED lines=64> */
.L_x_831:
[----:B------:R-:W-:Y:S05]  /*6e20*/  @P1 BRA `(.L_x_843) ;  /* 0x0000370000001947 */ /* 0x000fea0003800000 */
[----:B------:R-:W-:Y:S01]  /*6e30*/  SHF.R.S32.HI R4, RZ, 0x1f, R230 ;  /* 0x0000001fff047819 */ /* 0x000fe200000114e6 */
[----:B------:R-:W-:Y:S01]  /*6e40*/  BAR.SYNC.DEFER_BLOCKING 0x1, 0x100 ;  /* 0x0044000000007b1d */ /* 0x000fe20000010000 */
[----:B------:R-:W-:Y:S02]  /*6e50*/  F2FP.PACK_AB R92, R27, R26 ;  /* 0x0000001a1b5c723e */ /* 0x000fe400000000ff */
[----:B------:R-:W-:-:S02]  /*6e60*/  LEA.HI R0, R4, R230, RZ, 0x3 ;  /* 0x000000e604007211 */ /* 0x000fc400078f18ff */
[-C--:B------:R-:W-:Y:S01]  /*6e70*/  LEA.HI R2, R4, R230.reuse, RZ, 0x2 ;  /* 0x000000e604027211 */ /* 0x080fe200078f10ff */
[----:B------:R-:W-:Y:S01]  /*6e80*/  BSSY B0, `(.L_x_844) ;  /* 0x0000303000007945 */ /* 0x000fe20003800000 */
[----:B------:R-:W-:Y:S02]  /*6e90*/  LOP3.LUT R3, R0, 0x1ffffff8, RZ, 0xc0, !PT ;  /* 0x1ffffff800037812 */ /* 0x000fe400078ec0ff */
[----:B------:R-:W-:Y:S02]  /*6ea0*/  SHF.R.S32.HI R90, RZ, 0x3, R0 ;  /* 0x00000003ff5a7819 */ /* 0x000fe40000011400 */
[-C--:B------:R-:W-:Y:S01]  /*6eb0*/  LEA.HI R5, R4, R230.reuse, RZ, 0x7 ;  /* 0x000000e604057211 */ /* 0x080fe200078f38ff */
[----:B------:R-:W-:Y:S01]  /*6ec0*/  IMAD.IADD R6, R230, 0x1, -R3 ;  /* 0x00000001e6067824 */ /* 0x000fe200078e0a03 */
[-C--:B------:R-:W-:Y:S01]  /*6ed0*/  LEA.HI R7, R4, R230.reuse, RZ, 0x5 ;  /* 0x000000e604077211 */ /* 0x080fe200078f28ff */
[----:B------:R-:W-:Y:S01]  /*6ee0*/  IMAD.SHL.U32 R3, R230, 0x80, RZ ;  /* 0x00000080e6037824 */ /* 0x000fe200078e00ff */
[----:B------:R-:W-:Y:S01]  /*6ef0*/  LEA.HI R9, R4, R230, RZ, 0x6 ;  /* 0x000000e604097211 */ /* 0x000fe200078f30ff */
[----:B------:R-:W-:Y:S01]  /*6f00*/  IMAD.SHL.U32 R88, R6, 0x8, RZ ;  /* 0x0000000806587824 */ /* 0x000fe200078e00ff */
[----:B------:R-:W-:-:S02]  /*6f10*/  SHF.R.S32.HI R4, RZ, 0x2, R2 ;  /* 0x00000002ff047819 */ /* 0x000fc40000011402 */
[----:B------:R-:W-:Y:S01]  /*6f20*/  SHF.R.S32.HI R0, RZ, 0x1f, R2 ;  /* 0x0000001fff007819 */ /* 0x000fe20000011402 */
[----:B------:R-:W-:Y:S01]  /*6f30*/  IMAD.SHL.U32 R2, R90, 0x40, RZ ;  /* 0x000000405a027824 */ /* 0x000fe200078e00ff */
[----:B------:R-:W-:Y:S01]  /*6f40*/  LOP3.LUT R10, R3, 0x180, RZ, 0xc0, !PT ;  /* 0x00000180030a7812 */ /* 0x000fe200078ec0ff */
[----:B------:R-:W-:Y:S01]  /*6f50*/  IMAD.SHL.U32 R3, R5, 0x4, RZ ;  /* 0x0000000405037824 */ /* 0x000fe200078e00ff */
[----:B------:R-:W-:Y:S02]  /*6f60*/  LEA.HI R0, R0, R4, RZ, 0x3 ;  /* 0x0000000400007211 */ /* 0x000fe400078f18ff */
[----:B------:R-:W-:Y:S02]  /*6f70*/  LOP3.LUT R8, R2, 0x1c0, RZ, 0xc0, !PT ;  /* 0x000001c002087812 */ /* 0x000fe400078ec0ff */
[----:B------:R-:W-:Y:S02]  /*6f80*/  SHF.R.U32.HI R6, RZ, 0x1, R7 ;  /* 0x00000001ff067819 */ /* 0x000fe40000011607 */
[----:B------:R-:W-:-:S02]  /*6f90*/  LOP3.LUT R5, R3, 0xfffffe00, RZ, 0xc0, !PT ;  /* 0xfffffe0003057812 */ /* 0x000fc400078ec0ff */
[----:B------:R-:W-:Y:S02]  /*6fa0*/  LOP3.LUT R2, R0, 0xfffffff8, RZ, 0xc0, !PT ;  /* 0xfffffff800027812 */ /* 0x000fe400078ec0ff */
[----:B------:R-:W-:Y:S02]  /*6fb0*/  LOP3.LUT R3, R8, 0x38, R88, 0xf8, !PT ;  /* 0x0000003808037812 */ /* 0x000fe400078ef858 */
[----:B------:R-:W-:Y:S02]  /*6fc0*/  LOP3.LUT R0, R10, 0x30, R6, 0xf8, !PT ;  /* 0x000000300a007812 */ /* 0x000fe400078ef806 */
[----:B------:R-:W-:Y:S02]  /*6fd0*/  SHF.R.U32.HI R8, RZ, 0x3, R8 ;  /* 0x00000003ff087819 */ /* 0x000fe40000011608 */
[----:B------:R-:W-:Y:S02]  /*6fe0*/  SHF.R.U32.HI R6, RZ, 0x3, R10 ;  /* 0x00000003ff067819 */ /* 0x000fe4000001160a */
[----:B------:R-:W-:Y:S01]  /*6ff0*/  F2FP.PACK_AB R179, R83, R82 ;  /* 0x0000005253b3723e */ /* 0x000fe200000000ff */
[----:B------:R-:W-:Y:S01]  /*7000*/  IMAD.SHL.U32 R83, R9, 0x8, RZ ;  /* 0x0000000809537824 */ /* 0x000fe200078e00ff */
[----:B------:R-:W-:-:S02]  /*7010*/  LOP3.LUT R10, R0, 0x2800, RZ, 0xfc, !PT ;  /* 0x00002800000a7812 */ /* 0x000fc400078efcff */
[----:B------:R-:W-:Y:S02]  /*7020*/  F2FP.PACK_AB R98, R43, R42 ;  /* 0x0000002a2b62723e */ /* 0x000fe400000000ff */
[----:B------:R-:W-:Y:S02]  /*7030*/  F2FP.PACK_AB R101, R49, R48 ;  /* 0x000000303165723e */ /* 0x000fe400000000ff */
[----:B------:R-:W-:Y:S02]  /*7040*/  LOP3.LUT R82, R3, R8, RZ, 0x3c, !PT ;  /* 0x0000000803527212 */ /* 0x000fe400078e3cff */
[----:B------:R-:W-:Y:S02]  /*7050*/  LOP3.LUT R27, R0, 0x2c40, RZ, 0xfc, !PT ;  /* 0x00002c40001b7812 */ /* 0x000fe400078efcff */
[----:B------:R-:W-:Y:S02]  /*7060*/  F2FP.PACK_AB R107, R57, R56 ;  /* 0x00000038396b723e */ /* 0x000fe400000000ff */
[----:B------:R-:W-:-:S02]  /*7070*/  IADD3 R2, R5, R4, -R2 ;  /* 0x0000000405027210 */ /* 0x000fc40007ffe802 */
[----:B------:R-:W-:Y:S02]  /*7080*/  LOP3.LUT R43, R6, R0, RZ, 0x3c, !PT ;  /* 0x00000000062b7212 */ /* 0x000fe400078e3cff */
[C---:B------:R-:W-:Y:S02]  /*7090*/  LOP3.LUT R3, R0.reuse, 0x3848, RZ, 0xfc, !PT ;  /* 0x0000384800037812 */ /* 0x040fe400078efcff */
[C---:B------:R-:W-:Y:S02]  /*70a0*/  LOP3.LUT R16, R0.reuse, 0x8, RZ, 0xfc, !PT ;  /* 0x0000000800107812 */ /* 0x040fe400078efcff */
[----:B------:R-:W-:Y:S02]  /*70b0*/  LOP3.LUT R48, R0, 0x3040, RZ, 0xfc, !PT ;  /* 0x0000304000307812 */ /* 0x000fe400078efcff */
[----:B------:R-:W-:Y:S02]  /*70c0*/  F2FP.PACK_AB R93, R33, R32 ;  /* 0x00000020215d723e */ /* 0x000fe400000000ff */
[----:B------:R-:W-:-:S02]  /*70d0*/  F2FP.PACK_AB R95, R35, R34 ;  /* 0x00000022235f723e */ /* 0x000fc400000000ff */
[----:B------:R-:W-:Y:S02]  /*70e0*/  F2FP.PACK_AB R99, R41, R40 ;  /* 0x000000282963723e */ /* 0x000fe400000000ff */
[----:B------:R-:W-:Y:S02]  /*70f0*/  F2FP.PACK_AB R106, R59, R58 ;  /* 0x0000003a3b6a723e */ /* 0x000fe400000000ff */
[C---:B------:R-:W-:Y:S02]  /*7100*/  LOP3.LUT R17, R0.reuse, 0x40, RZ, 0xfc, !PT ;  /* 0x0000004000117812 */ /* 0x040fe400078efcff */
[C---:B------:R-:W-:Y:S02]  /*7110*/  LOP3.LUT R14, R0.reuse, 0x1400, RZ, 0xfc, !PT ;  /* 0x00001400000e7812 */ /* 0x040fe400078efcff */
[C---:B------:R-:W-:Y:S02]  /*7120*/  LOP3.LUT R7, R0.reuse, 0x2848, RZ, 0xfc, !PT ;  /* 0x0000284800077812 */ /* 0x040fe400078efcff */
[----:B------:R-:W-:-:S02]  /*7130*/  LOP3.LUT R6, R0, 0x400, RZ, 0xfc, !PT ;  /* 0x0000040000067812 */ /* 0x000fc400078efcff */
[C---:B------:R-:W-:Y:S02]  /*7140*/  LOP3.LUT R5, R0.reuse, 0x440, RZ, 0xfc, !PT ;  /* 0x0000044000057812 */ /* 0x040fe400078efcff */
[C---:B------:R-:W-:Y:S02]  /*7150*/  LOP3.LUT R18, R0.reuse, 0x448, RZ, 0xfc, !PT ;  /* 0x0000044800127812 */ /* 0x040fe400078efcff */
[C---:B------:R-:W-:Y:S02]  /*7160*/  LOP3.LUT R56, R0.reuse, 0xc08, RZ, 0xfc, !PT ;  /* 0x00000c0800387812 */ /* 0x040fe400078efcff */
[----:B------:R-:W-:Y:S02]  /*7170*/  F2FP.PACK_AB R102, R39, R38 ;  /* 0x000000262766723e */ /* 0x000fe400000000ff */
[----:B------:R-:W-:Y:S02]  /*7180*/  F2FP.PACK_AB R105, R55, R54 ;  /* 0x000000363769723e */ /* 0x000fe400000000ff */
[----:B------:R-:W-:-:S02]  /*7190*/  LOP3.LUT R15, R0, 0x48, RZ, 0xfc, !PT ;  /* 0x00000048000f7812 */ /* 0x000fc400078efcff */
[C---:B------:R-:W-:Y:S02]  /*71a0*/  LOP3.LUT R4, R0.reuse, 0x408, RZ, 0xfc, !PT ;  /* 0x0000040800047812 */ /* 0x040fe400078efcff */
[C---:B------:R-:W-:Y:S02]  /*71b0*/  LOP3.LUT R33, R0.reuse, 0x840, RZ, 0xfc, !PT ;  /* 0x0000084000217812 */ /* 0x040fe400078efcff */
[C---:B------:R-:W-:Y:S02]  /*71c0*/  LOP3.LUT R34, R0.reuse, 0x808, RZ, 0xfc, !PT ;  /* 0x0000080800227812 */ /* 0x040fe400078efcff */
[C---:B------:R-:W-:Y:S02]  /*71d0*/  LOP3.LUT R40, R0.reuse, 0x1c40, RZ, 0xfc, !PT ;  /* 0x00001c4000287812 */ /* 0x040fe400078efcff */
[----:B------:R-:W-:Y:S02]  /*71e0*/  LOP3.LUT R58, R0, 0x2000, RZ, 0xfc, !PT ;  /* 0x00002000003a7812 */ /* 0x000fe400078efcff */
[----:B------:R-:W-:-:S02]  /*71f0*/  LOP3.LUT R35, R10, 0x180, RZ, 0xc0, !PT ;  /* 0x000001800a237812 */ /* 0x000fc400078ec0ff */
[----:B------:R-:W-:Y:S02]  /*7200*/  F2FP.PACK_AB R89, R25, R24 ;  /* 0x000000181959723e */ /* 0x000fe400000000ff */
[----:B------:R-:W-:Y:S02]  /*7210*/  F2FP.PACK_AB R91, R29, R28 ;  /* 0x0000001c1d5b723e */ /* 0x000fe400000000ff */
[----:B------:R-:W-:Y:S02]  /*7220*/  F2FP.PACK_AB R94, R31, R30 ;  /* 0x0000001e1f5e723e */ /* 0x000fe400000000ff */
[----:B------:R-:W-:Y:S02]  /*7230*/  F2FP.PACK_AB R97, R45, R44 ;  /* 0x0000002c2d61723e */ /* 0x000fe400000000ff */
[----:B------:R-:W-:Y:S02]  /*7240*/  F2FP.PACK_AB R103, R53, R52 ;  /* 0x000000343567723e */ /* 0x000fe400000000ff */
[----:B------:R-:W-:-:S02]  /*7250*/  F2FP.PACK_AB R177, R77, R76 ;  /* 0x0000004c4db1723e */ /* 0x000fc400000000ff */
        /* <DEDUP_REMOVED lines=8> */
[----:B------:R-:W-:Y:S02]  /*72e0*/  LOP3.LUT R59, R0, 0x2040, RZ, 0xfc, !PT ;  /* 0x00002040003b7812 */ /* 0x000fe400078efcff */
        /* <DEDUP_REMOVED lines=15> */
[----:B------:R-:W-:Y:S02]  /*73e0*/  LOP3.LUT R77, R0, 0x2448, RZ, 0xfc, !PT ;  /* 0x00002448004d7812 */ /* 0x000fe400078efcff */
[----:B------:R-:W-:Y:S02]  /*73f0*/  LOP3.LUT R52, R3, 0x1c0, RZ, 0xc0, !PT ;  /* 0x000001c003347812 */ /* 0x000fe400078ec0ff */
[----:B------:R-:W-:Y:S02]  /*7400*/  LOP3.LUT R49, R16, 0x180, RZ, 0xc0, !PT ;  /* 0x0000018010317812 */ /* 0x000fe400078ec0ff */
[----:B------:R-:W-:Y:S02]  /*7410*/  LOP3.LUT R27, R48, 0x1c0, RZ, 0xc0, !PT ;  /* 0x000001c0301b7812 */ /* 0x000fe400078ec0ff */
[----:B------:R-:W-:Y:S02]  /*7420*/  F2FP.PACK_AB R109, R69, R68 ;  /* 0x00000044456d723e */ /* 0x000fe400000000ff */
[----:B------:R-:W-:-:S02]  /*7430*/  F2FP.PACK_AB R108, R71, R70 ;  /* 0x00000046476c723e */ /* 0x000fc400000000ff */
[----:B------:R-:W-:Y:S02]  /*7440*/  F2FP.PACK_AB R110, R65, R64 ;  /* 0x00000040416e723e */ /* 0x000fe400000000ff */
[----:B------:R-:W-:Y:S02]  /*7450*/  F2FP.PACK_AB R174, R63, R62 ;  /* 0x0000003e3fae723e */ /* 0x000fe400000000ff */
[----:B------:R-:W-:Y:S02]  /*7460*/  F2FP.PACK_AB R173, R73, R72 ;  /* 0x0000004849ad723e */ /* 0x000fe400000000ff */
[----:B------:R-:W-:Y:S02]  /*7470*/  F2FP.PACK_AB R175, R75, R74 ;  /* 0x0000004a4baf723e */ /* 0x000fe400000000ff */
[C---:B------:R-:W-:Y:S02]  /*7480*/  LOP3.LUT R44, R0.reuse, 0x1c08, RZ, 0xfc, !PT ;  /* 0x00001c08002c7812 */ /* 0x040fe400078efcff */
[----:B------:R-:W-:-:S02]  /*7490*/  LOP3.LUT R47, R0, 0x3000, RZ, 0xfc, !PT ;  /* 0x00003000002f7812 */ /* 0x000fc400078efcff */
[C---:B------:R-:W-:Y:S02]  /*74a0*/  LOP3.LUT R50, R0.reuse, 0x3008, RZ, 0xfc, !PT ;  /* 0x0000300800327812 */ /* 0x040fe400078efcff */
[C---:B------:R-:W-:Y:S02]  /*74b0*/  LOP3.LUT R53, R0.reuse, 0x3048, RZ, 0xfc, !PT ;  /* 0x0000304800357812 */ /* 0x040fe400078efcff */
[C---:B------:R-:W-:Y:S02]  /*74c0*/  LOP3.LUT R55, R0.reuse, 0xc40, RZ, 0xfc, !PT ;  /* 0x00000c4000377812 */ /* 0x040fe400078efcff */
[C---:B------:R-:W-:Y:S02]  /*74d0*/  LOP3.LUT R60, R0.reuse, 0x2008, RZ, 0xfc, !PT ;  /* 0x00002008003c7812 */ /* 0x040fe400078efcff */
        /* <DEDUP_REMOVED lines=8> */
[----:B------:R-:W-:Y:S02]  /*7560*/  F2FP.PACK_AB R100, R37, R36 ;  /* 0x000000242564723e */ /* 0x000fe400000000ff */
[----:B------:R-:W-:Y:S01]  /*7570*/  F2FP.PACK_AB R178, R81, R80 ;  /* 0x0000005051b2723e */ /* 0x000fe200000000ff */
[----:B------:R-:W-:Y:S01]  /*7580*/  IMAD.IADD R81, R2, 0x1, R43 ;  /* 0x0000000102517824 */ /* 0x000fe200078e022b */
        /* <DEDUP_REMOVED lines=40> */
[----:B------:R-:W-:Y:S02]  /*7810*/  SHF.R.U32.HI R59, RZ, 0x3, R52 ;  /* 0x00000003ff3b7819 */ /* 0x000fe40000011634 */
[----:B------:R-:W-:Y:S02]  /*7820*/  LOP3.LUT R19, R44, 0x180, RZ, 0xc0, !PT ;  /* 0x000001802c137812 */ /* 0x000fe400078ec0ff */
[----:B------:R-:W-:Y:S02]  /*7830*/  LOP3.LUT R23, R47, 0x180, RZ, 0xc0, !PT ;  /* 0x000001802f177812 */ /* 0x000fe400078ec0ff */
[----:B------:R-:W-:Y:S02]  /*7840*/  LOP3.LUT R31, R50, 0x180, RZ, 0xc0, !PT ;  /* 0x00000180321f7812 */ /* 0x000fe400078ec0ff */
[----:B------:R-:W-:Y:S02]  /*7850*/  LOP3.LUT R34, R53, 0x1c0, RZ, 0xc0, !PT ;  /* 0x000001c035227812 */ /* 0x000fe400078ec0ff */
[----:B------:R-:W-:-:S02]  /*7860*/  LOP3.LUT R45, R55, 0x1c0, RZ, 0xc0, !PT ;  /* 0x000001c0372d7812 */ /* 0x000fc400078ec0ff */
[----:B------:R-:W-:Y:S02]  /*7870*/  LOP3.LUT R60, R60, 0x180, RZ, 0xc0, !PT ;  /* 0x000001803c3c7812 */ /* 0x000fe400078ec0ff */
[----:B------:R-:W-:Y:S02]  /*7880*/  LOP3.LUT R78, R78, 0x180, RZ, 0xc0, !PT ;  /* 0x000001804e4e7812 */ /* 0x000fe400078ec0ff */
[----:B------:R-:W-:Y:S02]  /*7890*/  SHF.R.U32.HI R57, RZ, 0x3, R51 ;  /* 0x00000003ff397819 */ /* 0x000fe40000011633 */
[----:B------:R-:W-:Y:S02]  /*78a0*/  SHF.R.U32.HI R52, RZ, 0x3, R42 ;  /* 0x00000003ff347819 */ /* 0x000fe4000001162a */
[----:B------:R-:W-:Y:S02]  /*78b0*/  SHF.R.U32.HI R43, RZ, 0x3, R25 ;  /* 0x00000003ff2b7819 */ /* 0x000fe40000011619 */
        /* <DEDUP_REMOVED lines=14> */
[----:B------:R-:W-:Y:S02]  /*79a0*/  SHF.R.U32.HI R53, RZ, 0x3, R46 ;  /* 0x00000003ff357819 */ /* 0x000fe4000001162e */
[----:B------:R-:W-:Y:S02]  /*79b0*/  SHF.R.U32.HI R42, RZ, 0x3, R22 ;  /* 0x00000003ff2a7819 */ /* 0x000fe40000011616 */
[----:B------:R-:W-:Y:S02]  /*79c0*/  SHF.R.U32.HI R25, RZ, 0x3, R6 ;  /* 0x00000003ff197819 */ /* 0x000fe40000011606 */
[----:B------:R-:W-:Y:S02]  /*79d0*/  SHF.R.U32.HI R24, RZ, 0x3, R5 ;  /* 0x00000003ff187819 */ /* 0x000fe40000011605 */
[----:B------:R-:W-:-:S02]  /*79e0*/  LOP3.LUT R80, R80, 0x180, RZ, 0xc0, !PT ;  /* 0x0000018050507812 */ /* 0x000fc400078ec0ff */
        /* <DEDUP_REMOVED lines=22> */
[----:B------:R-:W-:Y:S02]  /*7b50*/  F2FP.PACK_AB R172, R67, R66 ;  /* 0x0000004243ac723e */ /* 0x000fe400000000ff */
        /* <DEDUP_REMOVED lines=14> */
[----:B------:R-:W-:Y:S02]  /*7c40*/  LOP3.LUT R68, R57, 0x40, R0, 0x1e, !PT ;  /* 0x0000004039447812 */ /* 0x000fe400078e1e00 */
        /* <DEDUP_REMOVED lines=13> */
[--C-:B------:R-:W-:Y:S02]  /*7d20*/  LOP3.LUT R67, R55, 0x8, R0.reuse, 0x1e, !PT ;  /* 0x0000000837437812 */ /* 0x100fe400078e1e00 */
[----:B------:R-:W-:Y:S02]  /*7d30*/  LOP3.LUT R45, R25, 0x840, R0, 0x1e, !PT ;  /* 0x00000840192d7812 */ /* 0x000fe400078e1e00 */
[----:B------:R-:W-:-:S02]  /*7d40*/  SHF.R.U32.HI R80, RZ, 0x3, R80 ;  /* 0x00000003ff507819 */ /* 0x000fc40000011650 */
[--C-:B------:R-:W-:Y:S01]  /*7d50*/  LOP3.LUT R86, R59, 0x3848, R0.reuse, 0x1e, !PT ;  /* 0x000038483b567812 */ /* 0x100fe200078e1e00 */
[C---:B------:R-:W-:Y:S01]  /*7d60*/  IMAD.IADD R45, R2.reuse, 0x1, R45 ;  /* 0x00000001022d7824 */ /* 0x040fe200078e022d */
[--C-:B------:R-:W-:Y:S02]  /*7d70*/  LOP3.LUT R66, R53, 0x48, R0.reuse, 0x1e, !PT ;  /* 0x0000004835427812 */ /* 0x100fe400078e1e00 */
[----:B------:R-:W-:Y:S01]  /*7d80*/  LOP3.LUT R64, R51, 0x1440, R0, 0x1e, !PT ;  /* 0x0000144033407812 */ /* 0x000fe200078e1e00 */
[----:B------:R-:W-:Y:S01]  /*7d90*/  IMAD.IADD R86, R2, 0x1, R86 ;  /* 0x0000000102567824 */ /* 0x000fe200078e0256 */
[--C-:B------:R-:W-:Y:S02]  /*7da0*/  LOP3.LUT R62, R47, 0x2800, R0.reuse, 0x1e, !PT ;  /* 0x000028002f3e7812 */ /* 0x100fe400078e1e00 */
[--C-:B------:R-:W-:Y:S02]  /*7db0*/  LOP3.LUT R61, R46, 0x2840, R0.reuse, 0x1e, !PT ;  /* 0x000028402e3d7812 */ /* 0x100fe400078e1e00 */
[----:B------:R-:W-:-:S02]  /*7dc0*/  LOP3.LUT R25, R5, 0x2000, R0, 0x1e, !PT ;  /* 0x0000200005197812 */ /* 0x000fc400078e1e00 */
[--C-:B------:R-:W-:Y:S02]  /*7dd0*/  LOP3.LUT R65, R52, 0x1400, R0.reuse, 0x1e, !PT ;  /* 0x0000140034417812 */ /* 0x100fe400078e1e00 */
[--C-:B------:R-:W-:Y:S02]  /*7de0*/  LOP3.LUT R31, R49, 0x1448, R0.reuse, 0x1e, !PT ;  /* 0x00001448311f7812 */ /* 0x100fe400078e1e00 */
[--C-:B------:R-:W-:Y:S02]  /*7df0*/  LOP3.LUT R60, R44, 0x2808, R0.reuse, 0x1e, !PT ;  /* 0x000028082c3c7812 */ /* 0x100fe400078e1e00 */
[--C-:B------:R-:W-:Y:S01]  /*7e00*/  LOP3.LUT R51, R42, 0x400, R0.reuse, 0x1e, !PT ;  /* 0x000004002a337812 */ /* 0x100fe200078e1e00 */
[----:B------:R-:W-:Y:S01]  /*7e10*/  IMAD.IADD R31, R2, 0x1, R31 ;  /* 0x00000001021f7824 */ /* 0x000fe200078e021f */
[--C-:B------:R-:W-:Y:S02]  /*7e20*/  LOP3.LUT R55, R39, 0x408, R0.reuse, 0x1e, !PT ;  /* 0x0000040827377812 */ /* 0x100fe400078e1e00 */
[--C-:B------:R-:W-:Y:S01]  /*7e30*/  LOP3.LUT R57, R38, 0x448, R0.reuse, 0x1e, !PT ;  /* 0x0000044826397812 */ /* 0x100fe200078e1e00 */
[C---:B------:R-:W-:Y:S01]  /*7e40*/  IMAD.IADD R51, R2.reuse, 0x1, R51 ;  /* 0x0000000102337824 */ /* 0x040fe200078e0233 */
[--C-:B------:R-:W-:Y:S01]  /*7e50*/  LOP3.LUT R59, R37, 0x1800, R0.reuse, 0x1e, !PT ;  /* 0x00001800253b7812 */ /* 0x100fe200078e1e00 */
[----:B------:R-:W-:Y:S01]  /*7e60*/  IMAD.IADD R55, R2, 0x1, R55 ;  /* 0x0000000102377824 */ /* 0x000fe200078e0237 */
[--C-:B------:R-:W-:Y:S01]  /*7e70*/  LOP3.LUT R58, R36, 0x1840, R0.reuse, 0x1e, !PT ;  /* 0x00001840243a7812 */ /* 0x100fe200078e1e00 */
[C---:B------:R-:W-:Y:S01]  /*7e80*/  IMAD.IADD R57, R2.reuse, 0x1, R57 ;  /* 0x0000000102397824 */ /* 0x040fe200078e0239 */
[--C-:B------:R-:W-:Y:S01]  /*7e90*/  LOP3.LUT R56, R35, 0x1808, R0.reuse, 0x1e, !PT ;  /* 0x0000180823387812 */ /* 0x100fe200078e1e00 */
[C---:B------:R-:W-:Y:S01]  /*7ea0*/  IMAD.IADD R59, R2.reuse, 0x1, R59 ;  /* 0x00000001023b7824 */ /* 0x040fe200078e023b */
[----:B------:R-:W-:Y:S01]  /*7eb0*/  LOP3.LUT R54, R33, 0x1848, R0, 0x1e, !PT ;  /* 0x0000184821367812 */ /* 0x000fe200078e1e00 */
[C---:B------:R-:W-:Y:S01]  /*7ec0*/  IMAD.IADD R58, R2.reuse, 0x1, R58 ;  /* 0x00000001023a7824 */ /* 0x040fe200078e023a */
[----:B------:R-:W-:Y:S01]  /*7ed0*/  LOP3.LUT R48, R29, 0x2c08, R0, 0x1e, !PT ;  /* 0x00002c081d307812 */ /* 0x000fe200078e1e00 */
[----:B------:R-:W-:Y:S01]  /*7ee0*/  IMAD.IADD R56, R2, 0x1, R56 ;  /* 0x0000000102387824 */ /* 0x000fe200078e0238 */
[----:B------:R-:W-:Y:S01]  /*7ef0*/  LOP3.LUT R47, R28, 0x2c48, R0, 0x1e, !PT ;  /* 0x00002c481c2f7812 */ /* 0x000fe200078e1e00 */
[----:B------:R-:W-:Y:S01]  /*7f00*/  IMAD.IADD R54, R2, 0x1, R54 ;  /* 0x0000000102367824 */ /* 0x000fe200078e0236 */
[----:B------:R-:W-:Y:S01]  /*7f10*/  LOP3.LUT R46, R26, 0x800, R0, 0x1e, !PT ;  /* 0x000008001a2e7812 */ /* 0x000fe200078e1e00 */
[----:B------:R-:W-:Y:S01]  /*7f20*/  IMAD.IADD R48, R2, 0x1, R48 ;  /* 0x0000000102307824 */ /* 0x000fe200078e0230 */
[--C-:B------:R-:W-:Y:S01]  /*7f30*/  LOP3.LUT R19, R4, 0x2040, R0.reuse, 0x1e, !PT ;  /* 0x0000204004137812 */ /* 0x100fe200078e1e00 */
[C---:B------:R-:W-:Y:S01]  /*7f40*/  IMAD.IADD R47, R2.reuse, 0x1, R47 ;  /* 0x00000001022f7824 */ /* 0x040fe200078e022f */
[----:B------:R-:W-:Y:S01]  /*7f50*/  LOP3.LUT R5, R77, 0x2448, R0, 0x1e, !PT ;  /* 0x000024484d057812 */ /* 0x000fe200078e1e00 */
[----:B------:R-:W-:Y:S01]  /*7f60*/  IMAD.IADD R46, R2, 0x1, R46 ;  /* 0x00000001022e7824 */ /* 0x000fe200078e022e */
[--C-:B------:R-:W-:Y:S01]  /*7f70*/  LOP3.LUT R63, R50, 0x1408, R0.reuse, 0x1e, !PT ;  /* 0x00001408323f7812 */ /* 0x100fe200078e1e00 */
[----:B------:R-:W-:Y:S01]  /*7f80*/  IMAD.SHL.U32 R31, R31, 0x2, RZ ;  /* 0x000000021f1f7824 */ /* 0x000fe200078e00ff */
[----:B------:R-:W-:-:S02]  /*7f90*/  LOP3.LUT R49, R43, 0x2848, R0, 0x1e, !PT ;  /* 0x000028482b317812 */ /* 0x000fc400078e1e00 */
[----:B------:R-:W-:Y:S01]  /*7fa0*/  LOP3.LUT R44, R24, 0x808, R0, 0x1e, !PT ;  /* 0x00000808182c7812 */ /* 0x000fe200078e1e00 */
[C---:B------:R-:W-:Y:S01]  /*7fb0*/  IMAD.IADD R24, R2.reuse, 0x1, R68 ;  /* 0x0000000102187824 */ /* 0x040fe200078e0244 */
[--C-:B------:R-:W-:Y:S01]  /*7fc0*/  LOP3.LUT R42, R17, 0x1c00, R0.reuse, 0x1e, !PT ;  /* 0x00001c00112a7812 */ /* 0x100fe200078e1e00 */
[----:B------:R-:W-:Y:S01]  /*7fd0*/  IMAD.IADD R49, R2, 0x1, R49 ;  /* 0x0000000102317824 */ /* 0x000fe200078e0231 */
[--C-:B------:R-:W-:Y:S01]  /*7fe0*/  LOP3.LUT R40, R16, 0x1c40, R0.reuse, 0x1e, !PT ;  /* 0x00001c4010287812 */ /* 0x100fe200078e1e00 */
[----:B------:R-:W-:Y:S01]  /*7ff0*/  IMAD.SHL.U32 R24, R24, 0x2, RZ ;  /* 0x0000000218187824 */ /* 0x000fe200078e00ff */
[----:B------:R-:W-:Y:S01]  /*8000*/  LOP3.LUT R39, R15, 0x1c08, R0, 0x1e, !PT ;  /* 0x00001c080f277812 */ /* 0x000fe200078e1e00 */
[----:B------:R-:W-:Y:S01]  /*8010*/  IMAD.IADD R44, R2, 0x1, R44 ;  /* 0x00000001022c7824 */ /* 0x000fe200078e022c */
[----:B------:R-:W-:Y:S01]  /*8020*/  LOP3.LUT R38, R14, 0x1c48, R0, 0x1e, !PT ;  /* 0x00001c480e267812 */ /* 0x000fe200078e1e00 */
[C---:B------:R-:W-:Y:S01]  /*8030*/  IMAD.IADD R42, R2.reuse, 0x1, R42 ;  /* 0x00000001022a7824 */ /* 0x040fe200078e022a */
[----:B------:R-:W-:Y:S01]  /*8040*/  LOP3.LUT R37, R13, 0x3000, R0, 0x1e, !PT ;  /* 0x000030000d257812 */ /* 0x000fe200078e1e00 */
[----:B------:R-:W-:Y:S01]  /*8050*/  IMAD.IADD R40, R2, 0x1, R40 ;  /* 0x0000000102287824 */ /* 0x000fe200078e0228 */
[--C-:B------:R-:W-:Y:S01]  /*8060*/  LOP3.LUT R36, R12, 0x3040, R0.reuse, 0x1e, !PT ;  /* 0x000030400c247812 */ /* 0x100fe200078e1e00 */
[----:B------:R-:W-:Y:S01]  /*8070*/  IMAD.IADD R39, R2, 0x1, R39 ;  /* 0x0000000102277824 */ /* 0x000fe200078e0227 */
[----:B------:R-:W-:-:S02]  /*8080*/  LOP3.LUT R35, R11, 0x3008, R0, 0x1e, !PT ;  /* 0x000030080b237812 */ /* 0x000fc400078e1e00 */
[--C-:B------:R-:W-:Y:S02]  /*8090*/  LOP3.LUT R34, R10, 0x3048, R0.reuse, 0x1e, !PT ;  /* 0x000030480a227812 */ /* 0x100fe400078e1e00 */
[--C-:B------:R-:W-:Y:S02]  /*80a0*/  LOP3.LUT R33, R9, 0xc00, R0.reuse, 0x1e, !PT ;  /* 0x00000c0009217812 */ /* 0x100fe400078e1e00 */
[--C-:B------:R-:W-:Y:S02]  /*80b0*/  LOP3.LUT R29, R8, 0xc40, R0.reuse, 0x1e, !PT ;  /* 0x00000c40081d7812 */ /* 0x100fe400078e1e00 */
[--C-:B------:R-:W-:Y:S02]  /*80c0*/  LOP3.LUT R28, R7, 0xc08, R0.reuse, 0x1e, !PT ;  /* 0x00000c08071c7812 */ /* 0x100fe400078e1e00 */
[--C-:B------:R-:W-:Y:S02]  /*80d0*/  LOP3.LUT R26, R6, 0xc48, R0.reuse, 0x1e, !PT ;  /* 0x00000c48061a7812 */ /* 0x100fe400078e1e00 */
[----:B------:R-:W-:-:S02]  /*80e0*/  LOP3.LUT R18, R3, 0x2008, R0, 0x1e, !PT ;  /* 0x0000200803127812 */ /* 0x000fc400078e1e00 */
        /* <DEDUP_REMOVED lines=10> */
[C---:B------:R-:W-:Y:S01]  /*8190*/  IMAD.IADD R20, R2.reuse, 0x1, R64 ;  /* 0x0000000102147824 */ /* 0x040fe200078e0240 */
[--C-:B------:R-:W-:Y:S01]  /*81a0*/  LOP3.LUT R16, R21, 0x3400, R0.reuse, 0x1e, !PT ;  /* 0x0000340015107812 */ /* 0x100fe200078e1e00 */
[C---:B------:R-:W-:Y:S01]  /*81b0*/  IMAD.IADD R21, R2.reuse, 0x1, R65 ;  /* 0x0000000102157824 */ /* 0x040fe200078e0241 */
[--C-:B------:R-:W-:Y:S01]  /*81c0*/  LOP3.LUT R15, R23, 0x3440, R0.reuse, 0x1e, !PT ;  /* 0x00003440170f7812 */ /* 0x100fe200078e1e00 */
[C---:B------:R-:W-:Y:S01]  /*81d0*/  IMAD.IADD R23, R2.reuse, 0x1, R67 ;  /* 0x0000000102177824 */ /* 0x040fe200078e0243 */
[--C-:B------:R-:W-:Y:S01]  /*81e0*/  LOP3.LUT R14, R27, 0x3408, R0.reuse, 0x1e, !PT ;  /* 0x000034081b0e7812 */ /* 0x100fe200078e1e00 */
[C---:B------:R-:W-:Y:S01]  /*81f0*/  IMAD.IADD R27, R2.reuse, 0x1, R61 ;  /* 0x00000001021b7824 */ /* 0x040fe200078e023d */
[--C-:B------:R-:W-:Y:S01]  /*8200*/  LOP3.LUT R13, R69, 0x3448, R0.reuse, 0x1e, !PT ;  /* 0x00003448450d7812 */ /* 0x100fe200078e1e00 */
[----:B------:R-:W-:Y:S01]  /*8210*/  IMAD.IADD R32, R2, 0x1, R63 ;  /* 0x0000000102207824 */ /* 0x000fe200078e023f */
[----:B------:R-:W-:Y:S01]  /*8220*/  LOP3.LUT R12, R70, 0x1000, R0, 0x1e, !PT ;  /* 0x00001000460c7812 */ /* 0x000fe200078e1e00 */
[C---:B------:R-:W-:Y:S01]  /*8230*/  IMAD.IADD R62, R2.reuse, 0x1, R38 ;  /* 0x00000001023e7824 */ /* 0x040fe200078e0226 */
[--C-:B------:R-:W-:Y:S01]  /*8240*/  LOP3.LUT R11, R71, 0x1040, R0.reuse, 0x1e, !PT ;  /* 0x00001040470b7812 */ /* 0x100fe200078e1e00 */
[----:B------:R-:W-:Y:S01]  /*8250*/  IMAD.IADD R61, R2, 0x1, R37 ;  /* 0x00000001023d7824 */ /* 0x000fe200078e0225 */
[--C-:B------:R-:W-:Y:S01]  /*8260*/  LOP3.LUT R10, R72, 0x1008, R0.reuse, 0x1e, !PT ;  /* 0x00001008480a7812 */ /* 0x100fe200078e1e00 */
[----:B------:R-:W-:Y:S01]  /*8270*/  IMAD.SHL.U32 R23, R23, 0x2, RZ ;  /* 0x0000000217177824 */ /* 0x000fe200078e00ff */
[--C-:B------:R-:W-:Y:S01]  /*8280*/  LOP3.LUT R9, R73, 0x1048, R0.reuse, 0x1e, !PT ;  /* 0x0000104849097812 */ /* 0x100fe200078e1e00 */
[----:B------:R-:W-:Y:S01]  /*8290*/  IMAD.SHL.U32 R73, R81, 0x2, RZ ;  /* 0x0000000251497824 */ /* 0x000fe200078e00ff */
[--C-:B------:R-:W-:Y:S01]  /*82a0*/  LOP3.LUT R8, R74, 0x2400, R0.reuse, 0x1e, !PT ;  /* 0x000024004a087812 */ /* 0x100fe200078e1e00 */
[C---:B------:R-:W-:Y:S01]  /*82b0*/  IMAD.IADD R53, R2.reuse, 0x1, R53 ;  /* 0x0000000102357824 */ /* 0x040fe200078e0235 */
[----:B------:R-:W-:Y:S01]  /*82c0*/  LOP3.LUT R7, R75, 0x2440, R0, 0x1e, !PT ;  /* 0x000024404b077812 */ /* 0x000fe200078e1e00 */
[----:B------:R-:W-:Y:S01]  /*82d0*/  IMAD.IADD R52, R2, 0x1, R52 ;  /* 0x0000000102347824 */ /* 0x000fe200078e0234 */
[----:B------:R-:W-:Y:S01]  /*82e0*/  LOP3.LUT R6, R76, 0x2408, R0, 0x1e, !PT ;  /* 0x000024084c067812 */ /* 0x000fe200078e1e00 */
[C---:B------:R-:W-:Y:S01]  /*82f0*/  IMAD.IADD R50, R2.reuse, 0x1, R50 ;  /* 0x0000000102327824 */ /* 0x040fe200078e0232 */
[--C-:B------:R-:W-:Y:S01]  /*8300*/  LOP3.LUT R3, R79, 0x3840, R0.reuse, 0x1e, !PT ;  /* 0x000038404f037812 */ /* 0x100fe200078e1e00 */
[----:B------:R-:W-:Y:S01]  /*8310*/  IMAD.IADD R79, R2, 0x1, R5 ;  /* 0x00000001024f7824 */ /* 0x000fe200078e0205 */
[----:B------:R-:W-:Y:S01]  /*8320*/  LOP3.LUT R0, R80, 0x3808, R0, 0x1e, !PT ;  /* 0x0000380850007812 */ /* 0x000fe200078e1e00 */
[C---:B------:R-:W-:Y:S01]  /*8330*/  IMAD.IADD R43, R2.reuse, 0x1, R43 ;  /* 0x00000001022b7824 */ /* 0x040fe200078e022b */
[----:B------:R-:W-:Y:S01]  /*8340*/  PRMT R5, R89, 0x7632, R5 ;  /* 0x0000763259057816 */ /* 0x000fe20000000005 */
[----:B------:R-:W-:Y:S01]  /*8350*/  IMAD.IADD R84, R2, 0x1, R3 ;  /* 0x0000000102547824 */ /* 0x000fe200078e0203 */
[----:B------:R-:W-:Y:S01]  /*8360*/  LOP3.LUT R180, R82, 0x7ffffe00, R83, 0xf8, !PT ;  /* 0x7ffffe0052b47812 */ /* 0x000fe200078ef853 */
[----:B------:R-:W-:Y:S01]  /*8370*/  IMAD.IADD R60, R2, 0x1, R36 ;  /* 0x00000001023c7824 */ /* 0x000fe200078e0224 */
[----:B------:R-:W-:Y:S01]  /*8380*/  PRMT R4, R92, 0x7610, R4 ;  /* 0x000076105c047816 */ /* 0x000fe20000000004 */
[----:B------:R-:W-:Y:S01]  /*8390*/  IMAD.IADD R37, R2, 0x1, R35 ;  /* 0x0000000102257824 */ /* 0x000fe200078e0223 */
[----:B------:R-:W-:Y:S01]  /*83a0*/  PRMT R3, R92, 0x7632, R3 ;  /* 0x000076325c037816 */ /* 0x000fe20000000003 */
[C---:B------:R-:W-:Y:S01]  /*83b0*/  IMAD.IADD R38, R2.reuse, 0x1, R34 ;  /* 0x0000000102267824 */ /* 0x040fe200078e0222 */
[----:B------:R1:W-:Y:S01]  /*83c0*/  STS.U16 [R73+0x7880], R89 ;  /* 0x0078805949007388 */ /* 0x0003e20000000400 */
[----:B------:R-:W-:Y:S01]  /*83d0*/  IMAD.IADD R67, R2, 0x1, R33 ;  /* 0x0000000102437824 */ /* 0x000fe200078e0221 */
[----:B------:R-:W-:Y:S01]  /*83e0*/  ISETP.GT.AND P2, PT, R230, 0x27f, PT ;  /* 0x0000027fe600780c */ /* 0x000fe20003f44270 */
        /* <DEDUP_REMOVED lines=9> */
[----:B------:R-:W4:Y:S01]  /*8480*/  S2R R92, SR_CTAID.Z ;  /* 0x00000000005c7919 */ /* 0x000f220000002700 */
[----:B------:R-:W-:-:S02]  /*8490*/  IMAD.IADD R71, R2, 0x1, R18 ;  /* 0x0000000102477824 */ /* 0x000fc400078e0212 */
[C---:B------:R-:W-:Y:S02]  /*84a0*/  IMAD.IADD R70, R2.reuse, 0x1, R17 ;  /* 0x0000000102467824 */ /* 0x040fe400078e0211 */
[C---:B------:R-:W-:Y:S02]  /*84b0*/  IMAD.IADD R69, R2.reuse, 0x1, R16 ;  /* 0x0000000102457824 */ /* 0x040fe400078e0210 */
[C---:B------:R-:W-:Y:S02]  /*84c0*/  IMAD.IADD R68, R2.reuse, 0x1, R15 ;  /* 0x0000000102447824 */ /* 0x040fe400078e020f */
[C---:B------:R-:W-:Y:S02]  /*84d0*/  IMAD.IADD R78, R2.reuse, 0x1, R14 ;  /* 0x00000001024e7824 */ /* 0x040fe400078e020e */
[C---:B------:R-:W-:Y:S02]  /*84e0*/  IMAD.IADD R77, R2.reuse, 0x1, R13 ;  /* 0x00000001024d7824 */ /* 0x040fe400078e020d */
[C---:B------:R-:W-:Y:S01]  /*84f0*/  IMAD.IADD R76, R2.reuse, 0x1, R12 ;  /* 0x00000001024c7824 */ /* 0x040fe200078e020c */
[----:B-1----:R-:W-:Y:S01]  /*8500*/  SHF.R.S32.HI R89, RZ, 0x1f, R88 ;  /* 0x0000001fff597819 */ /* 0x002fe20000011458 */
[----:B------:R-:W-:-:S02]  /*8510*/  IMAD.IADD R75, R2, 0x1, R11 ;  /* 0x00000001024b7824 */ /* 0x000fc400078e020b */
[----:B------:R-:W-:Y:S01]  /*8520*/  IMAD.IADD R74, R2, 0x1, R10 ;  /* 0x00000001024a7824 */ /* 0x000fe200078e020a */
[----:B--2---:R-:W-:Y:S01]  /*8530*/  PRMT R5, R94, 0x7610, R5 ;  /* 0x000076105e057816 */ /* 0x004fe20000000005 */
[C---:B------:R-:W-:Y:S02]  /*8540*/  IMAD.IADD R83, R2.reuse, 0x1, R9 ;  /* 0x0000000102537824 */ /* 0x040fe400078e0209 */
[----:B------:R-:W-:Y:S01]  /*8550*/  IMAD.IADD R82, R2, 0x1, R8 ;  /* 0x0000000102527824 */ /* 0x000fe200078e0208 */
[----:B---3--:R-:W-:Y:S01]  /*8560*/  PRMT R4, R94, 0x7632, R4 ;  /* 0x000076325e047816 */ /* 0x008fe20000000004 */
[C---:B------:R-:W-:Y:S01]  /*8570*/  IMAD.IADD R81, R2.reuse, 0x1, R7 ;  /* 0x0000000102517824 */ /* 0x040fe200078e0207 */
[----:B----4-:R-:W-:Y:S01]  /*8580*/  SHF.R.S32.HI R94, RZ, 0x1f, R92 ;  /* 0x0000001fff5e7819 */ /* 0x010fe2000001145c */
[C---:B------:R-:W-:Y:S02]  /*8590*/  IMAD.IADD R80, R2.reuse, 0x1, R6 ;  /* 0x0000000102507824 */ /* 0x040fe400078e0206 */
[----:B------:R-:W-:Y:S01]  /*85a0*/  IMAD.IADD R87, R2, 0x1, R0 ;  /* 0x0000000102577824 */ /* 0x000fe200078e0200 */
[C---:B------:R-:W-:Y:S01]  /*85b0*/  PRMT R2, R91.reuse, 0x7610, R2 ;  /* 0x000076105b027816 */ /* 0x040fe20000000002 */
[----:B------:R-:W-:Y:S01]  /*85c0*/  IMAD.SHL.U32 R22, R22, 0x2, RZ ;  /* 0x0000000216167824 */ /* 0x000fe200078e00ff */
[----:B------:R-:W-:Y:S01]  /*85d0*/  PRMT R0, R91, 0x7632, R0 ;  /* 0x000076325b007816 */ /* 0x000fe20000000000 */
[----:B------:R-:W-:Y:S01]  /*85e0*/  IMAD.SHL.U32 R21, R21, 0x2, RZ ;  /* 0x0000000215157824 */ /* 0x000fe200078e00ff */
[----:B------:R-:W-:Y:S01]  /*85f0*/  SHF.R.S32.HI R91, RZ, 0x1f, R90 ;  /* 0x0000001fff5b7819 */ /* 0x000fe2000001145a */
[----:B------:R-:W-:Y:S01]  /*8600*/  IMAD.SHL.U32 R20, R20, 0x2, RZ ;  /* 0x0000000214147824 */ /* 0x000fe200078e00ff */
[----:B------:R1:W-:Y:S01]  /*8610*/  STS.U16 [R22+0x7880], R3 ;  /* 0x0078800316007388 */ /* 0x0003e20000000400 */
[----:B------:R-:W-:-:S02]  /*8620*/  IMAD.SHL.U32 R32, R32, 0x2, RZ ;  /* 0x0000000220207824 */ /* 0x000fc400078e00ff */
[----:B------:R-:W-:Y:S01]  /*8630*/  IMAD.SHL.U32 R30, R30, 0x2, RZ ;  /* 0x000000021e1e7824 */ /* 0x000fe200078e00ff */
[----:B------:R2:W-:Y:S01]  /*8640*/  STS.U16 [R21+0x7880], R2 ;  /* 0x0078800215007388 */ /* 0x0005e20000000400 */
[----:B------:R-:W-:Y:S02]  /*8650*/  IMAD.SHL.U32 R27, R27, 0x2, RZ ;  /* 0x000000021b1b7824 */ /* 0x000fe400078e00ff */
[----:B------:R-:W-:Y:S01]  /*8660*/  IMAD.SHL.U32 R41, R41, 0x2, RZ ;  /* 0x0000000229297824 */ /* 0x000fe200078e00ff */
[----:B------:R3:W-:Y:S01]  /*8670*/  STS.U16 [R20+0x7880], R0 ;  /* 0x0078800014007388 */ /* 0x0007e20000000400 */
[----:B------:R-:W-:Y:S02]  /*8680*/  IMAD.SHL.U32 R6, R49, 0x2, RZ ;  /* 0x0000000231067824 */ /* 0x000fe400078e00ff */
[----:B------:R-:W-:Y:S01]  /*8690*/  IMAD.SHL.U32 R8, R51, 0x2, RZ ;  /* 0x0000000233087824 */ /* 0x000fe200078e00ff */
[----:B------:R4:W-:Y:S01]  /*86a0*/  STS.U16 [R32+0x7880], R5 ;  /* 0x0078800520007388 */ /* 0x0009e20000000400 */
[----:B------:R-:W-:-:S02]  /*86b0*/  IMAD.SHL.U32 R7, R53, 0x2, RZ ;  /* 0x0000000235077824 */ /* 0x000fc400078e00ff */
[----:B------:R-:W-:Y:S01]  /*86c0*/  IMAD.SHL.U32 R9, R55, 0x2, RZ ;  /* 0x0000000237097824 */ /* 0x000fe200078e00ff */
[----:B------:R5:W-:Y:S01]  /*86d0*/  STS.U16 [R31+0x7880], R4 ;  /* 0x007880041f007388 */ /* 0x000be20000000400 */
[----:B------:R-:W-:Y:S02]  /*86e0*/  IMAD.SHL.U32 R14, R57, 0x2, RZ ;  /* 0x00000002390e7824 */ /* 0x000fe400078e00ff */
[----:B------:R-:W-:Y:S02]  /*86f0*/  IMAD.SHL.U32 R11, R59, 0x2, RZ ;  /* 0x000000023b0b7824 */ /* 0x000fe400078e00ff */
[----:B------:R-:W-:Y:S02]  /*8700*/  IMAD.SHL.U32 R10, R58, 0x2, RZ ;  /* 0x000000023a0a7824 */ /* 0x000fe400078e00ff */
[----:B------:R-:W-:Y:S01]  /*8710*/  IMAD.SHL.U32 R13, R56, 0x2, RZ ;  /* 0x00000002380d7824 */ /* 0x000fe200078e00ff */
[----:B-1----:R-:W-:Y:S01]  /*8720*/  PRMT R3, R93, 0x7610, R3 ;  /* 0x000076105d037816 */ /* 0x002fe20000000003 */
[----:B------:R-:W-:-:S02]  /*8730*/  IMAD.SHL.U32 R12, R54, 0x2, RZ ;  /* 0x00000002360c7824 */ /* 0x000fc400078e00ff */
[----:B------:R-:W-:Y:S01]  /*8740*/  IMAD.SHL.U32 R26, R52, 0x2, RZ ;  /* 0x00000002341a7824 */ /* 0x000fe200078e00ff */
[----:B--2---:R-:W-:Y:S01]  /*8750*/  PRMT R2, R93, 0x7632, R2 ;  /* 0x000076325d027816 */ /* 0x004fe20000000002 */
[----:B------:R1:W-:Y:S01]  /*8760*/  STS.U16 [R30+0x7880], R3 ;  /* 0x007880031e007388 */ /* 0x0003e20000000400 */
[----:B------:R-:W-:Y:S01]  /*8770*/  IMAD.SHL.U32 R15, R50, 0x2, RZ ;  /* 0x00000002320f7824 */ /* 0x000fe200078e00ff */
[C---:B---3--:R-:W-:Y:S02]  /*8780*/  PRMT R0, R95.reuse, 0x7610, R0 ;  /* 0x000076105f007816 */ /* 0x048fe40000000000 */
[----:B------:R2:W-:Y:S01]  /*8790*/  STS.U16 [R27+0x7880], R2 ;  /* 0x007880021b007388 */ /* 0x0005e20000000400 */
[----:B------:R-:W-:Y:S01]  /*87a0*/  IMAD.SHL.U32 R17, R48, 0x2, RZ ;  /* 0x0000000230117824 */ /* 0x000fe200078e00ff */
[----:B----4-:R-:W-:Y:S02]  /*87b0*/  PRMT R5, R95, 0x7632, R5 ;  /* 0x000076325f057816 */ /* 0x010fe40000000005 */
[----:B------:R3:W-:Y:S01]  /*87c0*/  STS.U16 [R41+0x7880], R0 ;  /* 0x0078800029007388 */ /* 0x0007e20000000400 */
[----:B------:R-:W-:Y:S01]  /*87d0*/  IMAD.SHL.U32 R16, R47, 0x2, RZ ;  /* 0x000000022f107824 */ /* 0x000fe200078e00ff */
[----:B-----5:R-:W-:-:S02]  /*87e0*/  PRMT R4, R97, 0x7610, R4 ;  /* 0x0000761061047816 */ /* 0x020fc40000000004 */
[----:B------:R4:W-:Y:S01]  /*87f0*/  STS.U16 [R6+0x7880], R5 ;  /* 0x0078800506007388 */ /* 0x0009e20000000400 */
[----:B------:R-:W-:Y:S02]  /*8800*/  IMAD.SHL.U32 R18, R46, 0x2, RZ ;  /* 0x000000022e127824 */ /* 0x000fe400078e00ff */
        /* <DEDUP_REMOVED lines=9> */
[C---:B--2---:R-:W-:Y:S01]  /*88a0*/  PRMT R2, R96.reuse, 0x7610, R2 ;  /* 0x0000761060027816 */ /* 0x044fe20000000002 */
[----:B------:R1:W-:Y:S01]  /*88b0*/  STS.U16 [R7+0x7880], R3 ;  /* 0x0078800307007388 */ /* 0x0003e20000000400 */
[----:B------:R-:W-:Y:S01]  /*88c0*/  IMAD.SHL.U32 R36, R61, 0x2, RZ ;  /* 0x000000023d247824 */ /* 0x000fe200078e00ff */
[----:B---3--:R-:W-:Y:S02]  /*88d0*/  PRMT R0, R96, 0x7632, R0 ;  /* 0x0000763260007816 */ /* 0x008fe40000000000 */
        /* <DEDUP_REMOVED lines=11> */
[----:B------:R-:W-:Y:S01]  /*8990*/  IMAD.SHL.U32 R43, R65, 0x2, RZ ;  /* 0x00000002412b7824 */ /* 0x000fe200078e00ff */
[----:B------:R-:W-:Y:S01]  /*89a0*/  CS2R R66, SRZ ;  /* 0x0000000000427805 */ /* 0x000fe2000001ff00 */
        /* <DEDUP_REMOVED lines=11> */
[----:B------:R-:W-:Y:S01]  /*8a60*/  CS2R R70, SRZ ;  /* 0x0000000000467805 */ /* 0x000fe2000001ff00 */
[----:B----4-:R-:W-:Y:S01]  /*8a70*/  PRMT R5, R100, 0x7632, R5 ;  /* 0x0000763264057816 */ /* 0x010fe20000000005 */
[----:B------:R3:W-:Y:S01]  /*8a80*/  STS.U16 [R26+0x7880], R0 ;  /* 0x007880001a007388 */ /* 0x0007e20000000400 */
[----:B------:R-:W-:Y:S01]  /*8a90*/  IMAD.SHL.U32 R54, R68, 0x2, RZ ;  /* 0x0000000244367824 */ /* 0x000fe200078e00ff */
[----:B-----5:R-:W-:-:S02]  /*8aa0*/  PRMT R4, R102, 0x7610, R4 ;  /* 0x0000761066047816 */ /* 0x020fc40000000004 */
[----:B------:R4:W-:Y:S01]  /*8ab0*/  STS.U16 [R15+0x7880], R5 ;  /* 0x007880050f007388 */ /* 0x0009e20000000400 */
[----:B------:R-:W-:Y:S01]  /*8ac0*/  IMAD.SHL.U32 R50, R78, 0x2, RZ ;  /* 0x000000024e327824 */ /* 0x000fe200078e00ff */
[----:B------:R-:W-:Y:S01]  /*8ad0*/  CS2R R68, SRZ ;  /* 0x0000000000447805 */ /* 0x000fe2000001ff00 */
[----:B------:R-:W-:Y:S01]  /*8ae0*/  IMAD.SHL.U32 R49, R77, 0x2, RZ ;  /* 0x000000024d317824 */ /* 0x000fe200078e00ff */
[----:B------:R5:W-:Y:S01]  /*8af0*/  STS.U16 [R17+0x7880], R4 ;  /* 0x0078800411007388 */ /* 0x000be20000000400 */
[----:B------:R-:W-:Y:S02]  /*8b00*/  IMAD.SHL.U32 R53, R76, 0x2, RZ ;  /* 0x000000024c357824 */ /* 0x000fe400078e00ff */
[----:B------:R-:W-:Y:S01]  /*8b10*/  IMAD.SHL.U32 R52, R75, 0x2, RZ ;  /* 0x000000024b347824 */ /* 0x000fe200078e00ff */
[----:B------:R-:W-:Y:S01]  /*8b20*/  CS2R R76, SRZ ;  /* 0x00000000004c7805 */ /* 0x000fe2000001ff00 */
[----:B------:R-:W-:Y:S02]  /*8b30*/  IMAD.SHL.U32 R63, R74, 0x2, RZ ;  /* 0x000000024a3f7824 */ /* 0x000fe400078e00ff */
[----:B------:R-:W-:Y:S01]  /*8b40*/  IMAD.SHL.U32 R57, R83, 0x2, RZ ;  /* 0x0000000253397824 */ /* 0x000fe200078e00ff */
[----:B------:R-:W-:Y:S01]  /*8b50*/  CS2R R74, SRZ ;  /* 0x00000000004a7805 */ /* 0x000fe2000001ff00 */
[----:B-1----:R-:W-:Y:S01]  /*8b60*/  PRMT R3, R102, 0x7632, R3 ;  /* 0x0000763266037816 */ /* 0x002fe20000000003 */
[----:B------:R-:W-:-:S02]  /*8b70*/  IMAD.SHL.U32 R56, R82, 0x2, RZ ;  /* 0x0000000252387824 */ /* 0x000fc400078e00ff */
[----:B------:R-:W-:Y:S01]  /*8b80*/  IMAD.SHL.U32 R55, R81, 0x2, RZ ;  /* 0x0000000251377824 */ /* 0x000fe200078e00ff */
[C---:B--2---:R-:W-:Y:S01]  /*8b90*/  PRMT R2, R101.reuse, 0x7610, R2 ;  /* 0x0000761065027816 */ /* 0x044fe20000000002 */
[----:B------:R1:W-:Y:S01]  /*8ba0*/  STS.U16 [R16+0x7880], R3 ;  /* 0x0078800310007388 */ /* 0x0003e20000000400 */
[----:B------:R-:W-:Y:S01]  /*8bb0*/  IMAD.SHL.U32 R58, R80, 0x2, RZ ;  /* 0x00000002503a7824 */ /* 0x000fe200078e00ff */
[----:B------:R-:W-:Y:S01]  /*8bc0*/  CS2R R82, SRZ ;  /* 0x0000000000527805 */ /* 0x000fe2000001ff00 */
[----:B---3--:R-:W-:Y:S01]  /*8bd0*/  PRMT R0, R101, 0x7632, R0 ;  /* 0x0000763265007816 */ /* 0x008fe20000000000 */
[----:B------:R2:W-:Y:S01]  /*8be0*/  STS.U16 [R18+0x7880], R2 ;  /* 0x0078800212007388 */ /* 0x0005e20000000400 */
[----:B------:R-:W-:Y:S01]  /*8bf0*/  IMAD.SHL.U32 R64, R79, 0x2, RZ ;  /* 0x000000024f407824 */ /* 0x000fe200078e00ff */
[----:B------:R-:W-:Y:S01]  /*8c00*/  CS2R R80, SRZ ;  /* 0x0000000000507805 */ /* 0x000fe2000001ff00 */
[C---:B----4-:R-:W-:Y:S01]  /*8c10*/  PRMT R5, R104.reuse, 0x7610, R5 ;  /* 0x0000761068057816 */ /* 0x050fe20000000005 */
[----:B------:R3:W-:Y:S01]  /*8c20*/  STS.U16 [R33+0x7880], R0 ;  /* 0x0078800021007388 */ /* 0x0007e20000000400 */
[----:B------:R-:W-:Y:S01]  /*8c30*/  IMAD.SHL.U32 R62, R85, 0x2, RZ ;  /* 0x00000002553e7824 */ /* 0x000fe200078e00ff */
[----:B------:R-:W-:Y:S01]  /*8c40*/  CS2R R78, SRZ ;  /* 0x00000000004e7805 */ /* 0x000fe2000001ff00 */
[----:B-----5:R-:W-:Y:S01]  /*8c50*/  PRMT R4, R104, 0x7632, R4 ;  /* 0x0000763268047816 */ /* 0x020fe20000000004 */
[----:B------:R4:W-:Y:S01]  /*8c60*/  STS.U16 [R25+0x7880], R5 ;  /* 0x0078800519007388 */ /* 0x0009e20000000400 */
[----:B------:R-:W-:-:S02]  /*8c70*/  IMAD.SHL.U32 R61, R84, 0x2, RZ ;  /* 0x00000002543d7824 */ /* 0x000fc400078e00ff */
[----:B------:R-:W-:Y:S01]  /*8c80*/  IMAD.SHL.U32 R60, R87, 0x2, RZ ;  /* 0x00000002573c7824 */ /* 0x000fe200078e00ff */
[----:B------:R5:W-:Y:S01]  /*8c90*/  STS.U16 [R19+0x7880], R4 ;  /* 0x0078800413007388 */ /* 0x000be20000000400 */
[----:B------:R-:W-:Y:S01]  /*8ca0*/  IMAD.SHL.U32 R59, R86, 0x2, RZ ;  /* 0x00000002563b7824 */ /* 0x000fe200078e00ff */
[----:B------:R-:W-:Y:S01]  /*8cb0*/  CS2R R84, SRZ ;  /* 0x0000000000547805 */ /* 0x000fe2000001ff00 */
[----:B------:R-:W-:Y:S01]  /*8cc0*/  CS2R R86, SRZ ;  /* 0x0000000000567805 */ /* 0x000fe2000001ff00 */
[C---:B-1----:R-:W-:Y:S02]  /*8cd0*/  PRMT R3, R103.reuse, 0x7610, R3 ;  /* 0x0000761067037816 */ /* 0x042fe40000000003 */
[----:B--2---:R-:W-:-:S03]  /*8ce0*/  PRMT R2, R103, 0x7632, R2 ;  /* 0x0000763267027816 */ /* 0x004fc60000000002 */
[----:B------:R1:W-:Y:S01]  /*8cf0*/  STS.U16 [R29+0x7880], R3 ;  /* 0x007880031d007388 */ /* 0x0003e20000000400 */
[----:B---3--:R-:W-:-:S03]  /*8d00*/  PRMT R0, R105, 0x7610, R0 ;  /* 0x0000761069007816 */ /* 0x008fc60000000000 */
[----:B------:R2:W-:Y:S01]  /*8d10*/  STS.U16 [R28+0x7880], R2 ;  /* 0x007880021c007388 */ /* 0x0005e20000000400 */
[----:B----4-:R-:W-:-:S03]  /*8d20*/  PRMT R5, R105, 0x7632, R5 ;  /* 0x0000763269057816 */ /* 0x010fc60000000005 */
[----:B------:R3:W-:Y:S01]  /*8d30*/  STS.U16 [R40+0x7880], R0 ;  /* 0x0078800028007388 */ /* 0x0007e20000000400 */
[----:B-----5:R-:W-:-:S03]  /*8d40*/  PRMT R4, R107, 0x7610, R4 ;  /* 0x000076106b047816 */ /* 0x020fc60000000004 */
[----:B------:R4:W-:Y:S04]  /*8d50*/  STS.U16 [R34+0x7880], R5 ;  /* 0x0078800522007388 */ /* 0x0009e80000000400 */
[----:B------:R5:W-:Y:S01]  /*8d60*/  STS.U16 [R36+0x7880], R4 ;  /* 0x0078800424007388 */ /* 0x000be20000000400 */
[----:B-1----:R-:W-:Y:S02]  /*8d70*/  PRMT R3, R107, 0x7632, R3 ;  /* 0x000076326b037816 */ /* 0x002fe40000000003 */
        /* <DEDUP_REMOVED lines=37> */
[----:B------:R-:W-:Y:S04]  /*8fd0*/  STS.U16 [R57+0x7880], R5 ;  /* 0x0078800539007388 */ /* 0x000fe80000000400 */
[----:B------:R4:W-:Y:S01]  /*8fe0*/  STS.U16 [R56+0x7880], R4 ;  /* 0x0078800438007388 */ /* 0x0009e20000000400 */
[----:B-1----:R-:W-:Y:S02]  /*8ff0*/  PRMT R3, R177, 0x7632, R3 ;  /* 0x00007632b1037816 */ /* 0x002fe40000000003 */
[----:B--2---:R-:W-:-:S03]  /*9000*/  PRMT R2, R176, 0x7610, R2 ;  /* 0x00007610b0027816 */ /* 0x004fc60000000002 */
[----:B------:R1:W-:Y:S01]  /*9010*/  STS.U16 [R55+0x7880], R3 ;  /* 0x0078800337007388 */ /* 0x0003e20000000400 */
[----:B---3--:R-:W-:-:S03]  /*9020*/  PRMT R0, R176, 0x7632, R0 ;  /* 0x00007632b0007816 */ /* 0x008fc60000000000 */
[----:B------:R2:W-:Y:S04]  /*9030*/  STS.U16 [R58+0x7880], R2 ;  /* 0x007880023a007388 */ /* 0x0005e80000000400 */
[----:B------:R3:W-:Y:S01]  /*9040*/  STS.U16 [R64+0x7880], R0 ;  /* 0x0078800040007388 */ /* 0x0007e20000000400 */
[C---:B----4-:R-:W-:Y:S02]  /*9050*/  PRMT R4, R179.reuse, 0x7610, R4 ;  /* 0x00007610b3047816 */ /* 0x050fe40000000004 */
[----:B-1----:R-:W-:Y:S02]  /*9060*/  PRMT R3, R179, 0x7632, R3 ;  /* 0x00007632b3037816 */ /* 0x002fe40000000003 */
[C---:B--2---:R-:W-:Y:S02]  /*9070*/  PRMT R2, R178.reuse, 0x7610, R2 ;  /* 0x00007610b2027816 */ /* 0x044fe40000000002 */
[----:B---3--:R-:W-:-:S03]  /*9080*/  PRMT R0, R178, 0x7632, R0 ;  /* 0x00007632b2007816 */ /* 0x008fc60000000000 */
[----:B------:R1:W-:Y:S04]  /*9090*/  STS.U16 [R62+0x7880], R2 ;  /* 0x007880023e007388 */ /* 0x0003e80000000400 */
[----:B------:R2:W-:Y:S04]  /*90a0*/  STS.U16 [R61+0x7880], R0 ;  /* 0x007880003d007388 */ /* 0x0005e80000000400 */
[----:B------:R3:W-:Y:S04]  /*90b0*/  STS.U16 [R60+0x7880], R4 ;  /* 0x007880043c007388 */ /* 0x0007e80000000400 */
[----:B------:R4:W-:Y:S01]  /*90c0*/  STS.U16 [R59+0x7880], R3 ;  /* 0x007880033b007388 */ /* 0x0009e20000000400 */
[----:B-1----:R-:W-:-:S02]  /*90d0*/  F2FP.PACK_AB R2, R115, R114 ;  /* 0x000000727302723e */ /* 0x002fc400000000ff */
[----:B--2---:R-:W-:-:S04]  /*90e0*/  F2FP.PACK_AB R0, R113, R112 ;  /* 0x000000707100723e */ /* 0x004fc800000000ff */
[C---:B------:R-:W-:Y:S02]  /*90f0*/  PRMT R5, R0.reuse, 0x7610, R5 ;  /* 0x0000761000057816 */ /* 0x040fe40000000005 */
[----:B---3--:R-:W-:Y:S02]  /*9100*/  PRMT R4, R0, 0x7632, R4 ;  /* 0x0000763200047816 */ /* 0x008fe40000000004 */
[C---:B----4-:R-:W-:Y:S01]  /*9110*/  PRMT R3, R2.reuse, 0x7610, R3 ;  /* 0x0000761002037816 */ /* 0x050fe20000000003 */
[----:B------:R1:W-:Y:S01]  /*9120*/  STS.U16 [R73+0x80], R5 ;  /* 0x0000800549007388 */ /* 0x0003e20000000400 */
[----:B------:R-:W-:Y:S02]  /*9130*/  PRMT R2, R2, 0x7632, R2 ;  /* 0x0000763202027816 */ /* 0x000fe40000000002 */
[----:B------:R-:W-:Y:S01]  /*9140*/  F2FP.PACK_AB R0, R117, R116 ;  /* 0x000000747500723e */ /* 0x000fe200000000ff */
[----:B------:R2:W-:Y:S04]  /*9150*/  STS.U16 [R24+0x80], R4 ;  /* 0x0000800418007388 */ /* 0x0005e80000000400 */
[----:B------:R-:W-:Y:S04]  /*9160*/  STS.U16 [R23+0x80], R3 ;  /* 0x0000800317007388 */ /* 0x000fe80000000400 */
[----:B------:R3:W-:Y:S04]  /*9170*/  STS.U16 [R22+0x80], R2 ;  /* 0x0000800216007388 */ /* 0x0007e80000000400 */
[----:B------:R4:W-:Y:S01]  /*9180*/  STS.U16 [R21+0x80], R0 ;  /* 0x0000800015007388 */ /* 0x0009e20000000400 */
[----:B-1----:R-:W-:Y:S01]  /*9190*/  CS2R R72, SRZ ;  /* 0x0000000000487805 */ /* 0x002fe2000001ff00 */
[----:B--2---:R-:W-:-:S05]  /*91a0*/  PRMT R4, R0, 0x7632, R4 ;  /* 0x0000763200047816 */ /* 0x004fca0000000004 */
[----:B------:R1:W-:Y:S01]  /*91b0*/  STS.U16 [R20+0x80], R4 ;  /* 0x0000800414007388 */ /* 0x0003e20000000400 */
[----:B---3--:R-:W-:Y:S01]  /*91c0*/  F2FP.PACK_AB R2, R119, R118 ;  /* 0x000000767702723e */ /* 0x008fe200000000ff */
[----:B------:R-:W-:Y:S01]  /*91d0*/  CS2R R22, SRZ ;  /* 0x0000000000167805 */ /* 0x000fe2000001ff00 */
[----:B----4-:R-:W-:Y:S02]  /*91e0*/  F2FP.PACK_AB R0, R121, R120 ;  /* 0x000000787900723e */ /* 0x010fe400000000ff */
[C---:B------:R-:W-:Y:S02]  /*91f0*/  PRMT R5, R2.reuse, 0x7610, R5 ;  /* 0x0000761002057816 */ /* 0x040fe40000000005 */
[----:B------:R-:W-:Y:S02]  /*9200*/  PRMT R3, R2, 0x7632, R3 ;  /* 0x0000763202037816 */ /* 0x000fe40000000003 */
[C---:B------:R-:W-:Y:S01]  /*9210*/  PRMT R2, R0.reuse, 0x7632, R2 ;  /* 0x0000763200027816 */ /* 0x040fe20000000002 */
[----:B------:R2:W-:Y:S04]  /*9220*/  STS.U16 [R32+0x80], R5 ;  /* 0x0000800520007388 */ /* 0x0005e80000000400 */
[----:B------:R-:W-:Y:S01]  /*9230*/  STS.U16 [R31+0x80], R3 ;  /* 0x000080031f007388 */ /* 0x000fe20000000400 */
[----:B-1----:R-:W-:Y:S01]  /*9240*/  PRMT R4, R0, 0x7610, R4 ;  /* 0x0000761000047816 */ /* 0x002fe20000000004 */
[----:B------:R-:W-:Y:S01]  /*9250*/  CS2R R20, SRZ ;  /* 0x0000000000147805 */ /* 0x000fe2000001ff00 */
[----:B------:R-:W-:-:S03]  /*9260*/  F2FP.PACK_AB R0, R123, R122 ;  /* 0x0000007a7b00723e */ /* 0x000fc600000000ff */
[----:B------:R1:W-:Y:S04]  /*9270*/  STS.U16 [R30+0x80], R4 ;  /* 0x000080041e007388 */ /* 0x0003e80000000400 */
[----:B------:R3:W-:Y:S01]  /*9280*/  STS.U16 [R27+0x80], R2 ;  /* 0x000080021b007388 */ /* 0x0007e20000000400 */
[----:B--2---:R-:W-:-:S05]  /*9290*/  PRMT R5, R0, 0x7610, R5 ;  /* 0x0000761000057816 */ /* 0x004fca0000000005 */
[----:B------:R-:W-:Y:S01]  /*92a0*/  STS.U16 [R41+0x80], R5 ;  /* 0x0000800529007388 */ /* 0x000fe20000000400 */
[----:B-1----:R-:W-:Y:S01]  /*92b0*/  PRMT R4, R0, 0x7632, R4 ;  /* 0x0000763200047816 */ /* 0x002fe20000000004 */
[----:B------:R-:W-:Y:S01]  /*92c0*/  CS2R R30, SRZ ;  /* 0x00000000001e7805 */ /* 0x000fe2000001ff00 */
[----:B------:R-:W-:Y:S02]  /*92d0*/  F2FP.PACK_AB R0, R135, R134 ;  /* 0x000000868700723e */ /* 0x000fe400000000ff */
[----:B---3--:R-:W-:Y:S01]  /*92e0*/  F2FP.PACK_AB R2, R133, R132 ;  /* 0x000000848502723e */ /* 0x008fe200000000ff */
[----:B------:R1:W-:Y:S03]  /*92f0*/  STS.U16 [R6+0x80], R4 ;  /* 0x0000800406007388 */ /* 0x0003e60000000400 */
[C---:B------:R-:W-:Y:S02]  /*9300*/  PRMT R3, R2.reuse, 0x7610, R3 ;  /* 0x0000761002037816 */ /* 0x040fe40000000003 */
[----:B------:R-:W-:-:S03]  /*9310*/  PRMT R2, R2, 0x7632, R2 ;  /* 0x0000763202027816 */ /* 0x000fc60000000002 */
[----:B------:R-:W-:Y:S04]  /*9320*/  STS.U16 [R8+0x80], R3 ;  /* 0x0000800308007388 */ /* 0x000fe80000000400 */
[----:B------:R2:W-:Y:S04]  /*9330*/  STS.U16 [R7+0x80], R2 ;  /* 0x0000800207007388 */ /* 0x0005e80000000400 */
[----:B------:R3:W-:Y:S01]  /*9340*/  STS.U16 [R9+0x80], R0 ;  /* 0x0000800009007388 */ /* 0x0007e20000000400 */
[----:B-1----:R-:W-:Y:S01]  /*9350*/  PRMT R4, R0, 0x7632, R4 ;  /* 0x0000763200047816 */ /* 0x002fe20000000004 */
[----:B------:R-:W-:-:S04]  /*9360*/  IMAD R6, R94, c[0x0][0x340], RZ ;  /* 0x0000d0005e067a24 */ /* 0x000fc800078e02ff */
[----:B------:R1:W-:Y:S01]  /*9370*/  STS.U16 [R14+0x80], R4 ;  /* 0x000080040e007388 */ /* 0x0003e20000000400 */
[----:B------:R-:W-:Y:S01]  /*9380*/  IMAD R6, R92, c[0x0][0x344], R6 ;  /* 0x0000d1005c067a24 */ /* 0x000fe200078e0206 */
[----:B--2---:R-:W-:Y:S02]  /*9390*/  F2FP.PACK_AB R2, R129, R128 ;  /* 0x000000808102723e */ /* 0x004fe400000000ff */
[----:B---3--:R-:W-:Y:S02]  /*93a0*/  F2FP.PACK_AB R0, R131, R130 ;  /* 0x000000828300723e */ /* 0x008fe400000000ff */
[C---:B------:R-:W-:Y:S02]  /*93b0*/  PRMT R5, R2.reuse, 0x7610, R5 ;  /* 0x0000761002057816 */ /* 0x040fe40000000005 */
[----:B------:R-:W-:Y:S02]  /*93c0*/  PRMT R3, R2, 0x7632, R3 ;  /* 0x0000763202037816 */ /* 0x000fe40000000003 */
[C---:B------:R-:W-:Y:S01]  /*93d0*/  PRMT R2, R0.reuse, 0x7632, R2 ;  /* 0x0000763200027816 */ /* 0x040fe20000000002 */
[----:B------:R2:W-:Y:S04]  /*93e0*/  STS.U16 [R11+0x80], R5 ;  /* 0x000080050b007388 */ /* 0x0005e80000000400 */
[----:B------:R-:W-:Y:S01]  /*93f0*/  STS.U16 [R10+0x80], R3 ;  /* 0x000080030a007388 */ /* 0x000fe20000000400 */
[----:B-1----:R-:W-:-:S02]  /*9400*/  PRMT R4, R0, 0x7610, R4 ;  /* 0x0000761000047816 */ /* 0x002fc40000000004 */
[----:B------:R-:W-:-:S03]  /*9410*/  F2FP.PACK_AB R0, R125, R124 ;  /* 0x0000007c7d00723e */ /* 0x000fc600000000ff */
[----:B------:R1:W-:Y:S04]  /*9420*/  STS.U16 [R13+0x80], R4 ;  /* 0x000080040d007388 */ /* 0x0003e80000000400 */
[----:B------:R3:W-:Y:S01]  /*9430*/  STS.U16 [R12+0x80], R2 ;  /* 0x000080020c007388 */ /* 0x0007e20000000400 */
[----:B--2---:R-:W-:-:S05]  /*9440*/  PRMT R5, R0, 0x7610, R5 ;  /* 0x0000761000057816 */ /* 0x004fca0000000005 */
[----:B------:R2:W-:Y:S01]  /*9450*/  STS.U16 [R26+0x80], R5 ;  /* 0x000080051a007388 */ /* 0x0005e20000000400 */
[----:B-1----:R-:W-:Y:S02]  /*9460*/  PRMT R4, R0, 0x7632, R4 ;  /* 0x0000763200047816 */ /* 0x002fe40000000004 */
[----:B------:R-:W-:Y:S02]  /*9470*/  F2FP.PACK_AB R0, R137, R136 ;  /* 0x000000888900723e */ /* 0x000fe400000000ff */
[----:B---3--:R-:W-:Y:S01]  /*9480*/  F2FP.PACK_AB R2, R127, R126 ;  /* 0x0000007e7f02723e */ /* 0x008fe200000000ff */
[----:B------:R1:W-:Y:S01]  /*9490*/  STS.U16 [R15+0x80], R4 ;  /* 0x000080040f007388 */ /* 0x0003e20000000400 */
[----:B------:R-:W-:Y:S02]  /*94a0*/  CS2R R12, SRZ ;  /* 0x00000000000c7805 */ /* 0x000fe4000001ff00 */
[C---:B------:R-:W-:Y:S02]  /*94b0*/  PRMT R3, R2.reuse, 0x7610, R3 ;  /* 0x0000761002037816 */ /* 0x040fe40000000003 */
[----:B------:R-:W-:-:S03]  /*94c0*/  PRMT R2, R2, 0x7632, R2 ;  /* 0x0000763202027816 */ /* 0x000fc60000000002 */
[----:B------:R-:W-:Y:S04]  /*94d0*/  STS.U16 [R17+0x80], R3 ;  /* 0x0000800311007388 */ /* 0x000fe80000000400 */
[----:B------:R3:W-:Y:S01]  /*94e0*/  STS.U16 [R16+0x80], R2 ;  /* 0x0000800210007388 */ /* 0x0007e20000000400 */
[----:B--2---:R-:W-:-:S03]  /*94f0*/  CS2R R26, SRZ ;  /* 0x00000000001a7805 */ /* 0x004fc6000001ff00 */
[----:B------:R2:W-:Y:S01]  /*9500*/  STS.U16 [R18+0x80], R0 ;  /* 0x0000800012007388 */ /* 0x0005e20000000400 */
[----:B-1----:R-:W-:Y:S01]  /*9510*/  PRMT R4, R0, 0x7632, R4 ;  /* 0x0000763200047816 */ /* 0x002fe20000000004 */
[----:B------:R-:W-:-:S04]  /*9520*/  CS2R R14, SRZ ;  /* 0x00000000000e7805 */ /* 0x000fc8000001ff00 */
[----:B------:R1:W-:Y:S01]  /*9530*/  STS.U16 [R33+0x80], R4 ;  /* 0x0000800421007388 */ /* 0x0003e20000000400 */
[----:B---3--:R-:W-:Y:S01]  /*9540*/  F2FP.PACK_AB R2, R139, R138 ;  /* 0x0000008a8b02723e */ /* 0x008fe200000000ff */
[----:B------:R-:W-:Y:S01]  /*9550*/  CS2R R16, SRZ ;  /* 0x0000000000107805 */ /* 0x000fe2000001ff00 */
[----:B--2---:R-:W-:Y:S02]  /*9560*/  F2FP.PACK_AB R0, R141, R140 ;  /* 0x0000008c8d00723e */ /* 0x004fe400000000ff */
[C---:B------:R-:W-:Y:S02]  /*9570*/  PRMT R5, R2.reuse, 0x7610, R5 ;  /* 0x0000761002057816 */ /* 0x040fe40000000005 */
[----:B------:R-:W-:Y:S02]  /*9580*/  PRMT R3, R2, 0x7632, R3 ;  /* 0x0000763202037816 */ /* 0x000fe40000000003 */
[C---:B------:R-:W-:Y:S01]  /*9590*/  PRMT R2, R0.reuse, 0x7632, R2 ;  /* 0x0000763200027816 */ /* 0x040fe20000000002 */
[----:B------:R2:W-:Y:S04]  /*95a0*/  STS.U16 [R25+0x80], R5 ;  /* 0x0000800519007388 */ /* 0x0005e80000000400 */
[----:B------:R3:W-:Y:S01]  /*95b0*/  STS.U16 [R19+0x80], R3 ;  /* 0x0000800313007388 */ /* 0x0007e20000000400 */
[----:B-1----:R-:W-:Y:S01]  /*95c0*/  PRMT R4, R0, 0x7610, R4 ;  /* 0x0000761000047816 */ /* 0x002fe20000000004 */
[----:B------:R-:W-:Y:S01]  /*95d0*/  CS2R R32, SRZ ;  /* 0x0000000000207805 */ /* 0x000fe2000001ff00 */
[----:B------:R-:W-:-:S03]  /*95e0*/  F2FP.PACK_AB R0, R143, R142 ;  /* 0x0000008e8f00723e */ /* 0x000fc600000000ff */
[----:B------:R1:W-:Y:S04]  /*95f0*/  STS.U16 [R29+0x80], R4 ;  /* 0x000080041d007388 */ /* 0x0003e80000000400 */
[----:B------:R4:W-:Y:S01]  /*9600*/  STS.U16 [R28+0x80], R2 ;  /* 0x000080021c007388 */ /* 0x0009e20000000400 */
[----:B--2---:R-:W-:Y:S01]  /*9610*/  PRMT R5, R0, 0x7610, R5 ;  /* 0x0000761000057816 */ /* 0x004fe20000000005 */
[----:B------:R-:W-:Y:S01]  /*9620*/  CS2R R24, SRZ ;  /* 0x0000000000187805 */ /* 0x000fe2000001ff00 */
[----:B---3--:R-:W-:-:S03]  /*9630*/  CS2R R18, SRZ ;  /* 0x0000000000127805 */ /* 0x008fc6000001ff00 */
[----:B------:R2:W-:Y:S01]  /*9640*/  STS.U16 [R40+0x80], R5 ;  /* 0x0000800528007388 */ /* 0x0005e20000000400 */
[----:B-1----:R-:W-:Y:S02]  /*9650*/  PRMT R4, R0, 0x7632, R4 ;  /* 0x0000763200047816 */ /* 0x002fe40000000004 */
[----:B------:R-:W-:Y:S02]  /*9660*/  F2FP.PACK_AB R0, R147, R146 ;  /* 0x000000929300723e */ /* 0x000fe400000000ff */
[----:B----4-:R-:W-:Y:S01]  /*9670*/  F2FP.PACK_AB R2, R145, R144 ;  /* 0x000000909102723e */ /* 0x010fe200000000ff */
        /* <DEDUP_REMOVED lines=8> */
[----:B-1----:R-:W-:-:S05]  /*9700*/  PRMT R4, R0, 0x7632, R4 ;  /* 0x0000763200047816 */ /* 0x002fca0000000004 */
[----:B------:R1:W-:Y:S01]  /*9710*/  STS.U16 [R44+0x80], R4 ;  /* 0x000080042c007388 */ /* 0x0003e20000000400 */
[----:B---3--:R-:W-:Y:S01]  /*9720*/  F2FP.PACK_AB R2, R157, R156 ;  /* 0x0000009c9d02723e */ /* 0x008fe200000000ff */
[----:B------:R-:W-:Y:S01]  /*9730*/  CS2R R34, SRZ ;  /* 0x0000000000227805 */ /* 0x000fe2000001ff00 */
[----:B--2---:R-:W-:Y:S01]  /*9740*/  F2FP.PACK_AB R0, R159, R158 ;  /* 0x0000009e9f00723e */ /* 0x004fe200000000ff */
[----:B------:R-:W-:Y:S01]  /*9750*/  CS2R R36, SRZ ;  /* 0x0000000000247805 */ /* 0x000fe2000001ff00 */
[C---:B------:R-:W-:Y:S02]  /*9760*/  PRMT R5, R2.reuse, 0x7610, R5 ;  /* 0x0000761002057816 */ /* 0x040fe40000000005 */
[----:B------:R-:W-:Y:S02]  /*9770*/  PRMT R3, R2, 0x7632, R3 ;  /* 0x0000763202037816 */ /* 0x000fe40000000003 */
[C---:B------:R-:W-:Y:S01]  /*9780*/  PRMT R2, R0.reuse, 0x7632, R2 ;  /* 0x0000763200027816 */ /* 0x040fe20000000002 */
[----:B------:R2:W-:Y:S04]  /*9790*/  STS.U16 [R39+0x80], R5 ;  /* 0x0000800527007388 */ /* 0x0005e80000000400 */
[----:B------:R3:W-:Y:S01]  /*97a0*/  STS.U16 [R38+0x80], R3 ;  /* 0x0000800326007388 */ /* 0x0007e20000000400 */
[----:B-1----:R-:W-:-:S02]  /*97b0*/  PRMT R4, R0, 0x7610, R4 ;  /* 0x0000761000047816 */ /* 0x002fc40000000004 */
[----:B------:R-:W-:-:S03]  /*97c0*/  F2FP.PACK_AB R0, R153, R152 ;  /* 0x000000989900723e */ /* 0x000fc600000000ff */
[----:B------:R1:W-:Y:S04]  /*97d0*/  STS.U16 [R43+0x80], R4 ;  /* 0x000080042b007388 */ /* 0x0003e80000000400 */
[----:B------:R4:W-:Y:S01]  /*97e0*/  STS.U16 [R42+0x80], R2 ;  /* 0x000080022a007388 */ /* 0x0009e20000000400 */
[----:B--2---:R-:W-:Y:S01]  /*97f0*/  PRMT R5, R0, 0x7610, R5 ;  /* 0x0000761000057816 */ /* 0x004fe20000000005 */
[----:B---3--:R-:W-:-:S04]  /*9800*/  CS2R R38, SRZ ;  /* 0x0000000000267805 */ /* 0x008fc8000001ff00 */
        /* <DEDUP_REMOVED lines=8> */
[----:B------:R3:W-:Y:S04]  /*9890*/  STS.U16 [R47+0x80], R3 ;  /* 0x000080032f007388 */ /* 0x0007e80000000400 */
[----:B------:R4:W-:Y:S04]  /*98a0*/  STS.U16 [R46+0x80], R2 ;  /* 0x000080022e007388 */ /* 0x0009e80000000400 */
[----:B------:R5:W-:Y:S04]  /*98b0*/  STS.U16 [R48+0x80], R0 ;  /* 0x0000800030007388 */ /* 0x000be80000000400 */
[----:B--2---:R-:W2:Y:S01]  /*98c0*/  S2R R51, SR_CTAID.Y ;  /* 0x0000000000337919 */ /* 0x004ea20000002600 */
[----:B-1----:R-:W-:Y:S01]  /*98d0*/  CS2R R44, SRZ ;  /* 0x00000000002c7805 */ /* 0x002fe2000001ff00 */
[----:B---3--:R-:W-:-:S02]  /*98e0*/  PRMT R3, R0, 0x7632, R3 ;  /* 0x0000763200037816 */ /* 0x008fc40000000003 */
[----:B----4-:R-:W-:-:S03]  /*98f0*/  F2FP.PACK_AB R2, R151, R150 ;  /* 0x000000969702723e */ /* 0x010fc600000000ff */
[----:B------:R1:W-:Y:S01]  /*9900*/  STS.U16 [R54+0x80], R3 ;  /* 0x0000800336007388 */ /* 0x0003e20000000400 */
[----:B------:R-:W-:Y:S01]  /*9910*/  CS2R R46, SRZ ;  /* 0x00000000002e7805 */ /* 0x000fe2000001ff00 */
[----:B-----5:R-:W-:Y:S02]  /*9920*/  F2FP.PACK_AB R0, R161, R160 ;  /* 0x000000a0a100723e */ /* 0x020fe400000000ff */
[C---:B------:R-:W-:Y:S02]  /*9930*/  PRMT R4, R2.reuse, 0x7610, R4 ;  /* 0x0000761002047816 */ /* 0x040fe40000000004 */
[----:B------:R-:W-:Y:S02]  /*9940*/  PRMT R2, R2, 0x7632, R2 ;  /* 0x0000763202027816 */ /* 0x000fe40000000002 */
[----:B--2---:R-:W-:Y:S01]  /*9950*/  SHF.R.S32.HI R93, RZ, 0x1f, R51 ;  /* 0x0000001fff5d7819 */ /* 0x004fe20000011433 */
[----:B------:R2:W-:Y:S01]  /*9960*/  STS.U16 [R50+0x80], R4 ;  /* 0x0000800432007388 */ /* 0x0005e20000000400 */
[----:B------:R-:W-:-:S03]  /*9970*/  IADD3 R48, R88, 0x40, RZ ;  /* 0x0000004058307810 */ /* 0x000fc60007ffe0ff */
[----:B------:R3:W-:Y:S01]  /*9980*/  STS.U16 [R49+0x80], R2 ;  /* 0x0000800231007388 */ /* 0x0007e20000000400 */
[C---:B-1----:R-:W-:Y:S02]  /*9990*/  PRMT R3, R0.reuse, 0x7610, R3 ;  /* 0x0000761000037816 */ /* 0x042fe40000000003 */
[----:B------:R-:W-:-:S03]  /*99a0*/  PRMT R0, R0, 0x7632, R0 ;  /* 0x0000763200007816 */ /* 0x000fc60000000000 */
[----:B------:R1:W-:Y:S04]  /*99b0*/  STS.U16 [R53+0x80], R3 ;  /* 0x0000800335007388 */ /* 0x0003e80000000400 */
[----:B------:R4:W-:Y:S01]  /*99c0*/  STS.U16 [R52+0x80], R0 ;  /* 0x0000800034007388 */ /* 0x0009e20000000400 */
[----:B--2---:R-:W-:Y:S01]  /*99d0*/  IMAD.MOV.U32 R50, RZ, RZ, -0x50 ;  /* 0xffffffb0ff327424 */ /* 0x004fe200078e00ff */
[----:B---3--:R-:W-:Y:S02]  /*99e0*/  F2FP.PACK_AB R2, R163, R162 ;  /* 0x000000a2a302723e */ /* 0x008fe400000000ff */
[----:B------:R-:W-:Y:S02]  /*99f0*/  IADD3 R49, R88, 0x80, RZ ;  /* 0x0000008058317810 */ /* 0x000fe40007ffe0ff */
[----:B------:R-:W-:-:S02]  /*9a00*/  PRMT R5, R2, 0x7610, R5 ;  /* 0x0000761002057816 */ /* 0x000fc40000000005 */
[----:B------:R-:W-:-:S03]  /*9a10*/  PRMT R4, R2, 0x7632, R4 ;  /* 0x0000763202047816 */ /* 0x000fc60000000004 */
[----:B------:R2:W-:Y:S04]  /*9a20*/  STS.U16 [R63+0x80], R5 ;  /* 0x000080053f007388 */ /* 0x0005e80000000400 */
[----:B------:R-:W-:Y:S01]  /*9a30*/  STS.U16 [R57+0x80], R4 ;  /* 0x0000800439007388 */ /* 0x000fe20000000400 */
[----:B-1----:R-:W-:Y:S02]  /*9a40*/  F2FP.PACK_AB R3, R167, R166 ;  /* 0x000000a6a703723e */ /* 0x002fe400000000ff */
[----:B----4-:R-:W-:Y:S01]  /*9a50*/  F2FP.PACK_AB R0, R165, R164 ;  /* 0x000000a4a500723e */ /* 0x010fe200000000ff */
[----:B------:R-:W-:-:S03]  /*9a60*/  CS2R R52, SRZ ;  /* 0x0000000000347805 */ /* 0x000fc6000001ff00 */
[C---:B------:R-:W-:Y:S02]  /*9a70*/  PRMT R2, R0.reuse, 0x7610, R2 ;  /* 0x0000761000027816 */ /* 0x040fe40000000002 */
[----:B------:R-:W-:-:S03]  /*9a80*/  PRMT R0, R0, 0x7632, R0 ;  /* 0x0000763200007816 */ /* 0x000fc60000000000 */
[----:B------:R1:W-:Y:S04]  /*9a90*/  STS.U16 [R56+0x80], R2 ;  /* 0x0000800238007388 */ /* 0x0003e80000000400 */
[----:B------:R3:W-:Y:S01]  /*9aa0*/  STS.U16 [R55+0x80], R0 ;  /* 0x0000800037007388 */ /* 0x0007e20000000400 */
[----:B--2---:R-:W-:-:S03]  /*9ab0*/  PRMT R5, R3, 0x7632, R5 ;  /* 0x0000763203057816 */ /* 0x004fc60000000005 */
[----:B------:R2:W-:Y:S04]  /*9ac0*/  STS.U16 [R58+0x80], R3 ;  /* 0x000080033a007388 */ /* 0x0005e80000000400 */
[----:B------:R4:W-:Y:S01]  /*9ad0*/  STS.U16 [R64+0x80], R5 ;  /* 0x0000800540007388 */ /* 0x0009e20000000400 */
[----:B-1----:R-:W-:Y:S01]  /*9ae0*/  F2FP.PACK_AB R2, R169, R168 ;  /* 0x000000a8a902723e */ /* 0x002fe200000000ff */
[----:B------:R-:W-:-:S03]  /*9af0*/  CS2R R56, SRZ ;  /* 0x0000000000387805 */ /* 0x000fc6000001ff00 */
[C---:B------:R-:W-:Y:S01]  /*9b00*/  PRMT R4, R2.reuse, 0x7610, R4 ;  /* 0x0000761002047816 */ /* 0x040fe20000000004 */
[----:B---3--:R-:W-:Y:S01]  /*9b10*/  CS2R R54, SRZ ;  /* 0x0000000000367805 */ /* 0x008fe2000001ff00 */
[----:B------:R-:W-:Y:S02]  /*9b20*/  F2FP.PACK_AB R0, R171, R170 ;  /* 0x000000aaab00723e */ /* 0x000fe400000000ff */
[----:B--2---:R-:W-:Y:S01]  /*9b30*/  PRMT R3, R2, 0x7632, R3 ;  /* 0x0000763202037816 */ /* 0x004fe20000000003 */
[----:B------:R1:W-:Y:S01]  /*9b40*/  STS.U16 [R62+0x80], R4 ;  /* 0x000080043e007388 */ /* 0x0003e20000000400 */
[C---:B------:R-:W-:Y:S02]  /*9b50*/  PRMT R2, R0.reuse, 0x7610, R2 ;  /* 0x0000761000027816 */ /* 0x040fe40000000002 */
[----:B------:R-:W-:Y:S01]  /*9b60*/  PRMT R0, R0, 0x7632, R0 ;  /* 0x0000763200007816 */ /* 0x000fe20000000000 */
[----:B------:R-:W-:Y:S01]  /*9b70*/  STS.U16 [R61+0x80], R3 ;  /* 0x000080033d007388 */ /* 0x000fe20000000400 */
[----:B----4-:R-:W-:-:S03]  /*9b80*/  CS2R R64, SRZ ;  /* 0x0000000000407805 */ /* 0x010fc6000001ff00 */
[----:B------:R2:W-:Y:S04]  /*9b90*/  STS.U16 [R60+0x80], R2 ;  /* 0x000080023c007388 */ /* 0x0005e80000000400 */
[----:B------:R3:W-:Y:S04]  /*9ba0*/  STS.U16 [R59+0x80], R0 ;  /* 0x000080003b007388 */ /* 0x0007e80000000400 */
[----:B-1----:R-:W1:Y:S01]  /*9bb0*/  S2R R4, SR_CTAID.X ;  /* 0x0000000000047919 */ /* 0x002e620000002500 */
[----:B------:R-:W-:Y:S01]  /*9bc0*/  CS2R R62, SRZ ;  /* 0x00000000003e7805 */ /* 0x000fe2000001ff00 */
[----:B--2---:R-:W-:Y:S01]  /*9bd0*/  CS2R R60, SRZ ;  /* 0x00000000003c7805 */ /* 0x004fe2000001ff00 */
[----:B------:R-:W-:Y:S01]  /*9be0*/  IMAD.WIDE.U32 R2, R51, c[0x0][0x338], R88 ;  /* 0x0000ce0033027a25 */ /* 0x000fe200078e0058 */
[----:B---3--:R-:W-:-:S03]  /*9bf0*/  CS2R R58, SRZ ;  /* 0x00000000003a7805 */ /* 0x008fc6000001ff00 */
[----:B------:R-:W-:Y:S01]  /*9c00*/  IMAD.SHL.U32 R0, R180, 0x2, RZ ;  /* 0x00000002b4007824 */ /* 0x000fe200078e00ff */
[----:B------:R-:W-:Y:S01]  /*9c10*/  BAR.SYNC.DEFER_BLOCKING 0x1, 0x100 ;  /* 0x0044000000007b1d */ /* 0x000fe20000010000 */
[----:B-1----:R-:W-:-:S05]  /*9c20*/  IMAD R50, R4, R50, c[0x0][0x2f0] ;  /* 0x0000bc0004327624 */ /* 0x002fca00078e0232 */
[----:B------:R-:W-:-:S04]  /*9c30*/  IMNMX R50, R50, 0x50, PT ;  /* 0x0000005032327817 */ /* 0x000fc80003800200 */
[----:B------:R-:W-:Y:S01]  /*9c40*/  ISETP.GE.AND P6, PT, R90, R50, PT ;  /* 0x000000325a00720c */ /* 0x000fe20003fc6270 */
[----:B------:R-:W1:Y:S04]  /*9c50*/  @!P2 LDS.128 R12, [R0+0x7880] ;  /* 0x00788000000ca984 */ /* 0x000e680000000c00 */
[----:B------:R-:W2:Y:S04]  /*9c60*/  @!P2 LDS.128 R16, [R0+0xa080] ;  /* 0x00a080000010a984 */ /* 0x000ea80000000c00 */
[----:B------:R-:W3:Y:S04]  /*9c70*/  @!P2 LDS.128 R20, [R0+0xc880] ;  /* 0x00c880000014a984 */ /* 0x000ee80000000c00 */
[----:B------:R-:W4:Y:S04]  /*9c80*/  @!P1 LDS.128 R24, [R0+0x8880] ;  /* 0x0088800000189984 */ /* 0x000f280000000c00 */
[----:B------:R-:W5:Y:S04]  /*9c90*/  @!P1 LDS.128 R28, [R0+0xb080] ;  /* 0x00b08000001c9984 */ /* 0x000f680000000c00 */
[----:B------:R-:W1:Y:S04]  /*9ca0*/  @!P1 LDS.128 R32, [R0+0xd880] ;  /* 0x00d8800000209984 */ /* 0x000e680000000c00 */
        /* <DEDUP_REMOVED lines=11> */
[----:B------:R2:W1:Y:S02]  /*9d60*/  @!P0 LDS.128 R84, [R0+0x7080] ;  /* 0x0070800000548984 */ /* 0x0004640000000c00 */
[----:B--2---:R-:W-:-:S04]  /*9d70*/  IMAD R0, R93, c[0x0][0x338], RZ ;  /* 0x0000ce005d007a24 */ /* 0x004fc800078e02ff */
[----:B------:R-:W-:-:S04]  /*9d80*/  IMAD R0, R51, c[0x0][0x33c], R0 ;  /* 0x0000cf0033007a24 */ /* 0x000fc800078e0200 */
[----:B------:R-:W-:-:S04]  /*9d90*/  IMAD.IADD R3, R3, 0x1, R0 ;  /* 0x0000000103037824 */ /* 0x000fc800078e0200 */
[----:B------:R-:W-:-:S04]  /*9da0*/  IMAD.WIDE.U32 R10, R92, c[0x0][0x340], R2 ;  /* 0x0000d0005c0a7a25 */ /* 0x000fc800078e0002 */
[----:B------:R-:W-:-:S04]  /*9db0*/  IMAD.WIDE R2, R4, 0x50, R90 ;  /* 0x0000005004027825 */ /* 0x000fc800078e025a */
[----:B------:R-:W-:Y:S01]  /*9dc0*/  IMAD.IADD R7, R11, 0x1, R6 ;  /* 0x000000010b077824 */ /* 0x000fe200078e0206 */
[----:B------:R-:W-:Y:S05]  /*9dd0*/  @P6 BRA `(.L_x_845) ;  /* 0x000000d000006947 */ /* 0x000fea0003800000 */
[----:B-1-345:R-:W-:Y:S01]  /*9de0*/  IMAD R0, R3, c[0x0][0x330], RZ ;  /* 0x0000cc0003007a24 */ /* 0x03afe200078e02ff */
        /* <DEDUP_REMOVED lines=12> */
.L_x_845:
[----:B-1-345:R-:W-:Y:S05]  /*9eb0*/  BSYNC B0 ;  /* 0x0000000000007941 */ /* 0x03afea0003800000 */
.L_x_844:
[----:B------:R-:W-:Y:S01]  /*9ec0*/  IADD3 R0, R90, 0x20, RZ ;  /* 0x000000205a007810 */ /* 0x000fe20007ffe0ff */
[----:B------:R-:W-:Y:S03]  /*9ed0*/  BSSY B0, `(.L_x_846) ;  /* 0x0000013000007945 */ /* 0x000fe60003800000 */
[----:B------:R-:W-:-:S13]  /*9ee0*/  ISETP.GE.AND P5, PT, R0, R50, PT ;  /* 0x000000320000720c */ /* 0x000fda0003fa6270 */
[----:B------:R-:W-:Y:S05]  /*9ef0*/  @P5 BRA `(.L_x_847) ;  /* 0x0000010000005947 */ /* 0x000fea0003800000 */
[----:B------:R-:W-:Y:S02]  /*9f00*/  IADD3 R0, P0, R2, 0x20, RZ ;  /* 0x0000002002007810 */ /* 0x000fe40007f1e0ff */
[----:B------:R-:W-:Y:S02]  /*9f10*/  MOV R5, R7 ;  /* 0x0000000700057202 */ /* 0x000fe40000000f00 */
        /* <DEDUP_REMOVED lines=11> */
[----:B------:R1:W-:Y:S04]  /*9fd0*/  @!P2 STG.E.128 [R4.64], R24 ;  /* 0x000000180400a986 */ /* 0x0003e8000c101d12 */
[----:B------:R1:W-:Y:S04]  /*9fe0*/  @!P1 STG.E.128 [R4.64+0x80], R28 ;  /* 0x0000801c04009986 */ /* 0x0003e8000c101d12 */
[----:B------:R1:W-:Y:S02]  /*9ff0*/  @!P0 STG.E.128 [R4.64+0x100], R32 ;  /* 0x0001002004008986 */ /* 0x0003e4000c101d12 */
.L_x_847:
[----:B------:R-:W-:Y:S05]  /*a000*/  BSYNC B0 ;  /* 0x0000000000007941 */ /* 0x000fea0003800000 */
.L_x_846:
[----:B------:R-:W-:Y:S01]  /*a010*/  IADD3 R0, R90, 0x40, RZ ;  /* 0x000000405a007810 */ /* 0x000fe20007ffe0ff */
[----:B------:R-:W-:Y:S03]  /*a020*/  BSSY B0, `(.L_x_848) ;  /* 0x0000012000007945 */ /* 0x000fe60003800000 */
[----:B------:R-:W-:-:S13]  /*a030*/  ISETP.GE.AND P4, PT, R0, R50, PT ;  /* 0x000000320000720c */ /* 0x000fda0003f86270 */
[----:B------:R-:W-:Y:S05]  /*a040*/  @P4 BRA `(.L_x_849) ;  /* 0x000000f000004947 */ /* 0x000fea0003800000 */
[----:B------:R-:W-:Y:S01]  /*a050*/  IADD3 R0, P0, R2, 0x40, RZ ;  /* 0x0000004002007810 */ /* 0x000fe20007f1e0ff */
[----:B------:R-:W-:Y:S01]  /*a060*/  IMAD.MOV.U32 R6, RZ, RZ, R10 ;  /* 0x000000ffff067224 */ /* 0x000fe200078e000a */
[----:B------:R-:W-:Y:S02]  /*a070*/  ISETP.GE.AND P2, PT, R88, c[0x0][0x324], PT ;  /* 0x0000c90058007a0c */ /* 0x000fe40003f46270 */
[----:B------:R-:W-:Y:S01]  /*a080*/  ISETP.GE.AND P1, PT, R48, c[0x0][0x324], PT ;  /* 0x0000c90030007a0c */ /* 0x000fe20003f26270 */
[----:B-1----:R-:W-:Y:S01]  /*a090*/  IMAD.X R4, RZ, RZ, R3, P0 ;  /* 0x000000ffff047224 */ /* 0x002fe200000e0603 */
[----:B------:R-:W-:Y:S01]  /*a0a0*/  ISETP.GE.AND P0, PT, R49, c[0x0][0x324], PT ;  /* 0x0000c90031007a0c */ /* 0x000fe20003f06270 */
[----:B------:R-:W-:-:S04]  /*a0b0*/  IMAD.WIDE.U32 R6, R0, c[0x0][0x330], R6 ;  /* 0x0000cc0000067a25 */ /* 0x000fc800078e0006 */
        /* <DEDUP_REMOVED lines=8> */
.L_x_849:
[----:B------:R-:W-:Y:S05]  /*a140*/  BSYNC B0 ;  /* 0x0000000000007941 */ /* 0x000fea0003800000 */
.L_x_848:
        /* <DEDUP_REMOVED lines=23> */
.L_x_851:
[----:B------:R-:W-:Y:S05]  /*a2c0*/  BSYNC B0 ;  /* 0x0000000000007941 */ /* 0x000fea0003800000 */
.L_x_850:
        /* <DEDUP_REMOVED lines=18> */
.L_x_853:
[----:B------:R-:W-:Y:S05]  /*a3f0*/  BSYNC B0 ;  /* 0x0000000000007941 */ /* 0x000fea0003800000 */
.L_x_852:
[----:B------:R-:W-:Y:S05]  /*a400*/  @P4 EXIT ;  /* 0x000000000000494d */ /* 0x000fea0003800000 */
[----:B------:R-:W-:Y:S02]  /*a410*/  IADD3 R0, P0, R2, 0x40, RZ ;  /* 0x0000004002007810 */ /* 0x000fe40007f1e0ff */
[----:B------:R-:W-:-:S03]  /*a420*/  ISETP.GE.AND P1, PT, R88, c[0x0][0x2f4], PT ;  /* 0x0000bd0058007a0c */ /* 0x000fc60003f26270 */
[----:B------:R-:W-:Y:S01]  /*a430*/  IMAD.X R2, RZ, RZ, R3, P0 ;  /* 0x000000ffff027224 */ /* 0x000fe200000e0603 */
[----:B------:R-:W-:Y:S02]  /*a440*/  MOV R3, R7 ;  /* 0x0000000700037202 */ /* 0x000fe40000000f00 */
[----:B------:R-:W-:Y:S01]  /*a450*/  ISETP.GE.AND P0, PT, R48, c[0x0][0x2f4], PT ;  /* 0x0000bd0030007a0c */ /* 0x000fe20003f06270 */
[----:B------:R-:W-:Y:S02]  /*a460*/  IMAD R6, R2, c[0x0][0x300], RZ ;  /* 0x0000c00002067a24 */ /* 0x000fe400078e02ff */
[----:B------:R-:W-:-:S04]  /*a470*/  IMAD.MOV.U32 R2, RZ, RZ, R10 ;  /* 0x000000ffff027224 */ /* 0x000fc800078e000a */
[----:B-1----:R-:W-:-:S04]  /*a480*/  IMAD.WIDE.U32 R4, R0, c[0x0][0x300], R2 ;  /* 0x0000c00000047a25 */ /* 0x002fc800078e0002 */
[----:B------:R-:W-:Y:S01]  /*a490*/  IMAD R0, R0, c[0x0][0x304], R6 ;  /* 0x0000c10000007a24 */ /* 0x000fe200078e0206 */
[----:B------:R-:W-:-:S03]  /*a4a0*/  LEA R2, P2, R4, c[0x0][0x2e8], 0x1 ;  /* 0x0000ba0004027a11 */ /* 0x000fc600078408ff */
        /* <DEDUP_REMOVED lines=8> */
.L_x_843:
[----:B------:R-:W1:Y:S01]  /*a530*/  S2R R19, SR_CTAID.Y ;  /* 0x0000000000137919 */ /* 0x000e620000002600 */
[----:B------:R-:W-:Y:S01]  /*a540*/  SHF.R.S32.HI R0, RZ, 0x1f, R230 ;  /* 0x0000001fff007819 */ /* 0x000fe200000114e6 */
[----:B------:R-:W-:Y:S01]  /*a550*/  BSSY B0, `(.L_x_854) ;  /* 0x0000028000007945 */ /* 0x000fe20003800000 */
[----:B------:R-:W-:Y:S01]  /*a560*/  MOV R18, 0xffffffb0 ;  /* 0xffffffb000127802 */ /* 0x000fe20000000f00 */
[----:B------:R-:W2:Y:S01]  /*a570*/  S2R R4, SR_CTAID.X ;  /* 0x0000000000047919 */ /* 0x000ea20000002500 */
[----:B------:R-:W-:-:S03]  /*a580*/  LEA.HI R8, R0, R230, RZ, 0x3 ;  /* 0x000000e600087211 */ /* 0x000fc600078f18ff */
[----:B------:R-:W3:Y:S01]  /*a590*/  S2R R20, SR_CTAID.Z ;  /* 0x0000000000147919 */ /* 0x000ee20000002700 */
[----:B------:R-:W-:Y:S02]  /*a5a0*/  LOP3.LUT R0, R8, 0x1ffffff8, RZ, 0xc0, !PT ;  /* 0x1ffffff808007812 */ /* 0x000fe400078ec0ff */
[----:B------:R-:W-:-:S03]  /*a5b0*/  SHF.R.S32.HI R8, RZ, 0x3, R8 ;  /* 0x00000003ff087819 */ /* 0x000fc60000011408 */
[----:B------:R-:W-:Y:S01]  /*a5c0*/  IMAD.IADD R0, R230, 0x1, -R0 ;  /* 0x00000001e6007824 */ /* 0x000fe200078e0a00 */
[----:B------:R-:W-:-:S03]  /*a5d0*/  SHF.R.S32.HI R9, RZ, 0x1f, R8 ;  /* 0x0000001fff097819 */ /* 0x000fc60000011408 */
[----:B------:R-:W-:-:S05]  /*a5e0*/  IMAD.SHL.U32 R10, R0, 0x8, RZ ;  /* 0x00000008000a7824 */ /* 0x000fca00078e00ff */
[----:B------:R-:W-:Y:S02]  /*a5f0*/  SHF.R.S32.HI R11, RZ, 0x1f, R10 ;  /* 0x0000001fff0b7819 */ /* 0x000fe4000001140a */
[----:B-1----:R-:W-:Y:S02]  /*a600*/  SHF.R.S32.HI R21, RZ, 0x1f, R19 ;  /* 0x0000001fff157819 */ /* 0x002fe40000011413 */
[----:B------:R-:W-:Y:S01]  /*a610*/  IADD3 R16, R10, 0x40, RZ ;  /* 0x000000400a107810 */ /* 0x000fe20007ffe0ff */
[----:B--2---:R-:W-:Y:S01]  /*a620*/  IMAD R18, R4, R18, c[0x0][0x2f0] ;  /* 0x0000bc0004127624 */ /* 0x004fe200078e0212 */
[----:B------:R-:W-:Y:S01]  /*a630*/  IADD3 R17, R10, 0x80, RZ ;  /* 0x000000800a117810 */ /* 0x000fe20007ffe0ff */
[----:B------:R-:W-:Y:S01]  /*a640*/  IMAD R0, R21, c[0x0][0x308], RZ ;  /* 0x0000c20015007a24 */ /* 0x000fe200078e02ff */
[----:B---3--:R-:W-:Y:S01]  /*a650*/  SHF.R.S32.HI R22, RZ, 0x1f, R20 ;  /* 0x0000001fff167819 */ /* 0x008fe20000011414 */
[----:B------:R-:W-:Y:S01]  /*a660*/  IMAD.WIDE.U32 R2, R19, c[0x0][0x308], R10 ;  /* 0x0000c20013027a25 */ /* 0x000fe200078e000a */
[----:B------:R-:W-:-:S03]  /*a670*/  ISETP.GE.AND P6, PT, R8, R18, PT ;  /* 0x000000120800720c */ /* 0x000fc60003fc6270 */
[----:B------:R-:W-:Y:S02]  /*a680*/  IMAD R0, R19, c[0x0][0x30c], R0 ;  /* 0x0000c30013007a24 */ /* 0x000fe400078e0200 */
[----:B------:R-:W-:Y:S02]  /*a690*/  IMAD R6, R22, c[0x0][0x310], RZ ;  /* 0x0000c40016067a24 */ /* 0x000fe400078e02ff */
[----:B------:R-:W-:Y:S02]  /*a6a0*/  IMAD.IADD R3, R3, 0x1, R0 ;  /* 0x0000000103037824 */ /* 0x000fe400078e0200 */
[C---:B------:R-:W-:Y:S02]  /*a6b0*/  IMAD R6, R20.reuse, c[0x0][0x314], R6 ;  /* 0x0000c50014067a24 */ /* 0x040fe400078e0206 */
[----:B------:R-:W-:-:S04]  /*a6c0*/  IMAD.WIDE.U32 R14, R20, c[0x0][0x310], R2 ;  /* 0x0000c400140e7a25 */ /* 0x000fc800078e0002 */
[----:B------:R-:W-:Y:S01]  /*a6d0*/  IMAD.WIDE R2, R4, 0x50, R8 ;  /* 0x0000005004027825 */ /* 0x000fe200078e0208 */
        /* <DEDUP_REMOVED lines=15> */
.L_x_855:
[----:B------:R-:W-:Y:S05]  /*a7d0*/  BSYNC B0 ;  /* 0x0000000000007941 */ /* 0x000fea0003800000 */
.L_x_854:
        /* <DEDUP_REMOVED lines=8> */
[----:B-1----:R-:W-:Y:S01]  /*a860*/  IMAD.X R4, RZ, RZ, R3, P0 ;  /* 0x000000ffff047224 */ /* 0x002fe200000e0603 */
        /* <DEDUP_REMOVED lines=11> */
.L_x_857:
[----:B------:R-:W-:Y:S05]  /*a920*/  BSYNC B0 ;  /* 0x0000000000007941 */ /* 0x000fea0003800000 */
.L_x_856:
        /* <DEDUP_REMOVED lines=19> */
.L_x_859:
[----:B------:R-:W-:Y:S05]  /*aa60*/  BSYNC B0 ;  /* 0x0000000000007941 */ /* 0x000fea0003800000 */
.L_x_858:
        /* <DEDUP_REMOVED lines=23> */
.L_x_861:
[----:B------:R-:W-:Y:S05]  /*abe0*/  BSYNC B0 ;  /* 0x0000000000007941 */ /* 0x000fea0003800000 */
.L_x_860:
[----:B------:R-:W-:Y:S01]  /*abf0*/  BSSY B0, `(.L_x_862) ;  /* 0x0000012000007945 */ /* 0x000fe20003800000 */
[----:B------:R-:W-:Y:S05]  /*ac00*/  @P5 BRA `(.L_x_863) ;  /* 0x0000010000005947 */ /* 0x000fea0003800000 */
[----:B------:R-:W-:Y:S01]  /*ac10*/  IADD3 R0, P0, R2, 0x20, RZ ;  /* 0x0000002002007810 */ /* 0x000fe20007f1e0ff */
[----:B------:R-:W-:Y:S01]  /*ac20*/  IMAD.MOV.U32 R8, RZ, RZ, R12 ;  /* 0x000000ffff087224 */ /* 0x000fe200078e000c */
[----:B------:R-:W-:-:S02]  /*ac30*/  MOV R9, R7 ;  /* 0x0000000700097202 */ /* 0x000fc40000000f00 */
        /* <DEDUP_REMOVED lines=13> */
.L_x_863:
[----:B------:R-:W-:Y:S05]  /*ad10*/  BSYNC B0 ;  /* 0x0000000000007941 */ /* 0x000fea0003800000 */
.L_x_862:
        /* <DEDUP_REMOVED lines=19> */
.L_x_864:
        /* <DEDUP_REMOVED lines=11> */
.L_x_1411:


//--------------------- .text._ZN7cutlass13device_kernelIN5flash19enable_sm80_to_sm89INS1_16FlashAttnBwdSm80INS1_25CollectiveMainloopBwdSm80ILi2ELi1EN4cute5tupleIJNS5_1CILi64EEENS7_ILi80EEENS7_ILi192EEEEEENS_6half_tEfNS_4arch4Sm80ELb0ELb1ELb1ELb0ELb1ELb0ELb1ELb0ELi2ELi4ELi2ELi2ELb0EEENS1_21CollectiveEpilogueBwdISB_SC_SE_Li256ELb0ELb1ELi4EEENS1_19SingleTileSchedulerILb0ELb0ELb0ELi80EEEEEEEEEvNT_6ParamsE --------------------------
	.section	.text._ZN7cutlass13device_kernelIN5flash19enable_sm80_to_sm89INS1_16FlashAttnBwdSm80INS1_25CollectiveMainloopBwdSm80ILi2ELi1EN4cute5tupleIJNS5_1CILi64EEENS7_ILi80EEENS7_ILi192EEEEEENS_6half_tEfNS_4arch4Sm80ELb0ELb1ELb1ELb0ELb1ELb0ELb1ELb0ELi2ELi4ELi2ELi2ELb0EEENS1_21CollectiveEpilogueBwdISB_SC_SE_Li256ELb0ELb1ELi4EEENS1_19SingleTileSchedulerILb0ELb0ELb0ELi80EEEEEEEEEvNT_6ParamsE,"ax",@progbits
	.sectioninfo	@"SHI_REGISTERS=255"
	.align	128
.text._ZN7cutlass13device_kernelIN5flash19enable_sm80_to_sm89INS1_16FlashAttnBwdSm80INS1_25CollectiveMainloopBwdSm80ILi2ELi1EN4cute5tupleIJNS5_1CILi64EEENS7_ILi80EEENS7_ILi192EEEEEENS_6half_tEfNS_4arch4Sm80ELb0ELb1ELb1ELb0ELb1ELb0ELb1ELb0ELi2ELi4ELi2ELi2ELb0EEENS1_21CollectiveEpilogueBwdISB_SC_SE_Li256ELb0ELb1ELi4EEENS1_19SingleTileSchedulerILb0ELb0ELb0ELi80EEEEEEEEEvNT_6ParamsE:
        .type           _ZN7cutlass13device_kernelIN5flash19enable_sm80_to_sm89INS1_16FlashAttnBwdSm80INS1_25CollectiveMainloopBwdSm80ILi2ELi1EN4cute5tupleIJNS5_1CILi64EEENS7_ILi80EEENS7_ILi192EEEEEENS_6half_tEfNS_4arch4Sm80ELb0ELb1ELb1ELb0ELb1ELb0ELb1ELb0ELi2ELi4ELi2ELi2ELb0EEENS1_21CollectiveEpilogueBwdISB_SC_SE_Li256ELb0ELb1ELi4EEENS1_19SingleTileSchedulerILb0ELb0ELb0ELi80EEEEEEEEEvNT_6ParamsE,@function
        .size           _ZN7cutlass13device_kernelIN5flash19enable_sm80_to_sm89INS1_16FlashAttnBwdSm80INS1_25CollectiveMainloopBwdSm80ILi2ELi1EN4cute5tupleIJNS5_1CILi64EEENS7_ILi80EEENS7_ILi192EEEEEENS_6half_tEfNS_4arch4Sm80ELb0ELb1ELb1ELb0ELb1ELb0ELb1ELb0ELi2ELi4ELi2ELi2ELb0EEENS1_21CollectiveEpilogueBwdISB_SC_SE_Li256ELb0ELb1ELi4EEENS1_19SingleTileSchedulerILb0ELb0ELb0ELi80EEEEEEEEEvNT_6ParamsE,(.L_x_1412 - _ZN7cutlass13device_kernelIN5flash19enable_sm80_to_sm89INS1_16FlashAttnBwdSm80INS1_25CollectiveMainloopBwdSm80ILi2ELi1EN4cute5tupleIJNS5_1CILi64EEENS7_ILi80EEENS7_ILi192EEEEEENS_6half_tEfNS_4arch4Sm80ELb0ELb1ELb1ELb0ELb1ELb0ELb1ELb0ELi2ELi4ELi2ELi2ELb0EEENS1_21CollectiveEpilogueBwdISB_SC_SE_Li256ELb0ELb1ELi4EEENS1_19SingleTileSchedulerILb0ELb0ELb0ELi80EEEEEEEEEvNT_6ParamsE)
        .other          _ZN7cutlass13device_kernelIN5flash19enable_sm80_to_sm89INS1_16FlashAttnBwdSm80INS1_25CollectiveMainloopBwdSm80ILi2ELi1EN4cute5tupleIJNS5_1CILi64EEENS7_ILi80EEENS7_ILi192EEEEEENS_6half_tEfNS_4arch4Sm80ELb0ELb1ELb1ELb0ELb1ELb0ELb1ELb0ELi2ELi4ELi2ELi2ELb0EEENS1_21CollectiveEpilogueBwdISB_SC_SE_Li256ELb0ELb1ELi4EEENS1_19SingleTileSchedulerILb0ELb0ELb0ELi80EEEEEEEEEvNT_6ParamsE,@"STO_CUDA_ENTRY STV_DEFAULT"
_ZN7cutlass13device_kernelIN5flash19enable_sm80_to_sm89INS1_16FlashAttnBwdSm80INS1_25CollectiveMainloopBwdSm80ILi2ELi1EN4cute5tupleIJNS5_1CILi64EEENS7_ILi80EEENS7_ILi192EEEEEENS_6half_tEfNS_4arch4Sm80ELb0ELb1ELb1ELb0ELb1ELb0ELb1ELb0ELi2ELi4ELi2ELi2ELb0EEENS1_21CollectiveEpilogueBwdISB_SC_SE_Li256ELb0ELb1ELi4EEENS1_19SingleTileSchedulerILb0ELb0ELb0ELi80EEEEEEEEEvNT_6ParamsE:
        /* <DEDUP_REMOVED lines=25> */
.L_x_865:
        /* <DEDUP_REMOVED lines=564> */
.L_x_877:
        /* <DEDUP_REMOVED lines=213> */
.L_x_869:
[----:B------:R-:W-:Y:S11]  /*3220*/  ISETP.NE.AND P0, PT, R249, c[0x0][0x2a8], PT ;  /* 0x0000aa00f9007a0c */ /* 0x000ff60003f05270 */
[----:B------:R-:W-:Y:S02]  /*3230*/  @!UPT UIADD3 URZ, URZ, URZ, URZ ;  /* 0x0000003f3f3ff290 */ /* 0x000fe4000fffe03f */
[----:B------:R-:W-:Y:S05]  /*3240*/  @P0 IMAD.HI.U32 R4, R3, c[0x0][0x2ac], RZ ;  /* 0x0000ab0003040a27 */ /* 0x000fea00078e00ff */
[----:B------:R-:W-:Y:S02]  /*3250*/  @P0 SHF.R.U32.HI R3, RZ, c[0x0][0x2b0], R4 ;  /* 0x0000ac00ff030a19 */ /* 0x000fe40000011604 */
.L_x_870:
[----:B------:R-:W-:Y:S05]  /*3260*/  BSYNC B0 ;  /* 0x0000000000007941 */ /* 0x000fea0003800000 */
.L_x_868:
[C-C-:B------:R-:W-:Y:S01]  /*3270*/  IADD3 R4, R2.reuse, c[0x0][0x2a4], R228.reuse ;  /* 0x0000a90002047a10 */ /* 0x140fe20007ffe0e4 */
[----:B------:R-:W-:Y:S01]  /*3280*/  IMAD R3, R3, c[0x0][0x2a8], R235 ;  /* 0x0000aa0003037a24 */ /* 0x000fe200078e02eb */
[----:B------:R-:W-:Y:S02]  /*3290*/  IADD3 R109, R2, UR10, R228 ;  /* 0x0000000a026d7c10 */ /* 0x000fe4000fffe0e4 */
[----:B------:R-:W-:Y:S02]  /*32a0*/  IMNMX R4, R229, R4, PT ;  /* 0x00000004e5047217 */ /* 0x000fe40003800200 */
[----:B------:R-:W-:Y:S02]  /*32b0*/  IADD3 R110, R3, c[0x0][0x2a8], RZ ;  /* 0x0000aa00036e7a10 */ /* 0x000fe40007ffe0ff */
[----:B------:R-:W-:Y:S02]  /*32c0*/  IMNMX R109, R109, R3, !PT ;  /* 0x000000036d6d7217 */ /* 0x000fe40007800200 */
[----:B------:R-:W-:Y:S02]  /*32d0*/  IMNMX R110, R4, R110, PT ;  /* 0x0000006e046e7217 */ /* 0x000fe40003800200 */
.L_x_867:
        /* <DEDUP_REMOVED lines=17> */
.L_x_873:
[----:B------:R-:W-:Y:S11]  /*33f0*/  ISETP.NE.AND P0, PT, R249, c[0x0][0x2a8], PT ;  /* 0x0000aa00f9007a0c */ /* 0x000ff60003f05270 */
[----:B------:R-:W-:Y:S02]  /*3400*/  @!UPT UIADD3 URZ, URZ, URZ, URZ ;  /* 0x0000003f3f3ff290 */ /* 0x000fe4000fffe03f */
[----:B------:R-:W-:Y:S05]  /*3410*/  @P0 IMAD.HI.U32 R3, R2, c[0x0][0x2ac], RZ ;  /* 0x0000ab0002030a27 */ /* 0x000fea00078e00ff */
[----:B------:R-:W-:Y:S02]  /*3420*/  @P0 SHF.R.U32.HI R2, RZ, c[0x0][0x2b0], R3 ;  /* 0x0000ac00ff020a19 */ /* 0x000fe40000011603 */
.L_x_874:
[----:B------:R-:W-:Y:S05]  /*3430*/  BSYNC B0 ;  /* 0x0000000000007941 */ /* 0x000fea0003800000 */
.L_x_872:
[----:B------:R-:W-:Y:S05]  /*3440*/  IMAD R2, R2, c[0x0][0x2a8], R235 ;  /* 0x0000aa0002027a24 */ /* 0x000fea00078e02eb */
[----:B------:R-:W-:Y:S02]  /*3450*/  IADD3 R3, R2, c[0x0][0x2a8], RZ ;  /* 0x0000aa0002037a10 */ /* 0x000fe40007ffe0ff */
[----:B------:R-:W-:Y:S02]  /*3460*/  IMNMX R107, R107, R2, !PT ;  /* 0x000000026b6b7217 */ /* 0x000fe40007800200 */
[----:B------:R-:W-:Y:S02]  /*3470*/  IMNMX R108, R108, R3, PT ;  /* 0x000000036c6c7217 */ /* 0x000fe40003800200 */
.L_x_871:
        /* <DEDUP_REMOVED lines=79> */
.L_x_875:
        /* <DEDUP_REMOVED lines=547> */
.L_x_876:
        /* <DEDUP_REMOVED lines=296> */
.L_x_866:
        /* <DEDUP_REMOVED lines=777> */
.L_x_880:
[----:B-1-345:R-:W-:Y:S05]  /*9eb0*/  BSYNC B0 ;  /* 0x0000000000007941 */ /* 0x03afea0003800000 */
.L_x_879:
        /* <DEDUP_REMOVED lines=20> */
.L_x_882:
[----:B------:R-:W-:Y:S05]  /*a000*/  BSYNC B0 ;  /* 0x0000000000007941 */ /* 0x000fea0003800000 */
.L_x_881:
        /* <DEDUP_REMOVED lines=19> */
.L_x_884:
[----:B------:R-:W-:Y:S05]  /*a140*/  BSYNC B0 ;  /* 0x0000000000007941 */ /* 0x000fea0003800000 */
.L_x_883:
        /* <DEDUP_REMOVED lines=23> */
.L_x_886:
[----:B------:R-:W-:Y:S05]  /*a2c0*/  BSYNC B0 ;  /* 0x0000000000007941 */ /* 0x000fea0003800000 */
.L_x_885:
        /* <DEDUP_REMOVED lines=18> */
.L_x_888:
[----:B------:R-:W-:Y:S05]  /*a3f0*/  BSYNC B0 ;  /* 0x0000000000007941 */ /* 0x000fea0003800000 */
.L_x_887:
        /* <DEDUP_REMOVED lines=19> */
.L_x_878:
        /* <DEDUP_REMOVED lines=42> */
.L_x_890:
[----:B------:R-:W-:Y:S05]  /*a7d0*/  BSYNC B0 ;  /* 0x0000000000007941 */ /* 0x000fea0003800000 */
.L_x_889:
        /* <DEDUP_REMOVED lines=20> */
.L_x_892:
[----:B------:R-:W-:Y:S05]  /*a920*/  BSYNC B0 ;  /* 0x0000000000007941 */ /* 0x000fea0003800000 */
.L_x_891:
        /* <DEDUP_REMOVED lines=19> */
.L_x_894:
[----:B------:R-:W-:Y:S05]  /*aa60*/  BSYNC B0 ;  /* 0x0000000000007941 */ /* 0x000fea0003800000 */
.L_x_893:
        /* <DEDUP_REMOVED lines=23> */
.L_x_896:
[----:B------:R-:W-:Y:S05]  /*abe0*/  BSYNC B0 ;  /* 0x0000000000007941 */ /* 0x000fea0003800000 */
.L_x_895:
        /* <DEDUP_REMOVED lines=18> */
.L_x_898:
[----:B------:R-:W-:Y:S05]  /*ad10*/  BSYNC B0 ;  /* 0x0000000000007941 */ /* 0x000fea0003800000 */
.L_x_897:
        /* <DEDUP_REMOVED lines=19> */
.L_x_899:
        /* <DEDUP_REMOVED lines=11> */
.L_x_1412:


//--------------------- .text._ZN7cutlass13device_kernelIN5flash19enable_sm80_to_sm89INS1_16FlashAttnBwdSm80INS1_25CollectiveMainloopBwdSm80ILi2ELi1EN4cute5tupleIJNS5_1CILi64EEENS7_ILi80EEENS7_ILi192EEEEEENS_6half_tEfNS_4arch4Sm80ELb0ELb1ELb1ELb0ELb0ELb0ELb1ELb0ELi2ELi4ELi2ELi2ELb0EEENS1_24CollectiveEpilogueBwdGQAISB_fSE_Li256ELb0ELb0EEENS1_19SingleTileSchedulerILb0ELb0ELb0ELi80EEEEEEEEEvNT_6ParamsE --------------------------
	.section	.text._ZN7cutlass13device_kernelIN5flash19enable_sm80_to_sm89INS1_16FlashAttnBwdSm80INS1_25CollectiveMainloopBwdSm80ILi2ELi1EN4cute5tupleIJNS5_1CILi64EEENS7_ILi80EEENS7_ILi192EEEEEENS_6half_tEfNS_4arch4Sm80ELb0ELb1ELb1ELb0ELb0ELb0ELb1ELb0ELi2ELi4ELi2ELi2ELb0EEENS1_24CollectiveEpilogueBwdGQAISB_fSE_Li256ELb0ELb0EEENS1_19SingleTileSchedulerILb0ELb0ELb0ELi80EEEEEEEEEvNT_6ParamsE,"ax",@progbits
	.sectioninfo	@"SHI_REGISTERS=255"
	.align	128
.text._ZN7cutlass13device_kernelIN5flash19enable_sm80_to_sm89INS1_16FlashAttnBwdSm80INS1_25CollectiveMainloopBwdSm80ILi2ELi1EN4cute5tupleIJNS5_1CILi64EEENS7_ILi80EEENS7_ILi192EEEEEENS_6half_tEfNS_4arch4Sm80ELb0ELb1ELb1ELb0ELb0ELb0ELb1ELb0ELi2ELi4ELi2ELi2ELb0EEENS1_24CollectiveEpilogueBwdGQAISB_fSE_Li256ELb0ELb0EEENS1_19SingleTileSchedulerILb0ELb0ELb0ELi80EEEEEEEEEvNT_6ParamsE:
        .type           _ZN7cutlass13device_kernelIN5flash19enable_sm80_to_sm89INS1_16FlashAttnBwdSm80INS1_25CollectiveMainloopBwdSm80ILi2ELi1EN4cute5tupleIJNS5_1CILi64EEENS7_ILi80EEENS7_ILi192EEEEEENS_6half_tEfNS_4arch4Sm80ELb0ELb1ELb1ELb0ELb0ELb0ELb1ELb0ELi2ELi4ELi2ELi2ELb0EEENS1_24CollectiveEpilogueBwdGQAISB_fSE_Li256ELb0ELb0EEENS1_19SingleTileSchedulerILb0ELb0ELb0ELi80EEEEEEEEEvNT_6ParamsE,@function
        .size           _ZN7cutlass13device_kernelIN5flash19enable_sm80_to_sm89INS1_16FlashAttnBwdSm80INS1_25CollectiveMainloopBwdSm80ILi2ELi1EN4cute5tupleIJNS5_1CILi64EEENS7_ILi80EEENS7_ILi192EEEEEENS_6half_tEfNS_4arch4Sm80ELb0ELb1ELb1ELb0ELb0ELb0ELb1ELb0ELi2ELi4ELi2ELi2ELb0EEENS1_24CollectiveEpilogueBwdGQAISB_fSE_Li256ELb0ELb0EEENS1_19SingleTileSchedulerILb0ELb0ELb0ELi80EEEEEEEEEvNT_6ParamsE,(.L_x_1413 - _ZN7cutlass13device_kernelIN5flash19enable_sm80_to_sm89INS1_16FlashAttnBwdSm80INS1_25CollectiveMainloopBwdSm80ILi2ELi1EN4cute5tupleIJNS5_1CILi64EEENS7_ILi80EEENS7_ILi192EEEEEENS_6half_tEfNS_4arch4Sm80ELb0ELb1ELb1ELb0ELb0ELb0ELb1ELb0ELi2ELi4ELi2ELi2ELb0EEENS1_24CollectiveEpilogueBwdGQAISB_fSE_Li256ELb0ELb0EEENS1_19SingleTileSchedulerILb0ELb0ELb0ELi80EEEEEEEEEvNT_6ParamsE)
        .other          _ZN7cutlass13device_kernelIN5flash19enable_sm80_to_sm89INS1_16FlashAttnBwdSm80INS1_25CollectiveMainloopBwdSm80ILi2ELi1EN4cute5tupleIJNS5_1CILi64EEENS7_ILi80EEENS7_ILi192EEEEEENS_6half_tEfNS_4arch4Sm80ELb0ELb1ELb1ELb0ELb0ELb0ELb1ELb0ELi2ELi4ELi2ELi2ELb0EEENS1_24CollectiveEpilogueBwdGQAISB_fSE_Li256ELb0ELb0EEENS1_19SingleTileSchedulerILb0ELb0ELb0ELi80EEEEEEEEEvNT_6ParamsE,@"STO_CUDA_ENTRY STV_DEFAULT"
_ZN7cutlass13device_kernelIN5flash19enable_sm80_to_sm89INS1_16FlashAttnBwdSm80INS1_25CollectiveMainloopBwdSm80ILi2ELi1EN4cute5tupleIJNS5_1CILi64EEENS7_ILi80EEENS7_ILi192EEEEEENS_6half_tEfNS_4arch4Sm80ELb0ELb1ELb1ELb0ELb0ELb0ELb1ELb0ELi2ELi4ELi2ELi2ELb0EEENS1_24CollectiveEpilogueBwdGQAISB_fSE_Li256ELb0ELb0EEENS1_19SingleTileSchedulerILb0ELb0ELb0ELi80EEEEEEEEEvNT_6ParamsE:
        /* <DEDUP_REMOVED lines=25> */
.L_x_900:
        /* <DEDUP_REMOVED lines=77> */
[--C-:B------:R-:W-:Y:S01]  /*0660*/  IMAD.MOV.U32 R6, RZ, RZ, R84.reuse ;  /* 0x000000ffff067224 */ /* 0x100fe200078e0054 */
[----:B------:R-:W1:Y:S01]  /*0670*/  S2R R248, SR_CTAID.Z ;  /* 0x0000000000f87919 */ /* 0x000e620000002700 */
[----:B------:R-:W-:Y:S01]  /*0680*/  USHF.R.S32.HI UR18, URZ, 0x1f, UR19 ;  /* 0x0000001f3f127899 */ /* 0x000fe20008011413 */
[----:B------:R-:W-:Y:S01]  /*0690*/  ISETP.NE.AND P0, PT, R0, 0x1, PT ;  /* 0x000000010000780c */ /* 0x000fe20003f05270 */
[----:B------:R-:W-:Y:S01]  /*06a0*/  IMAD.SHL.U32 R236, R230, 0x4, RZ ;  /* 0x00000004e6ec7824 */ /* 0x000fe200078e00ff */
[-C--:B------:R-:W-:Y:S01]  /*06b0*/  LEA.HI R19, R16, R230.reuse, RZ, 0x3 ;  /* 0x000000e610137211 */ /* 0x080fe200078f18ff */
[----:B------:R-:W2:Y:S01]  /*06c0*/  S2R R20, SR_CTAID.X ;  /* 0x0000000000147919 */ /* 0x000ea20000002500 */
[----:B------:R-:W-:Y:S01]  /*06d0*/  ULDC.64 UR4, c[0x0][0x278] ;  /* 0x00009e0000047ab9 */ /* 0x000fe20000000a00 */
[----:B------:R-:W-:Y:S01]  /*06e0*/  SHF.R.S32.HI R28, RZ, 0x1f, R84 ;  /* 0x0000001fff1c7819 */ /* 0x000fe20000011454 */
[----:B------:R-:W-:Y:S01]  /*06f0*/  UIMAD UR8, UR18, UR4, URZ ;  /* 0x00000004120872a4 */ /* 0x000fe2000f8e023f */
[--C-:B------:R-:W-:Y:S01]  /*0700*/  SHF.R.S32.HI R237, RZ, 0x1f, R236.reuse ;  /* 0x0000001fffed7819 */ /* 0x100fe200000114ec */
[----:B------:R-:W-:Y:S01]  /*0710*/  USHF.L.U32 UR20, UR14, 0x6, URZ ;  /* 0x000000060e147899 */ /* 0x000fe2000800063f */
[----:B------:R-:W-:Y:S01]  /*0720*/  SHF.R.S32.HI R234, RZ, 0x3, R19 ;  /* 0x00000003ffea7819 */ /* 0x000fe20000011413 */
[----:B------:R-:W-:Y:S01]  /*0730*/  IMAD R8, R28, c[0x0][0x270], RZ ;  /* 0x00009c001c087a24 */ /* 0x000fe200078e02ff */
[----:B------:R-:W-:Y:S01]  /*0740*/  UIMAD.WIDE.U32 UR12, UR19, UR4, URZ ;  /* 0x00000004130c72a5 */ /* 0x000fe2000f8e003f */
[C---:B------:R-:W-:Y:S01]  /*0750*/  IMAD.WIDE.U32 R4, R84.reuse, c[0x0][0x270], R236 ;  /* 0x00009c0054047a25 */ /* 0x040fe200078e00ec */
[----:B------:R-:W-:Y:S01]  /*0760*/  UIMAD UR8, UR19, UR5, UR8 ;  /* 0x00000005130872a4 */ /* 0x000fe2000f8e0208 */
[----:B------:R-:W-:Y:S01]  /*0770*/  SHF.R.S32.HI R235, RZ, 0x1f, R234 ;  /* 0x0000001fffeb7819 */ /* 0x000fe200000114ea */
[----:B------:R-:W-:Y:S01]  /*0780*/  ULDC.64 UR6, c[0x0][0x290] ;  /* 0x0000a40000067ab9 */ /* 0x000fe20000000a00 */
[C---:B------:R-:W-:Y:S01]  /*0790*/  @P0 IMAD.HI.U32 R0, R84.reuse, c[0x0][0x24c], RZ ;  /* 0x0000930054000a27 */ /* 0x040fe200078e00ff */
[----:B------:R-:W-:Y:S01]  /*07a0*/  ULDC.64 UR4, c[0x0][0x1e8] ;  /* 0x00007a0000047ab9 */ /* 0x000fe20000000a00 */
[----:B------:R-:W-:Y:S01]  /*07b0*/  SHF.R.S32.HI R231, RZ, 0x1f, R230 ;  /* 0x0000001fffe77819 */ /* 0x000fe200000114e6 */
[----:B------:R-:W-:Y:S01]  /*07c0*/  UIMAD UR4, UR18, UR4, URZ ;  /* 0x00000004120472a4 */ /* 0x000fe2000f8e023f */
[----:B------:R-:W-:Y:S01]  /*07d0*/  IMAD R8, R84, c[0x0][0x274], R8 ;  /* 0x00009d0054087a24 */ /* 0x000fe200078e0208 */
[----:B------:R-:W-:Y:S01]  /*07e0*/  @P0 SHF.R.U32.HI R6, RZ, c[0x0][0x250], R0 ;  /* 0x00009400ff060a19 */ /* 0x000fe20000011600 */
[----:B------:R-:W-:Y:S01]  /*07f0*/  IMAD.U32 R13, RZ, RZ, UR20 ;  /* 0x00000014ff0d7e24 */ /* 0x000fe2000f8e00ff */
[----:B------:R-:W-:Y:S01]  /*0800*/  LOP3.LUT R0, R19, 0xfffffff8, RZ, 0xc0, !PT ;  /* 0xfffffff813007812 */ /* 0x000fe200078ec0ff */
[----:B------:R-:W-:Y:S01]  /*0810*/  IMAD R12, R28, c[0x0][0x288], RZ ;  /* 0x0000a2001c0c7a24 */ /* 0x000fe200078e02ff */
[----:B------:R-:W-:Y:S01]  /*0820*/  SHF.R.S32.HI R7, RZ, 0x1f, R6 ;  /* 0x0000001fff077819 */ /* 0x000fe20000011406 */
[----:B------:R-:W-:Y:S01]  /*0830*/  UIMAD.WIDE.U32 UR10, UR19, UR6, URZ ;  /* 0x00000006130a72a5 */ /* 0x000fe2000f8e003f */
[----:B------:R-:W-:Y:S01]  /*0840*/  IMAD.IADD R15, R5, 0x1, R8 ;  /* 0x00000001050f7824 */ /* 0x000fe200078e0208 */
[----:B------:R-:W-:Y:S01]  /*0850*/  UIMAD UR6, UR18, UR6, URZ ;  /* 0x00000006120672a4 */ /* 0x000fe2000f8e023f */
[----:B------:R-:W-:Y:S01]  /*0860*/  IMAD.IADD R17, R230, 0x1, -R0 ;  /* 0x00000001e6117824 */ /* 0x000fe200078e0a00 */
[----:B------:R-:W-:Y:S01]  /*0870*/  UIMAD UR21, UR19, UR5, UR4 ;  /* 0x00000005131572a4 */ /* 0x000fe2000f8e0204 */
[----:B------:R-:W-:Y:S01]  /*0880*/  IMAD R0, R7, c[0x0][0x1e0], RZ ;  /* 0x0000780007007a24 */ /* 0x000fe200078e02ff */
[----:B------:R-:W-:Y:S01]  /*0890*/  IADD3 R18, P3, P2, R13, UR12, R4 ;  /* 0x0000000c0d127c10 */ /* 0x000fe2000fa7e004 */
[----:B------:R-:W-:Y:S01]  /*08a0*/  IMAD.SHL.U32 R10, R17, 0x8, RZ ;  /* 0x00000008110a7824 */ /* 0x000fe200078e00ff */
[----:B------:R-:W-:Y:S01]  /*08b0*/  ULDC.64 UR4, c[0x0][0x1b8] ;  /* 0x00006e0000047ab9 */ /* 0x000fe20000000a00 */
[----:B------:R-:W-:Y:S01]  /*08c0*/  IMAD R0, R6, c[0x0][0x1e4], R0 ;  /* 0x0000790006007a24 */ /* 0x000fe200078e0200 */
[----:B------:R-:W-:Y:S01]  /*08d0*/  UIMAD UR7, UR19, UR7, UR6 ;  /* 0x00000007130772a4 */ /* 0x000fe2000f8e0206 */
[----:B------:R-:W-:Y:S01]  /*08e0*/  IMAD R7, R7, c[0x0][0x1b0], RZ ;  /* 0x00006c0007077a24 */ /* 0x000fe200078e02ff */
[----:B------:R-:W-:Y:S01]  /*08f0*/  SHF.R.S32.HI R11, RZ, 0x1f, R10 ;  /* 0x0000001fff0b7819 */ /* 0x000fe2000001140a */
[----:B------:R-:W-:Y:S01]  /*0900*/  IMAD.WIDE.U32 R8, R84, c[0x0][0x288], R236 ;  /* 0x0000a20054087a25 */ /* 0x000fe200078e00ec */
[----:B------:R-:W-:Y:S01]  /*0910*/  UIMAD UR6, UR18, UR4, URZ ;  /* 0x00000004120672a4 */ /* 0x000fe2000f8e023f */
[----:B------:R-:W-:Y:S01]  /*0920*/  ISETP.GE.AND P6, PT, R10, c[0x0][0x1cc], PT ;  /* 0x000073000a007a0c */ /* 0x000fe20003fc6270 */
[----:B------:R-:W-:Y:S01]  /*0930*/  USHF.R.S32.HI UR4, URZ, 0x1f, UR20 ;  /* 0x0000001f3f047899 */ /* 0x000fe20008011414 */
[----:B------:R-:W-:Y:S01]  /*0940*/  IMAD.WIDE.U32 R2, R6, c[0x0][0x1e0], R10 ;  /* 0x0000780006027a25 */ /* 0x000fe200078e000a */
[----:B------:R-:W-:Y:S01]  /*0950*/  IADD3 R22, P1, P0, R13, UR10, R8 ;  /* 0x0000000a0d167c10 */ /* 0x000fe2000f83e008 */
[----:B------:R-:W-:Y:S01]  /*0960*/  UIMAD UR6, UR19, UR5, UR6 ;  /* 0x00000005130672a4 */ /* 0x000fe2000f8e0206 */
[----:B------:R-:W-:Y:S01]  /*0970*/  IADD3 R23, R10, 0x80, RZ ;  /* 0x000000800a177810 */ /* 0x000fe20007ffe0ff */
[----:B------:R-:W-:Y:S01]  /*0980*/  IMAD.IADD R3, R3, 0x1, R0 ;  /* 0x0000000103037824 */ /* 0x000fe200078e0200 */
[----:B------:R-:W-:Y:S01]  /*0990*/  UIADD3 UR5, UR13, UR8, URZ ;  /* 0x000000080d057290 */ /* 0x000fe2000fffe03f */
[----:B------:R-:W-:Y:S01]  /*09a0*/  IMAD R12, R84, c[0x0][0x28c], R12 ;  /* 0x0000a300540c7a24 */ /* 0x000fe200078e020c */
[----:B------:R-:W-:Y:S01]  /*09b0*/  UIADD3 UR8, UR11, UR7, URZ ;  /* 0x000000070b087290 */ /* 0x000fe2000fffe03f */
[C---:B------:R-:W-:Y:S01]  /*09c0*/  IMAD R0, R6.reuse, c[0x0][0x1b4], R7 ;  /* 0x00006d0006007a24 */ /* 0x040fe200078e0207 */
[----:B------:R-:W-:Y:S01]  /*09d0*/  UIMAD UR15, UR15, -0x50, URZ ;  /* 0xffffffb00f0f78a4 */ /* 0x000fe2000f8e023f */
[----:B------:R-:W-:Y:S01]  /*09e0*/  IMAD.WIDE.U32 R4, R6, c[0x0][0x1b0], R10 ;  /* 0x00006c0006047a25 */ /* 0x000fe200078e000a */
[----:B------:R-:W-:Y:S01]  /*09f0*/  ULDC UR26, c[0x0][0x198] ;  /* 0x00006600001a7ab9 */ /* 0x000fe20000000800 */
[----:B------:R-:W-:Y:S01]  /*0a00*/  CS2R R170, SRZ ;  /* 0x0000000000aa7805 */ /* 0x000fe2000001ff00 */
[----:B------:R-:W-:Y:S01]  /*0a10*/  UIADD3 UR26, UR15, UR26, URZ ;  /* 0x0000001a0f1a7290 */ /* 0x000fe2000fffe03f */
[----:B-1----:R-:W-:Y:S01]  /*0a20*/  IMAD.WIDE.U32 R6, R248, c[0x0][0x1e8], R2 ;  /* 0x00007a00f8067a25 */ /* 0x002fe200078e0002 */
[----:B------:R-:W-:Y:S01]  /*0a30*/  UISETP.GE.AND UP1, UPT, UR15, 0x1, UPT ;  /* 0x000000010f00788c */ /* 0x000fe2000bf26270 */
[----:B------:R-:W-:Y:S01]  /*0a40*/  CS2R R168, SRZ ;  /* 0x0000000000a87805 */ /* 0x000fe2000001ff00 */
[----:B------:R-:W-:Y:S01]  /*0a50*/  UISETP.GE.AND UP0, UPT, UR15, 0x2, UPT ;  /* 0x000000020f00788c */ /* 0x000fe2000bf06270 */
[----:B------:R-:W-:Y:S01]  /*0a60*/  IMAD.IADD R14, R9, 0x1, R12 ;  /* 0x00000001090e7824 */ /* 0x000fe200078e020c */
[----:B------:R-:W-:Y:S01]  /*0a70*/  UP2UR UR24, UPR, URZ, 0x2 ;  /* 0x000000023f187883 */ /* 0x000fe20008000000 */
[----:B--2---:R-:W-:Y:S01]  /*0a80*/  IMAD.WIDE R12, R20, 0x50, R234 ;  /* 0x00000050140c7825 */ /* 0x004fe200078e02ea */
[----:B------:R-:W-:Y:S01]  /*0a90*/  IADD3 R20, R10, 0x40, RZ ;  /* 0x000000400a147810 */ /* 0x000fe20007ffe0ff */
[----:B------:R-:W-:Y:S01]  /*0aa0*/  UISETP.GE.AND UP1, UPT, UR15, 0x11, UPT ;  /* 0x000000110f00788c */ /* 0x000fe2000bf26270 */
[----:B------:R-:W-:Y:S01]  /*0ab0*/  CS2R R166, SRZ ;  /* 0x0000000000a67805 */ /* 0x000fe2000001ff00 */
[----:B------:R-:W-:Y:S01]  /*0ac0*/  IMAD.IADD R3, R5, 0x1, R0 ;  /* 0x0000000105037824 */ /* 0x000fe200078e0200 */
[----:B------:R-:W-:Y:S01]  /*0ad0*/  IADD3 R5, R7, UR21, RZ ;  /* 0x0000001507057c10 */ /* 0x000fe2000fffe0ff */
[----:B------:R-:W-:Y:S01]  /*0ae0*/  IMAD.SHL.U32 R0, R234, 0x40, RZ ;  /* 0x00000040ea007824 */ /* 0x000fe200078e00ff */
[----:B------:R-:W-:Y:S01]  /*0af0*/  ISETP.GE.AND P5, PT, R20, c[0x0][0x1cc], PT ;  /* 0x0000730014007a0c */ /* 0x000fe20003fa6270 */
[----:B------:R-:W-:Y:S01]  /*0b00*/  IMAD.MOV.U32 R2, RZ, RZ, R4 ;  /* 0x000000ffff027224 */ /* 0x000fe200078e0004 */
[----:B------:R-:W-:Y:S01]  /*0b10*/  UP2UR UR23, UPR, URZ, 0x1 ;  /* 0x000000013f177883 */ /* 0x000fe20008000000 */
[----:B------:R-:W-:Y:S01]  /*0b20*/  IMAD.MOV.U32 R4, RZ, RZ, R6 ;  /* 0x000000ffff047224 */ /* 0x000fe200078e0006 */
[----:B------:R-:W-:Y:S01]  /*0b30*/  LOP3.LUT R0, R0, 0x1c0, RZ, 0xc0, !PT ;  /* 0x000001c000007812 */ /* 0x000fe200078ec0ff */
[----:B------:R-:W-:Y:S01]  /*0b40*/  IMAD R7, R13, c[0x0][0x1d8], RZ ;  /* 0x000076000d077a24 */ /* 0x000fe200078e02ff */
[----:B------:R-:W-:Y:S01]  /*0b50*/  UISETP.GE.AND UP0, UPT, UR15, 0x12, UPT ;  /* 0x000000120f00788c */ /* 0x000fe2000bf06270 */
[----:B------:R-:W-:Y:S01]  /*0b60*/  IMAD.U32 R6, RZ, RZ, UR4 ;  /* 0x00000004ff067e24 */ /* 0x000fe2000f8e00ff */
[----:B------:R-:W-:Y:S01]  /*0b70*/  USHF.R.S32.HI UR4, URZ, 0x1f, UR14 ;  /* 0x0000001f3f047899 */ /* 0x000fe2000801140e */
[C---:B------:R-:W-:Y:S01]  /*0b80*/  IMAD R7, R12.reuse, c[0x0][0x1dc], R7 ;  /* 0x000077000c077a24 */ /* 0x040fe200078e0207 */
[----:B------:R-:W-:Y:S01]  /*0b90*/  CS2R R164, SRZ ;  /* 0x0000000000a47805 */ /* 0x000fe2000001ff00 */
[----:B------:R-:W-:Y:S01]  /*0ba0*/  IMAD.WIDE.U32 R4, R12, c[0x0][0x1d8], R4 ;  /* 0x000076000c047a25 */ /* 0x000fe200078e0004 */
[C---:B------:R-:W-:Y:S01]  /*0bb0*/  IADD3.X R15, R6.reuse, UR5, R15, P3, P2 ;  /* 0x00000005060f7c10 */ /* 0x040fe20009fe440f */
[----:B------:R-:W-:Y:S01]  /*0bc0*/  CS2R R162, SRZ ;  /* 0x0000000000a27805 */ /* 0x000fe2000001ff00 */
[----:B------:R-:W-:Y:S01]  /*0bd0*/  IADD3.X R24, R6, UR8, R14, P1, P0 ;  /* 0x0000000806187c10 */ /* 0x000fe20008fe040e */
[----:B------:R-:W-:Y:S01]  /*0be0*/  IMAD.WIDE.U32 R8, R248, c[0x0][0x1b8], R2 ;  /* 0x00006e00f8087a25 */ /* 0x000fe200078e0002 */
[----:B------:R-:W-:Y:S01]  /*0bf0*/  LOP3.LUT R6, R0, 0x38, R10, 0xf8, !PT ;  /* 0x0000003800067812 */ /* 0x000fe200078ef80a */
[----:B------:R-:W-:Y:S01]  /*0c00*/  CS2R R160, SRZ ;  /* 0x0000000000a07805 */ /* 0x000fe2000001ff00 */
[----:B------:R-:W-:Y:S01]  /*0c10*/  SHF.R.U32.HI R3, RZ, 0x3, R0 ;  /* 0x00000003ff037819 */ /* 0x000fe20000011600 */
[----:B------:R-:W-:Y:S01]  /*0c20*/  IMAD.IADD R0, R5, 0x1, R7 ;  /* 0x0000000105007824 */ /* 0x000fe200078e0207 */
[----:B------:R-:W-:Y:S01]  /*0c30*/  LEA R2, P0, R4, c[0x0][0x1c0], 0x1 ;  /* 0x0000700004027a11 */ /* 0x000fe200078008ff */
[----:B------:R-:W-:Y:S01]  /*0c40*/  IMAD.MOV.U32 R7, RZ, RZ, c[0x0][0x1d8] ;  /* 0x00007600ff077624 */ /* 0x000fe200078e00ff */
[----:B------:R-:W-:Y:S01]  /*0c50*/  LOP3.LUT R6, R6, R3, RZ, 0x3c, !PT ;  /* 0x0000000306067212 */ /* 0x000fe200078e3cff */
[----:B------:R-:W-:Y:S01]  /*0c60*/  IMAD.MOV.U32 R5, RZ, RZ, c[0x0][0x1dc] ;  /* 0x00007700ff057624 */ /* 0x000fe200078e00ff */
[----:B------:R-:W-:Y:S01]  /*0c70*/  LEA.HI.X R3, R4, c[0x0][0x1c4], R0, 0x1, P0 ;  /* 0x0000710004037a11 */ /* 0x000fe200000f0c00 */
[----:B------:R-:W-:Y:S01]  /*0c80*/  IMAD.U32 R0, RZ, RZ, UR15 ;  /* 0x0000000fff007e24 */ /* 0x000fe2000f8e00ff */
[----:B------:R-:W-:Y:S01]  /*0c90*/  LEA.HI R4, R16, R230, RZ, 0x6 ;  /* 0x000000e610047211 */ /* 0x000fe200078f30ff */
[----:B------:R-:W-:Y:S01]  /*0ca0*/  IMAD.MOV.U32 R26, RZ, RZ, 0x5 ;  /* 0x00000005ff1a7424 */ /* 0x000fe200078e00ff */
[----:B------:R-:W-:Y:S01]  /*0cb0*/  ISETP.GE.AND P0, PT, R23, c[0x0][0x1cc], PT ;  /* 0x0000730017007a0c */ /* 0x000fe20003f06270 */
[C---:B------:R-:W-:Y:S01]  /*0cc0*/  IMAD.SHL.U32 R14, R7.reuse, 0x20, RZ ;  /* 0x00000020070e7824 */ /* 0x040fe200078e00ff */
[----:B------:R-:W-:Y:S01]  /*0cd0*/  IADD3 R0, R0, c[0x0][0x198], -R234 ;  /* 0x0000660000007a10 */ /* 0x000fe20007ffe8ea */
[----:B------:R-:W-:Y:S01]  /*0ce0*/  IMAD.MOV.U32 R25, RZ, RZ, c[0x0][0x178] ;  /* 0x00005e00ff197624 */ /* 0x000fe200078e00ff */
[----:B------:R-:W-:Y:S01]  /*0cf0*/  SHF.R.S32.HI R21, RZ, 0x6, R4 ;  /* 0x00000006ff157819 */ /* 0x000fe20000011404 */
[----:B------:R-:W-:Y:S01]  /*0d00*/  IMAD.MOV.U32 R27, RZ, RZ, 0x6 ;  /* 0x00000006ff1b7424 */ /* 0x000fe200078e00ff */
[C---:B------:R-:W-:Y:S01]  /*0d10*/  ISETP.LT.OR P2, PT, R0.reuse, 0x1, P6 ;  /* 0x000000010000780c */ /* 0x040fe20003741670 */
[----:B------:R-:W-:Y:S01]  /*0d20*/  IMAD.MOV.U32 R222, RZ, RZ, 0x10 ;  /* 0x00000010ffde7424 */ /* 0x000fe200078e00ff */
[----:B------:R-:W-:Y:S01]  /*0d30*/  LEA R4, P4, R7, R2, 0x6 ;  /* 0x0000000207047211 */ /* 0x000fe200078830ff */
[----:B------:R-:W-:Y:S01]  /*0d40*/  IMAD R6, R21, 0x200, R6 ;  /* 0x0000020015067824 */ /* 0x000fe200078e0206 */
[----:B------:R-:W-:Y:S01]  /*0d50*/  ISETP.LT.OR P3, PT, R0, 0x1, P5 ;  /* 0x000000010000780c */ /* 0x000fe20002f61670 */
[----:B------:R-:W-:Y:S01]  /*0d60*/  IMAD.MOV.U32 R212, RZ, RZ, 0x120 ;  /* 0x00000120ffd47424 */ /* 0x000fe200078e00ff */
[----:B------:R-:W-:Y:S01]  /*0d70*/  LEA.HI.X R5, R7, R3, R5, 0x6, P4 ;  /* 0x0000000307057211 */ /* 0x000fe200020f3405 */
[----:B------:R-:W-:Y:S01]  /*0d80*/  IMAD.SHL.U32 R226, R6, 0x2, RZ ;  /* 0x0000000206e27824 */ /* 0x000fe200078e00ff */
[----:B------:R-:W-:Y:S01]  /*0d90*/  ISETP.LT.OR P4, PT, R0, 0x1, P0 ;  /* 0x000000010000780c */ /* 0x000fe20000781670 */
[----:B------:R-:W-:Y:S01]  /*0da0*/  IMAD R6, R13, c[0x0][0x1a8], RZ ;  /* 0x00006a000d067a24 */ /* 0x000fe200078e02ff */
[----:B------:R-:W-:Y:S01]  /*0db0*/  ISETP.GT.AND P1, PT, R230, 0x7f, PT ;  /* 0x0000007fe600780c */ /* 0x000fe20003f24270 */
[----:B------:R-:W-:Y:S01]  /*0dc0*/  IMAD.MOV.U32 R251, RZ, RZ, 0x1 ;  /* 0x00000001fffb7424 */ /* 0x000fe200078e00ff */
[C---:B------:R-:W-:Y:S01]  /*0dd0*/  ISETP.LT.OR P6, PT, R0.reuse, 0x21, P6 ;  /* 0x000000210000780c */ /* 0x040fe200037c1670 */
[----:B------:R-:W-:Y:S01]  /*0de0*/  @!PT LDS RZ, [RZ] ;  /* 0x00000000fffff984 */ /* 0x000fe20000000800 */
[----:B------:R-:W-:Y:S01]  /*0df0*/  @!PT LDS RZ, [RZ] ;  /* 0x00000000fffff984 */ /* 0x000fe20000000800 */
[----:B------:R-:W-:Y:S01]  /*0e00*/  @!PT LDS RZ, [RZ] ;  /* 0x00000000fffff984 */ /* 0x000fe20000000800 */
[----:B------:R1:W-:Y:S01]  /*0e10*/  LDGSTS.E.BYPASS.LTC128B.128 [R226+0x7880], [R2.64], !P2 ;  /* 0x0788000002e27fae */ /* 0x0003e2000d101d50 */
[----:B------:R-:W-:Y:S01]  /*0e20*/  ISETP.LT.OR P2, PT, R0, 0x21, P5 ;  /* 0x000000210000780c */ /* 0x000fe20002f41670 */
[----:B------:R-:W-:Y:S01]  /*0e30*/  IMAD R13, R12, c[0x0][0x1ac], R6 ;  /* 0x00006b000c0d7a24 */ /* 0x000fe200078e0206 */
[C---:B------:R-:W-:Y:S01]  /*0e40*/  ISETP.LT.OR P0, PT, R0.reuse, 0x21, P0 ;  /* 0x000000210000780c */ /* 0x040fe20000701670 */
[----:B------:R1:W-:Y:S01]  /*0e50*/  LDGSTS.E.BYPASS.LTC128B.128 [R226+0xa080], [R2.64+0x80], !P3 ;  /* 0x0a08008002e27fae */ /* 0x0003e2000d901d50 */
[----:B------:R-:W-:Y:S01]  /*0e60*/  IADD3 R9, R9, UR6, RZ ;  /* 0x0000000609097c10 */ /* 0x000fe2000fffe0ff */
[----:B------:R-:W-:Y:S01]  /*0e70*/  ULDC.64 UR6, c[0x0][0x188] ;  /* 0x0000620000067ab9 */ /* 0x000fe20000000a00 */
[----:B------:R-:W-:Y:S01]  /*0e80*/  SHF.L.U64.HI R7, R7, R26, c[0x0][0x1dc] ;  /* 0x0000770007077619 */ /* 0x000fe2000001021a */
[----:B------:R1:W-:Y:S01]  /*0e90*/  LDGSTS.E.BYPASS.LTC128B.128 [R226+0xc880], [R2.64+0x100], !P4 ;  /* 0x0c88010002e27fae */ /* 0x0003e2000e101d50 */
[----:B------:R-:W-:Y:S01]  /*0ea0*/  UIMAD UR6, UR18, UR6, URZ ;  /* 0x00000006120672a4 */ /* 0x000fe2000f8e023f */
[----:B------:R-:W-:Y:S01]  /*0eb0*/  @!P1 ISETP.GE.AND P4, PT, R0, 0x41, PT ;  /* 0x000000410000980c */ /* 0x000fe20003f86270 */
[----:B------:R-:W-:Y:S01]  /*0ec0*/  IMAD.WIDE.U32 R8, R12, c[0x0][0x1a8], R8 ;  /* 0x00006a000c087a25 */ /* 0x000fe200078e0008 */
[----:B------:R2:W-:Y:S01]  /*0ed0*/  LDGSTS.E.BYPASS.LTC128B.128 [R226+0x8880], [R4.64], !P6 ;  /* 0x0888000004e27fae */ /* 0x0005e2000f101d50 */
[----:B------:R-:W-:Y:S01]  /*0ee0*/  @!P1 ISETP.LT.OR P5, PT, R0, 0x41, P5 ;  /* 0x000000410000980c */ /* 0x000fe20002fa1670 */
[----:B------:R-:W-:Y:S01]  /*0ef0*/  UIMAD UR7, UR19, UR7, UR6 ;  /* 0x00000007130772a4 */ /* 0x000fe2000f8e0206 */
[C---:B------:R-:W-:Y:S01]  /*0f00*/  @!P1 ISETP.GE.OR P6, PT, R10.reuse, c[0x0][0x1cc], !P4 ;  /* 0x000073000a009a0c */ /* 0x040fe200067c6670 */
[----:B------:R2:W-:Y:S01]  /*0f10*/  LDGSTS.E.BYPASS.LTC128B.128 [R226+0xb080], [R4.64+0x80], !P2 ;  /* 0x0b08008004e27fae */ /* 0x0005e2000d101d50 */
[----:B------:R-:W-:Y:S01]  /*0f20*/  ISETP.GE.AND P2, PT, R10, c[0x0][0x19c], PT ;  /* 0x000067000a007a0c */ /* 0x000fe20003f46270 */
[----:B------:R-:W-:Y:S01]  /*0f30*/  CS2R R158, SRZ ;  /* 0x00000000009e7805 */ /* 0x000fe2000001ff00 */
[----:B------:R-:W-:Y:S01]  /*0f40*/  @!P1 LEA R6, P3, R14, R4, 0x1 ;  /* 0x000000040e069211 */ /* 0x000fe200078608ff */
[----:B------:R2:W-:Y:S01]  /*0f50*/  LDGSTS.E.BYPASS.LTC128B.128 [R226+0xd880], [R4.64+0x100], !P0 ;  /* 0x0d88010004e27fae */ /* 0x0005e2000c101d50 */
[----:B------:R-:W-:Y:S01]  /*0f60*/  @!P1 ISETP.GE.OR P4, PT, R23, c[0x0][0x1cc], !P4 ;  /* 0x0000730017009a0c */ /* 0x000fe20006786670 */
[----:B------:R-:W-:Y:S01]  /*0f70*/  CS2R R156, SRZ ;  /* 0x00000000009c7805 */ /* 0x000fe2000001ff00 */
[----:B------:R-:W-:Y:S01]  /*0f80*/  ISETP.LT.OR P0, PT, R0, 0x1, P2 ;  /* 0x000000010000780c */ /* 0x000fe20001701670 */
[----:B------:R-:W-:Y:S01]  /*0f90*/  CS2R R154, SRZ ;  /* 0x00000000009a7805 */ /* 0x000fe2000001ff00 */
[----:B------:R-:W-:Y:S01]  /*0fa0*/  @!P1 LEA.HI.X R7, R14, R5, R7, 0x1, P3 ;  /* 0x000000050e079211 */ /* 0x000fe200018f0c07 */
[----:B------:R-:W-:Y:S01]  /*0fb0*/  CS2R R152, SRZ ;  /* 0x0000000000987805 */ /* 0x000fe2000001ff00 */
[----:B------:R-:W-:Y:S01]  /*0fc0*/  SHF.L.U64.HI R29, R25, R26, c[0x0][0x17c] ;  /* 0x00005f00191d7619 */ /* 0x000fe2000001021a */
[----:B------:R-:W-:Y:S01]  /*0fd0*/  CS2R R150, SRZ ;  /* 0x0000000000967805 */ /* 0x000fe2000001ff00 */
[----:B------:R-:W-:Y:S01]  /*0fe0*/  CS2R R148, SRZ ;  /* 0x0000000000947805 */ /* 0x000fe2000001ff00 */
[----:B------:R3:W-:Y:S01]  /*0ff0*/  @!P1 LDGSTS.E.BYPASS.LTC128B.128 [R226+0x9880], [R6.64], !P6 ;  /* 0x0988000006e29fae */ /* 0x0007e2000f101d50 */
[----:B------:R-:W-:Y:S01]  /*1000*/  ISETP.GE.AND P6, PT, R20, c[0x0][0x19c], PT ;  /* 0x0000670014007a0c */ /* 0x000fe20003fc6270 */
[----:B------:R-:W-:Y:S01]  /*1010*/  CS2R R146, SRZ ;  /* 0x0000000000927805 */ /* 0x000fe2000001ff00 */
[----:B------:R-:W-:Y:S01]  /*1020*/  CS2R R144, SRZ ;  /* 0x0000000000907805 */ /* 0x000fe2000001ff00 */
[----:B------:R3:W-:Y:S01]  /*1030*/  @!P1 LDGSTS.E.BYPASS.LTC128B.128 [R226+0xc080], [R6.64+0x80], !P5 ;  /* 0x0c08008006e29fae */ /* 0x0007e2000e901d50 */
[----:B-1----:R-:W-:Y:S01]  /*1040*/  IMAD.IADD R3, R9, 0x1, R13 ;  /* 0x0000000109037824 */ /* 0x002fe200078e020d */
[----:B------:R-:W-:Y:S01]  /*1050*/  LEA R2, P3, R8, c[0x0][0x190], 0x1 ;  /* 0x0000640008027a11 */ /* 0x000fe200078608ff */
[----:B------:R-:W-:Y:S01]  /*1060*/  IMAD R9, R28, c[0x0][0x180], RZ ;  /* 0x000060001c097a24 */ /* 0x000fe200078e02ff */
[----:B------:R-:W-:Y:S01]  /*1070*/  ISETP.GE.AND P5, PT, R23, c[0x0][0x19c], PT ;  /* 0x0000670017007a0c */ /* 0x000fe20003fa6270 */
[----:B------:R3:W-:Y:S01]  /*1080*/  @!P1 LDGSTS.E.BYPASS.LTC128B.128 [R226+0xe880], [R6.64+0x100], !P4 ;  /* 0x0e88010006e29fae */ /* 0x0007e2000e101d50 */
[----:B------:R-:W-:Y:S01]  /*1090*/  LEA.HI.X R3, R8, c[0x0][0x194], R3, 0x1, P3 ;  /* 0x0000650008037a11 */ /* 0x000fe200018f0c03 */
[----:B------:R-:W-:Y:S01]  /*10a0*/  CS2R R142, SRZ ;  /* 0x00000000008e7805 */ /* 0x000fe2000001ff00 */
[C---:B------:R-:W-:Y:S01]  /*10b0*/  ISETP.LT.OR P4, PT, R0.reuse, 0x1, P6 ;  /* 0x000000010000780c */ /* 0x040fe20003781670 */
[----:B------:R-:W-:Y:S01]  /*10c0*/  CS2R R140, SRZ ;  /* 0x00000000008c7805 */ /* 0x000fe2000001ff00 */
[----:B------:R-:W-:Y:S01]  /*10d0*/  ISETP.LT.OR P3, PT, R0, 0x1, P5 ;  /* 0x000000010000780c */ /* 0x000fe20002f61670 */
[----:B------:R1:W-:Y:S01]  /*10e0*/  LDGSTS.E.BYPASS.LTC128B.128 [R226+0x80], [R2.64], !P0 ;  /* 0x0008000002e27fae */ /* 0x0003e2000c101d50 */
[----:B------:R-:W-:Y:S01]  /*10f0*/  CS2R R138, SRZ ;  /* 0x00000000008a7805 */ /* 0x000fe2000001ff00 */
[----:B--2---:R-:W-:Y:S01]  /*1100*/  IMAD.MOV.U32 R4, RZ, RZ, c[0x0][0x1a8] ;  /* 0x00006a00ff047624 */ /* 0x004fe200078e00ff */
[----:B------:R-:W-:Y:S01]  /*1110*/  CS2R R136, SRZ ;  /* 0x0000000000887805 */ /* 0x000fe2000001ff00 */
[----:B------:R-:W-:Y:S01]  /*1120*/  CS2R R134, SRZ ;  /* 0x0000000000867805 */ /* 0x000fe2000001ff00 */
[----:B------:R-:W-:Y:S01]  /*1130*/  CS2R R132, SRZ ;  /* 0x0000000000847805 */ /* 0x000fe2000001ff00 */
[----:B------:R-:W-:Y:S01]  /*1140*/  IMAD.SHL.U32 R5, R4, 0x20, RZ ;  /* 0x0000002004057824 */ /* 0x000fe200078e00ff */
[----:B------:R-:W-:Y:S01]  /*1150*/  CS2R R130, SRZ ;  /* 0x0000000000827805 */ /* 0x000fe2000001ff00 */
[----:B------:R-:W-:Y:S01]  /*1160*/  CS2R R128, SRZ ;  /* 0x0000000000807805 */ /* 0x000fe2000001ff00 */
[----:B------:R-:W-:Y:S01]  /*1170*/  CS2R R126, SRZ ;  /* 0x00000000007e7805 */ /* 0x000fe2000001ff00 */
[----:B------:R1:W-:Y:S01]  /*1180*/  LDGSTS.E.BYPASS.LTC128B.128 [R226+0x2880], [R2.64+0x80], !P4 ;  /* 0x0288008002e27fae */ /* 0x0003e2000e101d50 */
[C---:B------:R-:W-:Y:S01]  /*1190*/  ISETP.LT.OR P4, PT, R0.reuse, 0x21, P2 ;  /* 0x000000210000780c */ /* 0x040fe20001781670 */
[----:B------:R-:W-:Y:S01]  /*11a0*/  CS2R R124, SRZ ;  /* 0x00000000007c7805 */ /* 0x000fe2000001ff00 */
[----:B------:R-:W-:Y:S01]  /*11b0*/  @!P1 ISETP.LT.OR P2, PT, R0, 0x41, P2 ;  /* 0x000000410000980c */ /* 0x000fe20001741670 */
[----:B------:R1:W-:Y:S01]  /*11c0*/  LDGSTS.E.BYPASS.LTC128B.128 [R226+0x5080], [R2.64+0x100], !P3 ;  /* 0x0508010002e27fae */ /* 0x0003e2000d901d50 */
[----:B------:R-:W-:Y:S01]  /*11d0*/  ISETP.GE.AND P3, PT, R20, c[0x0][0x16c], PT ;  /* 0x00005b0014007a0c */ /* 0x000fe20003f66270 */
[----:B------:R-:W-:Y:S01]  /*11e0*/  CS2R R122, SRZ ;  /* 0x00000000007a7805 */ /* 0x000fe2000001ff00 */
[----:B------:R-:W-:Y:S01]  /*11f0*/  CS2R R120, SRZ ;  /* 0x0000000000787805 */ /* 0x000fe2000001ff00 */
[----:B------:R-:W-:Y:S01]  /*1200*/  CS2R R118, SRZ ;  /* 0x0000000000767805 */ /* 0x000fe2000001ff00 */
[----:B------:R-:W-:Y:S01]  /*1210*/  SEL R8, RZ, 0xffffffff, P3 ;  /* 0xffffffffff087807 */ /* 0x000fe20001800000 */
[----:B------:R-:W-:Y:S01]  /*1220*/  CS2R R116, SRZ ;  /* 0x0000000000747805 */ /* 0x000fe2000001ff00 */
[----:B---3--:R-:W-:Y:S01]  /*1230*/  IMAD.MOV.U32 R7, RZ, RZ, c[0x0][0x1ac] ;  /* 0x00006b00ff077624 */ /* 0x008fe200078e00ff */
[----:B------:R-:W-:Y:S01]  /*1240*/  LEA R6, P0, R4, R2, 0x6 ;  /* 0x0000000204067211 */ /* 0x000fe200078030ff */
[----:B------:R-:W-:Y:S01]  /*1250*/  CS2R R114, SRZ ;  /* 0x0000000000727805 */ /* 0x000fe2000001ff00 */
[----:B------:R-:W-:Y:S01]  /*1260*/  ISETP.LT.OR P3, PT, R0, 0x21, P6 ;  /* 0x000000210000780c */ /* 0x000fe20003761670 */
[----:B------:R-:W-:Y:S01]  /*1270*/  IMAD.SHL.U32 R8, R8, 0x2, RZ ;  /* 0x0000000208087824 */ /* 0x000fe200078e00ff */
[C---:B------:R-:W-:Y:S01]  /*1280*/  LEA.HI.X R7, R4.reuse, R3, R7, 0x6, P0 ;  /* 0x0000000304077211 */ /* 0x040fe200000f3407 */
[----:B------:R-:W-:Y:S01]  /*1290*/  CS2R R112, SRZ ;  /* 0x0000000000707805 */ /* 0x000fe2000001ff00 */
[----:B------:R-:W-:Y:S01]  /*12a0*/  SHF.L.U64.HI R4, R4, R26, c[0x0][0x1ac] ;  /* 0x00006b0004047619 */ /* 0x000fe2000001021a */
[----:B------:R-:W-:Y:S01]  /*12b0*/  CS2R R82, SRZ ;  /* 0x0000000000527805 */ /* 0x000fe2000001ff00 */
[C---:B------:R-:W-:Y:S01]  /*12c0*/  @!P1 LEA R12, P0, R5.reuse, R6, 0x1 ;  /* 0x00000006050c9211 */ /* 0x040fe200078008ff */
[----:B------:R2:W-:Y:S01]  /*12d0*/  LDGSTS.E.BYPASS.LTC128B.128 [R226+0x1080], [R6.64], !P4 ;  /* 0x0108000006e27fae */ /* 0x0005e2000e101d50 */
[----:B------:R-:W-:Y:S01]  /*12e0*/  @!P1 ISETP.LT.OR P6, PT, R0, 0x41, P6 ;  /* 0x000000410000980c */ /* 0x000fe200037c1670 */
[----:B------:R-:W-:Y:S01]  /*12f0*/  CS2R R80, SRZ ;  /* 0x0000000000507805 */ /* 0x000fe2000001ff00 */
[----:B------:R-:W-:Y:S01]  /*1300*/  @!P1 LEA.HI.X R13, R5, R7, R4, 0x1, P0 ;  /* 0x00000007050d9211 */ /* 0x000fe200000f0c04 */
[----:B------:R-:W-:Y:S01]  /*1310*/  IMAD R4, R235, c[0x0][0x178], RZ ;  /* 0x00005e00eb047a24 */ /* 0x000fe200078e02ff */
[----:B------:R-:W-:Y:S01]  /*1320*/  ISETP.GE.AND P0, PT, R10, c[0x0][0x16c], PT ;  /* 0x00005b000a007a0c */ /* 0x000fe20003f06270 */
[----:B------:R2:W-:Y:S01]  /*1330*/  LDGSTS.E.BYPASS.LTC128B.128 [R226+0x3880], [R6.64+0x80], !P3 ;  /* 0x0388008006e27fae */ /* 0x0005e2000d901d50 */
[----:B------:R-:W-:Y:S01]  /*1340*/  CS2R R78, SRZ ;  /* 0x00000000004e7805 */ /* 0x000fe2000001ff00 */
[C---:B------:R-:W-:Y:S01]  /*1350*/  IMAD R4, R234.reuse, c[0x0][0x17c], R4 ;  /* 0x00005f00ea047a24 */ /* 0x040fe200078e0204 */
[----:B------:R-:W-:Y:S01]  /*1360*/  SEL R5, RZ, 0x1, P0 ;  /* 0x00000001ff057807 */ /* 0x000fe20000000000 */
[----:B-1----:R-:W-:Y:S01]  /*1370*/  IMAD.WIDE.U32 R2, R234, c[0x0][0x178], R10 ;  /* 0x00005e00ea027a25 */ /* 0x002fe200078e000a */
[----:B------:R-:W-:Y:S01]  /*1380*/  ISETP.GE.AND P0, PT, R23, c[0x0][0x16c], PT ;  /* 0x00005b0017007a0c */ /* 0x000fe20003f06270 */
[----:B------:R-:W-:Y:S01]  /*1390*/  CS2R R76, SRZ ;  /* 0x00000000004c7805 */ /* 0x000fe2000001ff00 */
[----:B------:R-:W-:Y:S01]  /*13a0*/  LOP3.LUT R8, R8, 0x2, R5, 0xe2, !PT ;  /* 0x0000000208087812 */ /* 0x000fe200078ee205 */
[----:B------:R-:W-:Y:S01]  /*13b0*/  IMAD.IADD R3, R3, 0x1, R4 ;  /* 0x0000000103037824 */ /* 0x000fe200078e0204 */
[----:B------:R-:W-:Y:S01]  /*13c0*/  SEL R14, RZ, 0x4, P0 ;  /* 0x00000004ff0e7807 */ /* 0x000fe20000000000 */
[----:B------:R-:W-:Y:S01]  /*13d0*/  IMAD R4, R84, c[0x0][0x184], R9 ;  /* 0x0000610054047a24 */ /* 0x000fe200078e0209 */
[----:B------:R-:W-:Y:S01]  /*13e0*/  ISETP.LT.OR P0, PT, R0, 0x21, P5 ;  /* 0x000000210000780c */ /* 0x000fe20002f01670 */
[----:B------:R-:W-:Y:S01]  /*13f0*/  IMAD.WIDE.U32 R2, R84, c[0x0][0x180], R2 ;  /* 0x0000600054027a25 */ /* 0x000fe200078e0002 */
[----:B------:R-:W-:Y:S01]  /*1400*/  @!P1 ISETP.LT.OR P5, PT, R0, 0x41, P5 ;  /* 0x000000410000980c */ /* 0x000fe20002fa1670 */
[----:B------:R-:W-:Y:S01]  /*1410*/  CS2R R74, SRZ ;  /* 0x00000000004a7805 */ /* 0x000fe2000001ff00 */
[-C--:B------:R-:W-:Y:S01]  /*1420*/  SHF.L.U64.HI R9, R25, R27.reuse, c[0x0][0x17c] ;  /* 0x00005f0019097619 */ /* 0x080fe2000001021b */
        /* <DEDUP_REMOVED lines=11> */
[----:B------:R2:W-:Y:S01]  /*14e0*/  LDGSTS.E.BYPASS.LTC128B.128 [R226+0x6080], [R6.64+0x100], !P0 ;  /* 0x0608010006e27fae */ /* 0x0005e2000c101d50 */
[----:B------:R-:W-:Y:S01]  /*14f0*/  ULDC.64 UR6, c[0x0][0x218] ;  /* 0x0000860000067ab9 */ /* 0x000fe20000000a00 */
[----:B------:R-:W-:Y:S01]  /*1500*/  CS2R R62, SRZ ;  /* 0x00000000003e7805 */ /* 0x000fe2000001ff00 */
[----:B------:R-:W-:Y:S01]  /*1510*/  IMAD.IADD R3, R5, 0x1, R0 ;  /* 0x0000000105037824 */ /* 0x000fe200078e0200 */
[----:B------:R-:W-:Y:S01]  /*1520*/  LOP3.LUT R0, R8, R14, RZ, 0xfc, !PT ;  /* 0x0000000e08007212 */ /* 0x000fe200078efcff */
[----:B------:R-:W-:Y:S01]  /*1530*/  IMAD.SHL.U32 R11, R25, 0x40, RZ ;  /* 0x00000040190b7824 */ /* 0x000fe200078e00ff */
[----:B------:R1:W-:Y:S01]  /*1540*/  @!P1 LDGSTS.E.BYPASS.LTC128B.128 [R226+0x2080], [R12.64], !P2 ;  /* 0x020800000ce29fae */ /* 0x0003e2000d101d50 */
[----:B------:R-:W-:Y:S01]  /*1550*/  IMAD R5, R9, UR14, RZ ;  /* 0x0000000e09057c24 */ /* 0x000fe2000f8e02ff */
[C---:B------:R-:W-:Y:S01]  /*1560*/  LOP3.LUT P4, RZ, R0.reuse, 0x1, RZ, 0xc0, !PT ;  /* 0x0000000100ff7812 */ /* 0x040fe2000788c0ff */
[----:B------:R-:W-:Y:S01]  /*1570*/  IMAD.MOV.U32 R2, RZ, RZ, R4 ;  /* 0x000000ffff027224 */ /* 0x000fe200078e0004 */
[C---:B------:R-:W-:Y:S01]  /*1580*/  LOP3.LUT P3, RZ, R0.reuse, 0x2, RZ, 0xc0, !PT ;  /* 0x0000000200ff7812 */ /* 0x040fe2000786c0ff */
[----:B------:R-:W-:Y:S01]  /*1590*/  IMAD.MOV.U32 R240, RZ, RZ, R244 ;  /* 0x000000fffff07224 */ /* 0x000fe200078e00f4 */
[----:B------:R-:W-:Y:S01]  /*15a0*/  LOP3.LUT P2, RZ, R0, 0x4, RZ, 0xc0, !PT ;  /* 0x0000000400ff7812 */ /* 0x000fe2000784c0ff */
[----:B------:R-:W-:Y:S01]  /*15b0*/  IMAD R4, R28, c[0x0][0x210], RZ ;  /* 0x000084001c047a24 */ /* 0x000fe200078e02ff */
[----:B------:R1:W-:Y:S01]  /*15c0*/  @!P1 LDGSTS.E.BYPASS.LTC128B.128 [R226+0x4880], [R12.64+0x80], !P6 ;  /* 0x048800800ce29fae */ /* 0x0003e2000f101d50 */
[C---:B------:R-:W-:Y:S01]  /*15d0*/  IMAD R14, R11.reuse, UR4, R5 ;  /* 0x000000040b0e7c24 */ /* 0x040fe2000f8e0205 */
[----:B------:R-:W-:Y:S01]  /*15e0*/  UIMAD UR6, UR18, UR6, URZ ;  /* 0x00000006120672a4 */ /* 0x000fe2000f8e023f */
[----:B------:R-:W-:Y:S01]  /*15f0*/  IMAD.WIDE.U32 R8, R11, UR14, R240 ;  /* 0x0000000e0b087c25 */ /* 0x000fe2000f8e00f0 */
[----:B------:R1:W-:Y:S01]  /*1600*/  @!P1 LDGSTS.E.BYPASS.LTC128B.128 [R226+0x7080], [R12.64+0x100], !P5 ;  /* 0x070801000ce29fae */ /* 0x0003e2000e901d50 */
[----:B------:R-:W-:Y:S01]  /*1610*/  CS2R R60, SRZ ;  /* 0x00000000003c7805 */ /* 0x000fe2000001ff00 */
[----:B------:R-:W-:Y:S01]  /*1620*/  UIMAD UR6, UR19, UR7, UR6 ;  /* 0x00000007130672a4 */ /* 0x000fe2000f8e0206 */
[C---:B------:R-:W-:Y:S01]  /*1630*/  IMAD R11, R84.reuse, c[0x0][0x214], R4 ;  /* 0x00008500540b7a24 */ /* 0x040fe200078e0204 */
[----:B------:R-:W0:Y:S01]  /*1640*/  LDGDEPBAR ;  /* 0x00000000000079af */ /* 0x000e220000000000 */
[----:B------:R-:W-:Y:S01]  /*1650*/  IMAD.WIDE.U32 R4, R84, c[0x0][0x210], R2 ;  /* 0x0000840054047a25 */ /* 0x000fe200078e0002 */
[----:B------:R-:W-:Y:S01]  /*1660*/  LEA R2, P0, R8, c[0x0][0x160], 0x1 ;  /* 0x0000580008027a11 */ /* 0x000fe200078008ff */
        /* <DEDUP_REMOVED lines=8> */
[----:B------:R-:W-:Y:S01]  /*16f0*/  IMAD.MOV.U32 R14, RZ, RZ, c[0x0][0x208] ;  /* 0x00008200ff0e7624 */ /* 0x000fe200078e00ff */
[----:B------:R-:W-:Y:S01]  /*1700*/  IADD3 R0, -R234, c[0x0][0x168], -R11 ;  /* 0x00005a00ea007a10 */ /* 0x000fe20007ffe90b */
[----:B------:R-:W-:Y:S01]  /*1710*/  IMAD.WIDE.U32 R242, R248, c[0x0][0x218], R4 ;  /* 0x00008600f8f27a25 */ /* 0x000fe200078e0004 */
[----:B------:R-:W-:Y:S01]  /*1720*/  LEA.HI.X R3, R8, c[0x0][0x164], R3, 0x1, P0 ;  /* 0x0000590008037a11 */ /* 0x000fe200000f0c03 */
[----:B------:R-:W-:Y:S01]  /*1730*/  CS2R R48, SRZ ;  /* 0x0000000000307805 */ /* 0x000fe2000001ff00 */
[C---:B------:R-:W-:Y:S01]  /*1740*/  ISETP.LT.OR P6, PT, R0.reuse, 0x1, !P4 ;  /* 0x000000010000780c */ /* 0x040fe200067c1670 */
[----:B------:R-:W-:Y:S01]  /*1750*/  IMAD.SHL.U32 R8, R25, 0x20, RZ ;  /* 0x0000002019087824 */ /* 0x000fe200078e00ff */
[----:B------:R-:W-:Y:S01]  /*1760*/  ISETP.LT.OR P1, PT, R0, 0x1, !P3 ;  /* 0x000000010000780c */ /* 0x000fe20005f21670 */
[----:B--2---:R-:W-:Y:S01]  /*1770*/  IMAD.SHL.U32 R7, R14, 0x40, RZ ;  /* 0x000000400e077824 */ /* 0x004fe200078e00ff */
[C---:B------:R-:W-:Y:S01]  /*1780*/  ISETP.LT.OR P5, PT, R0.reuse, 0x1, !P2 ;  /* 0x000000010000780c */ /* 0x040fe200057a1670 */
[----:B------:R-:W-:Y:S01]  /*1790*/  IMAD.MOV.U32 R238, RZ, RZ, R242 ;  /* 0x000000ffffee7224 */ /* 0x000fe200078e00f2 */
[----:B------:R-:W-:Y:S01]  /*17a0*/  ISETP.LT.OR P0, PT, R0, 0x21, !P4 ;  /* 0x000000210000780c */ /* 0x000fe20006701670 */
[C---:B-1----:R-:W-:Y:S01]  /*17b0*/  IMAD.SHL.U32 R13, R14.reuse, 0x20, RZ ;  /* 0x000000200e0d7824 */ /* 0x042fe200078e00ff */
[----:B------:R-:W-:Y:S01]  /*17c0*/  SHF.L.U64.HI R6, R14, R27, c[0x0][0x20c] ;  /* 0x000083000e067619 */ /* 0x000fe2000001021b */
[----:B------:R-:W-:Y:S01]  /*17d0*/  CS2R R46, SRZ ;  /* 0x00000000002e7805 */ /* 0x000fe2000001ff00 */
[----:B------:R-:W-:Y:S01]  /*17e0*/  IADD3 R239, R243, UR6, RZ ;  /* 0x00000006f3ef7c10 */ /* 0x000fe2000fffe0ff */
[----:B------:R-:W-:Y:S01]  /*17f0*/  ULDC.64 UR6, c[0x0][0x240] ;  /* 0x0000900000067ab9 */ /* 0x000fe20000000a00 */
[----:B------:R-:W-:Y:S01]  /*1800*/  P2R R12, PR, RZ, 0x10 ;  /* 0x00000010ff0c7803 */ /* 0x000fe20000000000 */
[----:B------:R1:W-:Y:S01]  /*1810*/  LDGSTS.E.BYPASS.LTC128B.128 [R226+0xf080], [R2.64], !P6 ;  /* 0x0f08000002e27fae */ /* 0x0003e2000f101d50 */
[----:B------:R-:W-:Y:S01]  /*1820*/  ISETP.LT.OR P6, PT, R0, 0x21, !P3 ;  /* 0x000000210000780c */ /* 0x000fe20005fc1670 */
[----:B------:R-:W-:Y:S01]  /*1830*/  IMAD R6, R6, UR14, RZ ;  /* 0x0000000e06067c24 */ /* 0x000fe2000f8e02ff */
[----:B------:R-:W-:Y:S01]  /*1840*/  IADD3 R11, -R11, c[0x0][0x168], -R234 ;  /* 0x00005a000b0b7a10 */ /* 0x000fe20007ffe9ea */
[----:B------:R1:W-:Y:S01]  /*1850*/  LDGSTS.E.BYPASS.LTC128B.128 [R226+0x11080], [R2.64+0x80], !P1 ;  /* 0x1108008002e27fae */ /* 0x0003e2000c901d50 */
[----:B------:R-:W-:Y:S01]  /*1860*/  LEA R4, P1, R8, R2, 0x1 ;  /* 0x0000000208047211 */ /* 0x000fe200078208ff */
[----:B------:R-:W-:Y:S01]  /*1870*/  UIMAD UR6, UR18, UR6, URZ ;  /* 0x00000006120672a4 */ /* 0x000fe2000f8e023f */
[----:B------:R-:W-:Y:S01]  /*1880*/  ISETP.GE.AND P4, PT, R10, c[0x0][0x1fc], PT ;  /* 0x00007f000a007a0c */ /* 0x000fe20003f86270 */
[----:B------:R1:W-:Y:S01]  /*1890*/  LDGSTS.E.BYPASS.LTC128B.128 [R226+0x13080], [R2.64+0x100], !P5 ;  /* 0x1308010002e27fae */ /* 0x0003e2000e901d50 */
[----:B------:R-:W-:Y:S01]  /*18a0*/  LEA.HI.X R5, R8, R3, R29, 0x1, P1 ;  /* 0x0000000308057211 */ /* 0x000fe200008f0c1d */
[----:B------:R-:W-:Y:S01]  /*18b0*/  UIMAD UR25, UR19, UR7, UR6 ;  /* 0x00000007131972a4 */ /* 0x000fe2000f8e0206 */
[----:B------:R-:W-:Y:S01]  /*18c0*/  ISETP.LT.OR P5, PT, R0, 0x21, !P2 ;  /* 0x000000210000780c */ /* 0x000fe200057a1670 */
[C---:B------:R-:W-:Y:S01]  /*18d0*/  IMAD R0, R7.reuse, UR4, R6 ;  /* 0x0000000407007c24 */ /* 0x040fe2000f8e0206 */
[----:B------:R-:W-:Y:S01]  /*18e0*/  ISETP.GT.AND P1, PT, R230, 0xf, PT ;  /* 0x0000000fe600780c */ /* 0x000fe20003f24270 */
[----:B------:R2:W-:Y:S01]  /*18f0*/  LDGSTS.E.BYPASS.LTC128B.128 [R226+0x10080], [R4.64], !P0 ;  /* 0x1008000004e27fae */ /* 0x0005e2000c101d50 */
[----:B------:R-:W-:Y:S01]  /*1900*/  LEA R8, P0, R18, c[0x0][0x258], 0x2 ;  /* 0x0000960012087a11 */ /* 0x000fe200078010ff */
[----:B------:R-:W-:Y:S01]  /*1910*/  IMAD.WIDE.U32 R6, R7, UR14, R238 ;  /* 0x0000000e07067c25 */ /* 0x000fe2000f8e00ee */
[----:B------:R-:W-:Y:S01]  /*1920*/  SHF.L.U64.HI R252, R14, R26, c[0x0][0x20c] ;  /* 0x000083000efc7619 */ /* 0x000fe2000001021a */
[----:B------:R2:W-:Y:S01]  /*1930*/  LDGSTS.E.BYPASS.LTC128B.128 [R226+0x12080], [R4.64+0x80], !P6 ;  /* 0x1208008004e27fae */ /* 0x0005e2000f101d50 */
[----:B------:R-:W-:Y:S01]  /*1940*/  LEA.HI.X R9, R18, c[0x0][0x25c], R15, 0x2, P0 ;  /* 0x0000970012097a11 */ /* 0x000fe200000f140f */
[----:B------:R-:W-:Y:S01]  /*1950*/  IMAD.IADD R0, R7, 0x1, R0 ;  /* 0x0000000107007824 */ /* 0x000fe200078e0200 */
[----:B------:R-:W-:Y:S01]  /*1960*/  ISETP.LT.OR P0, PT, R11, 0x1, P4 ;  /* 0x000000010b00780c */ /* 0x000fe20002701670 */
[----:B------:R-:W-:Y:S01]  /*1970*/  UMOV UR7, 0x1 ;  /* 0x0000000100077882 */ /* 0x000fe20000000000 */
[----:B------:R-:W-:Y:S01]  /*1980*/  ISETP.GE.AND P6, PT, R20, c[0x0][0x1fc], PT ;  /* 0x00007f0014007a0c */ /* 0x000fe20003fc6270 */
[----:B------:R2:W-:Y:S01]  /*1990*/  LDGSTS.E.BYPASS.LTC128B.128 [R226+0x14080], [R4.64+0x100], !P5 ;  /* 0x1408010004e27fae */ /* 0x0005e2000e901d50 */
[----:B------:R-:W-:Y:S01]  /*19a0*/  ULDC UR6, c[0x0][0x168] ;  /* 0x00005a0000067ab9 */ /* 0x000fe20000000800 */
[----:B------:R-:W-:Y:S01]  /*19b0*/  CS2R R44, SRZ ;  /* 0x00000000002c7805 */ /* 0x000fe2000001ff00 */
[----:B------:R-:W-:Y:S01]  /*19c0*/  UIADD3 UR6, UR26, -UR6, UR7 ;  /* 0x800000061a067290 */ /* 0x000fe2000fffe007 */
[----:B------:R-:W-:Y:S01]  /*19d0*/  CS2R R42, SRZ ;  /* 0x00000000002a7805 */ /* 0x000fe2000001ff00 */
[----:B------:R-:W-:Y:S01]  /*19e0*/  CS2R R40, SRZ ;  /* 0x0000000000287805 */ /* 0x000fe2000001ff00 */
[----:B------:R-:W-:Y:S01]  /*19f0*/  CS2R R38, SRZ ;  /* 0x0000000000267805 */ /* 0x000fe2000001ff00 */
[----:B------:R-:W-:Y:S01]  /*1a00*/  CS2R R36, SRZ ;  /* 0x0000000000247805 */ /* 0x000fe2000001ff00 */
[----:B------:R-:W-:Y:S01]  /*1a10*/  CS2R R34, SRZ ;  /* 0x0000000000227805 */ /* 0x000fe2000001ff00 */
[----:B------:R-:W-:Y:S01]  /*1a20*/  CS2R R32, SRZ ;  /* 0x0000000000207805 */ /* 0x000fe2000001ff00 */
[----:B------:R-:W-:Y:S01]  /*1a30*/  CS2R R30, SRZ ;  /* 0x00000000001e7805 */ /* 0x000fe2000001ff00 */
[----:B-1----:R-:W-:Y:S01]  /*1a40*/  LEA R2, P5, R6, c[0x0][0x1f0], 0x1 ;  /* 0x00007c0006027a11 */ /* 0x002fe200078a08ff */
[----:B------:R-:W-:Y:S01]  /*1a50*/  CS2R R26, SRZ ;  /* 0x00000000001a7805 */ /* 0x000fe2000001ff00 */
[----:B------:R-:W-:Y:S01]  /*1a60*/  IADD3 R247, R226, 0xf080, RZ ;  /* 0x0000f080e2f77810 */ /* 0x000fe20007ffe0ff */
[----:B------:R-:W-:Y:S01]  /*1a70*/  ULDC UR19, c[0x0][0x2a0] ;  /* 0x0000a80000137ab9 */ /* 0x000fe20000000800 */
[----:B------:R-:W-:Y:S01]  /*1a80*/  LEA.HI.X R3, R6, c[0x0][0x1f4], R0, 0x1, P5 ;  /* 0x00007d0006037a11 */ /* 0x000fe200028f0c00 */
[----:B------:R-:W-:Y:S01]  /*1a90*/  IMAD R0, R28, c[0x0][0x238], RZ ;  /* 0x00008e001c007a24 */ /* 0x000fe200078e02ff */
[----:B------:R-:W-:Y:S01]  /*1aa0*/  ISETP.GE.AND P5, PT, R23, c[0x0][0x1fc], PT ;  /* 0x00007f0017007a0c */ /* 0x000fe20003fa6270 */
[----:B------:R-:W-:Y:S01]  /*1ab0*/  CS2R R28, SRZ ;  /* 0x00000000001c7805 */ /* 0x000fe2000001ff00 */
[----:B------:R-:W-:Y:S01]  /*1ac0*/  UP2UR UR22, UPR, URZ, 0x2 ;  /* 0x000000023f167883 */ /* 0x000fe20008000000 */
[----:B------:R-:W-:Y:S01]  /*1ad0*/  IMAD R0, R84, c[0x0][0x23c], R0 ;  /* 0x00008f0054007a24 */ /* 0x000fe200078e0200 */
[----:B------:R-:W-:-:S02]  /*1ae0*/  UMOV UR4, URZ ;  /* 0x0000003f00047c82 */ /* 0x000fc40008000000 */
[----:B------:R-:W-:Y:S02]  /*1af0*/  UMOV UR20, 0x1 ;  /* 0x0000000100147882 */ /* 0x000fe40000000000 */
[----:B------:R-:W-:Y:S01]  /*1b00*/  ULDC UR18, c[0x0][0x168] ;  /* 0x00005a0000127ab9 */ /* 0x000fe20000000800 */
[----:B--2---:R-:W-:Y:S01]  /*1b10*/  @!P1 IMAD.SHL.U32 R4, R230, 0x10, RZ ;  /* 0x00000010e6049824 */ /* 0x004fe200078e00ff */
[----:B------:R-:W-:Y:S02]  /*1b20*/  ULOP3.LUT UR19, URZ, UR19, URZ, 0x33, !UPT ;  /* 0x000000133f137292 */ /* 0x000fe4000f8e333f */
[----:B------:R-:W-:Y:S02]  /*1b30*/  UISETP.GE.AND UP6, UPT, UR15, 0x21, UPT ;  /* 0x000000210f00788c */ /* 0x000fe4000bfc6270 */
[----:B------:R1:W-:Y:S01]  /*1b40*/  @!P1 LDGSTS.E.BYPASS.LTC128B.128 [R4+0x21080], [R8.64] ;  /* 0x2108000008049fae */ /* 0x0003e2000b901d50 */
[----:B------:R-:W-:Y:S02]  /*1b50*/  UP2UR UR21, UPR, URZ, 0x1 ;  /* 0x000000013f157883 */ /* 0x000fe40008000000 */
[----:B------:R-:W-:Y:S01]  /*1b60*/  UISETP.GE.AND UP5, UPT, UR15, 0x22, UPT ;  /* 0x000000220f00788c */ /* 0x000fe2000bfa6270 */
[----:B------:R-:W0:Y:S01]  /*1b70*/  LDGDEPBAR ;  /* 0x00000000000079af */ /* 0x000e220000000000 */
[----:B------:R-:W-:-:S02]  /*1b80*/  UISETP.GE.AND UP4, UPT, UR15, 0x31, UPT ;  /* 0x000000310f00788c */ /* 0x000fc4000bf86270 */
[----:B------:R-:W-:Y:S01]  /*1b90*/  UISETP.GE.AND UP3, UPT, UR15, 0x32, UPT ;  /* 0x000000320f00788c */ /* 0x000fe2000bf66270 */
[----:B------:R2:W-:Y:S01]  /*1ba0*/  LDGSTS.E.BYPASS.LTC128B.128 [R226+0x1b080], [R2.64], !P0 ;  /* 0x1b08000002e27fae */ /* 0x0005e2000c101d50 */
[C---:B------:R-:W-:Y:S01]  /*1bb0*/  ISETP.LT.OR P0, PT, R11.reuse, 0x1, P6 ;  /* 0x000000010b00780c */ /* 0x040fe20003701670 */
[----:B------:R-:W-:Y:S01]  /*1bc0*/  UISETP.GE.AND UP2, UPT, UR15, 0x41, UPT ;  /* 0x000000410f00788c */ /* 0x000fe2000bf46270 */
[----:B------:R-:W-:Y:S01]  /*1bd0*/  ISETP.LT.OR P6, PT, R11, 0x21, P6 ;  /* 0x000000210b00780c */ /* 0x000fe200037c1670 */
[----:B------:R-:W-:-:S10]  /*1be0*/  UISETP.GE.AND UP1, UPT, UR15, 0x42, UPT ;  /* 0x000000420f00788c */ /* 0x000fd4000bf26270 */
[----:B------:R2:W-:Y:S01]  /*1bf0*/  LDGSTS.E.BYPASS.LTC128B.128 [R226+0x1d080], [R2.64+0x80], !P0 ;  /* 0x1d08008002e27fae */ /* 0x0005e2000c101d50 */
[----:B-1----:R-:W-:-:S04]  /*1c00*/  LEA R4, P0, R13, R2, 0x1 ;  /* 0x000000020d047211 */ /* 0x002fc800078008ff */
[----:B------:R-:W-:Y:S02]  /*1c10*/  LEA.HI.X R5, R13, R3, R252, 0x1, P0 ;  /* 0x000000030d057211 */ /* 0x000fe400000f0cfc */
[C---:B------:R-:W-:Y:S02]  /*1c20*/  ISETP.LT.OR P0, PT, R11.reuse, 0x1, P5 ;  /* 0x000000010b00780c */ /* 0x040fe40002f01670 */
[----:B------:R-:W-:Y:S02]  /*1c30*/  ISETP.LT.OR P5, PT, R11, 0x21, P5 ;  /* 0x000000210b00780c */ /* 0x000fe40002fa1670 */
[----:B------:R-:W-:-:S04]  /*1c40*/  LEA.HI R13, R16, R230, RZ, 0x4 ;  /* 0x000000e6100d7211 */ /* 0x000fc800078f20ff */
[----:B------:R-:W-:-:S04]  /*1c50*/  SHF.R.S32.HI R6, RZ, 0x4, R13 ;  /* 0x00000004ff067819 */ /* 0x000fc8000001140d */
[----:B------:R-:W-:Y:S01]  /*1c60*/  LEA.HI R9, R13, R6, RZ, 0x1 ;  /* 0x000000060d097211 */ /* 0x000fe200078f08ff */
[----:B------:R2:W-:Y:S01]  /*1c70*/  LDGSTS.E.BYPASS.LTC128B.128 [R226+0x1f080], [R2.64+0x100], !P0 ;  /* 0x1f08010002e27fae */ /* 0x0005e2000c101d50 */
[----:B------:R-:W-:Y:S02]  /*1c80*/  ISETP.LT.OR P0, PT, R11, 0x21, P4 ;  /* 0x000000210b00780c */ /* 0x000fe40002701670 */
[----:B------:R-:W-:Y:S02]  /*1c90*/  ISETP.NE.AND P4, PT, R12, RZ, PT ;  /* 0x000000ff0c00720c */ /* 0x000fe40003f85270 */
[CC--:B------:R-:W-:Y:S02]  /*1ca0*/  LEA.HI R12, R16.reuse, R230.reuse, RZ, 0x2 ;  /* 0x000000e6100c7211 */ /* 0x0c0fe400078f10ff */
[----:B------:R-:W-:Y:S02]  /*1cb0*/  LEA.HI R11, R16, R230, RZ, 0x5 ;  /* 0x000000e6100b7211 */ /* 0x000fe400078f28ff */
[----:B------:R-:W-:-:S02]  /*1cc0*/  SHF.R.S32.HI R7, RZ, 0x1f, R12 ;  /* 0x0000001fff077819 */ /* 0x000fc4000001140c */
[--C-:B------:R-:W-:Y:S02]  /*1cd0*/  SHF.R.S32.HI R8, RZ, 0x1f, R11.reuse ;  /* 0x0000001fff087819 */ /* 0x100fe4000001140b */
[----:B------:R-:W-:Y:S01]  /*1ce0*/  SHF.R.S32.HI R15, RZ, 0x5, R11 ;  /* 0x00000005ff0f7819 */ /* 0x000fe2000001140b */
[----:B------:R1:W-:Y:S01]  /*1cf0*/  LDGSTS.E.BYPASS.LTC128B.128 [R226+0x1c080], [R4.64], !P0 ;  /* 0x1c08000004e27fae */ /* 0x0003e2000c101d50 */
[----:B------:R-:W-:Y:S02]  /*1d00*/  ISETP.GE.AND P0, PT, R10, c[0x0][0x1fc], PT ;  /* 0x00007f000a007a0c */ /* 0x000fe40003f06270 */
[----:B------:R-:W-:Y:S01]  /*1d10*/  LEA.HI R10, R16, R230, RZ, 0x7 ;  /* 0x000000e6100a7211 */ /* 0x000fe200078f38ff */
[----:B------:R1:W-:Y:S01]  /*1d20*/  LDGSTS.E.BYPASS.LTC128B.128 [R226+0x1e080], [R4.64+0x80], !P6 ;  /* 0x1e08008004e27fae */ /* 0x0003e2000f101d50 */
[----:B------:R-:W-:Y:S02]  /*1d30*/  LOP3.LUT R9, R9, 0xfffffffe, RZ, 0xc0, !PT ;  /* 0xfffffffe09097812 */ /* 0x000fe400078ec0ff */
[----:B------:R-:W-:Y:S01]  /*1d40*/  SHF.R.S32.HI R18, RZ, 0x7, R10 ;  /* 0x00000007ff127819 */ /* 0x000fe2000001140a */
[----:B------:R1:W-:Y:S01]  /*1d50*/  LDGSTS.E.BYPASS.LTC128B.128 [R226+0x20080], [R4.64+0x100], !P5 ;  /* 0x2008010004e27fae */ /* 0x0003e2000e901d50 */
[----:B------:R-:W-:-:S02]  /*1d60*/  ISETP.GE.AND P5, PT, R230, 0x10, PT ;  /* 0x00000010e600780c */ /* 0x000fc40003fa6270 */
[----:B------:R-:W-:Y:S01]  /*1d70*/  ISETP.GE.AND P6, PT, R20, c[0x0][0x1fc], PT ;  /* 0x00007f0014007a0c */ /* 0x000fe20003fc6270 */
[----:B--2---:R-:W-:Y:S01]  /*1d80*/  IMAD.WIDE.U32 R2, R84, c[0x0][0x238], R230 ;  /* 0x00008e0054027a25 */ /* 0x004fe200078e00e6 */
[----:B------:R-:W-:-:S03]  /*1d90*/  SEL R20, RZ, 0x1, P0 ;  /* 0x00000001ff147807 */ /* 0x000fc60000000000 */
[----:B------:R-:W-:Y:S01]  /*1da0*/  IMAD.IADD R3, R3, 0x1, R0 ;  /* 0x0000000103037824 */ /* 0x000fe200078e0200 */
[----:B------:R-:W-:-:S03]  /*1db0*/  SHF.R.S32.HI R0, RZ, 0x2, R12 ;  /* 0x00000002ff007819 */ /* 0x000fc6000001140c */
[----:B------:R-:W-:Y:S01]  /*1dc0*/  IMAD.WIDE.U32 R248, R248, c[0x0][0x240], R2 ;  /* 0x00009000f8f87a25 */ /* 0x000fe200078e0002 */
[----:B------:R-:W-:-:S03]  /*1dd0*/  LEA.HI R7, R7, R0, RZ, 0x3 ;  /* 0x0000000007077211 */ /* 0x000fc600078f18ff */
[----:B------:R-:W-:Y:S01]  /*1de0*/  IMAD.SHL.U32 R3, R18, 0x8, RZ ;  /* 0x0000000812037824 */ /* 0x000fe200078e00ff */
[----:B------:R-:W-:Y:S02]  /*1df0*/  LOP3.LUT R7, R7, 0xfffffff8, RZ, 0xc0, !PT ;  /* 0xfffffff807077812 */ /* 0x000fe400078ec0ff */
[----:B------:R-:W-:Y:S02]  /*1e00*/  IADD3 R250, R249, UR25, RZ ;  /* 0x00000019f9fa7c10 */ /* 0x000fe4000fffe0ff */
[----:B------:R-:W-:Y:S01]  /*1e10*/  LOP3.LUT R10, R3, 0x8, RZ, 0xc0, !PT ;  /* 0x00000008030a7812 */ /* 0x000fe200078ec0ff */
[----:B------:R-:W-:Y:S01]  /*1e20*/  IMAD.IADD R14, R0, 0x1, -R7 ;  /* 0x00000001000e7824 */ /* 0x000fe200078e0a07 */
[----:B------:R-:W-:Y:S01]  /*1e30*/  LEA.HI R7, R8, R15, RZ, 0x2 ;  /* 0x0000000f08077211 */ /* 0x000fe200078f10ff */
[----:B------:R-:W-:Y:S01]  /*1e40*/  IMAD.IADD R0, R6, 0x1, -R9 ;  /* 0x0000000106007824 */ /* 0x000fe200078e0a09 */
[----:B------:R-:W-:Y:S02]  /*1e50*/  LOP3.LUT R6, R11, 0xffffffe0, RZ, 0xc0, !PT ;  /* 0xffffffe00b067812 */ /* 0x000fe400078ec0ff */
[----:B------:R-:W-:-:S02]  /*1e60*/  LOP3.LUT R2, R7, 0xfffffffc, RZ, 0xc0, !PT ;  /* 0xfffffffc07027812 */ /* 0x000fc400078ec0ff */
[----:B-1----:R-:W-:Y:S02]  /*1e70*/  LOP3.LUT R5, R12, 0x3ffffffc, RZ, 0xc0, !PT ;  /* 0x3ffffffc0c057812 */ /* 0x002fe400078ec0ff */
[----:B------:R-:W-:Y:S01]  /*1e80*/  LEA R8, P0, R22, c[0x0][0x280], 0x2 ;  /* 0x0000a00016087a11 */ /* 0x000fe200078010ff */
[----:B------:R-:W-:Y:S01]  /*1e90*/  IMAD.IADD R16, R15, 0x1, -R2 ;  /* 0x000000010f107824 */ /* 0x000fe200078e0a02 */
[----:B------:R-:W-:Y:S01]  /*1ea0*/  LEA.HI R12, R18, R18, RZ, 0x1 ;  /* 0x00000012120c7211 */ /* 0x000fe200078f08ff */
[----:B------:R-:W-:Y:S01]  /*1eb0*/  IMAD.SHL.U32 R2, R14, 0x10, RZ ;  /* 0x000000100e027824 */ /* 0x000fe200078e00ff */
[----:B------:R-:W-:Y:S01]  /*1ec0*/  LEA.HI.X R9, R22, c[0x0][0x284], R24, 0x2, P0 ;  /* 0x0000a10016097a11 */ /* 0x000fe200000f1418 */
[C---:B------:R-:W-:Y:S01]  /*1ed0*/  IMAD.SHL.U32 R3, R16.reuse, 0x100, RZ ;  /* 0x0000010010037824 */ /* 0x040fe200078e00ff */
[----:B------:R-:W-:Y:S01]  /*1ee0*/  LEA.HI R4, R16, R16, RZ, 0x1 ;  /* 0x0000001010047211 */ /* 0x000fe200078f08ff */
[----:B------:R-:W-:Y:S01]  /*1ef0*/  IMAD.IADD R5, R230, 0x1, -R5 ;  /* 0x00000001e6057824 */ /* 0x000fe200078e0a05 */
[----:B------:R-:W-:Y:S01]  /*1f00*/  LOP3.LUT R2, R10, 0x70, R2, 0xf8, !PT ;  /* 0x000000700a027812 */ /* 0x000fe200078ef802 */
[----:B------:R-:W-:Y:S01]  /*1f10*/  CS2R R24, SRZ ;  /* 0x0000000000187805 */ /* 0x000fe2000001ff00 */
[----:B------:R-:W-:Y:S01]  /*1f20*/  LOP3.LUT P0, RZ, R14, 0x1, RZ, 0xc0, !PT ;  /* 0x000000010eff7812 */ /* 0x000fe2000780c0ff */
[----:B------:R-:W-:Y:S01]  /*1f30*/  IMAD.SHL.U32 R4, R4, 0x100, RZ ;  /* 0x0000010004047824 */ /* 0x000fe200078e00ff */
[----:B------:R-:W-:-:S04]  /*1f40*/  LOP3.LUT R2, R2, 0x100, R3, 0xf8, !PT ;  /* 0x0000010002027812 */ /* 0x000fc800078ef803 */
[----:B------:R-:W-:Y:S02]  /*1f50*/  LOP3.LUT R4, R4, 0x7ffffe00, RZ, 0xc0, !PT ;  /* 0x7ffffe0004047812 */ /* 0x000fe400078ec0ff */
[----:B------:R-:W-:-:S03]  /*1f60*/  SHF.R.U32.HI R3, RZ, 0x3, R2 ;  /* 0x00000003ff037819 */ /* 0x000fc60000011602 */
[----:B------:R-:W-:Y:S01]  /*1f70*/  IMAD R7, R5, 0x2, R4 ;  /* 0x0000000205077824 */ /* 0x000fe200078e0204 */
[----:B------:R-:W-:Y:S01]  /*1f80*/  LOP3.LUT R2, R2, 0x28, R3, 0x78, !PT ;  /* 0x0000002802027812 */ /* 0x000fe200078e7803 */
[C---:B------:R-:W-:Y:S01]  /*1f90*/  IMAD.IADD R3, R230.reuse, 0x1, -R6 ;  /* 0x00000001e6037824 */ /* 0x040fe200078e0a06 */
[----:B------:R-:W-:Y:S01]  /*1fa0*/  LOP3.LUT R4, R13, 0xfffffff0, RZ, 0xc0, !PT ;  /* 0xfffffff00d047812 */ /* 0x000fe200078ec0ff */
[C---:B------:R-:W-:Y:S01]  /*1fb0*/  @!P5 IMAD.SHL.U32 R5, R230.reuse, 0x10, RZ ;  /* 0x00000010e605d824 */ /* 0x040fe200078e00ff */
[----:B------:R-:W-:Y:S01]  /*1fc0*/  SEL R13, RZ, 0xffffffff, P6 ;  /* 0xffffffffff0d7807 */ /* 0x000fe20003000000 */
[----:B------:R-:W-:Y:S01]  /*1fd0*/  IMAD.IADD R6, R7, 0x1, R2 ;  /* 0x0000000107067824 */ /* 0x000fe200078e0202 */
[----:B------:R-:W-:Y:S01]  /*1fe0*/  LOP3.LUT P6, RZ, R17, 0x2, RZ, 0xc0, !PT ;  /* 0x0000000211ff7812 */ /* 0x000fe200078cc0ff */
[----:B------:R-:W-:Y:S01]  /*1ff0*/  IMAD.IADD R2, R230, 0x1, -R4 ;  /* 0x00000001e6027824 */ /* 0x000fe200078e0a04 */
[----:B------:R-:W-:Y:S01]  /*2000*/  SHF.R.S32.HI R4, RZ, 0x1f, R3 ;  /* 0x0000001fff047819 */ /* 0x000fe20000011403 */
[----:B------:R1:W-:Y:S01]  /*2010*/  @!P5 LDGSTS.E.BYPASS.LTC128B.128 [R5+0x21280], [R8.64] ;  /* 0x212800000805dfae */ /* 0x0003e2000b901d50 */
[----:B------:R-:W-:Y:S01]  /*2020*/  IMAD.SHL.U32 R224, R6, 0x2, RZ ;  /* 0x0000000206e07824 */ /* 0x000fe200078e00ff */
[----:B------:R-:W-:Y:S01]  /*2030*/  SEL R208, R222, 0xfffffff0, !P6 ;  /* 0xfffffff0ded07807 */ /* 0x000fe20007000000 */
[----:B------:R-:W-:Y:S01]  /*2040*/  IMAD.SHL.U32 R7, R15, 0x100, RZ ;  /* 0x000001000f077824 */ /* 0x000fe200078e00ff */
[C---:B------:R-:W-:Y:S01]  /*2050*/  LOP3.LUT P6, RZ, R2.reuse, 0x2, RZ, 0xc0, !PT ;  /* 0x0000000202ff7812 */ /* 0x040fe200078cc0ff */
[----:B------:R-:W-:Y:S01]  /*2060*/  IMAD.SHL.U32 R211, R2, 0x2, RZ ;  /* 0x0000000202d37824 */ /* 0x000fe200078e00ff */
[----:B------:R-:W-:Y:S01]  /*2070*/  IADD3 R225, R224, 0x215a0, RZ ;  /* 0x000215a0e0e17810 */ /* 0x000fe20007ffe0ff */
[----:B------:R-:W0:Y:S01]  /*2080*/  LDGDEPBAR ;  /* 0x00000000000079af */ /* 0x000e220000000000 */
[----:B------:R-:W-:-:S02]  /*2090*/  ISETP.GE.AND P5, PT, R23, c[0x0][0x1fc], PT ;  /* 0x00007f0017007a0c */ /* 0x000fc40003fa6270 */
[----:B------:R-:W-:Y:S01]  /*20a0*/  SEL R212, R212, 0xe0, !P6 ;  /* 0x000000e0d4d47807 */ /* 0x000fe20007000000 */
[----:B------:R-:W0:Y:S01]  /*20b0*/  LDGDEPBAR ;  /* 0x00000000000079af */ /* 0x000e220000000000 */
[----:B-1----:R-:W-:Y:S01]  /*20c0*/  LEA.HI R8, R4, R3, RZ, 0x2 ;  /* 0x0000000304087211 */ /* 0x002fe200078f10ff */
[----:B------:R-:W-:-:S03]  /*20d0*/  IMAD.SHL.U32 R5, R2, 0x10, RZ ;  /* 0x0000001002057824 */ /* 0x000fc600078e00ff */
[----:B------:R-:W-:Y:S02]  /*20e0*/  LOP3.LUT R6, R8, 0x7ffffffc, RZ, 0xc0, !PT ;  /* 0x7ffffffc08067812 */ /* 0x000fe400078ec0ff */
[----:B------:R-:W-:Y:S02]  /*20f0*/  LOP3.LUT R4, R5, 0xf0, RZ, 0xc0, !PT ;  /* 0x000000f005047812 */ /* 0x000fe400078ec0ff */
[----:B------:R-:W-:Y:S01]  /*2100*/  IADD3 R5, R224, 0x21480, RZ ;  /* 0x00021480e0057810 */ /* 0x000fe20007ffe0ff */
[----:B------:R-:W-:Y:S01]  /*2110*/  IMAD.IADD R11, R3, 0x1, -R6 ;  /* 0x00000001030b7824 */ /* 0x000fe200078e0a06 */
[----:B------:R-:W-:Y:S02]  /*2120*/  SHF.R.S32.HI R3, RZ, 0x1f, R2 ;  /* 0x0000001fff037819 */ /* 0x000fe40000011402 */
[C---:B------:R-:W-:Y:S02]  /*2130*/  LOP3.LUT R10, R4.reuse, R10, RZ, 0xfc, !PT ;  /* 0x0000000a040a7212 */ /* 0x040fe400078efcff */
[----:B------:R-:W-:Y:S01]  /*2140*/  LEA.HI R213, R3, R2, RZ, 0x3 ;  /* 0x0000000203d57211 */ /* 0x000fe200078f18ff */
[----:B------:R-:W-:Y:S01]  /*2150*/  IMAD.SHL.U32 R3, R17, 0x40, RZ ;  /* 0x0000004011037824 */ /* 0x000fe200078e00ff */
[----:B------:R-:W-:Y:S01]  /*2160*/  LOP3.LUT R9, R4, 0x100, R7, 0xf8, !PT ;  /* 0x0000010004097812 */ /* 0x000fe200078ef807 */
[----:B------:R-:W-:Y:S01]  /*2170*/  IMAD.SHL.U32 R7, R21, 0x8, RZ ;  /* 0x0000000815077824 */ /* 0x000fe200078e00ff */
[C---:B------:R-:W-:Y:S01]  /*2180*/  LOP3.LUT R4, R213.reuse, 0xfffffff8, RZ, 0xc0, !PT ;  /* 0xfffffff8d5047812 */ /* 0x040fe200078ec0ff */
[----:B------:R-:W-:Y:S01]  /*2190*/  IMAD.SHL.U32 R213, R213, 0x40, RZ ;  /* 0x00000040d5d57824 */ /* 0x000fe200078e00ff */
[----:B------:R-:W-:Y:S01]  /*21a0*/  LOP3.LUT R6, R3, 0x1c0, RZ, 0xc0, !PT ;  /* 0x000001c003067812 */ /* 0x000fe200078ec0ff */
[----:B------:R-:W-:Y:S01]  /*21b0*/  IMAD.SHL.U32 R3, R16, 0x10, RZ ;  /* 0x0000001010037824 */ /* 0x000fe200078e00ff */
[----:B------:R-:W-:Y:S01]  /*21c0*/  @P0 IADD3 R225, R5, 0xe0, RZ ;  /* 0x000000e005e10810 */ /* 0x000fe20007ffe0ff */
[----:B------:R-:W-:Y:S01]  /*21d0*/  IMAD.IADD R4, R2, 0x1, -R4 ;  /* 0x0000000102047824 */ /* 0x000fe200078e0a04 */
[----:B------:R-:W-:Y:S01]  /*21e0*/  LOP3.LUT R5, R6, 0x8, R19, 0xf8, !PT ;  /* 0x0000000806057812 */ /* 0x000fe200078ef813 */
[----:B------:R-:W-:Y:S01]  /*21f0*/  IMAD.SHL.U32 R2, R0, 0x20, RZ ;  /* 0x0000002000027824 */ /* 0x000fe200078e00ff */
[----:B------:R-:W-:-:S02]  /*2200*/  LEA.HI.SX32 R227, R8, R3, 0x1e ;  /* 0x0000000308e37211 */ /* 0x000fc400078ff2ff */
[----:B------:R-:W-:Y:S02]  /*2210*/  LOP3.LUT R3, R6, 0x30, R3, 0xf8, !PT ;  /* 0x0000003006037812 */ /* 0x000fe400078ef803 */
[----:B------:R-:W-:Y:S02]  /*2220*/  SHF.R.U32.HI R14, RZ, 0x3, R6 ;  /* 0x00000003ff0e7819 */ /* 0x000fe40000011606 */
[----:B------:R-:W-:Y:S02]  /*2230*/  LOP3.LUT R2, R2, 0x20, RZ, 0xc0, !PT ;  /* 0x0000002002027812 */ /* 0x000fe400078ec0ff */
[----:B------:R-:W-:Y:S01]  /*2240*/  LOP3.LUT R6, R12, 0x1ffffffe, RZ, 0xc0, !PT ;  /* 0x1ffffffe0c067812 */ /* 0x000fe200078ec0ff */
[----:B------:R-:W-:Y:S01]  /*2250*/  IMAD.MOV.U32 R12, RZ, RZ, 0x20 ;  /* 0x00000020ff0c7424 */ /* 0x000fe200078e00ff */
[----:B------:R-:W-:Y:S02]  /*2260*/  LOP3.LUT R211, R10, 0x18, R211, 0x78, !PT ;  /* 0x000000180ad37812 */ /* 0x000fe400078e78d3 */
[----:B------:R-:W-:Y:S01]  /*2270*/  LOP3.LUT R10, R2, 0x18, R7, 0xf8, !PT ;  /* 0x00000018020a7812 */ /* 0x000fe200078ef807 */
[----:B------:R-:W-:Y:S01]  /*2280*/  IMAD.IADD R6, R18, 0x1, -R6 ;  /* 0x0000000112067824 */ /* 0x000fe200078e0a06 */
[----:B------:R-:W-:Y:S01]  /*2290*/  LOP3.LUT P0, RZ, R17, 0x4, RZ, 0xc0, !PT ;  /* 0x0000000411ff7812 */ /* 0x000fe2000780c0ff */
[----:B------:R-:W-:Y:S01]  /*22a0*/  IMAD.SHL.U32 R2, R0, 0x8, RZ ;  /* 0x0000000800027824 */ /* 0x000fe200078e00ff */
[----:B------:R-:W-:Y:S01]  /*22b0*/  LOP3.LUT R5, R5, R14, RZ, 0x3c, !PT ;  /* 0x0000000e05057212 */ /* 0x000fe200078e3cff */
[----:B------:R-:W-:Y:S01]  /*22c0*/  IMAD R11, R6, 0x4, R11 ;  /* 0x00000004060b7824 */ /* 0x000fe200078e020b */
[----:B------:R-:W-:Y:S01]  /*22d0*/  SEL R209, R12, 0xffffffe0, !P0 ;  /* 0xffffffe00cd17807 */ /* 0x000fe20004000000 */
[----:B------:R-:W-:Y:S01]  /*22e0*/  IMAD.SHL.U32 R211, R211, 0x2, RZ ;  /* 0x00000002d3d37824 */ /* 0x000fe200078e00ff */
[----:B------:R-:W-:Y:S01]  /*22f0*/  LOP3.LUT R6, R2, 0x8, RZ, 0xc0, !PT ;  /* 0x0000000802067812 */ /* 0x000fe200078ec0ff */
[----:B------:R-:W-:Y:S01]  /*2300*/  IMAD.SHL.U32 R2, R13, 0x2, RZ ;  /* 0x000000020d027824 */ /* 0x000fe200078e00ff */
[----:B------:R-:W-:Y:S01]  /*2310*/  SEL R8, RZ, 0x4, P5 ;  /* 0x00000004ff087807 */ /* 0x000fe20002800000 */
[----:B------:R-:W-:Y:S01]  /*2320*/  IMAD R212, R212, 0x2, R211 ;  /* 0x00000002d4d47824 */ /* 0x000fe200078e02d3 */
[----:B------:R-:W-:-:S02]  /*2330*/  LOP3.LUT P5, RZ, R4, 0x4, RZ, 0xc0, !PT ;  /* 0x0000000404ff7812 */ /* 0x000fc400078ac0ff */
[C---:B------:R-:W-:Y:S01]  /*2340*/  LOP3.LUT P0, RZ, R4.reuse, 0x2, RZ, 0xc0, !PT ;  /* 0x0000000204ff7812 */ /* 0x040fe2000780c0ff */
[----:B------:R-:W-:Y:S01]  /*2350*/  IMAD.SHL.U32 R4, R4, 0x40, RZ ;  /* 0x0000004004047824 */ /* 0x000fe200078e00ff */
[----:B------:R-:W-:Y:S01]  /*2360*/  LOP3.LUT R7, R3, 0x8, R19, 0xf8, !PT ;  /* 0x0000000803077812 */ /* 0x000fe200078ef813 */
[----:B------:R-:W-:Y:S01]  /*2370*/  IMAD R3, R18, 0x200, R5 ;  /* 0x0000020012037824 */ /* 0x000fe200078e0205 */
[----:B------:R-:W-:Y:S02]  /*2380*/  LOP3.LUT R5, R2, 0x2, R20, 0xe2, !PT ;  /* 0x0000000202057812 */ /* 0x000fe400078ee214 */
[----:B------:R-:W-:Y:S02]  /*2390*/  LOP3.LUT R4, R4, 0x1c0, RZ, 0xc0, !PT ;  /* 0x000001c004047812 */ /* 0x000fe400078ec0ff */
[----:B------:R-:W-:Y:S02]  /*23a0*/  LOP3.LUT R2, R7, R14, RZ, 0x3c, !PT ;  /* 0x0000000e07027212 */ /* 0x000fe400078e3cff */
[----:B------:R-:W-:-:S02]  /*23b0*/  LOP3.LUT R228, R5, R8, RZ, 0xfc, !PT ;  /* 0x0000000805e47212 */ /* 0x000fc400078efcff */
[----:B------:R-:W-:Y:S01]  /*23c0*/  LOP3.LUT R213, R213, 0xfffffe00, RZ, 0xc0, !PT ;  /* 0xfffffe00d5d57812 */ /* 0x000fe200078ec0ff */
[----:B------:R-:W-:Y:S01]  /*23d0*/  IMAD R218, R0, 0x200, R2 ;  /* 0x0000020000da7824 */ /* 0x000fe200078e0202 */
[----:B------:R-:W-:Y:S02]  /*23e0*/  SHF.R.U32.HI R5, RZ, 0x3, R4 ;  /* 0x00000003ff057819 */ /* 0x000fe40000011604 */
[----:B------:R-:W-:Y:S01]  /*23f0*/  SHF.R.U32.HI R214, RZ, 0x3, R9 ;  /* 0x00000003ffd67819 */ /* 0x000fe20000011609 */
[----:B------:R-:W-:Y:S01]  /*2400*/  IMAD R2, R16, 0x400, R213 ;  /* 0x0000040010027824 */ /* 0x000fe200078e02d5 */
[C---:B------:R-:W-:Y:S02]  /*2410*/  LOP3.LUT R0, R5.reuse, R4, R6, 0x1e, !PT ;  /* 0x0000000405007212 */ /* 0x040fe400078e1e06 */
[----:B------:R-:W-:Y:S02]  /*2420*/  SEL R222, R222, 0xfffffff0, !P0 ;  /* 0xfffffff0dede7807 */ /* 0x000fe40004000000 */
[----:B------:R-:W-:Y:S01]  /*2430*/  LOP3.LUT R214, R214, 0x38, RZ, 0xc0, !PT ;  /* 0x00000038d6d67812 */ /* 0x000fe200078ec0ff */
[----:B------:R-:W-:Y:S01]  /*2440*/  IMAD.IADD R219, R2, 0x1, R0 ;  /* 0x0000000102db7824 */ /* 0x000fe200078e0200 */
[----:B------:R-:W-:Y:S01]  /*2450*/  LOP3.LUT R4, R5, R10, R4, 0x1e, !PT ;  /* 0x0000000a05047212 */ /* 0x000fe200078e1e04 */
[----:B------:R-:W-:Y:S01]  /*2460*/  IMAD.SHL.U32 R0, R3, 0x2, RZ ;  /* 0x0000000203007824 */ /* 0x000fe200078e00ff */
[----:B------:R-:W-:Y:S01]  /*2470*/  SEL R2, R12, 0xffffffe0, !P5 ;  /* 0xffffffe00c027807 */ /* 0x000fe20006800000 */
[----:B------:R-:W-:Y:S01]  /*2480*/  IMAD.SHL.U32 R216, R219, 0x2, RZ ;  /* 0x00000002dbd87824 */ /* 0x000fe200078e00ff */
[----:B------:R-:W-:Y:S01]  /*2490*/  LOP3.LUT R214, R214, R9, R6, 0x1e, !PT ;  /* 0x00000009d6d67212 */ /* 0x000fe200078e1e06 */
[----:B------:R-:W-:Y:S01]  /*24a0*/  IMAD.SHL.U32 R3, R11, 0x2, RZ ;  /* 0x000000020b037824 */ /* 0x000fe200078e00ff */
[----:B------:R-:W-:Y:S01]  /*24b0*/  LOP3.LUT R213, R4, R213, RZ, 0xfc, !PT ;  /* 0x000000d504d57212 */ /* 0x000fe200078efcff */
[--C-:B------:R-:W-:Y:S01]  /*24c0*/  IMAD R208, R208, 0x2, R0.reuse ;  /* 0x00000002d0d07824 */ /* 0x100fe200078e0200 */
[----:B------:R-:W-:Y:S01]  /*24d0*/  IADD3 R215, R216, 0x1b080, RZ ;  /* 0x0001b080d8d77810 */ /* 0x000fe20007ffe0ff */
[----:B------:R-:W-:Y:S01]  /*24e0*/  IMAD.SHL.U32 R221, R222, 0x2, RZ ;  /* 0x00000002dedd7824 */ /* 0x000fe200078e00ff */
[----:B------:R-:W-:Y:S01]  /*24f0*/  IADD3 R229, -R3, UR6, RZ ;  /* 0x0000000603e57c10 */ /* 0x000fe2000fffe1ff */
[C---:B------:R-:W-:Y:S01]  /*2500*/  IMAD R210, R209.reuse, 0x2, R0 ;  /* 0x00000002d1d27824 */ /* 0x040fe200078e0200 */
[----:B------:R-:W-:Y:S01]  /*2510*/  LEA R214, R214, 0x23c80, 0x1 ;  /* 0x00023c80d6d67811 */ /* 0x000fe200078e08ff */
[----:B------:R-:W-:Y:S01]  /*2520*/  IMAD R209, R209, 0x2, R208 ;  /* 0x00000002d1d17824 */ /* 0x000fe200078e02d0 */
[C---:B------:R-:W-:Y:S01]  /*2530*/  IADD3 R232, -R3.reuse, UR26, RZ ;  /* 0x0000001a03e87c10 */ /* 0x040fe2000fffe1ff */
[----:B------:R-:W-:Y:S01]  /*2540*/  IMAD R215, R2, 0x2, R215 ;  /* 0x0000000202d77824 */ /* 0x000fe200078e02d7 */
[----:B------:R-:W-:Y:S01]  /*2550*/  IADD3 R246, -R3, UR15, RZ ;  /* 0x0000000f03f67c10 */ /* 0x000fe2000fffe1ff */
[----:B------:R-:W-:Y:S01]  /*2560*/  IMAD.IADD R220, R219, 0x1, R2 ;  /* 0x00000001dbdc7824 */ /* 0x000fe200078e0202 */
[----:B------:R-:W-:Y:S01]  /*2570*/  LEA R213, R213, 0x80, 0x1 ;  /* 0x00000080d5d57811 */ /* 0x000fe200078e08ff */
[----:B------:R-:W-:Y:S01]  /*2580*/  IMAD.IADD R217, R216, 0x1, R221 ;  /* 0x00000001d8d97824 */ /* 0x000fe200078e02dd */
[----:B------:R-:W-:Y:S01]  /*2590*/  ISETP.LE.AND P0, PT, R251, c[0x0][0x2a8], PT ;  /* 0x0000aa00fb007a0c */ /* 0x000fe20003f03270 */
[----:B------:R-:W-:Y:S01]  /*25a0*/  IMAD.IADD R223, R219, 0x1, R222 ;  /* 0x00000001dbdf7824 */ /* 0x000fe200078e02de */
[----:B------:R-:W-:-:S02]  /*25b0*/  IADD3 R233, R229, c[0x0][0x2a4], RZ ;  /* 0x0000a900e5e97a10 */ /* 0x000fc40007ffe0ff */
.L_x_912:
        /* <DEDUP_REMOVED lines=213> */
.L_x_904:
[----:B------:R-:W-:Y:S11]  /*3310*/  ISETP.NE.AND P0, PT, R251, c[0x0][0x2a8], PT ;  /* 0x0000aa00fb007a0c */ /* 0x000ff60003f05270 */
[----:B------:R-:W-:Y:S02]  /*3320*/  @!UPT UIADD3 URZ, URZ, URZ, URZ ;  /* 0x0000003f3f3ff290 */ /* 0x000fe4000fffe03f */
[----:B------:R-:W-:Y:S05]  /*3330*/  @P0 IMAD.HI.U32 R4, R3, c[0x0][0x2ac], RZ ;  /* 0x0000ab0003040a27 */ /* 0x000fea00078e00ff */
[----:B------:R-:W-:Y:S02]  /*3340*/  @P0 SHF.R.U32.HI R3, RZ, c[0x0][0x2b0], R4 ;  /* 0x0000ac00ff030a19 */ /* 0x000fe40000011604 */
.L_x_905:
[----:B------:R-:W-:Y:S05]  /*3350*/  BSYNC B0 ;  /* 0x0000000000007941 */ /* 0x000fea0003800000 */
.L_x_903:
[C-C-:B------:R-:W-:Y:S01]  /*3360*/  IADD3 R4, R2.reuse, c[0x0][0x2a4], R229.reuse ;  /* 0x0000a90002047a10 */ /* 0x140fe20007ffe0e5 */
[----:B------:R-:W-:Y:S01]  /*3370*/  IMAD R3, R3, c[0x0][0x2a8], R246 ;  /* 0x0000aa0003037a24 */ /* 0x000fe200078e02f6 */
[----:B------:R-:W-:Y:S02]  /*3380*/  IADD3 R107, R2, UR19, R229 ;  /* 0x00000013026b7c10 */ /* 0x000fe4000fffe0e5 */
[----:B------:R-:W-:Y:S02]  /*3390*/  IMNMX R4, R232, R4, PT ;  /* 0x00000004e8047217 */ /* 0x000fe40003800200 */
[----:B------:R-:W-:Y:S02]  /*33a0*/  IADD3 R108, R3, c[0x0][0x2a8], RZ ;  /* 0x0000aa00036c7a10 */ /* 0x000fe40007ffe0ff */
[----:B------:R-:W-:Y:S02]  /*33b0*/  IMNMX R107, R107, R3, !PT ;  /* 0x000000036b6b7217 */ /* 0x000fe40007800200 */
[----:B------:R-:W-:Y:S02]  /*33c0*/  IMNMX R108, R4, R108, PT ;  /* 0x0000006c046c7217 */ /* 0x000fe40003800200 */
.L_x_902:
        /* <DEDUP_REMOVED lines=17> */
.L_x_908:
[----:B------:R-:W-:Y:S11]  /*34e0*/  ISETP.NE.AND P0, PT, R251, c[0x0][0x2a8], PT ;  /* 0x0000aa00fb007a0c */ /* 0x000ff60003f05270 */
[----:B------:R-:W-:Y:S02]  /*34f0*/  @!UPT UIADD3 URZ, URZ, URZ, URZ ;  /* 0x0000003f3f3ff290 */ /* 0x000fe4000fffe03f */
[----:B------:R-:W-:Y:S05]  /*3500*/  @P0 IMAD.HI.U32 R3, R2, c[0x0][0x2ac], RZ ;  /* 0x0000ab0002030a27 */ /* 0x000fea00078e00ff */
[----:B------:R-:W-:Y:S02]  /*3510*/  @P0 SHF.R.U32.HI R2, RZ, c[0x0][0x2b0], R3 ;  /* 0x0000ac00ff020a19 */ /* 0x000fe40000011603 */
.L_x_909:
[----:B------:R-:W-:Y:S05]  /*3520*/  BSYNC B0 ;  /* 0x0000000000007941 */ /* 0x000fea0003800000 */
.L_x_907:
[----:B------:R-:W-:Y:S05]  /*3530*/  IMAD R2, R2, c[0x0][0x2a8], R246 ;  /* 0x0000aa0002027a24 */ /* 0x000fea00078e02f6 */
[----:B------:R-:W-:Y:S02]  /*3540*/  IADD3 R3, R2, c[0x0][0x2a8], RZ ;  /* 0x0000aa0002037a10 */ /* 0x000fe40007ffe0ff */
[----:B------:R-:W-:Y:S02]  /*3550*/  IMNMX R105, R105, R2, !PT ;  /* 0x0000000269697217 */ /* 0x000fe40007800200 */
[----:B------:R-:W-:Y:S02]  /*3560*/  IMNMX R106, R106, R3, PT ;  /* 0x000000036a6a7217 */ /* 0x000fe40003800200 */
.L_x_906:
[----:B------:R-:W-:Y:S04]  /*3570*/  DEPBAR.LE SB0, 0x0 ;  /* 0x000080000000791a */ /* 0x000fe80000000000 */
[----:B------:R-:W-:Y:S01]  /*3580*/  BAR.SYNC.DEFER_BLOCKING 0x0 ;  /* 0x0000000000007b1d */ /* 0x000fe20000010000 */
[----:B------:R-:W-:Y:S04]  /*3590*/  UIADD3 UR15, UR14, 0x1, URZ ;  /* 0x000000010e0f7890 */ /* 0x000fe8000fffe03f */
        /* <DEDUP_REMOVED lines=17> */
[----:B------:R-:W-:Y:S01]  /*36b0*/  IMAD.U32 R10, RZ, RZ, UR14 ;  /* 0x0000000eff0a7e24 */ /* 0x000fe2000f8e00ff */
[----:B------:R-:W-:Y:S01]  /*36c0*/  UIMAD.WIDE.U32 UR26, UR15, UR6, URZ ;  /* 0x000000060f1a72a5 */ /* 0x000fe2000f8e003f */
[----:B------:R-:W-:Y:S01]  /*36d0*/  IMAD.MOV.U32 R14, RZ, RZ, 0x5 ;  /* 0x00000005ff0e7424 */ /* 0x000fe200078e00ff */
[----:B------:R-:W-:Y:S01]  /*36e0*/  USHF.R.S32.HI UR25, URZ, 0x1f, UR15 ;  /* 0x0000001f3f197899 */ /* 0x000fe2000801140f */
[----:B------:R-:W-:Y:S02]  /*36f0*/  IMAD.MOV.U32 R11, RZ, RZ, c[0x0][0x178] ;  /* 0x00005e00ff0b7624 */ /* 0x000fe400078e00ff */
[----:B------:R-:W-:Y:S01]  /*3700*/  @!P1 IMAD.MOV.U32 R5, RZ, RZ, R237 ;  /* 0x000000ffff059224 */ /* 0x000fe200078e00ed */
[----:B------:R-:W-:Y:S01]  /*3710*/  UIMAD UR25, UR25, UR6, URZ ;  /* 0x00000006191972a4 */ /* 0x000fe2000f8e023f */
[----:B------:R-:W-:Y:S01]  /*3720*/  IMAD.MOV.U32 R18, RZ, RZ, c[0x0][0x178] ;  /* 0x00005e00ff127624 */ /* 0x000fe200078e00ff */
[----:B------:R-:W-:Y:S01]  /*3730*/  SHF.L.U64.HI R11, R11, R14, c[0x0][0x17c] ;  /* 0x00005f000b0b7619 */ /* 0x000fe2000001020e */
[----:B------:R-:W-:Y:S02]  /*3740*/  USHF.L.U32 UR6, UR26, 0x6, URZ ;  /* 0x000000061a067899 */ /* 0x000fe4000800063f */
[----:B------:R-:W-:Y:S01]  /*3750*/  IMAD.SHL.U32 R18, R18, 0x20, RZ ;  /* 0x0000002012127824 */ /* 0x000fe200078e00ff */
[----:B------:R-:W-:Y:S04]  /*3760*/  UIMAD UR25, UR15, UR7, UR25 ;  /* 0x000000070f1972a4 */ /* 0x000fe8000f8e0219 */
[----:B------:R-:W-:Y:S04]  /*3770*/  UIADD3 UR25, UR27, UR25, URZ ;  /* 0x000000191b197290 */ /* 0x000fe8000fffe03f */
[----:B------:R-:W-:Y:S01]  /*3780*/  USHF.L.U64.HI UR25, UR26, 0x6, UR25 ;  /* 0x000000061a197899 */ /* 0x000fe20008010219 */
[----:B---3--:R-:W-:Y:S05]  /*3790*/  @!P1 SHF.R.S32.HI R4, RZ, 0x1f, R6 ;  /* 0x0000001fff049819 */ /* 0x008fea0000011406 */
[----:B------:R-:W-:Y:S02]  /*37a0*/  @!P1 IMAD R7, R4, c[0x0][0x270], RZ ;  /* 0x00009c0004079a24 */ /* 0x000fe400078e02ff */
[----:B------:R-:W-:Y:S02]  /*37b0*/  @!P1 IMAD.MOV.U32 R4, RZ, RZ, R236 ;  /* 0x000000ffff049224 */ /* 0x000fe400078e00ec */
[C---:B------:R-:W-:Y:S02]  /*37c0*/  @!P1 IMAD R7, R6.reuse, c[0x0][0x274], R7 ;  /* 0x00009d0006079a24 */ /* 0x040fe400078e0207 */
[----:B------:R-:W-:Y:S01]  /*37d0*/  @!P1 IMAD.WIDE.U32 R4, R6, c[0x0][0x270], R4 ;  /* 0x00009c0006049a25 */ /* 0x000fe200078e0004 */
[----:B------:R-:W-:Y:S04]  /*37e0*/  @!P1 LEA R6, R10, 0x40, 0x6 ;  /* 0x000000400a069811 */ /* 0x000fe800078e30ff */
[----:B------:R-:W-:Y:S01]  /*37f0*/  @!P1 IADD3 R15, P5, P0, R6, UR12, R4 ;  /* 0x0000000c060f9c10 */ /* 0x000fe2000f8be004 */
[----:B------:R-:W-:Y:S01]  /*3800*/  @!P1 IMAD.IADD R4, R5, 0x1, R7 ;  /* 0x0000000105049824 */ /* 0x000fe200078e0207 */
[----:B------:R-:W-:Y:S04]  /*3810*/  @!P1 SHF.R.S32.HI R6, RZ, 0x1f, R6 ;  /* 0x0000001fff069819 */ /* 0x000fe80000011406 */
[----:B------:R-:W-:Y:S02]  /*3820*/  @!P1 IADD3.X R19, R6, UR5, R4, P5, P0 ;  /* 0x0000000506139c10 */ /* 0x000fe4000afe0404 */
[C---:B------:R-:W-:Y:S04]  /*3830*/  IADD3 R7, P5, P0, R244.reuse, UR6, R18 ;  /* 0x00000006f4077c10 */ /* 0x040fe8000f8be012 */
[C---:B------:R-:W-:Y:S02]  /*3840*/  IADD3.X R18, R241.reuse, UR25, R11, P5, P0 ;  /* 0x00000019f1127c10 */ /* 0x040fe4000afe040b */
[----:B------:R-:W-:Y:S01]  /*3850*/  IADD3 R4, P5, R244, UR6, RZ ;  /* 0x00000006f4047c10 */ /* 0x000fe2000ffbe0ff */
[----:B------:R-:W-:Y:S03]  /*3860*/  UIMAD UR6, UR15, -0x40, UR18 ;  /* 0xffffffc00f0678a4 */ /* 0x000fe6000f8e0212 */
[----:B------:R-:W-:Y:S02]  /*3870*/  IADD3.X R11, R241, UR25, RZ, P5, !PT ;  /* 0x00000019f10b7c10 */ /* 0x000fe4000affe4ff */
[C---:B------:R-:W-:Y:S02]  /*3880*/  LEA R6, P5, R7.reuse, c[0x0][0x160], 0x1 ;  /* 0x0000580007067a11 */ /* 0x040fe400078a08ff */
[----:B------:R-:W-:Y:S02]  /*3890*/  IADD3 R5, -R234, UR6, RZ ;  /* 0x00000006ea057c10 */ /* 0x000fe4000fffe1ff */
[C---:B------:R-:W-:Y:S02]  /*38a0*/  LEA R10, P0, R4.reuse, c[0x0][0x160], 0x1 ;  /* 0x00005800040a7a11 */ /* 0x040fe400078008ff */
[----:B------:R-:W-:Y:S02]  /*38b0*/  LEA.HI.X R7, R7, c[0x0][0x164], R18, 0x1, P5 ;  /* 0x0000590007077a11 */ /* 0x000fe400028f0c12 */
[----:B------:R-:W-:Y:S02]  /*38c0*/  ISETP.LT.OR P5, PT, R5, 0x1, !P4 ;  /* 0x000000010500780c */ /* 0x000fe400067a1670 */
[----:B------:R-:W-:Y:S01]  /*38d0*/  LEA.HI.X R11, R4, c[0x0][0x164], R11, 0x1, P0 ;  /* 0x00005900040b7a11 */ /* 0x000fe200000f0c0b */
[----:B------:R-:W-:Y:S01]  /*38e0*/  IMAD.U32 R4, RZ, RZ, UR20 ;  /* 0x00000014ff047e24 */ /* 0x000fe2000f8e00ff */
[C---:B------:R-:W-:Y:S03]  /*38f0*/  @!P1 LEA R14, P0, R15.reuse, c[0x0][0x258], 0x2 ;  /* 0x000096000f0e9a11 */ /* 0x040fe600078010ff */
[----:B------:R-:W-:Y:S01]  /*3900*/  IMAD R4, R4, 0x6000, R247 ;  /* 0x0000600004047824 */ /* 0x000fe200078e02f7 */
[----:B------:R-:W-:Y:S02]  /*3910*/  @!P1 LEA.HI.X R15, R15, c[0x0][0x25c], R19, 0x2, P0 ;  /* 0x000097000f0f9a11 */ /* 0x000fe400000f1413 */
[C---:B------:R-:W-:Y:S03]  /*3920*/  ISETP.LT.OR P0, PT, R5.reuse, 0x1, !P3 ;  /* 0x000000010500780c */ /* 0x040fe60005f01670 */
[----:B------:R-:W-:Y:S01]  /*3930*/  @!PT LDS RZ, [RZ] ;  /* 0x00000000fffff984 */ /* 0x000fe20000000800 */
[----:B------:R-:W-:Y:S01]  /*3940*/  @!PT LDS RZ, [RZ] ;  /* 0x00000000fffff984 */ /* 0x000fe20000000800 */
[----:B------:R-:W-:Y:S01]  /*3950*/  @!PT LDS RZ, [RZ] ;  /* 0x00000000fffff984 */ /* 0x000fe20000000800 */
[----:B------:R3:W-:Y:S01]  /*3960*/  LDGSTS.E.BYPASS.LTC128B.128 [R4], [R10.64], !P5 ;  /* 0x000000000a047fae */ /* 0x0007e2000e901d50 */
[C---:B------:R-:W-:Y:S09]  /*3970*/  ISETP.LT.OR P5, PT, R5.reuse, 0x1, !P2 ;  /* 0x000000010500780c */ /* 0x040ff200057a1670 */
[----:B------:R3:W-:Y:S01]  /*3980*/  LDGSTS.E.BYPASS.LTC128B.128 [R4+0x2000], [R10.64+0x80], !P0 ;  /* 0x020000800a047fae */ /* 0x0007e2000c101d50 */
[C---:B------:R-:W-:Y:S04]  /*3990*/  ISETP.LT.OR P0, PT, R5.reuse, 0x21, !P4 ;  /* 0x000000210500780c */ /* 0x040fe80006701670 */
[----:B------:R3:W-:Y:S01]  /*39a0*/  LDGSTS.E.BYPASS.LTC128B.128 [R4+0x4000], [R10.64+0x100], !P5 ;  /* 0x040001000a047fae */ /* 0x0007e2000e901d50 */
[C---:B------:R-:W-:Y:S08]  /*39b0*/  ISETP.LT.OR P5, PT, R5.reuse, 0x21, !P3 ;  /* 0x000000210500780c */ /* 0x040ff00005fa1670 */
[----:B------:R4:W-:Y:S01]  /*39c0*/  LDGSTS.E.BYPASS.LTC128B.128 [R4+0x1000], [R6.64], !P0 ;  /* 0x0100000006047fae */ /* 0x0009e2000c101d50 */
[----:B------:R-:W-:Y:S04]  /*39d0*/  ISETP.LT.OR P0, PT, R5, 0x21, !P2 ;  /* 0x000000210500780c */ /* 0x000fe80005701670 */
[----:B------:R4:W-:Y:S09]  /*39e0*/  LDGSTS.E.BYPASS.LTC128B.128 [R4+0x3000], [R6.64+0x80], !P5 ;  /* 0x0300008006047fae */ /* 0x0009f2000e901d50 */
[----:B------:R4:W-:Y:S01]  /*39f0*/  LDGSTS.E.BYPASS.LTC128B.128 [R4+0x5000], [R6.64+0x100], !P0 ;  /* 0x0500010006047fae */ /* 0x0009e2000c101d50 */
[----:B---3--:R-:W-:Y:S04]  /*3a00*/  IMAD.U32 R10, RZ, RZ, UR20 ;  /* 0x00000014ff0a7e24 */ /* 0x008fe8000f8e00ff */
[----:B------:R-:W-:Y:S04]  /*3a10*/  @!P1 IMAD R5, R10, 0x10, R230 ;  /* 0x000000100a059824 */ /* 0x000fe800078e02e6 */
[----:B------:R-:W-:Y:S04]  /*3a20*/  @!P1 IMAD.SHL.U32 R5, R5, 0x4, RZ ;  /* 0x0000000405059824 */ /* 0x000fe800078e00ff */
[----:B------:R-:W-:Y:S05]  /*3a30*/  @!P1 IMAD.SHL.U32 R5, R5, 0x4, RZ ;  /* 0x0000000405059824 */ /* 0x000fea00078e00ff */
[----:B------:R4:W-:Y:S02]  /*3a40*/  @!P1 LDGSTS.E.BYPASS.LTC128B.128 [R5+0x21080], [R14.64] ;  /* 0x210800000e059fae */ /* 0x0009e4000b901d50 */
.L_x_910:
        /* <DEDUP_REMOVED lines=84> */
[C---:B------:R-:W-:Y:S04]  /*3f90*/  ISETP.LT.OR P5, PT, R106.reuse, 0x11, P5 ;  /* 0x000000116a00780c */ /* 0x040fe80002fa1670 */
        /* <DEDUP_REMOVED lines=26> */
[----:B------:R-:W-:Y:S01]  /*4140*/  FSEL R176, R189, -INF , !P5 ;  /* 0xff800000bdb07808 */ /* 0x000fe20006800000 */
[--C-:B------:R-:W-:Y:S01]  /*4150*/  FFMA.FTZ R100, R175, c[0x0][0x29c], -R109.reuse ;  /* 0x0000a700af647a23 */ /* 0x100fe2000001086d */
[----:B------:R-:W-:Y:S02]  /*4160*/  PLOP3.LUT P5, PT, PT, PT, UP5, 0x40, 0x0 ;  /* 0x000000000000781c */ /* 0x000fe40003fae858 */
[----:B-----5:R-:W-:Y:S01]  /*4170*/  HMMA.16816.F32 R20, R96, R90, R20 ;  /* 0x0000005a6014723c */ /* 0x020fe20000001814 */
[----:B------:R-:W5:Y:S01]  /*4180*/  LDSM.16.M88.2 R90, [R209+0xc080] ;  /* 0x00c08000d15a783b */ /* 0x000f620000000100 */
[----:B------:R3:W-:Y:S01]  /*4190*/  MUFU.EX2 R177, R100 ;  /* 0x0000006400b17308 */ /* 0x0007e20000000800 */
[C---:B------:R-:W-:Y:S03]  /*41a0*/  ISETP.GT.AND P5, PT, R105.reuse, 0x21, P5 ;  /* 0x000000216900780c */ /* 0x040fe60002fa4270 */
[----:B------:R-:W-:Y:S01]  /*41b0*/  LDSM.16.M88.4 R96, [R216+0x1f080] ;  /* 0x01f08000d860783b */ /* 0x000fe20000000200 */
[----:B------:R-:W-:Y:S01]  /*41c0*/  ISETP.LT.OR P5, PT, R106, 0x22, P5 ;  /* 0x000000226a00780c */ /* 0x000fe20002fa1670 */
[C---:B--2---:R-:W-:Y:S03]  /*41d0*/  HMMA.16816.F32 R4, R92.reuse, R88, R4 ;  /* 0x000000585c04723c */ /* 0x044fe60000001804 */
[----:B------:R-:W2:Y:S02]  /*41e0*/  LDSM.16.M88.2 R88, [R0+0xc880] ;  /* 0x00c880000058783b */ /* 0x000ea40000000100 */
[----:B------:R-:W-:Y:S02]  /*41f0*/  FSEL R103, R188, -INF , !P5 ;  /* 0xff800000bc677808 */ /* 0x000fe40006800000 */
[----:B------:R-:W-:Y:S01]  /*4200*/  PLOP3.LUT P5, PT, PT, PT, UP4, 0x40, 0x0 ;  /* 0x000000000000781c */ /* 0x000fe20003fae848 */
[C---:B-1----:R-:W-:Y:S01]  /*4210*/  HMMA.16816.F32 R8, R92.reuse, R2, R8 ;  /* 0x000000025c08723c */ /* 0x042fe20000001808 */
[----:B------:R-:W1:Y:S02]  /*4220*/  LDSM.16.M88.2 R2, [R0+0xd080] ;  /* 0x00d080000002783b */ /* 0x000e640000000100 */
[----:B------:R-:W-:Y:S04]  /*4230*/  ISETP.GT.AND P5, PT, R105, 0x30, P5 ;  /* 0x000000306900780c */ /* 0x000fe80002fa4270 */
[----:B------:R-:W-:Y:S01]  /*4240*/  ISETP.LT.OR P5, PT, R106, 0x31, P5 ;  /* 0x000000316a00780c */ /* 0x000fe20002fa1670 */
[C---:B---3--:R-:W-:Y:S01]  /*4250*/  HMMA.16816.F32 R12, R92.reuse, R84, R12 ;  /* 0x000000545c0c723c */ /* 0x048fe2000000180c */
[----:B------:R-:W3:Y:S03]  /*4260*/  LDSM.16.M88.2 R84, [R0+0xd880] ;  /* 0x00d880000054783b */ /* 0x000ee60000000100 */
[----:B------:R-:W-:Y:S01]  /*4270*/  FSEL R174, R185, -INF , !P5 ;  /* 0xff800000b9ae7808 */ /* 0x000fe20006800000 */
[--C-:B------:R-:W-:Y:S01]  /*4280*/  FFMA.FTZ R100, R176, c[0x0][0x29c], -R109.reuse ;  /* 0x0000a700b0647a23 */ /* 0x100fe2000001086d */
[----:B------:R-:W-:Y:S02]  /*4290*/  PLOP3.LUT P5, PT, PT, PT, UP3, 0x40, 0x0 ;  /* 0x000000000000781c */ /* 0x000fe40003fae838 */
[C---:B----4-:R-:W-:Y:S01]  /*42a0*/  HMMA.16816.F32 R16, R92.reuse, R86, R16 ;  /* 0x000000565c10723c */ /* 0x050fe20000001810 */
[----:B------:R-:W4:Y:S01]  /*42b0*/  LDSM.16.M88.2 R86, [R0+0xe080] ;  /* 0x00e080000056783b */ /* 0x000f220000000100 */
[----:B------:R1:W-:Y:S01]  /*42c0*/  MUFU.EX2 R178, R100 ;  /* 0x0000006400b27308 */ /* 0x0003e20000000800 */
[C---:B------:R-:W-:Y:S04]  /*42d0*/  ISETP.GT.AND P5, PT, R105.reuse, 0x31, P5 ;  /* 0x000000316900780c */ /* 0x040fe80002fa4270 */
[----:B------:R-:W-:Y:S01]  /*42e0*/  ISETP.LT.OR P5, PT, R106, 0x32, P5 ;  /* 0x000000326a00780c */ /* 0x000fe20002fa1670 */
[----:B-----5:R-:W-:Y:S01]  /*42f0*/  HMMA.16816.F32 R20, R92, R90, R20 ;  /* 0x0000005a5c14723c */ /* 0x020fe20000001814 */
[----:B------:R-:W5:Y:S03]  /*4300*/  LDSM.16.M88.2 R90, [R0+0xe880] ;  /* 0x00e88000005a783b */ /* 0x000f660000000100 */
        /* <DEDUP_REMOVED lines=8> */
[C---:B------:R-:W-:Y:S01]  /*4390*/  ISETP.LT.OR P5, PT, R106.reuse, 0x41, P5 ;  /* 0x000000416a00780c */ /* 0x040fe20002fa1670 */
[--C-:B------:R-:W-:Y:S03]  /*43a0*/  FFMA.FTZ R100, R103, c[0x0][0x29c], -R109.reuse ;  /* 0x0000a70067647a23 */ /* 0x100fe6000001086d */
[----:B------:R-:W-:Y:S01]  /*43b0*/  FSEL R173, R183, -INF , !P5 ;  /* 0xff800000b7ad7808 */ /* 0x000fe20006800000 */
[C---:B---3--:R-:W-:Y:S01]  /*43c0*/  HMMA.16816.F32 R12, R96.reuse, R84, R12 ;  /* 0x00000054600c723c */ /* 0x048fe2000000180c */
[----:B------:R-:W3:Y:S01]  /*43d0*/  LDSM.16.M88.2 R84, [R208+0xd880] ;  /* 0x00d88000d054783b */ /* 0x000ee20000000100 */
[----:B------:R2:W-:Y:S01]  /*43e0*/  MUFU.EX2 R175, R100 ;  /* 0x0000006400af7308 */ /* 0x0005e20000000800 */
[----:B------:R-:W-:Y:S04]  /*43f0*/  PLOP3.LUT P5, PT, PT, PT, UP1, 0x40, 0x0 ;  /* 0x000000000000781c */ /* 0x000fe80003fae818 */
[----:B------:R-:W-:Y:S01]  /*4400*/  ISETP.GT.AND P5, PT, R105, 0x41, P5 ;  /* 0x000000416900780c */ /* 0x000fe20002fa4270 */
[C---:B----4-:R-:W-:Y:S01]  /*4410*/  HMMA.16816.F32 R16, R96.reuse, R86, R16 ;  /* 0x000000566010723c */ /* 0x050fe20000001810 */
[----:B------:R-:W4:Y:S02]  /*4420*/  LDSM.16.M88.2 R86, [R208+0xe080] ;  /* 0x00e08000d056783b */ /* 0x000f240000000100 */
[----:B------:R-:W-:Y:S04]  /*4430*/  ISETP.LT.OR P5, PT, R106, 0x42, P5 ;  /* 0x000000426a00780c */ /* 0x000fe80002fa1670 */
[----:B------:R-:W-:Y:S01]  /*4440*/  FSEL R172, R182, -INF , !P5 ;  /* 0xff800000b6ac7808 */ /* 0x000fe20006800000 */
[----:B-----5:R-:W-:Y:S01]  /*4450*/  HMMA.16816.F32 R20, R96, R90, R20 ;  /* 0x0000005a6014723c */ /* 0x020fe20000001814 */
[----:B------:R-:W5:Y:S01]  /*4460*/  LDSM.16.M88.2 R90, [R208+0xe880] ;  /* 0x00e88000d05a783b */ /* 0x000f620000000100 */
[----:B------:R-:W-:Y:S01]  /*4470*/  PLOP3.LUT P5, PT, PT, PT, UP0, 0x40, 0x0 ;  /* 0x000000000000781c */ /* 0x000fe20003fae808 */
[----:B------:R-:W-:Y:S03]  /*4480*/  UISETP.NE.AND UP0, UPT, UR25, URZ, UPT ;  /* 0x0000003f1900728c */ /* 0x000fe6000bf05270 */
[----:B------:R-:W-:Y:S01]  /*4490*/  ISETP.GT.AND P5, PT, R107, 0x1, P5 ;  /* 0x000000016b00780c */ /* 0x000fe20002fa4270 */
[--C-:B------:R-:W-:Y:S01]  /*44a0*/  FFMA.FTZ R96, R101, c[0x0][0x29c], -R109.reuse ;  /* 0x0000a70065607a23 */ /* 0x100fe2000001086d */
[C---:B--2---:R-:W-:Y:S03]  /*44b0*/  HMMA.16816.F32 R4, R92.reuse, R88, R4 ;  /* 0x000000585c04723c */ /* 0x044fe60000001804 */
[----:B------:R2:W2:Y:S01]  /*44c0*/  MUFU.EX2 R180, R96 ;  /* 0x0000006000b47308 */ /* 0x0004a20000000800 */
[----:B------:R-:W-:Y:S01]  /*44d0*/  LDSM.16.M88.2 R88, [R210+0xc880] ;  /* 0x00c88000d258783b */ /* 0x000fe20000000100 */
[----:B------:R-:W-:Y:S01]  /*44e0*/  ISETP.LT.OR P5, PT, R108, 0x2, P5 ;  /* 0x000000026c00780c */ /* 0x000fe20002fa1670 */
[--C-:B------:R-:W-:Y:S02]  /*44f0*/  FFMA.FTZ R100, R102, c[0x0][0x29c], -R109.reuse ;  /* 0x0000a70066647a23 */ /* 0x100fe4000001086d */
[C---:B-1----:R-:W-:Y:S01]  /*4500*/  HMMA.16816.F32 R8, R92.reuse, R2, R8 ;  /* 0x000000025c08723c */ /* 0x042fe20000001808 */
[----:B------:R-:W-:Y:S03]  /*4510*/  LDSM.16.M88.2 R2, [R210+0xd080] ;  /* 0x00d08000d202783b */ /* 0x000fe60000000100 */
[----:B------:R-:W-:Y:S02]  /*4520*/  FSEL R101, R199, -INF , !P5 ;  /* 0xff800000c7657808 */ /* 0x000fe40006800000 */
[----:B------:R-:W-:Y:S01]  /*4530*/  PLOP3.LUT P5, PT, PT, PT, UP0, 0x40, 0x0 ;  /* 0x000000000000781c */ /* 0x000fe20003fae808 */
[----:B------:R-:W-:Y:S01]  /*4540*/  UISETP.NE.AND UP0, UPT, UR7, URZ, UPT ;  /* 0x0000003f0700728c */ /* 0x000fe2000bf05270 */
[C---:B---3--:R-:W-:Y:S01]  /*4550*/  HMMA.16816.F32 R12, R92.reuse, R84, R12 ;  /* 0x000000545c0c723c */ /* 0x048fe2000000180c */
[----:B------:R-:W-:Y:S02]  /*4560*/  LDSM.16.M88.2 R84, [R210+0xd880] ;  /* 0x00d88000d254783b */ /* 0x000fe40000000100 */
[----:B------:R-:W-:Y:S04]  /*4570*/  ISETP.GT.AND P5, PT, R107, RZ, P5 ;  /* 0x000000ff6b00720c */ /* 0x000fe80002fa4270 */
        /* <DEDUP_REMOVED lines=9> */
[C---:B------:R-:W-:Y:S03]  /*4610*/  ISETP.GT.AND P5, PT, R107.reuse, 0x10, P5 ;  /* 0x000000106b00780c */ /* 0x040fe60002fa4270 */
[--C-:B------:R-:W-:Y:S01]  /*4620*/  FFMA.FTZ R92, R174, c[0x0][0x29c], -R109.reuse ;  /* 0x0000a700ae5c7a23 */ /* 0x100fe2000001086d */
[----:B------:R-:W-:Y:S01]  /*4630*/  ISETP.LT.OR P5, PT, R108, 0x11, P5 ;  /* 0x000000116c00780c */ /* 0x000fe20002fa1670 */
[----:B------:R4:W-:Y:S03]  /*4640*/  MUFU.EX2 R174, R100 ;  /* 0x0000006400ae7308 */ /* 0x0009e60000000800 */
[----:B------:R-:W-:Y:S02]  /*4650*/  FSEL R106, R200, -INF , !P5 ;  /* 0xff800000c86a7808 */ /* 0x000fe40006800000 */
[----:B------:R-:W-:Y:S04]  /*4660*/  PLOP3.LUT P5, PT, PT, PT, UP0, 0x40, 0x0 ;  /* 0x000000000000781c */ /* 0x000fe80003fae808 */
[C---:B------:R-:W-:Y:S01]  /*4670*/  ISETP.GT.AND P5, PT, R107.reuse, 0x11, P5 ;  /* 0x000000116b00780c */ /* 0x040fe20002fa4270 */
[----:B------:R5:W2:Y:S03]  /*4680*/  MUFU.EX2 R176, R92 ;  /* 0x0000005c00b07308 */ /* 0x000aa60000000800 */
[----:B------:R-:W-:Y:S04]  /*4690*/  ISETP.LT.OR P5, PT, R108, 0x12, P5 ;  /* 0x000000126c00780c */ /* 0x000fe80002fa1670 */
[----:B------:R-:W-:Y:S02]  /*46a0*/  FSEL R105, R198, -INF , !P5 ;  /* 0xff800000c6697808 */ /* 0x000fe40006800000 */
[----:B------:R-:W-:Y:S04]  /*46b0*/  PLOP3.LUT P5, PT, PT, PT, UP6, 0x40, 0x0 ;  /* 0x000000000000781c */ /* 0x000fe80003fae868 */
        /* <DEDUP_REMOVED lines=18> */
[C---:B------:R-:W-:Y:S04]  /*47e0*/  ISETP.LT.OR P5, PT, R108.reuse, 0x22, P5 ;  /* 0x000000226c00780c */ /* 0x040fe80002fa1670 */
[----:B------:R-:W-:Y:S01]  /*47f0*/  FSEL R102, R195, -INF , !P5 ;  /* 0xff800000c3667808 */ /* 0x000fe20006800000 */
[----:B---3--:R-:W-:Y:S01]  /*4800*/  HMMA.16816.F32 R20, R96, R90, R20 ;  /* 0x0000005a6014723c */ /* 0x008fe20000001814 */
[----:B------:R-:W-:Y:S01]  /*4810*/  LDSM.16.M88.2 R90, [R209+0xe880] ;  /* 0x00e88000d15a783b */ /* 0x000fe20000000100 */
[----:B------:R-:W-:Y:S02]  /*4820*/  PLOP3.LUT P5, PT, PT, PT, UP4, 0x40, 0x0 ;  /* 0x000000000000781c */ /* 0x000fe40003fae848 */
[--C-:B-1----:R-:W-:Y:S02]  /*4830*/  FFMA.FTZ R100, R101, c[0x0][0x29c], -R110.reuse ;  /* 0x0000a70065647a23 */ /* 0x102fe4000001086e */
[----:B------:R-:W1:Y:S01]  /*4840*/  LDS R96, [R227.X4+0x212a0] ;  /* 0x0212a000e3607984 */ /* 0x000e620000004800 */
[----:B------:R-:W-:Y:S01]  /*4850*/  ISETP.GT.AND P5, PT, R107, 0x30, P5 ;  /* 0x000000306b00780c */ /* 0x000fe20002fa4270 */
[----:B------:R-:W-:Y:S01]  /*4860*/  MUFU.EX2 R172, R100 ;  /* 0x0000006400ac7308 */ /* 0x000fe20000000800 */
[--C-:B------:R-:W-:Y:S02]  /*4870*/  FFMA.FTZ R97, R111, c[0x0][0x29c], -R110.reuse ;  /* 0x0000a7006f617a23 */ /* 0x100fe4000001086e */
[C---:B------:R-:W-:Y:S04]  /*4880*/  ISETP.LT.OR P5, PT, R108.reuse, 0x31, P5 ;  /* 0x000000316c00780c */ /* 0x040fe80002fa1670 */
[----:B------:R-:W-:Y:S02]  /*4890*/  FSEL R101, R197, -INF , !P5 ;  /* 0xff800000c5657808 */ /* 0x000fe40006800000 */
[----:B------:R-:W-:Y:S01]  /*48a0*/  PLOP3.LUT P5, PT, PT, PT, UP3, 0x40, 0x0 ;  /* 0x000000000000781c */ /* 0x000fe20003fae838 */
[----:B----4-:R-:W3:Y:S03]  /*48b0*/  MUFU.EX2 R104, R97 ;  /* 0x0000006100687308 */ /* 0x010ee60000000800 */
[----:B------:R-:W-:Y:S01]  /*48c0*/  ISETP.GT.AND P5, PT, R107, 0x31, P5 ;  /* 0x000000316b00780c */ /* 0x000fe20002fa4270 */
[C---:B-----5:R-:W-:Y:S05]  /*48d0*/  HMMA.16816.F32 R4, R92.reuse, R88, R4 ;  /* 0x000000585c04723c */ /* 0x060fea0000001804 */
[----:B------:R-:W-:Y:S02]  /*48e0*/  ISETP.LT.OR P5, PT, R108, 0x32, P5 ;  /* 0x000000326c00780c */ /* 0x000fe40002fa1670 */
[--C-:B------:R-:W-:Y:S01]  /*48f0*/  FFMA.FTZ R88, R106, c[0x0][0x29c], -R110.reuse ;  /* 0x0000a7006a587a23 */ /* 0x100fe2000001086e */
[C---:B------:R-:W-:Y:S03]  /*4900*/  HMMA.16816.F32 R8, R92.reuse, R2, R8 ;  /* 0x000000025c08723c */ /* 0x040fe60000001808 */
[----:B------:R4:W-:Y:S01]  /*4910*/  MUFU.EX2 R100, R88 ;  /* 0x0000005800647308 */ /* 0x0009e20000000800 */
[----:B------:R-:W-:Y:S02]  /*4920*/  FSEL R89, R194, -INF , !P5 ;  /* 0xff800000c2597808 */ /* 0x000fe40006800000 */
[----:B------:R-:W-:Y:S01]  /*4930*/  PLOP3.LUT P5, PT, PT, PT, UP2, 0x40, 0x0 ;  /* 0x000000000000781c */ /* 0x000fe20003fae828 */
[--C-:B------:R-:W-:Y:S01]  /*4940*/  FFMA.FTZ R2, R105, c[0x0][0x29c], -R110.reuse ;  /* 0x0000a70069027a23 */ /* 0x100fe2000001086e */
[C---:B------:R-:W-:Y:S03]  /*4950*/  HMMA.16816.F32 R12, R92.reuse, R84, R12 ;  /* 0x000000545c0c723c */ /* 0x040fe6000000180c */
[----:B------:R-:W-:Y:S01]  /*4960*/  ISETP.GT.AND P5, PT, R107, 0x40, P5 ;  /* 0x000000406b00780c */ /* 0x000fe20002fa4270 */
[----:B------:R-:W-:Y:S01]  /*4970*/  FFMA.FTZ R3, R102, c[0x0][0x29c], -R110 ;  /* 0x0000a70066037a23 */ /* 0x000fe2000001086e */
[----:B------:R5:W3:Y:S01]  /*4980*/  MUFU.EX2 R99, R2 ;  /* 0x0000000200637308 */ /* 0x000ae20000000800 */
[----:B------:R-:W-:Y:S02]  /*4990*/  SHF.L.U32 R102, R218, 0x1, RZ ;  /* 0x00000001da667819 */ /* 0x000fe400000006ff */
[C---:B--2---:R-:W-:Y:S03]  /*49a0*/  HMMA.16816.F32 R16, R92.reuse, R86, R16 ;  /* 0x000000565c10723c */ /* 0x044fe60000001810 */
[----:B------:R-:W-:Y:S01]  /*49b0*/  ISETP.LT.OR P5, PT, R108, 0x41, P5 ;  /* 0x000000416c00780c */ /* 0x000fe20002fa1670 */
[--C-:B-1----:R-:W-:Y:S01]  /*49c0*/  FADD.FTZ R6, R6, -R96.reuse ;  /* 0x8000006006067221 */ /* 0x102fe20000010000 */
[----:B------:R-:W-:Y:S01]  /*49d0*/  F2FP.PACK_AB R85, R180, R181 ;  /* 0x000000b5b455723e */ /* 0x000fe200000000ff */
[----:B------:R-:W-:Y:S01]  /*49e0*/  FADD.FTZ R7, R7, -R96 ;  /* 0x8000006007077221 */ /* 0x000fe20000010000 */
[----:B------:R-:W-:Y:S01]  /*49f0*/  F2FP.PACK_AB R84, R177, R179 ;  /* 0x000000b3b154723e */ /* 0x000fe200000000ff */
[----:B------:R-:W-:Y:S01]  /*4a00*/  HMMA.16816.F32 R20, R92, R90, R20 ;  /* 0x0000005a5c14723c */ /* 0x000fe20000001814 */
[----:B------:R1:W-:Y:S03]  /*4a10*/  MUFU.EX2 R95, R3 ;  /* 0x00000003005f7308 */ /* 0x0003e60000000800 */
[--C-:B------:R-:W-:Y:S01]  /*4a20*/  FFMA.FTZ R86, R101, c[0x0][0x29c], -R110.reuse ;  /* 0x0000a70065567a23 */ /* 0x100fe2000001086e */
[----:B----4-:R-:W-:Y:S01]  /*4a30*/  FSEL R88, R193, -INF , !P5 ;  /* 0xff800000c1587808 */ /* 0x010fe20006800000 */
[--C-:B------:R-:W-:Y:S01]  /*4a40*/  FFMA.FTZ R87, R89, c[0x0][0x29c], -R110.reuse ;  /* 0x0000a70059577a23 */ /* 0x100fe2000001086e */
[----:B------:R-:W-:Y:S01]  /*4a50*/  PLOP3.LUT P5, PT, PT, PT, UP1, 0x40, 0x0 ;  /* 0x000000000000781c */ /* 0x000fe20003fae818 */
[----:B------:R-:W-:Y:S03]  /*4a60*/  FMUL.FTZ R6, R181, R6 ;  /* 0x00000006b5067220 */ /* 0x000fe60000410000 */
[----:B------:R-:W-:Y:S01]  /*4a70*/  MUFU.EX2 R97, R86 ;  /* 0x0000005600617308 */ /* 0x000fe20000000800 */
[----:B------:R-:W-:Y:S01]  /*4a80*/  ISETP.GT.AND P5, PT, R107, 0x41, P5 ;  /* 0x000000416b00780c */ /* 0x000fe20002fa4270 */
[--C-:B-----5:R-:W-:Y:S02]  /*4a90*/  FFMA.FTZ R2, R103, c[0x0][0x29c], -R110.reuse ;  /* 0x0000a70067027a23 */ /* 0x120fe4000001086e */
[----:B------:R-:W-:Y:S01]  /*4aa0*/  FFMA.FTZ R88, R88, c[0x0][0x29c], -R110 ;  /* 0x0000a70058587a23 */ /* 0x000fe2000001086e */
[----:B------:R-:W-:Y:S01]  /*4ab0*/  ISETP.LT.OR P5, PT, R108, 0x42, P5 ;  /* 0x000000426c00780c */ /* 0x000fe20002fa1670 */
[--C-:B------:R-:W-:Y:S02]  /*4ac0*/  FADD.FTZ R10, R10, -R96.reuse ;  /* 0x800000600a0a7221 */ /* 0x100fe40000010000 */
[--C-:B------:R-:W-:Y:S02]  /*4ad0*/  FADD.FTZ R15, R15, -R96.reuse ;  /* 0x800000600f0f7221 */ /* 0x100fe40000010000 */
[----:B------:R2:W4:Y:S01]  /*4ae0*/  MUFU.EX2 R98, R2 ;  /* 0x0000000200627308 */ /* 0x0005220000000800 */
[----:B------:R-:W-:Y:S02]  /*4af0*/  FMUL.FTZ R10, R179, R10 ;  /* 0x0000000ab30a7220 */ /* 0x000fe40000410000 */
[----:B------:R-:W-:Y:S02]  /*4b00*/  FMUL.FTZ R7, R180, R7 ;  /* 0x00000007b4077220 */ /* 0x000fe40000410000 */
[----:B-1----:R-:W-:Y:S02]  /*4b10*/  FFMA.FTZ R3, -R191, R191, 1 ;  /* 0x3f800000bf037423 */ /* 0x002fe400000101bf */
[--C-:B------:R-:W-:Y:S02]  /*4b20*/  FADD.FTZ R11, R11, -R96.reuse ;  /* 0x800000600b0b7221 */ /* 0x100fe40000010000 */
[----:B------:R-:W-:Y:S01]  /*4b30*/  FMUL.FTZ R6, R6, R3 ;  /* 0x0000000306067220 */ /* 0x000fe20000410000 */
[----:B------:R1:W5:Y:S01]  /*4b40*/  MUFU.EX2 R94, R87 ;  /* 0x00000057005e7308 */ /* 0x0003620000000800 */
[----:B------:R-:W-:Y:S02]  /*4b50*/  FFMA.FTZ R3, -R187, R187, 1 ;  /* 0x3f800000bb037423 */ /* 0x000fe400000101bb */
[----:B------:R-:W-:Y:S02]  /*4b60*/  FMUL.FTZ R15, R175, R15 ;  /* 0x0000000faf0f7220 */ /* 0x000fe40000410000 */
[----:B------:R-:W-:Y:S01]  /*4b70*/  FMUL.FTZ R91, R10, R3 ;  /* 0x000000030a5b7220 */ /* 0x000fe20000410000 */
[----:B------:R-:W-:Y:S01]  /*4b80*/  F2FP.PACK_AB R10, R174, R176 ;  /* 0x000000b0ae0a723e */ /* 0x000fe200000000ff */
[--C-:B------:R-:W-:Y:S02]  /*4b90*/  FADD.FTZ R18, R18, -R96.reuse ;  /* 0x8000006012127221 */ /* 0x100fe40000010000 */
[----:B------:R-:W-:Y:S01]  /*4ba0*/  FADD.FTZ R23, R23, -R96 ;  /* 0x8000006017177221 */ /* 0x000fe20000010000 */
[----:B------:R3:W-:Y:S01]  /*4bb0*/  MUFU.EX2 R93, R88 ;  /* 0x00000058005d7308 */ /* 0x0007e20000000800 */
[----:B------:R-:W-:Y:S02]  /*4bc0*/  FFMA.FTZ R3, -R188, R188, 1 ;  /* 0x3f800000bc037423 */ /* 0x000fe400000101bc */
[----:B------:R-:W-:Y:S01]  /*4bd0*/  FMUL.FTZ R89, R177, R11 ;  /* 0x0000000bb1597220 */ /* 0x000fe20000410000 */
[----:B--2---:R-:W-:Y:S01]  /*4be0*/  FSEL R2, R192, -INF , !P5 ;  /* 0xff800000c0027808 */ /* 0x004fe20006800000 */
[----:B------:R-:W-:Y:S01]  /*4bf0*/  FMUL.FTZ R92, R176, R18 ;  /* 0x00000012b05c7220 */ /* 0x000fe20000410000 */
[----:B------:R-:W-:Y:S01]  /*4c00*/  F2FP.PACK_AB R11, R175, R178 ;  /* 0x000000b2af0b723e */ /* 0x000fe200000000ff */
[----:B------:R-:W-:Y:S02]  /*4c10*/  FMUL.FTZ R18, R109, R23 ;  /* 0x000000176d127220 */ /* 0x000fe40000410000 */
[----:B------:R-:W-:Y:S02]  /*4c20*/  FFMA.FTZ R110, R2, c[0x0][0x29c], -R110 ;  /* 0x0000a700026e7a23 */ /* 0x000fe4000001086e */
[----:B------:R-:W-:Y:S02]  /*4c30*/  FFMA.FTZ R2, -R190, R190, 1 ;  /* 0x3f800000be027423 */ /* 0x000fe400000101be */
[--C-:B------:R-:W-:Y:S02]  /*4c40*/  FADD.FTZ R14, R14, -R96.reuse ;  /* 0x800000600e0e7221 */ /* 0x100fe40000010000 */
        /* <DEDUP_REMOVED lines=11> */
[----:B------:R-:W-:Y:S02]  /*4d00*/  FMUL.FTZ R14, R178, R14 ;  /* 0x0000000eb20e7220 */ /* 0x000fe40000410000 */
[--C-:B------:R-:W-:Y:S02]  /*4d10*/  FADD.FTZ R22, R22, -R96.reuse ;  /* 0x8000006016167221 */ /* 0x100fe40000010000 */
[----:B------:R4:W-:Y:S01]  /*4d20*/  STS [R224+0x21480], R3 ;  /* 0x02148003e0007388 */ /* 0x0009e20000000800 */
[----:B------:R-:W-:Y:S02]  /*4d30*/  FFMA.FTZ R6, -R189, R189, 1 ;  /* 0x3f800000bd067423 */ /* 0x000fe400000101bd */
[----:B------:R-:W-:Y:S02]  /*4d40*/  FMUL.FTZ R90, R173, R22 ;  /* 0x00000016ad5a7220 */ /* 0x000fe40000410000 */
[----:B------:R-:W-:Y:S01]  /*4d50*/  FMUL.FTZ R88, R14, R6 ;  /* 0x000000060e587220 */ /* 0x000fe20000410000 */
[----:B------:R-:W-:Y:S01]  /*4d60*/  STS [R225], R85 ;  /* 0x00000055e1007388 */ /* 0x000fe20000000800 */
[----:B------:R-:W-:Y:S02]  /*4d70*/  FFMA.FTZ R6, -R183, R183, 1 ;  /* 0x3f800000b7067423 */ /* 0x000fe400000101b7 */
[----:B------:R-:W-:Y:S02]  /*4d80*/  FFMA.FTZ R15, -R185, R185, 1 ;  /* 0x3f800000b90f7423 */ /* 0x000fe400000101b9 */
[----:B------:R-:W-:Y:S02]  /*4d90*/  FMUL.FTZ R6, R90, R6 ;  /* 0x000000065a067220 */ /* 0x000fe40000410000 */
[----:B------:R-:W-:Y:S01]  /*4da0*/  FMUL.FTZ R22, R92, R15 ;  /* 0x0000000f5c167220 */ /* 0x000fe20000410000 */
[----:B------:R-:W-:Y:S01]  /*4db0*/  F2FP.PACK_AB R15, R89, R91 ;  /* 0x0000005b590f723e */ /* 0x000fe200000000ff */
[----:B------:R-:W-:Y:S01]  /*4dc0*/  FADD.FTZ R19, R19, -R96 ;  /* 0x8000006013137221 */ /* 0x000fe20000010000 */
[----:B------:R-:W-:Y:S01]  /*4dd0*/  F2FP.PACK_AB R18, R18, R6 ;  /* 0x000000061212723e */ /* 0x000fe200000000ff */
[----:B------:R-:W-:Y:S01]  /*4de0*/  FFMA.FTZ R14, -R184, R184, 1 ;  /* 0x3f800000b80e7423 */ /* 0x000fe200000101b8 */
[----:B------:R-:W-:Y:S01]  /*4df0*/  F2FP.PACK_AB R6, R99, R100 ;  /* 0x000000646306723e */ /* 0x000fe200000000ff */
[----:B------:R-:W-:Y:S04]  /*4e00*/  FMUL.FTZ R19, R174, R19 ;  /* 0x00000013ae137220 */ /* 0x000fe80000410000 */
[----:B------:R5:W-:Y:S01]  /*4e10*/  STS [R224+0x21c80], R6 ;  /* 0x021c8006e0007388 */ /* 0x000be20000000800 */
[----:B------:R-:W-:Y:S01]  /*4e20*/  FMUL.FTZ R19, R19, R14 ;  /* 0x0000000e13137220 */ /* 0x000fe20000410000 */
[----:B----4-:R-:W-:Y:S02]  /*4e30*/  F2FP.PACK_AB R3, R95, R98 ;  /* 0x000000625f03723e */ /* 0x010fe400000000ff */
[----:B------:R-:W-:Y:S01]  /*4e40*/  F2FP.PACK_AB R14, R87, R88 ;  /* 0x00000058570e723e */ /* 0x000fe200000000ff */
        /* <DEDUP_REMOVED lines=11> */
[----:B-----5:R-:W-:Y:S01]  /*4f00*/  F2FP.PACK_AB R6, R94, R97 ;  /* 0x000000615e06723e */ /* 0x020fe200000000ff */
        /* <DEDUP_REMOVED lines=161> */
[----:B------:R-:W-:Y:S01]  /*5920*/  ULDC.64 UR6, c[0x0][0x208] ;  /* 0x0000820000067ab9 */ /* 0x000fe20000000a00 */
[----:B------:R-:W-:Y:S01]  /*5930*/  IMAD.MOV.U32 R2, RZ, RZ, R236 ;  /* 0x000000ffff027224 */ /* 0x000fe200078e00ec */
[----:B------:R-:W-:Y:S01]  /*5940*/  USHF.L.U32 UR26, UR15, 0x6, URZ ;  /* 0x000000060f1a7899 */ /* 0x000fe2000800063f */
[----:B------:R-:W-:Y:S01]  /*5950*/  IMAD.MOV.U32 R3, RZ, RZ, R237 ;  /* 0x000000ffff037224 */ /* 0x000fe200078e00ed */
[----:B------:R-:W-:Y:S01]  /*5960*/  UIMAD.WIDE.U32 UR28, UR15, UR6, URZ ;  /* 0x000000060f1c72a5 */ /* 0x000fe2000f8e003f */
[----:B------:R-:W-:Y:S01]  /*5970*/  IMAD.MOV.U32 R202, RZ, RZ, c[0x0][0x208] ;  /* 0x00008200ffca7624 */ /* 0x000fe200078e00ff */
[----:B------:R-:W-:Y:S02]  /*5980*/  USHF.R.S32.HI UR25, URZ, 0x1f, UR15 ;  /* 0x0000001f3f197899 */ /* 0x000fe4000801140f */
[----:B------:R-:W-:Y:S02]  /*5990*/  IMAD.U32 R9, RZ, RZ, UR26 ;  /* 0x0000001aff097e24 */ /* 0x000fe4000f8e00ff */
[----:B------:R-:W-:Y:S01]  /*59a0*/  IMAD.SHL.U32 R202, R202, 0x20, RZ ;  /* 0x00000020caca7824 */ /* 0x000fe200078e00ff */
[----:B------:R-:W-:Y:S02]  /*59b0*/  UIMAD UR25, UR25, UR6, URZ ;  /* 0x00000006191972a4 */ /* 0x000fe4000f8e023f */
[----:B------:R-:W-:Y:S02]  /*59c0*/  USHF.R.S32.HI UR6, URZ, 0x1f, UR26 ;  /* 0x0000001f3f067899 */ /* 0x000fe4000801141a */
[----:B------:R-:W-:Y:S02]  /*59d0*/  UIMAD UR25, UR15, UR7, UR25 ;  /* 0x000000070f1972a4 */ /* 0x000fe4000f8e0219 */
[----:B------:R-:W-:Y:S02]  /*59e0*/  USHF.L.U32 UR7, UR28, 0x6, URZ ;  /* 0x000000061c077899 */ /* 0x000fe4000800063f */
[----:B------:R-:W-:Y:S01]  /*59f0*/  IMAD.U32 R10, RZ, RZ, UR6 ;  /* 0x00000006ff0a7e24 */ /* 0x000fe2000f8e00ff */
[----:B------:R-:W-:Y:S01]  /*5a00*/  UIADD3 UR25, UR29, UR25, URZ ;  /* 0x000000191d197290 */ /* 0x000fe2000fffe03f */
[----:B-1----:R-:W-:Y:S01]  /*5a10*/  SHF.R.S32.HI R4, RZ, 0x1f, R5 ;  /* 0x0000001fff047819 */ /* 0x002fe20000011405 */
[----:B------:R-:W-:Y:S02]  /*5a20*/  IMAD.WIDE.U32 R2, R5, c[0x0][0x288], R2 ;  /* 0x0000a20005027a25 */ /* 0x000fe400078e0002 */
[----:B------:R-:W-:Y:S02]  /*5a30*/  USHF.L.U64.HI UR25, UR28, 0x6, UR25 ;  /* 0x000000061c197899 */ /* 0x000fe40008010219 */
[----:B------:R-:W-:Y:S01]  /*5a40*/  IMAD R4, R4, c[0x0][0x288], RZ ;  /* 0x0000a20004047a24 */ /* 0x000fe200078e02ff */
[----:B------:R-:W-:Y:S03]  /*5a50*/  IADD3 R9, P5, P0, R9, UR10, R2 ;  /* 0x0000000a09097c10 */ /* 0x000fe6000f8be002 */
[----:B------:R-:W-:Y:S04]  /*5a60*/  IMAD R4, R5, c[0x0][0x28c], R4 ;  /* 0x0000a30005047a24 */ /* 0x000fe800078e0204 */
[----:B------:R-:W-:Y:S05]  /*5a70*/  IMAD.IADD R2, R3, 0x1, R4 ;  /* 0x0000000103027824 */ /* 0x000fea00078e0204 */
[----:B------:R-:W-:Y:S02]  /*5a80*/  IADD3.X R10, R10, UR8, R2, P5, P0 ;  /* 0x000000080a0a7c10 */ /* 0x000fe4000afe0402 */
[C---:B------:R-:W-:Y:S04]  /*5a90*/  IADD3 R3, P5, P0, R242.reuse, UR7, R202 ;  /* 0x00000007f2037c10 */ /* 0x040fe8000f8be0ca */
[C---:B------:R-:W-:Y:S02]  /*5aa0*/  IADD3.X R8, R239.reuse, UR25, R252, P5, P0 ;  /* 0x00000019ef087c10 */ /* 0x040fe4000afe04fc */
[----:B------:R-:W-:Y:S04]  /*5ab0*/  IADD3 R2, P0, R242, UR7, RZ ;  /* 0x00000007f2027c10 */ /* 0x000fe8000ff1e0ff */
[C---:B------:R-:W-:Y:S02]  /*5ac0*/  LEA R6, P5, R2.reuse, c[0x0][0x1f0], 0x1 ;  /* 0x00007c0002067a11 */ /* 0x040fe400078a08ff */
[----:B------:R-:W-:Y:S02]  /*5ad0*/  IADD3.X R5, R239, UR25, RZ, P0, !PT ;  /* 0x00000019ef057c10 */ /* 0x000fe400087fe4ff */
[C---:B------:R-:W-:Y:S02]  /*5ae0*/  LEA R4, P0, R3.reuse, c[0x0][0x1f0], 0x1 ;  /* 0x00007c0003047a11 */ /* 0x040fe400078008ff */
[----:B------:R-:W-:Y:S01]  /*5af0*/  LEA.HI.X R7, R2, c[0x0][0x1f4], R5, 0x1, P5 ;  /* 0x00007d0002077a11 */ /* 0x000fe200028f0c05 */
[----:B------:R-:W-:Y:S01]  /*5b00*/  IMAD.U32 R2, RZ, RZ, UR26 ;  /* 0x0000001aff027e24 */ /* 0x000fe2000f8e00ff */
[----:B------:R-:W-:Y:S02]  /*5b10*/  LEA.HI.X R5, R3, c[0x0][0x1f4], R8, 0x1, P0 ;  /* 0x00007d0003057a11 */ /* 0x000fe400000f0c08 */
[C---:B------:R-:W-:Y:S02]  /*5b20*/  LEA R8, P0, R9.reuse, c[0x0][0x280], 0x2 ;  /* 0x0000a00009087a11 */ /* 0x040fe400078010ff */
[----:B------:R-:W-:Y:S02]  /*5b30*/  IADD3 R2, -R234, c[0x0][0x168], -R2 ;  /* 0x00005a00ea027a10 */ /* 0x000fe40007ffe902 */
[----:B------:R-:W-:Y:S02]  /*5b40*/  LEA.HI.X R9, R9, c[0x0][0x284], R10, 0x2, P0 ;  /* 0x0000a10009097a11 */ /* 0x000fe400000f140a */
[----:B------:R-:W-:Y:S02]  /*5b50*/  ISETP.LT.OR P0, PT, R2, 0x1, !P6 ;  /* 0x000000010200780c */ /* 0x000fe40007701670 */
[----:B------:R-:W-:Y:S02]  /*5b60*/  LOP3.LUT P5, RZ, R228, 0x2, RZ, 0xc0, !PT ;  /* 0x00000002e4ff7812 */ /* 0x000fe400078ac0ff */
[C---:B------:R-:W-:Y:S09]  /*5b70*/  ISETP.LT.OR P6, PT, R2.reuse, 0x21, !P6 ;  /* 0x000000210200780c */ /* 0x040ff200077c1670 */
        /* <DEDUP_REMOVED lines=17> */
.L_x_911:
[-C--:B-12345:R-:W-:Y:S01]  /*5c90*/  HMMA.16816.F32 R4, R108, R16.reuse, RZ ;  /* 0x000000106c04723c */ /* 0x0befe200000018ff */
[----:B------:R-:W-:Y:S01]  /*5ca0*/  LDSM.16.M88.4 R196, [R214+0x1400] ;  /* 0x00140000d6c4783b */ /* 0x000fe20000000200 */
[----:B------:R-:W-:Y:S02]  /*5cb0*/  UIMAD UR14, UR14, 0x3000, URZ ;  /* 0x000030000e0e78a4 */ /* 0x000fe4000f8e023f */
[----:B------:R-:W-:Y:S01]  /*5cc0*/  IMAD.U32 R2, RZ, RZ, UR4 ;  /* 0x00000004ff027e24 */ /* 0x000fe2000f8e00ff */
[----:B------:R-:W-:Y:S01]  /*5cd0*/  LDSM.16.MT88.4 R200, [R213+0x6000] ;  /* 0x00600000d5c8783b */ /* 0x000fe20000004200 */
        /* <DEDUP_REMOVED lines=34> */
[-C--:B------:R-:W-:Y:S08]  /*5f00*/  HMMA.16816.F32 R96, R176, R192.reuse, R96 ;  /* 0x000000c0b060723c */ /* 0x080ff00000001860 */
[C---:B------:R-:W-:Y:S08]  /*5f10*/  HMMA.16816.F32 R100, R184.reuse, R192, R100 ;  /* 0x000000c0b864723c */ /* 0x040ff00000001864 */
[-C--:B------:R-:W-:Y:S01]  /*5f20*/  HMMA.16816.F32 R104, R184, R194.reuse, R104 ;  /* 0x000000c2b868723c */ /* 0x080fe20000001868 */
[----:B------:R-:W3:Y:S07]  /*5f30*/  LDSM.16.M88.4 R184, [R214+0x1800] ;  /* 0x00180000d6b8783b */ /* 0x000eee0000000200 */
[----:B------:R-:W-:Y:S01]  /*5f40*/  HMMA.16816.F32 R108, R176, R194, R108 ;  /* 0x000000c2b06c723c */ /* 0x000fe2000000186c */
[----:B------:R-:W4:Y:S04]  /*5f50*/  LDSM.16.M88.4 R176, [R214+0x1c00] ;  /* 0x001c0000d6b0783b */ /* 0x000f280000000200 */
[----:B------:R-:W-:Y:S03]  /*5f60*/  LDSM.16.MT88.4 R192, [R213+0x2000] ;  /* 0x00200000d5c0783b */ /* 0x000fe60000004200 */
        /* <DEDUP_REMOVED lines=8> */
[C---:B------:R-:W-:Y:S01]  /*5ff0*/  HMMA.16816.F32 R92, R172.reuse, R190, R92 ;  /* 0x000000beac5c723c */ /* 0x040fe2000000185c */
[----:B------:R-:W-:Y:S07]  /*6000*/  LDSM.16.M88.4 R188, [R214+0x2000] ;  /* 0x00200000d6bc783b */ /* 0x000fee0000000200 */
[-C--:B------:R-:W-:Y:S08]  /*6010*/  HMMA.16816.F32 R96, R172, R200.reuse, R96 ;  /* 0x000000c8ac60723c */ /* 0x080ff00000001860 */
[C---:B------:R-:W-:Y:S08]  /*6020*/  HMMA.16816.F32 R100, R196.reuse, R200, R100 ;  /* 0x000000c8c464723c */ /* 0x040ff00000001864 */
[-C--:B------:R-:W-:Y:S01]  /*6030*/  HMMA.16816.F32 R104, R196, R202.reuse, R104 ;  /* 0x000000cac468723c */ /* 0x080fe20000001868 */
[----:B------:R-:W-:Y:S07]  /*6040*/  LDSM.16.M88.4 R196, [R214+0x2400] ;  /* 0x00240000d6c4783b */ /* 0x000fee0000000200 */
[----:B------:R-:W-:Y:S01]  /*6050*/  HMMA.16816.F32 R108, R172, R202, R108 ;  /* 0x000000caac6c723c */ /* 0x000fe2000000186c */
[----:B------:R-:W2:Y:S04]  /*6060*/  LDSM.16.MT88.4 R172, [R213+0x6800] ;  /* 0x00680000d5ac783b */ /* 0x000ea80000004200 */
[----:B------:R-:W5:Y:S03]  /*6070*/  LDSM.16.MT88.4 R200, [R213+0x4800] ;  /* 0x00480000d5c8783b */ /* 0x000f660000004200 */
[-C--:B---3--:R-:W-:Y:S08]  /*6080*/  HMMA.16816.F32 R4, R184, R204.reuse, R4 ;  /* 0x000000ccb804723c */ /* 0x088ff00000001804 */
[C---:B----4-:R-:W-:Y:S08]  /*6090*/  HMMA.16816.F32 R8, R176.reuse, R204, R8 ;  /* 0x000000ccb008723c */ /* 0x050ff00000001808 */
[-C--:B------:R-:W-:Y:S08]  /*60a0*/  HMMA.16816.F32 R12, R176, R206.reuse, R12 ;  /* 0x000000ceb00c723c */ /* 0x080ff0000000180c */
[C---:B------:R-:W-:Y:S01]  /*60b0*/  HMMA.16816.F32 R16, R184.reuse, R206, R16 ;  /* 0x000000ceb810723c */ /* 0x040fe20000001810 */
[----:B------:R-:W3:Y:S07]  /*60c0*/  LDSM.16.MT88.4 R204, [R213+0x7000] ;  /* 0x00700000d5cc783b */ /* 0x000eee0000004200 */
[-C--:B-1----:R-:W-:Y:S08]  /*60d0*/  HMMA.16816.F32 R20, R184, R180.reuse, R20 ;  /* 0x000000b4b814723c */ /* 0x082ff00000001814 */
[C---:B------:R-:W-:Y:S08]  /*60e0*/  HMMA.16816.F32 R84, R176.reuse, R180, R84 ;  /* 0x000000b4b054723c */ /* 0x040ff00000001854 */
[-C--:B------:R-:W-:Y:S08]  /*60f0*/  HMMA.16816.F32 R88, R176, R182.reuse, R88 ;  /* 0x000000b6b058723c */ /* 0x080ff00000001858 */
[C---:B------:R-:W-:Y:S08]  /*6100*/  HMMA.16816.F32 R92, R184.reuse, R182, R92 ;  /* 0x000000b6b85c723c */ /* 0x040ff0000000185c */
[-C--:B--2---:R-:W-:Y:S08]  /*6110*/  HMMA.16816.F32 R96, R184, R172.reuse, R96 ;  /* 0x000000acb860723c */ /* 0x084ff00000001860 */
        /* <DEDUP_REMOVED lines=8> */
[-C--:B------:R-:W-:Y:S08]  /*61a0*/  HMMA.16816.F32 R4, R188, R192.reuse, R4 ;  /* 0x000000c0bc04723c */ /* 0x080ff00000001804 */
[C---:B------:R-:W-:Y:S08]  /*61b0*/  HMMA.16816.F32 R8, R196.reuse, R192, R8 ;  /* 0x000000c0c408723c */ /* 0x040ff00000001808 */
[-C--:B------:R-:W-:Y:S07]  /*61c0*/  HMMA.16816.F32 R12, R196, R194.reuse, R12 ;  /* 0x000000c2c40c723c */ /* 0x080fee000000180c */
[----:B------:R-:W-:Y:S01]  /*61d0*/  RED.E.ADD.F32.FTZ.RN.STRONG.GPU [R172.64], R4 ;  /* 0x00000004ac00798e */ /* 0x000fe2000c10e790 */
[C---:B------:R-:W-:Y:S03]  /*61e0*/  HMMA.16816.F32 R16, R188.reuse, R194, R16 ;  /* 0x000000c2bc10723c */ /* 0x040fe60000001810 */
[----:B------:R-:W-:Y:S04]  /*61f0*/  RED.E.ADD.F32.FTZ.RN.STRONG.GPU [R172.64+0x400], R5 ;  /* 0x00040005ac00798e */ /* 0x000fe8000c10e790 */
[----:B------:R-:W-:Y:S01]  /*6200*/  RED.E.ADD.F32.FTZ.RN.STRONG.GPU [R172.64+0x800], R6 ;  /* 0x00080006ac00798e */ /* 0x000fe2000c10e790 */
[-C--:B-----5:R-:W-:Y:S03]  /*6210*/  HMMA.16816.F32 R20, R188, R200.reuse, R20 ;  /* 0x000000c8bc14723c */ /* 0x0a0fe60000001814 */
        /* <DEDUP_REMOVED lines=207> */
.L_x_901:
[----:B------:R-:W-:Y:S05]  /*6f10*/  @P1 EXIT ;  /* 0x000000000000194d */ /* 0x000fea0003800000 */
[----:B------:R-:W1:Y:S01]  /*6f20*/  S2R R0, SR_CTAID.Y ;  /* 0x0000000000007919 */ /* 0x000e620000002600 */
[----:B------:R-:W2:Y:S01]  /*6f30*/  S2UR UR5, SR_CTAID.X ;  /* 0x00000000000579c3 */ /* 0x000ea20000002500 */
[----:B------:R-:W-:Y:S02]  /*6f40*/  MOV R2, 0x1 ;  /* 0x0000000100027802 */ /* 0x000fe40000000f00 */
[----:B------:R-:W3:Y:S04]  /*6f50*/  S2R R11, SR_CTAID.Z ;  /* 0x00000000000b7919 */ /* 0x000ee80000002700 */
[----:B------:R-:W-:Y:S01]  /*6f60*/  BAR.SYNC.DEFER_BLOCKING 0x1, 0x100 ;  /* 0x0044000000007b1d */ /* 0x000fe20000010000 */
[----:B------:R-:W-:-:S13]  /*6f70*/  ISETP.NE.AND P1, PT, R2, c[0x0][0x338], PT ;  /* 0x0000ce0002007a0c */ /* 0x000fda0003f25270 */
[----:B-1----:R-:W-:Y:S01]  /*6f80*/  @P1 IMAD.HI.U32 R3, R0, c[0x0][0x33c], RZ ;  /* 0x0000cf0000031a27 */ /* 0x002fe200078e00ff */
[----:B--2---:R-:W-:-:S04]  /*6f90*/  UIMAD UR5, UR5, 0x3c00, URZ ;  /* 0x00003c00050578a4 */ /* 0x004fc8000f8e023f */
[----:B------:R-:W-:Y:S01]  /*6fa0*/  @P1 SHF.R.U32.HI R0, RZ, c[0x0][0x340], R3 ;  /* 0x0000d000ff001a19 */ /* 0x000fe20000011603 */
[----:B------:R-:W-:Y:S01]  /*6fb0*/  USHF.R.S32.HI UR4, URZ, 0x1f, UR5 ;  /* 0x0000001f3f047899 */ /* 0x000fe20008011405 */
[----:B------:R-:W-:Y:S02]  /*6fc0*/  IADD3 R2, P0, R230, UR5, RZ ;  /* 0x00000005e6027c10 */ /* 0x000fe4000ff1e0ff */
[----:B------:R-:W-:-:S03]  /*6fd0*/  SHF.R.S32.HI R4, RZ, 0x1f, R0 ;  /* 0x0000001fff047819 */ /* 0x000fc60000011400 */
[----:B------:R-:W-:Y:S02]  /*6fe0*/  LEA.HI.X.SX32 R3, R230, UR4, 0x1, P0 ;  /* 0x00000004e6037c11 */ /* 0x000fe400080f0eff */
[C---:B------:R-:W-:Y:S02]  /*6ff0*/  IMAD R6, R4.reuse, c[0x0][0x328], RZ ;  /* 0x0000ca0004067a24 */ /* 0x040fe400078e02ff */
[----:B------:R-:W-:Y:S02]  /*7000*/  IMAD R7, R4, c[0x0][0x300], RZ ;  /* 0x0000c00004077a24 */ /* 0x000fe400078e02ff */
[----:B------:R-:W-:-:S04]  /*7010*/  IMAD.WIDE.U32 R4, R0, c[0x0][0x328], R2 ;  /* 0x0000ca0000047a25 */ /* 0x000fc800078e0002 */
[----:B------:R-:W-:-:S04]  /*7020*/  IMAD.WIDE.U32 R2, R0, c[0x0][0x300], R2 ;  /* 0x0000c00000027a25 */ /* 0x000fc800078e0002 */
[C---:B------:R-:W-:Y:S02]  /*7030*/  IMAD R6, R0.reuse, c[0x0][0x32c], R6 ;  /* 0x0000cb0000067a24 */ /* 0x040fe400078e0206 */
[----:B------:R-:W-:Y:S01]  /*7040*/  IMAD R0, R0, c[0x0][0x304], R7 ;  /* 0x0000c10000007a24 */ /* 0x000fe200078e0207 */
[----:B---3--:R-:W-:Y:S02]  /*7050*/  SHF.R.S32.HI R7, RZ, 0x1f, R11 ;  /* 0x0000001fff077819 */ /* 0x008fe4000001140b */
        /* <DEDUP_REMOVED lines=135> */
.L_x_913:
        /* <DEDUP_REMOVED lines=11> */
.L_x_1413:


//--------------------- .text._ZN7cutlass13device_kernelIN5flash19enable_sm80_to_sm89INS1_16FlashAttnBwdSm80INS1_25CollectiveMainloopBwdSm80ILi2ELi1EN4cute5tupleIJNS5_1CILi64EEENS7_ILi80EEENS7_ILi192EEEEEENS_6half_tEfNS_4arch4Sm80ELb0ELb1ELb1ELb0ELb1ELb0ELb1ELb0ELi2ELi4ELi2ELi2ELb0EEENS1_24CollectiveEpilogueBwdGQAISB_fSE_Li256ELb0ELb1EEENS1_19SingleTileSchedulerILb0ELb0ELb0ELi80EEEEEEEEEvNT_6ParamsE --------------------------
	.section	.text._ZN7cutlass13device_kernelIN5flash19enable_sm80_to_sm89INS1_16FlashAttnBwdSm80INS1_25CollectiveMainloopBwdSm80ILi2ELi1EN4cute5tupleIJNS5_1CILi64EEENS7_ILi80EEENS7_ILi192EEEEEENS_6half_tEfNS_4arch4Sm80ELb0ELb1ELb1ELb0ELb1ELb0ELb1ELb0ELi2ELi4ELi2ELi2ELb0EEENS1_24CollectiveEpilogueBwdGQAISB_fSE_Li256ELb0ELb1EEENS1_19SingleTileSchedulerILb0ELb0ELb0ELi80EEEEEEEEEvNT_6ParamsE,"ax",@progbits
	.sectioninfo	@"SHI_REGISTERS=255"
	.align	128
.text._ZN7cutlass13device_kernelIN5flash19enable_sm80_to_sm89INS1_16FlashAttnBwdSm80INS1_25CollectiveMainloopBwdSm80ILi2ELi1EN4cute5tupleIJNS5_1CILi64EEENS7_ILi80EEENS7_ILi192EEEEEENS_6half_tEfNS_4arch4Sm80ELb0ELb1ELb1ELb0ELb1ELb0ELb1ELb0ELi2ELi4ELi2ELi2ELb0EEENS1_24CollectiveEpilogueBwdGQAISB_fSE_Li256ELb0ELb1EEENS1_19SingleTileSchedulerILb0ELb0ELb0ELi80EEEEEEEEEvNT_6ParamsE:
        .type           _ZN7cutlass13device_kernelIN5flash19enable_sm80_to_sm89INS1_16FlashAttnBwdSm80INS1_25CollectiveMainloopBwdSm80ILi2ELi1EN4cute5tupleIJNS5_1CILi64EEENS7_ILi80EEENS7_ILi192EEEEEENS_6half_tEfNS_4arch4Sm80ELb0ELb1ELb1ELb0ELb1ELb0ELb1ELb0ELi2ELi4ELi2ELi2ELb0EEENS1_24CollectiveEpilogueBwdGQAISB_fSE_Li256ELb0ELb1EEENS1_19SingleTileSchedulerILb0ELb0ELb0ELi80EEEEEEEEEvNT_6ParamsE,@function
        .size           _ZN7cutlass13device_kernelIN5flash19enable_sm80_to_sm89INS1_16FlashAttnBwdSm80INS1_25CollectiveMainloopBwdSm80ILi2ELi1EN4cute5tupleIJNS5_1CILi64EEENS7_ILi80EEENS7_ILi192EEEEEENS_6half_tEfNS_4arch4Sm80ELb0ELb1ELb1ELb0ELb1ELb0ELb1ELb0ELi2ELi4ELi2ELi2ELb0EEENS1_24CollectiveEpilogueBwdGQAISB_fSE_Li256ELb0ELb1EEENS1_19SingleTileSchedulerILb0ELb0ELb0ELi80EEEEEEEEEvNT_6ParamsE,(.L_x_1414 - _ZN7cutlass13device_kernelIN5flash19enable_sm80_to_sm89INS1_16FlashAttnBwdSm80INS1_25CollectiveMainloopBwdSm80ILi2ELi1EN4cute5tupleIJNS5_1CILi64EEENS7_ILi80EEENS7_ILi192EEEEEENS_6half_tEfNS_4arch4Sm80ELb0ELb1ELb1ELb0ELb1ELb0ELb1ELb0ELi2ELi4ELi2ELi2ELb0EEENS1_24CollectiveEpilogueBwdGQAISB_fSE_Li256ELb0ELb1EEENS1_19SingleTileSchedulerILb0ELb0ELb0ELi80EEEEEEEEEvNT_6ParamsE)
        .other          _ZN7cutlass13device_kernelIN5flash19enable_sm80_to_sm89INS1_16FlashAttnBwdSm80INS1_25CollectiveMainloopBwdSm80ILi2ELi1EN4cute5tupleIJNS5_1CILi64EEENS7_ILi80EEENS7_ILi192EEEEEENS_6half_tEfNS_4arch4Sm80ELb0ELb1ELb1ELb0ELb1ELb0ELb1ELb0ELi2ELi4ELi2ELi2ELb0EEENS1_24CollectiveEpilogueBwdGQAISB_fSE_Li256ELb0ELb1EEENS1_19SingleTileSchedulerILb0ELb0ELb0ELi80EEEEEEEEEvNT_6ParamsE,@"STO_CUDA_ENTRY STV_DEFAULT"
_ZN7cutlass13device_kernelIN5flash19enable_sm80_to_sm89INS1_16FlashAttnBwdSm80INS1_25CollectiveMainloopBwdSm80ILi2ELi1EN4cute5tupleIJNS5_1CILi64EEENS7_ILi80EEENS7_ILi192EEEEEENS_6half_tEfNS_4arch4Sm80ELb0ELb1ELb1ELb0ELb1ELb0ELb1ELb0ELi2ELi4ELi2ELi2ELb0EEENS1_24CollectiveEpilogueBwdGQAISB_fSE_Li256ELb0ELb1EEENS1_19SingleTileSchedulerILb0ELb0ELb0ELi80EEEEEEEEEvNT_6ParamsE:
        /* <DEDUP_REMOVED lines=25> */
.L_x_914:
        /* <DEDUP_REMOVED lines=159> */
[----:B------:R-:W-:Y:S01]  /*0b80*/  IMAD.WIDE.U32 R8, R248, c[0x0][0x1b8], R2 ;  /* 0x00006e00f8087a25 */ /* 0x000fe200078e0002 */
[----:B------:R-:W-:Y:S01]  /*0b90*/  CS2R R164, SRZ ;  /* 0x0000000000a47805 */ /* 0x000fe2000001ff00 */
[----:B------:R-:W-:Y:S01]  /*0ba0*/  CS2R R162, SRZ ;  /* 0x0000000000a27805 */ /* 0x000fe2000001ff00 */
[----:B------:R-:W-:Y:S01]  /*0bb0*/  IADD3.X R15, R6, UR5, R15, P3, P2 ;  /* 0x00000005060f7c10 */ /* 0x000fe20009fe440f */
[----:B------:R-:W-:Y:S01]  /*0bc0*/  IMAD R7, R12, c[0x0][0x1dc], R7 ;  /* 0x000077000c077a24 */ /* 0x000fe200078e0207 */
        /* <DEDUP_REMOVED lines=17> */
[----:B------:R-:W-:Y:S01]  /*0ce0*/  IMAD.MOV.U32 R27, RZ, RZ, 0x6 ;  /* 0x00000006ff1b7424 */ /* 0x000fe200078e00ff */
        /* <DEDUP_REMOVED lines=13> */
[----:B------:R-:W-:Y:S01]  /*0dc0*/  CS2R R158, SRZ ;  /* 0x00000000009e7805 */ /* 0x000fe2000001ff00 */
        /* <DEDUP_REMOVED lines=21> */
[C---:B------:R-:W-:Y:S01]  /*0f20*/  @!P1 ISETP.GE.OR P4, PT, R23.reuse, c[0x0][0x1cc], !P4 ;  /* 0x0000730017009a0c */ /* 0x040fe20006786670 */
[----:B------:R-:W-:Y:S01]  /*0f30*/  CS2R R156, SRZ ;  /* 0x00000000009c7805 */ /* 0x000fe2000001ff00 */
[----:B------:R-:W-:Y:S01]  /*0f40*/  ISETP.GE.AND P2, PT, R10, c[0x0][0x19c], PT ;  /* 0x000067000a007a0c */ /* 0x000fe20003f46270 */
[----:B------:R2:W-:Y:S01]  /*0f50*/  LDGSTS.E.BYPASS.LTC128B.128 [R226+0xd880], [R2.64+0x100], !P0 ;  /* 0x0d88010002e27fae */ /* 0x0005e2000c101d50 */
[----:B------:R-:W-:Y:S01]  /*0f60*/  @!P1 LEA R6, P3, R14, R2, 0x1 ;  /* 0x000000020e069211 */ /* 0x000fe200078608ff */
[----:B------:R-:W-:Y:S01]  /*0f70*/  CS2R R154, SRZ ;  /* 0x00000000009a7805 */ /* 0x000fe2000001ff00 */
[----:B------:R-:W-:Y:S01]  /*0f80*/  ISETP.LT.OR P0, PT, R0, 0x1, P2 ;  /* 0x000000010000780c */ /* 0x000fe20001701670 */
[----:B------:R-:W-:Y:S01]  /*0f90*/  CS2R R152, SRZ ;  /* 0x0000000000987805 */ /* 0x000fe2000001ff00 */
[----:B------:R-:W-:Y:S01]  /*0fa0*/  @!P1 LEA.HI.X R7, R14, R3, R7, 0x1, P3 ;  /* 0x000000030e079211 */ /* 0x000fe200018f0c07 */
[----:B------:R-:W-:Y:S01]  /*0fb0*/  IMAD R14, R28, c[0x0][0x180], RZ ;  /* 0x000060001c0e7a24 */ /* 0x000fe200078e02ff */
[----:B------:R-:W-:Y:S01]  /*0fc0*/  CS2R R150, SRZ ;  /* 0x0000000000967805 */ /* 0x000fe2000001ff00 */
[----:B------:R-:W-:Y:S01]  /*0fd0*/  CS2R R148, SRZ ;  /* 0x0000000000947805 */ /* 0x000fe2000001ff00 */
[----:B------:R-:W-:Y:S01]  /*0fe0*/  CS2R R146, SRZ ;  /* 0x0000000000927805 */ /* 0x000fe2000001ff00 */
[----:B------:R3:W-:Y:S01]  /*0ff0*/  @!P1 LDGSTS.E.BYPASS.LTC128B.128 [R226+0x9880], [R6.64], !P6 ;  /* 0x0988000006e29fae */ /* 0x0007e2000f101d50 */
[----:B------:R-:W-:Y:S01]  /*1000*/  ISETP.GE.AND P6, PT, R20, c[0x0][0x19c], PT ;  /* 0x0000670014007a0c */ /* 0x000fe20003fc6270 */
[----:B------:R-:W-:Y:S01]  /*1010*/  CS2R R144, SRZ ;  /* 0x0000000000907805 */ /* 0x000fe2000001ff00 */
[----:B------:R-:W-:Y:S01]  /*1020*/  CS2R R142, SRZ ;  /* 0x00000000008e7805 */ /* 0x000fe2000001ff00 */
[----:B------:R3:W-:Y:S01]  /*1030*/  @!P1 LDGSTS.E.BYPASS.LTC128B.128 [R226+0xc080], [R6.64+0x80], !P5 ;  /* 0x0c08008006e29fae */ /* 0x0007e2000e901d50 */
[----:B------:R-:W-:Y:S01]  /*1040*/  ISETP.GE.AND P5, PT, R23, c[0x0][0x19c], PT ;  /* 0x0000670017007a0c */ /* 0x000fe20003fa6270 */
[----:B-1----:R-:W-:Y:S01]  /*1050*/  IMAD.MOV.U32 R5, RZ, RZ, c[0x0][0x1ac] ;  /* 0x00006b00ff057624 */ /* 0x002fe200078e00ff */
[----:B------:R-:W-:Y:S01]  /*1060*/  CS2R R140, SRZ ;  /* 0x00000000008c7805 */ /* 0x000fe2000001ff00 */
[----:B------:R3:W-:Y:S01]  /*1070*/  @!P1 LDGSTS.E.BYPASS.LTC128B.128 [R226+0xe880], [R6.64+0x100], !P4 ;  /* 0x0e88010006e29fae */ /* 0x0007e2000e101d50 */
[----:B------:R-:W-:Y:S01]  /*1080*/  ISETP.LT.OR P4, PT, R0, 0x1, P6 ;  /* 0x000000010000780c */ /* 0x000fe20003781670 */
[----:B------:R-:W-:Y:S01]  /*1090*/  CS2R R138, SRZ ;  /* 0x00000000008a7805 */ /* 0x000fe2000001ff00 */
[----:B------:R-:W-:Y:S01]  /*10a0*/  CS2R R136, SRZ ;  /* 0x0000000000887805 */ /* 0x000fe2000001ff00 */
[----:B------:R-:W-:Y:S01]  /*10b0*/  CS2R R134, SRZ ;  /* 0x0000000000867805 */ /* 0x000fe2000001ff00 */
[----:B------:R-:W-:Y:S01]  /*10c0*/  CS2R R132, SRZ ;  /* 0x0000000000847805 */ /* 0x000fe2000001ff00 */
[----:B------:R-:W-:Y:S01]  /*10d0*/  CS2R R130, SRZ ;  /* 0x0000000000827805 */ /* 0x000fe2000001ff00 */
[----:B------:R-:W-:Y:S01]  /*10e0*/  CS2R R128, SRZ ;  /* 0x0000000000807805 */ /* 0x000fe2000001ff00 */
[----:B------:R-:W-:Y:S01]  /*10f0*/  CS2R R126, SRZ ;  /* 0x00000000007e7805 */ /* 0x000fe2000001ff00 */
[----:B--2---:R-:W-:Y:S01]  /*1100*/  IMAD.IADD R3, R9, 0x1, R13 ;  /* 0x0000000109037824 */ /* 0x004fe200078e020d */
[C---:B------:R-:W-:Y:S01]  /*1110*/  LEA R2, P3, R8.reuse, c[0x0][0x190], 0x1 ;  /* 0x0000640008027a11 */ /* 0x040fe200078608ff */
[----:B------:R-:W-:Y:S01]  /*1120*/  CS2R R124, SRZ ;  /* 0x00000000007c7805 */ /* 0x000fe2000001ff00 */
[----:B------:R-:W-:Y:S01]  /*1130*/  CS2R R122, SRZ ;  /* 0x00000000007a7805 */ /* 0x000fe2000001ff00 */
[----:B------:R-:W-:Y:S01]  /*1140*/  CS2R R120, SRZ ;  /* 0x0000000000787805 */ /* 0x000fe2000001ff00 */
[----:B------:R-:W-:Y:S01]  /*1150*/  LEA.HI.X R3, R8, c[0x0][0x194], R3, 0x1, P3 ;  /* 0x0000650008037a11 */ /* 0x000fe200018f0c03 */
[----:B------:R-:W-:Y:S01]  /*1160*/  CS2R R118, SRZ ;  /* 0x0000000000767805 */ /* 0x000fe2000001ff00 */
[C---:B------:R-:W-:Y:S01]  /*1170*/  ISETP.LT.OR P3, PT, R0.reuse, 0x1, P5 ;  /* 0x000000010000780c */ /* 0x040fe20002f61670 */
[----:B------:R-:W-:Y:S01]  /*1180*/  CS2R R116, SRZ ;  /* 0x0000000000747805 */ /* 0x000fe2000001ff00 */
[----:B------:R-:W-:Y:S01]  /*1190*/  CS2R R114, SRZ ;  /* 0x0000000000727805 */ /* 0x000fe2000001ff00 */
[----:B------:R1:W-:Y:S01]  /*11a0*/  LDGSTS.E.BYPASS.LTC128B.128 [R226+0x80], [R2.64], !P0 ;  /* 0x0008000002e27fae */ /* 0x0003e2000c101d50 */
[----:B------:R-:W-:Y:S01]  /*11b0*/  CS2R R112, SRZ ;  /* 0x0000000000707805 */ /* 0x000fe2000001ff00 */
[----:B------:R-:W-:Y:S01]  /*11c0*/  CS2R R82, SRZ ;  /* 0x0000000000527805 */ /* 0x000fe2000001ff00 */
[----:B------:R-:W-:Y:S01]  /*11d0*/  CS2R R80, SRZ ;  /* 0x0000000000507805 */ /* 0x000fe2000001ff00 */
[----:B------:R1:W-:Y:S01]  /*11e0*/  LDGSTS.E.BYPASS.LTC128B.128 [R226+0x2880], [R2.64+0x80], !P4 ;  /* 0x0288008002e27fae */ /* 0x0003e2000e101d50 */
[C---:B------:R-:W-:Y:S01]  /*11f0*/  ISETP.LT.OR P4, PT, R0.reuse, 0x21, P2 ;  /* 0x000000210000780c */ /* 0x040fe20001781670 */
[----:B------:R-:W-:Y:S01]  /*1200*/  CS2R R78, SRZ ;  /* 0x00000000004e7805 */ /* 0x000fe2000001ff00 */
[----:B------:R-:W-:Y:S01]  /*1210*/  @!P1 ISETP.LT.OR P2, PT, R0, 0x41, P2 ;  /* 0x000000410000980c */ /* 0x000fe20001741670 */
[----:B---3--:R-:W-:Y:S01]  /*1220*/  IMAD.MOV.U32 R6, RZ, RZ, c[0x0][0x1a8] ;  /* 0x00006a00ff067624 */ /* 0x008fe200078e00ff */
[----:B------:R-:W-:Y:S01]  /*1230*/  CS2R R76, SRZ ;  /* 0x00000000004c7805 */ /* 0x000fe2000001ff00 */
[----:B------:R1:W-:Y:S01]  /*1240*/  LDGSTS.E.BYPASS.LTC128B.128 [R226+0x5080], [R2.64+0x100], !P3 ;  /* 0x0508010002e27fae */ /* 0x0003e2000d901d50 */
[----:B------:R-:W-:Y:S01]  /*1250*/  ISETP.GE.AND P3, PT, R20, c[0x0][0x16c], PT ;  /* 0x00005b0014007a0c */ /* 0x000fe20003f66270 */
[C---:B------:R-:W-:Y:S01]  /*1260*/  IMAD.SHL.U32 R7, R6.reuse, 0x20, RZ ;  /* 0x0000002006077824 */ /* 0x040fe200078e00ff */
[C---:B------:R-:W-:Y:S01]  /*1270*/  LEA R4, P0, R6.reuse, R2, 0x6 ;  /* 0x0000000206047211 */ /* 0x040fe200078030ff */
[----:B------:R-:W-:Y:S01]  /*1280*/  CS2R R74, SRZ ;  /* 0x00000000004a7805 */ /* 0x000fe2000001ff00 */
[----:B------:R-:W-:Y:S01]  /*1290*/  SEL R12, RZ, 0xffffffff, P3 ;  /* 0xffffffffff0c7807 */ /* 0x000fe20001800000 */
[----:B------:R-:W-:Y:S01]  /*12a0*/  CS2R R72, SRZ ;  /* 0x0000000000487805 */ /* 0x000fe2000001ff00 */
[C---:B------:R-:W-:Y:S01]  /*12b0*/  LEA.HI.X R5, R6.reuse, R3, R5, 0x6, P0 ;  /* 0x0000000306057211 */ /* 0x040fe200000f3405 */
[----:B------:R-:W-:Y:S01]  /*12c0*/  CS2R R70, SRZ ;  /* 0x0000000000467805 */ /* 0x000fe2000001ff00 */
[----:B------:R-:W-:Y:S01]  /*12d0*/  SHF.L.U64.HI R6, R6, R25, c[0x0][0x1ac] ;  /* 0x00006b0006067619 */ /* 0x000fe20000010219 */
[----:B------:R-:W-:Y:S01]  /*12e0*/  IMAD.SHL.U32 R12, R12, 0x2, RZ ;  /* 0x000000020c0c7824 */ /* 0x000fe200078e00ff */
[C---:B------:R-:W-:Y:S01]  /*12f0*/  @!P1 LEA R8, P0, R7.reuse, R4, 0x1 ;  /* 0x0000000407089211 */ /* 0x040fe200078008ff */
[----:B------:R2:W-:Y:S01]  /*1300*/  LDGSTS.E.BYPASS.LTC128B.128 [R226+0x1080], [R4.64], !P4 ;  /* 0x0108000004e27fae */ /* 0x0005e2000e101d50 */
[----:B------:R-:W-:Y:S01]  /*1310*/  ISETP.LT.OR P3, PT, R0, 0x21, P6 ;  /* 0x000000210000780c */ /* 0x000fe20003761670 */
[----:B------:R-:W-:Y:S01]  /*1320*/  CS2R R68, SRZ ;  /* 0x0000000000447805 */ /* 0x000fe2000001ff00 */
[----:B------:R-:W-:Y:S01]  /*1330*/  @!P1 LEA.HI.X R9, R7, R5, R6, 0x1, P0 ;  /* 0x0000000507099211 */ /* 0x000fe200000f0c06 */
[----:B------:R-:W-:Y:S01]  /*1340*/  IMAD R6, R235, c[0x0][0x178], RZ ;  /* 0x00005e00eb067a24 */ /* 0x000fe200078e02ff */
[----:B------:R-:W-:Y:S01]  /*1350*/  ISETP.GE.AND P0, PT, R10, c[0x0][0x16c], PT ;  /* 0x00005b000a007a0c */ /* 0x000fe20003f06270 */
[----:B------:R-:W-:Y:S01]  /*1360*/  CS2R R66, SRZ ;  /* 0x0000000000427805 */ /* 0x000fe2000001ff00 */
[----:B------:R-:W-:Y:S01]  /*1370*/  @!P1 ISETP.LT.OR P6, PT, R0, 0x41, P6 ;  /* 0x000000410000980c */ /* 0x000fe200037c1670 */
[----:B------:R-:W-:Y:S01]  /*1380*/  IMAD R6, R234, c[0x0][0x17c], R6 ;  /* 0x00005f00ea067a24 */ /* 0x000fe200078e0206 */
[----:B------:R-:W-:Y:S01]  /*1390*/  SEL R7, RZ, 0x1, P0 ;  /* 0x00000001ff077807 */ /* 0x000fe20000000000 */
[----:B------:R-:W-:Y:S01]  /*13a0*/  CS2R R64, SRZ ;  /* 0x0000000000407805 */ /* 0x000fe2000001ff00 */
[----:B------:R-:W-:Y:S01]  /*13b0*/  ISETP.GE.AND P0, PT, R23, c[0x0][0x16c], PT ;  /* 0x00005b0017007a0c */ /* 0x000fe20003f06270 */
[----:B------:R-:W-:Y:S01]  /*13c0*/  CS2R R62, SRZ ;  /* 0x00000000003e7805 */ /* 0x000fe2000001ff00 */
[----:B------:R-:W-:Y:S01]  /*13d0*/  LOP3.LUT R12, R12, 0x2, R7, 0xe2, !PT ;  /* 0x000000020c0c7812 */ /* 0x000fe200078ee207 */
[----:B------:R2:W-:Y:S01]  /*13e0*/  LDGSTS.E.BYPASS.LTC128B.128 [R226+0x3880], [R4.64+0x80], !P3 ;  /* 0x0388008004e27fae */ /* 0x0005e2000d901d50 */
[----:B-1----:R-:W-:Y:S01]  /*13f0*/  IMAD.WIDE.U32 R2, R234, c[0x0][0x178], R10 ;  /* 0x00005e00ea027a25 */ /* 0x002fe200078e000a */
[----:B------:R-:W-:Y:S01]  /*1400*/  SEL R13, RZ, 0x4, P0 ;  /* 0x00000004ff0d7807 */ /* 0x000fe20000000000 */
[----:B------:R-:W-:Y:S01]  /*1410*/  CS2R R60, SRZ ;  /* 0x00000000003c7805 */ /* 0x000fe2000001ff00 */
[C---:B------:R-:W-:Y:S01]  /*1420*/  ISETP.LT.OR P0, PT, R0.reuse, 0x21, P5 ;  /* 0x000000210000780c */ /* 0x040fe20002f01670 */
[----:B------:R-:W-:Y:S01]  /*1430*/  IMAD.IADD R3, R3, 0x1, R6 ;  /* 0x0000000103037824 */ /* 0x000fe200078e0206 */
[----:B------:R-:W-:Y:S01]  /*1440*/  @!P1 ISETP.LT.OR P5, PT, R0, 0x41, P5 ;  /* 0x000000410000980c */ /* 0x000fe20002fa1670 */
[C---:B------:R-:W-:Y:S01]  /*1450*/  IMAD R6, R84.reuse, c[0x0][0x184], R14 ;  /* 0x0000610054067a24 */ /* 0x040fe200078e020e */
[----:B------:R-:W-:Y:S01]  /*1460*/  CS2R R58, SRZ ;  /* 0x00000000003a7805 */ /* 0x000fe2000001ff00 */
[----:B------:R-:W-:Y:S01]  /*1470*/  IMAD.WIDE.U32 R2, R84, c[0x0][0x180], R2 ;  /* 0x0000600054027a25 */ /* 0x000fe200078e0002 */
[----:B------:R-:W-:Y:S01]  /*1480*/  CS2R R56, SRZ ;  /* 0x0000000000387805 */ /* 0x000fe2000001ff00 */
[----:B------:R-:W-:Y:S01]  /*1490*/  CS2R R54, SRZ ;  /* 0x0000000000367805 */ /* 0x000fe2000001ff00 */
[----:B------:R-:W-:Y:S01]  /*14a0*/  CS2R R52, SRZ ;  /* 0x0000000000347805 */ /* 0x000fe2000001ff00 */
[----:B------:R-:W-:Y:S01]  /*14b0*/  IMAD.MOV.U32 R14, RZ, RZ, c[0x0][0x178] ;  /* 0x00005e00ff0e7624 */ /* 0x000fe200078e00ff */
[----:B------:R-:W-:Y:S01]  /*14c0*/  CS2R R50, SRZ ;  /* 0x0000000000327805 */ /* 0x000fe2000001ff00 */
[----:B------:R-:W-:Y:S01]  /*14d0*/  IMAD R0, R235, c[0x0][0x208], RZ ;  /* 0x00008200eb007a24 */ /* 0x000fe200078e02ff */
[----:B------:R-:W-:Y:S01]  /*14e0*/  CS2R R48, SRZ ;  /* 0x0000000000307805 */ /* 0x000fe2000001ff00 */
[----:B------:R-:W-:Y:S01]  /*14f0*/  IMAD.IADD R3, R3, 0x1, R6 ;  /* 0x0000000103037824 */ /* 0x000fe200078e0206 */
[----:B------:R2:W-:Y:S01]  /*1500*/  LDGSTS.E.BYPASS.LTC128B.128 [R226+0x6080], [R4.64+0x100], !P0 ;  /* 0x0608010004e27fae */ /* 0x0005e2000c101d50 */
[----:B------:R-:W-:Y:S01]  /*1510*/  IMAD.WIDE.U32 R6, R234, c[0x0][0x208], R10 ;  /* 0x00008200ea067a25 */ /* 0x000fe200078e000a */
[----:B------:R-:W-:Y:S01]  /*1520*/  SHF.L.U64.HI R11, R14, R27, c[0x0][0x17c] ;  /* 0x00005f000e0b7619 */ /* 0x000fe2000001021b */
[----:B------:R-:W-:Y:S01]  /*1530*/  CS2R R46, SRZ ;  /* 0x00000000002e7805 */ /* 0x000fe2000001ff00 */
[----:B------:R1:W-:Y:S01]  /*1540*/  @!P1 LDGSTS.E.BYPASS.LTC128B.128 [R226+0x2080], [R8.64], !P2 ;  /* 0x0208000008e29fae */ /* 0x0003e2000d101d50 */
[----:B------:R-:W-:Y:S01]  /*1550*/  IMAD R0, R234, c[0x0][0x20c], R0 ;  /* 0x00008300ea007a24 */ /* 0x000fe200078e0200 */
[----:B------:R-:W-:Y:S01]  /*1560*/  SHF.L.U64.HI R29, R14, R25, c[0x0][0x17c] ;  /* 0x00005f000e1d7619 */ /* 0x000fe20000010219 */
[----:B------:R-:W-:Y:S01]  /*1570*/  IMAD.WIDE.U32 R244, R248, c[0x0][0x188], R2 ;  /* 0x00006200f8f47a25 */ /* 0x000fe200078e0002 */
[----:B------:R1:W-:Y:S01]  /*1580*/  @!P1 LDGSTS.E.BYPASS.LTC128B.128 [R226+0x4880], [R8.64+0x80], !P6 ;  /* 0x0488008008e29fae */ /* 0x0003e2000f101d50 */
[----:B------:R-:W-:Y:S01]  /*1590*/  CS2R R44, SRZ ;  /* 0x00000000002c7805 */ /* 0x000fe2000001ff00 */
[----:B------:R-:W-:Y:S01]  /*15a0*/  CS2R R42, SRZ ;  /* 0x00000000002a7805 */ /* 0x000fe2000001ff00 */
[----:B------:R-:W-:Y:S01]  /*15b0*/  IMAD.IADD R3, R7, 0x1, R0 ;  /* 0x0000000107037824 */ /* 0x000fe200078e0200 */
[----:B------:R-:W-:Y:S01]  /*15c0*/  LOP3.LUT R0, R12, R13, RZ, 0xfc, !PT ;  /* 0x0000000d0c007212 */ /* 0x000fe200078efcff */
[----:B------:R-:W-:Y:S01]  /*15d0*/  IMAD R7, R11, UR14, RZ ;  /* 0x0000000e0b077c24 */ /* 0x000fe2000f8e02ff */
[----:B------:R-:W-:Y:S01]  /*15e0*/  IADD3 R241, R245, UR7, RZ ;  /* 0x00000007f5f17c10 */ /* 0x000fe2000fffe0ff */
[----:B------:R-:W-:Y:S01]  /*15f0*/  IMAD.MOV.U32 R2, RZ, RZ, R6 ;  /* 0x000000ffff027224 */ /* 0x000fe200078e0006 */
[----:B------:R-:W-:Y:S01]  /*1600*/  LOP3.LUT P4, RZ, R0, 0x1, RZ, 0xc0, !PT ;  /* 0x0000000100ff7812 */ /* 0x000fe2000788c0ff */
[----:B------:R-:W-:Y:S01]  /*1610*/  IMAD R11, R28, c[0x0][0x210], RZ ;  /* 0x000084001c0b7a24 */ /* 0x000fe200078e02ff */
[----:B------:R-:W-:Y:S01]  /*1620*/  LOP3.LUT P3, RZ, R0, 0x2, RZ, 0xc0, !PT ;  /* 0x0000000200ff7812 */ /* 0x000fe2000786c0ff */
[----:B------:R-:W-:Y:S01]  /*1630*/  IMAD.WIDE.U32 R2, R84, c[0x0][0x210], R2 ;  /* 0x0000840054027a25 */ /* 0x000fe200078e0002 */
[----:B------:R-:W-:Y:S01]  /*1640*/  LOP3.LUT P2, RZ, R0, 0x4, RZ, 0xc0, !PT ;  /* 0x0000000400ff7812 */ /* 0x000fe2000784c0ff */
[----:B------:R1:W-:Y:S01]  /*1650*/  @!P1 LDGSTS.E.BYPASS.LTC128B.128 [R226+0x7080], [R8.64+0x100], !P5 ;  /* 0x0708010008e29fae */ /* 0x0003e2000e901d50 */
[----:B------:R-:W-:Y:S01]  /*1660*/  ULDC.64 UR6, c[0x0][0x218] ;  /* 0x0000860000067ab9 */ /* 0x000fe20000000a00 */
[----:B------:R-:W-:Y:S01]  /*1670*/  IMAD R11, R84, c[0x0][0x214], R11 ;  /* 0x00008500540b7a24 */ /* 0x000fe200078e020b */
[----:B------:R-:W-:Y:S01]  /*1680*/  UIMAD UR6, UR18, UR6, URZ ;  /* 0x00000006120672a4 */ /* 0x000fe2000f8e023f */
[----:B------:R-:W-:Y:S01]  /*1690*/  IMAD.SHL.U32 R26, R14, 0x40, RZ ;  /* 0x000000400e1a7824 */ /* 0x000fe200078e00ff */
[----:B------:R-:W0:Y:S01]  /*16a0*/  LDGDEPBAR ;  /* 0x00000000000079af */ /* 0x000e220000000000 */
[----:B------:R-:W-:Y:S01]  /*16b0*/  IMAD.IADD R3, R3, 0x1, R11 ;  /* 0x0000000103037824 */ /* 0x000fe200078e020b */
[----:B------:R-:W-:Y:S01]  /*16c0*/  UIMAD UR6, UR19, UR7, UR6 ;  /* 0x00000007130672a4 */ /* 0x000fe2000f8e0206 */
[----:B------:R-:W-:Y:S01]  /*16d0*/  IMAD.U32 R11, RZ, RZ, UR20 ;  /* 0x00000014ff0b7e24 */ /* 0x000fe2000f8e00ff */
[----:B------:R-:W-:Y:S01]  /*16e0*/  CS2R R40, SRZ ;  /* 0x0000000000287805 */ /* 0x000fe2000001ff00 */
[----:B------:R-:W-:Y:S01]  /*16f0*/  IMAD.MOV.U32 R240, RZ, RZ, R244 ;  /* 0x000000fffff07224 */ /* 0x000fe200078e00f4 */
[----:B------:R-:W-:Y:S01]  /*1700*/  CS2R R38, SRZ ;  /* 0x0000000000267805 */ /* 0x000fe2000001ff00 */
[----:B------:R-:W-:Y:S01]  /*1710*/  IMAD R12, R26, UR4, R7 ;  /* 0x000000041a0c7c24 */ /* 0x000fe2000f8e0207 */
[----:B------:R-:W-:Y:S01]  /*1720*/  IADD3 R0, -R234, c[0x0][0x168], -R11 ;  /* 0x00005a00ea007a10 */ /* 0x000fe20007ffe90b */
[----:B------:R-:W-:Y:S01]  /*1730*/  IMAD.WIDE.U32 R6, R26, UR14, R240 ;  /* 0x0000000e1a067c25 */ /* 0x000fe2000f8e00f0 */
[----:B------:R-:W-:Y:S01]  /*1740*/  IADD3 R11, -R11, c[0x0][0x168], -R234 ;  /* 0x00005a000b0b7a10 */ /* 0x000fe20007ffe9ea */
[----:B------:R-:W-:Y:S01]  /*1750*/  CS2R R36, SRZ ;  /* 0x0000000000247805 */ /* 0x000fe2000001ff00 */
[C---:B------:R-:W-:Y:S01]  /*1760*/  ISETP.LT.OR P6, PT, R0.reuse, 0x1, !P4 ;  /* 0x000000010000780c */ /* 0x040fe200067c1670 */
[----:B--2---:R-:W-:Y:S01]  /*1770*/  IMAD.IADD R5, R7, 0x1, R12 ;  /* 0x0000000107057824 */ /* 0x004fe200078e020c */
[C---:B------:R-:W-:Y:S01]  /*1780*/  ISETP.LT.OR P1, PT, R0.reuse, 0x1, !P3 ;  /* 0x000000010000780c */ /* 0x040fe20005f21670 */
[----:B------:R-:W-:Y:S01]  /*1790*/  IMAD.MOV.U32 R13, RZ, RZ, c[0x0][0x208] ;  /* 0x00008200ff0d7624 */ /* 0x000fe200078e00ff */
[----:B------:R-:W-:Y:S01]  /*17a0*/  ISETP.LT.OR P5, PT, R0, 0x1, !P2 ;  /* 0x000000010000780c */ /* 0x000fe200057a1670 */
[----:B------:R-:W-:Y:S01]  /*17b0*/  IMAD.WIDE.U32 R242, R248, c[0x0][0x218], R2 ;  /* 0x00008600f8f27a25 */ /* 0x000fe200078e0002 */
[C---:B------:R-:W-:Y:S01]  /*17c0*/  LEA R4, P0, R6.reuse, c[0x0][0x160], 0x1 ;  /* 0x0000580006047a11 */ /* 0x040fe200078008ff */
[----:B------:R-:W-:Y:S01]  /*17d0*/  CS2R R34, SRZ ;  /* 0x0000000000227805 */ /* 0x000fe2000001ff00 */
[C---:B------:R-:W-:Y:S01]  /*17e0*/  SHF.L.U64.HI R7, R13.reuse, R27, c[0x0][0x20c] ;  /* 0x000083000d077619 */ /* 0x040fe2000001021b */
[----:B------:R-:W-:Y:S01]  /*17f0*/  IMAD.MOV.U32 R238, RZ, RZ, R242 ;  /* 0x000000ffffee7224 */ /* 0x000fe200078e00f2 */
[----:B------:R-:W-:Y:S01]  /*1800*/  LEA.HI.X R5, R6, c[0x0][0x164], R5, 0x1, P0 ;  /* 0x0000590006057a11 */ /* 0x000fe200000f0c05 */
[----:B-1----:R-:W-:Y:S01]  /*1810*/  IMAD.SHL.U32 R9, R14, 0x20, RZ ;  /* 0x000000200e097824 */ /* 0x002fe200078e00ff */
[C---:B------:R-:W-:Y:S01]  /*1820*/  ISETP.LT.OR P0, PT, R0.reuse, 0x21, !P4 ;  /* 0x000000210000780c */ /* 0x040fe20006701670 */
[----:B------:R-:W-:Y:S01]  /*1830*/  IMAD.SHL.U32 R8, R13, 0x40, RZ ;  /* 0x000000400d087824 */ /* 0x000fe200078e00ff */
[----:B------:R-:W-:Y:S01]  /*1840*/  IADD3 R239, R243, UR6, RZ ;  /* 0x00000006f3ef7c10 */ /* 0x000fe2000fffe0ff */
[----:B------:R1:W-:Y:S01]  /*1850*/  LDGSTS.E.BYPASS.LTC128B.128 [R226+0xf080], [R4.64], !P6 ;  /* 0x0f08000004e27fae */ /* 0x0003e2000f101d50 */
[----:B------:R-:W-:Y:S01]  /*1860*/  IMAD R7, R7, UR14, RZ ;  /* 0x0000000e07077c24 */ /* 0x000fe2000f8e02ff */
[----:B------:R-:W-:Y:S01]  /*1870*/  ISETP.LT.OR P6, PT, R0, 0x21, !P3 ;  /* 0x000000210000780c */ /* 0x000fe20005fc1670 */
[----:B------:R-:W-:Y:S01]  /*1880*/  IMAD.SHL.U32 R14, R13, 0x20, RZ ;  /* 0x000000200d0e7824 */ /* 0x000fe200078e00ff */
[----:B------:R1:W-:Y:S01]  /*1890*/  LDGSTS.E.BYPASS.LTC128B.128 [R226+0x11080], [R4.64+0x80], !P1 ;  /* 0x1108008004e27fae */ /* 0x0003e2000c901d50 */
[C---:B------:R-:W-:Y:S01]  /*18a0*/  LEA R6, P1, R9.reuse, R4, 0x1 ;  /* 0x0000000409067211 */ /* 0x040fe200078208ff */
[----:B------:R-:W-:Y:S01]  /*18b0*/  IMAD.WIDE.U32 R2, R8, UR14, R238 ;  /* 0x0000000e08027c25 */ /* 0x000fe2000f8e00ee */
[----:B------:R-:W-:Y:S01]  /*18c0*/  P2R R12, PR, RZ, 0x10 ;  /* 0x00000010ff0c7803 */ /* 0x000fe20000000000 */
[----:B------:R1:W-:Y:S01]  /*18d0*/  LDGSTS.E.BYPASS.LTC128B.128 [R226+0x13080], [R4.64+0x100], !P5 ;  /* 0x1308010004e27fae */ /* 0x0003e2000e901d50 */
[----:B------:R-:W-:Y:S01]  /*18e0*/  ISETP.LT.OR P5, PT, R0, 0x21, !P2 ;  /* 0x000000210000780c */ /* 0x000fe200057a1670 */
[----:B------:R-:W-:Y:S01]  /*18f0*/  IMAD R0, R8, UR4, R7 ;  /* 0x0000000408007c24 */ /* 0x000fe2000f8e0207 */
[----:B------:R-:W-:Y:S01]  /*1900*/  LEA.HI.X R7, R9, R5, R29, 0x1, P1 ;  /* 0x0000000509077211 */ /* 0x000fe200008f0c1d */
[----:B------:R-:W-:Y:S01]  /*1910*/  ULDC.64 UR6, c[0x0][0x240] ;  /* 0x0000900000067ab9 */ /* 0x000fe20000000a00 */
[----:B------:R-:W-:Y:S01]  /*1920*/  ISETP.GT.AND P1, PT, R236, 0xf, PT ;  /* 0x0000000fec00780c */ /* 0x000fe20003f24270 */
[----:B------:R-:W-:Y:S01]  /*1930*/  IMAD.IADD R0, R3, 0x1, R0 ;  /* 0x0000000103007824 */ /* 0x000fe200078e0200 */
[----:B------:R-:W-:Y:S01]  /*1940*/  ISETP.GE.AND P4, PT, R10, c[0x0][0x1fc], PT ;  /* 0x00007f000a007a0c */ /* 0x000fe20003f86270 */
[----:B------:R2:W-:Y:S01]  /*1950*/  LDGSTS.E.BYPASS.LTC128B.128 [R226+0x10080], [R6.64], !P0 ;  /* 0x1008000006e27fae */ /* 0x0005e2000c101d50 */
[C---:B------:R-:W-:Y:S01]  /*1960*/  LEA R8, P0, R18.reuse, c[0x0][0x258], 0x2 ;  /* 0x0000960012087a11 */ /* 0x040fe200078010ff */
[----:B------:R-:W-:Y:S01]  /*1970*/  UIMAD UR6, UR18, UR6, URZ ;  /* 0x00000006120672a4 */ /* 0x000fe2000f8e023f */
[----:B------:R-:W-:Y:S01]  /*1980*/  SHF.L.U64.HI R252, R13, R25, c[0x0][0x20c] ;  /* 0x000083000dfc7619 */ /* 0x000fe20000010219 */
[----:B------:R2:W-:Y:S01]  /*1990*/  LDGSTS.E.BYPASS.LTC128B.128 [R226+0x12080], [R6.64+0x80], !P6 ;  /* 0x1208008006e27fae */ /* 0x0005e2000f101d50 */
[----:B------:R-:W-:Y:S01]  /*19a0*/  LEA.HI.X R9, R18, c[0x0][0x25c], R15, 0x2, P0 ;  /* 0x0000970012097a11 */ /* 0x000fe200000f140f */
[----:B------:R-:W-:Y:S01]  /*19b0*/  UIMAD UR25, UR19, UR7, UR6 ;  /* 0x00000007131972a4 */ /* 0x000fe2000f8e0206 */
[----:B------:R-:W-:Y:S01]  /*19c0*/  ISETP.LT.OR P0, PT, R11, 0x1, P4 ;  /* 0x000000010b00780c */ /* 0x000fe20002701670 */
[----:B------:R2:W-:Y:S01]  /*19d0*/  LDGSTS.E.BYPASS.LTC128B.128 [R226+0x14080], [R6.64+0x100], !P5 ;  /* 0x1408010006e27fae */ /* 0x0005e2000e901d50 */
[----:B------:R-:W-:Y:S01]  /*19e0*/  ISETP.GE.AND P6, PT, R20, c[0x0][0x1fc], PT ;  /* 0x00007f0014007a0c */ /* 0x000fe20003fc6270 */
[----:B------:R-:W-:Y:S01]  /*19f0*/  @!P1 IMAD.SHL.U32 R3, R236, 0x10, RZ ;  /* 0x00000010ec039824 */ /* 0x000fe200078e00ff */
[----:B------:R-:W-:Y:S01]  /*1a00*/  LEA.HI R13, R16, R236, RZ, 0x4 ;  /* 0x000000ec100d7211 */ /* 0x000fe200078f20ff */
[----:B------:R-:W-:Y:S01]  /*1a10*/  UMOV UR7, 0x1 ;  /* 0x0000000100077882 */ /* 0x000fe20000000000 */
[----:B------:R-:W-:Y:S01]  /*1a20*/  CS2R R32, SRZ ;  /* 0x0000000000207805 */ /* 0x000fe2000001ff00 */
[----:B------:R-:W-:Y:S01]  /*1a30*/  ULDC UR6, c[0x0][0x168] ;  /* 0x00005a0000067ab9 */ /* 0x000fe20000000800 */
[----:B------:R3:W-:Y:S01]  /*1a40*/  @!P1 LDGSTS.E.BYPASS.LTC128B.128 [R3+0x21080], [R8.64] ;  /* 0x2108000008039fae */ /* 0x0007e2000b901d50 */
[----:B------:R-:W-:Y:S01]  /*1a50*/  UIADD3 UR6, UR26, -UR6, UR7 ;  /* 0x800000061a067290 */ /* 0x000fe2000fffe007 */
[----:B------:R-:W-:Y:S01]  /*1a60*/  CS2R R30, SRZ ;  /* 0x00000000001e7805 */ /* 0x000fe2000001ff00 */
[----:B------:R-:W-:Y:S01]  /*1a70*/  CS2R R26, SRZ ;  /* 0x00000000001a7805 */ /* 0x000fe2000001ff00 */
[----:B-1----:R-:W-:Y:S01]  /*1a80*/  LEA R4, P5, R2, c[0x0][0x1f0], 0x1 ;  /* 0x00007c0002047a11 */ /* 0x002fe200078a08ff */
[----:B------:R-:W0:Y:S01]  /*1a90*/  LDGDEPBAR ;  /* 0x00000000000079af */ /* 0x000e220000000000 */
[----:B------:R-:W-:Y:S01]  /*1aa0*/  IADD3 R247, R226, 0xf080, RZ ;  /* 0x0000f080e2f77810 */ /* 0x000fe20007ffe0ff */
[----:B------:R-:W-:Y:S01]  /*1ab0*/  ULDC UR19, c[0x0][0x2a0] ;  /* 0x0000a80000137ab9 */ /* 0x000fe20000000800 */
[----:B------:R-:W-:Y:S01]  /*1ac0*/  LEA.HI.X R5, R2, c[0x0][0x1f4], R0, 0x1, P5 ;  /* 0x00007d0002057a11 */ /* 0x000fe200028f0c00 */
[----:B------:R-:W-:Y:S01]  /*1ad0*/  IMAD R0, R28, c[0x0][0x238], RZ ;  /* 0x00008e001c007a24 */ /* 0x000fe200078e02ff */
[----:B------:R-:W-:Y:S01]  /*1ae0*/  ISETP.GE.AND P5, PT, R23, c[0x0][0x1fc], PT ;  /* 0x00007f0017007a0c */ /* 0x000fe20003fa6270 */
[----:B------:R-:W-:Y:S01]  /*1af0*/  CS2R R28, SRZ ;  /* 0x00000000001c7805 */ /* 0x000fe2000001ff00 */
[----:B------:R-:W-:Y:S01]  /*1b00*/  UP2UR UR22, UPR, URZ, 0x2 ;  /* 0x000000023f167883 */ /* 0x000fe20008000000 */
[----:B------:R1:W-:Y:S01]  /*1b10*/  LDGSTS.E.BYPASS.LTC128B.128 [R226+0x1b080], [R4.64], !P0 ;  /* 0x1b08000004e27fae */ /* 0x0003e2000c101d50 */
[C---:B------:R-:W-:Y:S01]  /*1b20*/  ISETP.LT.OR P0, PT, R11.reuse, 0x1, P6 ;  /* 0x000000010b00780c */ /* 0x040fe20003701670 */
[----:B------:R-:W-:Y:S01]  /*1b30*/  IMAD R0, R84, c[0x0][0x23c], R0 ;  /* 0x00008f0054007a24 */ /* 0x000fe200078e0200 */
[----:B------:R-:W-:Y:S01]  /*1b40*/  ISETP.LT.OR P6, PT, R11, 0x21, P6 ;  /* 0x000000210b00780c */ /* 0x000fe200037c1670 */
[----:B------:R-:W-:-:S02]  /*1b50*/  UMOV UR4, URZ ;  /* 0x0000003f00047c82 */ /* 0x000fc40008000000 */
[----:B------:R-:W-:Y:S02]  /*1b60*/  UMOV UR20, 0x1 ;  /* 0x0000000100147882 */ /* 0x000fe40000000000 */
[----:B------:R-:W-:Y:S02]  /*1b70*/  ULDC UR18, c[0x0][0x168] ;  /* 0x00005a0000127ab9 */ /* 0x000fe40000000800 */
[----:B------:R-:W-:Y:S02]  /*1b80*/  ULOP3.LUT UR19, URZ, UR19, URZ, 0x33, !UPT ;  /* 0x000000133f137292 */ /* 0x000fe4000f8e333f */
[----:B------:R-:W-:Y:S02]  /*1b90*/  UISETP.GE.AND UP6, UPT, UR15, 0x21, UPT ;  /* 0x000000210f00788c */ /* 0x000fe4000bfc6270 */
[----:B------:R1:W-:Y:S01]  /*1ba0*/  LDGSTS.E.BYPASS.LTC128B.128 [R226+0x1d080], [R4.64+0x80], !P0 ;  /* 0x1d08008004e27fae */ /* 0x0003e2000c101d50 */
[----:B--2---:R-:W-:Y:S01]  /*1bb0*/  LEA R6, P0, R14, R4, 0x1 ;  /* 0x000000040e067211 */ /* 0x004fe200078008ff */
[----:B---3--:R-:W-:Y:S01]  /*1bc0*/  IMAD.WIDE.U32 R2, R84, c[0x0][0x238], R236 ;  /* 0x00008e0054027a25 */ /* 0x008fe200078e00ec */
[----:B------:R-:W-:-:S02]  /*1bd0*/  UP2UR UR21, UPR, URZ, 0x1 ;  /* 0x000000013f157883 */ /* 0x000fc40008000000 */
[----:B------:R-:W-:Y:S01]  /*1be0*/  LEA.HI.X R7, R14, R5, R252, 0x1, P0 ;  /* 0x000000050e077211 */ /* 0x000fe200000f0cfc */
[----:B------:R-:W-:Y:S01]  /*1bf0*/  IMAD.IADD R3, R3, 0x1, R0 ;  /* 0x0000000103037824 */ /* 0x000fe200078e0200 */
[C---:B------:R-:W-:Y:S01]  /*1c00*/  ISETP.LT.OR P0, PT, R11.reuse, 0x1, P5 ;  /* 0x000000010b00780c */ /* 0x040fe20002f01670 */
[----:B------:R-:W-:Y:S01]  /*1c10*/  UISETP.GE.AND UP5, UPT, UR15, 0x22, UPT ;  /* 0x000000220f00788c */ /* 0x000fe2000bfa6270 */
[----:B------:R-:W-:Y:S01]  /*1c20*/  ISETP.LT.OR P5, PT, R11, 0x21, P5 ;  /* 0x000000210b00780c */ /* 0x000fe20002fa1670 */
[----:B------:R-:W-:Y:S01]  /*1c30*/  IMAD.WIDE.U32 R248, R248, c[0x0][0x240], R2 ;  /* 0x00009000f8f87a25 */ /* 0x000fe200078e0002 */
[----:B------:R-:W-:Y:S02]  /*1c40*/  UISETP.GE.AND UP4, UPT, UR15, 0x31, UPT ;  /* 0x000000310f00788c */ /* 0x000fe4000bf86270 */
[----:B------:R-:W-:Y:S02]  /*1c50*/  UISETP.GE.AND UP3, UPT, UR15, 0x32, UPT ;  /* 0x000000320f00788c */ /* 0x000fe4000bf66270 */
[----:B------:R-:W-:Y:S01]  /*1c60*/  IADD3 R250, R249, UR25, RZ ;  /* 0x00000019f9fa7c10 */ /* 0x000fe2000fffe0ff */
[----:B------:R-:W-:-:S02]  /*1c70*/  UISETP.GE.AND UP2, UPT, UR15, 0x41, UPT ;  /* 0x000000410f00788c */ /* 0x000fc4000bf46270 */
[----:B------:R-:W-:Y:S02]  /*1c80*/  UISETP.GE.AND UP1, UPT, UR15, 0x42, UPT ;  /* 0x000000420f00788c */ /* 0x000fe4000bf26270 */
        /* <DEDUP_REMOVED lines=12> */
[----:B------:R-:W-:Y:S02]  /*1d50*/  ISETP.GE.AND P6, PT, R20, c[0x0][0x1fc], PT ;  /* 0x00007f0014007a0c */ /* 0x000fe40003fc6270 */
[----:B------:R-:W-:Y:S01]  /*1d60*/  SHF.R.S32.HI R18, RZ, 0x7, R10 ;  /* 0x00000007ff127819 */ /* 0x000fe2000001140a */
[----:B------:R2:W-:Y:S01]  /*1d70*/  LDGSTS.E.BYPASS.LTC128B.128 [R226+0x20080], [R6.64+0x100], !P5 ;  /* 0x2008010006e27fae */ /* 0x0005e2000e901d50 */
[----:B------:R-:W-:-:S02]  /*1d80*/  ISETP.GE.AND P5, PT, R236, 0x10, PT ;  /* 0x00000010ec00780c */ /* 0x000fc40003fa6270 */
[----:B------:R-:W-:Y:S01]  /*1d90*/  SEL R20, RZ, 0x1, P0 ;  /* 0x00000001ff147807 */ /* 0x000fe20000000000 */
[----:B------:R-:W-:Y:S01]  /*1da0*/  IMAD.SHL.U32 R3, R18, 0x8, RZ ;  /* 0x0000000812037824 */ /* 0x000fe200078e00ff */
[----:B-1----:R-:W-:Y:S02]  /*1db0*/  SHF.R.S32.HI R5, RZ, 0x1f, R12 ;  /* 0x0000001fff057819 */ /* 0x002fe4000001140c */
[----:B------:R-:W-:Y:S02]  /*1dc0*/  SHF.R.S32.HI R4, RZ, 0x4, R13 ;  /* 0x00000004ff047819 */ /* 0x000fe4000001140d */
[----:B------:R-:W-:Y:S02]  /*1dd0*/  LEA.HI R5, R5, R0, RZ, 0x3 ;  /* 0x0000000005057211 */ /* 0x000fe400078f18ff */
[----:B------:R-:W-:Y:S02]  /*1de0*/  LEA.HI R9, R13, R4, RZ, 0x1 ;  /* 0x000000040d097211 */ /* 0x000fe400078f08ff */
[----:B------:R-:W-:-:S02]  /*1df0*/  LOP3.LUT R5, R5, 0xfffffff8, RZ, 0xc0, !PT ;  /* 0xfffffff805057812 */ /* 0x000fc400078ec0ff */
[----:B------:R-:W-:Y:S02]  /*1e00*/  LOP3.LUT R9, R9, 0xfffffffe, RZ, 0xc0, !PT ;  /* 0xfffffffe09097812 */ /* 0x000fe400078ec0ff */
[----:B------:R-:W-:Y:S01]  /*1e10*/  LOP3.LUT R10, R3, 0x8, RZ, 0xc0, !PT ;  /* 0x00000008030a7812 */ /* 0x000fe200078ec0ff */
[----:B------:R-:W-:Y:S01]  /*1e20*/  IMAD.IADD R14, R0, 0x1, -R5 ;  /* 0x00000001000e7824 */ /* 0x000fe200078e0a05 */
[----:B------:R-:W-:Y:S01]  /*1e30*/  LEA.HI R5, R8, R15, RZ, 0x2 ;  /* 0x0000000f08057211 */ /* 0x000fe200078f10ff */
[----:B------:R-:W-:Y:S01]  /*1e40*/  IMAD.IADD R0, R4, 0x1, -R9 ;  /* 0x0000000104007824 */ /* 0x000fe200078e0a09 */
[----:B------:R-:W-:Y:S02]  /*1e50*/  LEA R8, P0, R22, c[0x0][0x280], 0x2 ;  /* 0x0000a00016087a11 */ /* 0x000fe400078010ff */
[----:B------:R-:W-:Y:S02]  /*1e60*/  LOP3.LUT R2, R5, 0xfffffffc, RZ, 0xc0, !PT ;  /* 0xfffffffc05027812 */ /* 0x000fe400078ec0ff */
[----:B------:R-:W-:-:S02]  /*1e70*/  LOP3.LUT R5, R12, 0x3ffffffc, RZ, 0xc0, !PT ;  /* 0x3ffffffc0c057812 */ /* 0x000fc400078ec0ff */
[----:B--2---:R-:W-:Y:S01]  /*1e80*/  LOP3.LUT R6, R11, 0xffffffe0, RZ, 0xc0, !PT ;  /* 0xffffffe00b067812 */ /* 0x004fe200078ec0ff */
[----:B------:R-:W-:Y:S01]  /*1e90*/  IMAD.IADD R16, R15, 0x1, -R2 ;  /* 0x000000010f107824 */ /* 0x000fe200078e0a02 */
[----:B------:R-:W-:Y:S01]  /*1ea0*/  LEA.HI.X R9, R22, c[0x0][0x284], R24, 0x2, P0 ;  /* 0x0000a10016097a11 */ /* 0x000fe200000f1418 */
[C---:B------:R-:W-:Y:S01]  /*1eb0*/  IMAD.SHL.U32 R2, R14.reuse, 0x10, RZ ;  /* 0x000000100e027824 */ /* 0x040fe200078e00ff */
[----:B------:R-:W-:Y:S01]  /*1ec0*/  LOP3.LUT P0, RZ, R14, 0x1, RZ, 0xc0, !PT ;  /* 0x000000010eff7812 */ /* 0x000fe2000780c0ff */
[C---:B------:R-:W-:Y:S01]  /*1ed0*/  IMAD.SHL.U32 R3, R16.reuse, 0x100, RZ ;  /* 0x0000010010037824 */ /* 0x040fe200078e00ff */
[----:B------:R-:W-:Y:S01]  /*1ee0*/  LEA.HI R4, R16, R16, RZ, 0x1 ;  /* 0x0000001010047211 */ /* 0x000fe200078f08ff */
[----:B------:R-:W-:Y:S01]  /*1ef0*/  IMAD.IADD R5, R236, 0x1, -R5 ;  /* 0x00000001ec057824 */ /* 0x000fe200078e0a05 */
[----:B------:R-:W-:Y:S01]  /*1f00*/  LOP3.LUT R2, R10, 0x70, R2, 0xf8, !PT ;  /* 0x000000700a027812 */ /* 0x000fe200078ef802 */
[----:B------:R-:W-:Y:S01]  /*1f10*/  CS2R R24, SRZ ;  /* 0x0000000000187805 */ /* 0x000fe2000001ff00 */
[----:B------:R-:W-:Y:S01]  /*1f20*/  LEA.HI R12, R18, R18, RZ, 0x1 ;  /* 0x00000012120c7211 */ /* 0x000fe200078f08ff */
        /* <DEDUP_REMOVED lines=105> */
.L_x_926:
        /* <DEDUP_REMOVED lines=176> */
[----:B-----5:R-:W-:Y:S09]  /*30c0*/  MOV R2, UR14 ;  /* 0x0000000e00027c02 */ /* 0x020ff20008000f00 */
[----:B------:R1:W1:Y:S01]  /*30d0*/  MUFU.TANH R186, R11 ;  /* 0x0000000b00ba7308 */ /* 0x0002620000002400 */
[----:B------:R-:W-:Y:S01]  /*30e0*/  LEA R2, R2, R227, 0x6 ;  /* 0x000000e302027211 */ /* 0x000fe200078e30ff */
[----:B---3--:R-:W-:Y:S03]  /*30f0*/  HMMA.16816.F32 R20, R104, R4, R20 ;  /* 0x000000046814723c */ /* 0x008fe60000001814 */
[----:B------:R-:W-:Y:S05]  /*3100*/  IADD3 R108, R2, R233, RZ ;  /* 0x000000e9026c7210 */ /* 0x000fea0007ffe0ff */
[----:B------:R3:W1:Y:S01]  /*3110*/  MUFU.TANH R196, R12 ;  /* 0x0000000c00c47308 */ /* 0x0006620000002400 */
        /* <DEDUP_REMOVED lines=19> */
[----:B--2-4-:R-:W-:Y:S01]  /*3250*/  IMAD.MOV.U32 R3, RZ, RZ, c[0x0][0x168] ;  /* 0x00005a00ff037624 */ /* 0x014fe200078e00ff */
        /* <DEDUP_REMOVED lines=11> */
.L_x_918:
[----:B------:R-:W-:Y:S11]  /*3310*/  ISETP.NE.AND P0, PT, R251, c[0x0][0x2a8], PT ;  /* 0x0000aa00fb007a0c */ /* 0x000ff60003f05270 */
[----:B------:R-:W-:Y:S02]  /*3320*/  @!UPT UIADD3 URZ, URZ, URZ, URZ ;  /* 0x0000003f3f3ff290 */ /* 0x000fe4000fffe03f */
[----:B------:R-:W-:Y:S05]  /*3330*/  @P0 IMAD.HI.U32 R4, R3, c[0x0][0x2ac], RZ ;  /* 0x0000ab0003040a27 */ /* 0x000fea00078e00ff */
[----:B------:R-:W-:Y:S02]  /*3340*/  @P0 SHF.R.U32.HI R3, RZ, c[0x0][0x2b0], R4 ;  /* 0x0000ac00ff030a19 */ /* 0x000fe40000011604 */
.L_x_919:
[----:B------:R-:W-:Y:S05]  /*3350*/  BSYNC B0 ;  /* 0x0000000000007941 */ /* 0x000fea0003800000 */
.L_x_917:
[C-C-:B------:R-:W-:Y:S01]  /*3360*/  IADD3 R4, R2.reuse, c[0x0][0x2a4], R229.reuse ;  /* 0x0000a90002047a10 */ /* 0x140fe20007ffe0e5 */
[----:B------:R-:W-:Y:S01]  /*3370*/  IMAD R3, R3, c[0x0][0x2a8], R246 ;  /* 0x0000aa0003037a24 */ /* 0x000fe200078e02f6 */
[----:B------:R-:W-:Y:S02]  /*3380*/  IADD3 R107, R2, UR19, R229 ;  /* 0x00000013026b7c10 */ /* 0x000fe4000fffe0e5 */
[----:B------:R-:W-:Y:S02]  /*3390*/  IMNMX R4, R232, R4, PT ;  /* 0x00000004e8047217 */ /* 0x000fe40003800200 */
[----:B------:R-:W-:Y:S02]  /*33a0*/  IADD3 R108, R3, c[0x0][0x2a8], RZ ;  /* 0x0000aa00036c7a10 */ /* 0x000fe40007ffe0ff */
[----:B------:R-:W-:Y:S02]  /*33b0*/  IMNMX R107, R107, R3, !PT ;  /* 0x000000036b6b7217 */ /* 0x000fe40007800200 */
[----:B------:R-:W-:Y:S02]  /*33c0*/  IMNMX R108, R4, R108, PT ;  /* 0x0000006c046c7217 */ /* 0x000fe40003800200 */
.L_x_916:
[----:B--2-4-:R-:W-:Y:S05]  /*33d0*/  IADD3 R2, R2, 0x8, RZ ;  /* 0x0000000802027810 */ /* 0x014fea0007ffe0ff */
        /* <DEDUP_REMOVED lines=16> */
.L_x_922:
[----:B------:R-:W-:Y:S11]  /*34e0*/  ISETP.NE.AND P0, PT, R251, c[0x0][0x2a8], PT ;  /* 0x0000aa00fb007a0c */ /* 0x000ff60003f05270 */
[----:B------:R-:W-:Y:S02]  /*34f0*/  @!UPT UIADD3 URZ, URZ, URZ, URZ ;  /* 0x0000003f3f3ff290 */ /* 0x000fe4000fffe03f */
[----:B------:R-:W-:Y:S05]  /*3500*/  @P0 IMAD.HI.U32 R3, R2, c[0x0][0x2ac], RZ ;  /* 0x0000ab0002030a27 */ /* 0x000fea00078e00ff */
[----:B------:R-:W-:Y:S02]  /*3510*/  @P0 SHF.R.U32.HI R2, RZ, c[0x0][0x2b0], R3 ;  /* 0x0000ac00ff020a19 */ /* 0x000fe40000011603 */
.L_x_923:
[----:B------:R-:W-:Y:S05]  /*3520*/  BSYNC B0 ;  /* 0x0000000000007941 */ /* 0x000fea0003800000 */
.L_x_921:
[----:B------:R-:W-:Y:S05]  /*3530*/  IMAD R2, R2, c[0x0][0x2a8], R246 ;  /* 0x0000aa0002027a24 */ /* 0x000fea00078e02f6 */
[----:B------:R-:W-:Y:S02]  /*3540*/  IADD3 R3, R2, c[0x0][0x2a8], RZ ;  /* 0x0000aa0002037a10 */ /* 0x000fe40007ffe0ff */
[----:B------:R-:W-:Y:S02]  /*3550*/  IMNMX R105, R105, R2, !PT ;  /* 0x0000000269697217 */ /* 0x000fe40007800200 */
[----:B------:R-:W-:Y:S02]  /*3560*/  IMNMX R106, R106, R3, PT ;  /* 0x000000036a6a7217 */ /* 0x000fe40003800200 */
.L_x_920:
[----:B------:R-:W-:Y:S04]  /*3570*/  DEPBAR.LE SB0, 0x0 ;  /* 0x000080000000791a */ /* 0x000fe80000000000 */
[----:B------:R-:W-:Y:S01]  /*3580*/  BAR.SYNC.DEFER_BLOCKING 0x0 ;  /* 0x0000000000007b1d */ /* 0x000fe20000010000 */
[----:B------:R-:W-:Y:S04]  /*3590*/  UIADD3 UR15, UR14, 0x1, URZ ;  /* 0x000000010e0f7890 */ /* 0x000fe8000fffe03f */
[----:B------:R-:W-:Y:S06]  /*35a0*/  UISETP.GE.AND UP0, UPT, UR15, UR9, UPT ;  /* 0x000000090f00728c */ /* 0x000fec000bf06270 */
[----:B------:R-:W-:Y:S01]  /*35b0*/  PLOP3.LUT P0, PT, PT, PT, UP0, 0x80, 0x0 ;  /* 0x000000000000781c */ /* 0x000fe20003f0f008 */
[----:B------:R2:W4:Y:S04]  /*35c0*/  LDSM.16.M88.2 R2, [R0+0x7880] ;  /* 0x007880000002783b */ /* 0x0005280000000100 */
[----:B-1----:R2:W1:Y:S04]  /*35d0*/  LDSM.16.M88.2 R8, [R0+0x8080] ;  /* 0x008080000008783b */ /* 0x0024680000000100 */
[----:B---3--:R2:W3:Y:S04]  /*35e0*/  LDSM.16.M88.2 R12, [R0+0x8880] ;  /* 0x00888000000c783b */ /* 0x0084e80000000100 */
        /* <DEDUP_REMOVED lines=10> */
[----:B----4-:R-:W4:Y:S01]  /*3690*/  @!P1 S2R R6, SR_CTAID.Y ;  /* 0x0000000000069919 */ /* 0x010f220000002600 */
        /* <DEDUP_REMOVED lines=12> */
[----:B------:R-:W-:Y:S02]  /*3760*/  UIMAD UR25, UR15, UR7, UR25 ;  /* 0x000000070f1972a4 */ /* 0x000fe4000f8e0219 */
[----:B------:R-:W-:Y:S02]  /*3770*/  UIMAD UR7, UR15, -0x40, UR18 ;  /* 0xffffffc00f0778a4 */ /* 0x000fe4000f8e0212 */
[----:B------:R-:W-:Y:S04]  /*3780*/  UIADD3 UR25, UR27, UR25, URZ ;  /* 0x000000191b197290 */ /* 0x000fe8000fffe03f */
[----:B------:R-:W-:Y:S01]  /*3790*/  USHF.L.U64.HI UR25, UR26, 0x6, UR25 ;  /* 0x000000061a197899 */ /* 0x000fe20008010219 */
[----:B----4-:R-:W-:Y:S05]  /*37a0*/  @!P1 SHF.R.S32.HI R4, RZ, 0x1f, R6 ;  /* 0x0000001fff049819 */ /* 0x010fea0000011406 */
        /* <DEDUP_REMOVED lines=9> */
[----:B------:R-:W-:Y:S04]  /*3840*/  IADD3 R4, P5, R244, UR6, RZ ;  /* 0x00000006f4047c10 */ /* 0x000fe8000ffbe0ff */
[C---:B------:R-:W-:Y:S02]  /*3850*/  LEA R10, P0, R4.reuse, c[0x0][0x160], 0x1 ;  /* 0x00005800040a7a11 */ /* 0x040fe400078008ff */
[C---:B------:R-:W-:Y:S04]  /*3860*/  IADD3.X R5, R241.reuse, UR25, RZ, P5, !PT ;  /* 0x00000019f1057c10 */ /* 0x040fe8000affe4ff */
[----:B------:R-:W-:Y:S02]  /*3870*/  LEA.HI.X R11, R4, c[0x0][0x164], R5, 0x1, P0 ;  /* 0x00005900040b7a11 */ /* 0x000fe400000f0c05 */
[----:B------:R-:W-:Y:S02]  /*3880*/  IADD3 R4, P5, P0, R244, UR6, R100 ;  /* 0x00000006f4047c10 */ /* 0x000fe4000f8be064 */
[----:B------:R-:W-:Y:S02]  /*3890*/  IADD3 R5, -R234, UR7, RZ ;  /* 0x00000007ea057c10 */ /* 0x000fe4000fffe1ff */
[----:B------:R-:W-:Y:S02]  /*38a0*/  IADD3.X R7, R241, UR25, R14, P5, P0 ;  /* 0x00000019f1077c10 */ /* 0x000fe4000afe040e */
[C---:B------:R-:W-:Y:S02]  /*38b0*/  LEA R6, P5, R4.reuse, c[0x0][0x160], 0x1 ;  /* 0x0000580004067a11 */ /* 0x040fe400078a08ff */
[----:B------:R-:W-:Y:S02]  /*38c0*/  @!P1 LEA R14, P0, R15, c[0x0][0x258], 0x2 ;  /* 0x000096000f0e9a11 */ /* 0x000fe400078010ff */
[----:B------:R-:W-:Y:S01]  /*38d0*/  LEA.HI.X R7, R4, c[0x0][0x164], R7, 0x1, P5 ;  /* 0x0000590004077a11 */ /* 0x000fe200028f0c07 */
[----:B------:R-:W-:Y:S01]  /*38e0*/  IMAD.U32 R4, RZ, RZ, UR20 ;  /* 0x00000014ff047e24 */ /* 0x000fe2000f8e00ff */
[----:B------:R-:W-:Y:S02]  /*38f0*/  ISETP.LT.OR P5, PT, R5, 0x1, !P4 ;  /* 0x000000010500780c */ /* 0x000fe400067a1670 */
[----:B------:R-:W-:Y:S01]  /*3900*/  @!P1 LEA.HI.X R15, R15, c[0x0][0x25c], R18, 0x2, P0 ;  /* 0x000097000f0f9a11 */ /* 0x000fe200000f1412 */
[----:B------:R-:W-:Y:S01]  /*3910*/  IMAD R4, R4, 0x6000, R247 ;  /* 0x0000600004047824 */ /* 0x000fe200078e02f7 */
[C---:B------:R-:W-:Y:S09]  /*3920*/  ISETP.LT.OR P0, PT, R5.reuse, 0x1, !P3 ;  /* 0x000000010500780c */ /* 0x040ff20005f01670 */
        /* <DEDUP_REMOVED lines=17> */
.L_x_924:
[C---:B-1--4-:R-:W-:Y:S01]  /*3a40*/  HMMA.16816.F32 R4, R20.reuse, R2, RZ ;  /* 0x000000021404723c */ /* 0x052fe200000018ff */
        /* <DEDUP_REMOVED lines=13> */
[C---:B---3--:R-:W-:Y:S01]  /*3b20*/  HMMA.16816.F32 R12, R20.reuse, R12, RZ ;  /* 0x0000000c140c723c */ /* 0x048fe200000018ff */
        /* <DEDUP_REMOVED lines=454> */
[----:B------:R2:W1:Y:S05]  /*5790*/  LDSM.16.MT88.4 R96, [R213+0x2800] ;  /* 0x00280000d560783b */ /* 0x00046a0000004200 */
        /* <DEDUP_REMOVED lines=20> */
[----:B--234-:R-:W-:Y:S01]  /*58e0*/  LOP3.LUT P6, RZ, R228, 0x1, RZ, 0xc0, !PT ;  /* 0x00000001e4ff7812 */ /* 0x01cfe200078cc0ff */
        /* <DEDUP_REMOVED lines=57> */
.L_x_925:
[-C--:B-1234-:R-:W-:Y:S01]  /*5c80*/  HMMA.16816.F32 R4, R108, R16.reuse, RZ ;  /* 0x000000106c04723c */ /* 0x09efe200000018ff */
        /* <DEDUP_REMOVED lines=295> */
.L_x_915:
[----:B------:R-:W-:Y:S05]  /*6f00*/  @P1 EXIT ;  /* 0x000000000000194d */ /* 0x000fea0003800000 */
[----:B------:R-:W1:Y:S01]  /*6f10*/  S2UR UR6, SR_CTAID.X ;  /* 0x00000000000679c3 */ /* 0x000e620000002500 */
[----:B------:R-:W2:Y:S01]  /*6f20*/  S2R R2, SR_CTAID.Y ;  /* 0x0000000000027919 */ /* 0x000ea20000002600 */
[----:B------:R-:W-:Y:S01]  /*6f30*/  IMAD.MOV.U32 R0, RZ, RZ, 0x1 ;  /* 0x00000001ff007424 */ /* 0x000fe200078e00ff */
[----:B------:R-:W-:Y:S01]  /*6f40*/  ULDC UR5, c[0x0][0x358] ;  /* 0x0000d60000057ab9 */ /* 0x000fe20000000800 */
[----:B------:R-:W-:Y:S01]  /*6f50*/  BSSY B0, `(.L_x_927) ;  /* 0x000001e000007945 */ /* 0x000fe20003800000 */
[----:B------:R-:W3:Y:S01]  /*6f60*/  S2R R15, SR_CTAID.Z ;  /* 0x00000000000f7919 */ /* 0x000ee20000002700 */
[----:B------:R-:W-:-:S03]  /*6f70*/  ULDC UR4, c[0x0][0x2f4] ;  /* 0x0000bd0000047ab9 */ /* 0x000fc60000000800 */
[----:B------:R-:W-:Y:S01]  /*6f80*/  BAR.SYNC.DEFER_BLOCKING 0x1, 0x100 ;  /* 0x0044000000007b1d */ /* 0x000fe20000010000 */
[----:B------:R-:W-:Y:S01]  /*6f90*/  ISETP.NE.AND P0, PT, R0, c[0x0][0x338], PT ;  /* 0x0000ce0000007a0c */ /* 0x000fe20003f05270 */
[----:B-1----:R-:W-:-:S12]  /*6fa0*/  UIMAD UR5, UR6, UR5, URZ ;  /* 0x00000005060572a4 */ /* 0x002fd8000f8e023f */
[----:B--2---:R-:W-:Y:S01]  /*6fb0*/  @P0 IMAD.HI.U32 R0, R2, c[0x0][0x33c], RZ ;  /* 0x0000cf0002000a27 */ /* 0x004fe200078e00ff */
[----:B------:R-:W-:-:S03]  /*6fc0*/  UIMAD UR5, UR5, UR4, URZ ;  /* 0x00000004050572a4 */ /* 0x000fc6000f8e023f */
[----:B------:R-:W-:Y:S01]  /*6fd0*/  IMAD.MOV.U32 R7, RZ, RZ, R2 ;  /* 0x000000ffff077224 */ /* 0x000fe200078e0002 */
[----:B------:R-:W-:Y:S01]  /*6fe0*/  @P0 SHF.R.U32.HI R7, RZ, c[0x0][0x340], R0 ;  /* 0x0000d000ff070a19 */ /* 0x000fe20000011600 */
[----:B---3--:R-:W-:Y:S01]  /*6ff0*/  IMAD R3, R15, c[0x0][0x2f4], RZ ;  /* 0x0000bd000f037a24 */ /* 0x008fe200078e02ff */
[----:B------:R-:W-:Y:S01]  /*7000*/  USHF.R.S32.HI UR4, URZ, 0x1f, UR5 ;  /* 0x0000001f3f047899 */ /* 0x000fe20008011405 */
        /* <DEDUP_REMOVED lines=13> */
.L_x_929:
[----:B------:R-:W2:Y:S01]  /*70e0*/  LDG.E.STRONG.GPU R0, [R4.64] ;  /* 0x0000001004007981 */ /* 0x000ea2000c1ef900 */
[----:B------:R-:W-:Y:S01]  /*70f0*/  YIELD ;  /* 0x0000000000007946 */ /* 0x000fe20003800000 */
[----:B--2---:R-:W-:Y:S01]  /*7100*/  ISETP.NE.AND P0, PT, R0, R6, PT ;  /* 0x000000060000720c */ /* 0x004fe20003f05270 */
[----:B------:R-:W-:-:S12]  /*7110*/  CCTL.IVALL ;  /* 0x00000000ff00798f */ /* 0x000fd80002000000 */
[----:B------:R-:W-:Y:S05]  /*7120*/  @P0 BRA `(.L_x_929) ;  /* 0xffffffb000000947 */ /* 0x000fea000383ffff */
.L_x_928:
[----:B------:R-:W-:Y:S05]  /*7130*/  BSYNC B0 ;  /* 0x0000000000007941 */ /* 0x000fea0003800000 */
.L_x_927:
[----:B------:R-:W-:Y:S01]  /*7140*/  MOV R17, 0xffffffff ;  /* 0xffffffff00117802 */ /* 0x000fe20000000f00 */
[----:B------:R-:W-:Y:S05]  /*7150*/  BRA.CONV ~URZ, `(.L_x_930) ;  /* 0x000000237f007947 */ /* 0x000fea000b800000 */
[----:B------:R-:W-:Y:S02]  /*7160*/  MOV R2, 0x7180 ;  /* 0x0000718000027802 */ /* 0x000fe40000000f00 */
[----:B------:R-:W-:Y:S05]  /*7170*/  CALL.REL.NOINC `($__internal_8_$__cuda_sm70_warpsync) ;  /* 0x00000c0000007944 */ /* 0x000fea0003c00000 */
.L_x_930:
        /* <DEDUP_REMOVED lines=77> */
[----:B------:R-:W-:Y:S05]  /*7650*/  CALL.REL.NOINC `($__internal_8_$__cuda_sm70_warpsync) ;  /* 0x0000072000007944 */ /* 0x000fea0003c00000 */
.L_x_931:
        /* <DEDUP_REMOVED lines=12> */
.L_x_933:
[----:B------:R-:W-:Y:S05]  /*7720*/  BSYNC B0 ;  /* 0x0000000000007941 */ /* 0x000fea0003800000 */
.L_x_932:
[----:B--2---:R-:W-:Y:S01]  /*7730*/  IADD3 R4, P0, R11, c[0x0][0x348], RZ ;  /* 0x0000d2000b047a10 */ /* 0x004fe20007f1e0ff */
[----:B------:R-:W-:Y:S03]  /*7740*/  BSSY B0, `(.L_x_934) ;  /* 0x0000008000007945 */ /* 0x000fe60003800000 */
[----:B------:R-:W-:Y:S01]  /*7750*/  IADD3.X R5, R14, c[0x0][0x34c], RZ, P0, !PT ;  /* 0x0000d3000e057a10 */ /* 0x000fe200007fe4ff */
[----:B------:R-:W-:Y:S05]  /*7760*/  @P1 BRA `(.L_x_935) ;  /* 0x0000005000001947 */ /* 0x000fea0003800000 */
.L_x_936:
[----:B------:R-:W2:Y:S01]  /*7770*/  LDG.E.STRONG.GPU R0, [R4.64] ;  /* 0x0000001004007981 */ /* 0x000ea2000c1ef900 */
[----:B------:R-:W-:Y:S01]  /*7780*/  YIELD ;  /* 0x0000000000007946 */ /* 0x000fe20003800000 */
[----:B--2---:R-:W-:Y:S01]  /*7790*/  ISETP.NE.AND P0, PT, R0, R6, PT ;  /* 0x000000060000720c */ /* 0x004fe20003f05270 */
[----:B------:R-:W-:-:S12]  /*77a0*/  CCTL.IVALL ;  /* 0x00000000ff00798f */ /* 0x000fd80002000000 */
[----:B------:R-:W-:Y:S05]  /*77b0*/  @P0 BRA `(.L_x_936) ;  /* 0xffffffb000000947 */ /* 0x000fea000383ffff */
.L_x_935:
[----:B------:R-:W-:Y:S05]  /*77c0*/  BSYNC B0 ;  /* 0x0000000000007941 */ /* 0x000fea0003800000 */
.L_x_934:
[----:B------:R-:W-:Y:S05]  /*77d0*/  BRA.CONV ~URZ, `(.L_x_937) ;  /* 0x000000237f007947 */ /* 0x000fea000b800000 */
[----:B-1----:R-:W-:Y:S02]  /*77e0*/  MOV R2, 0x7800 ;  /* 0x0000780000027802 */ /* 0x002fe40000000f00 */
[----:B------:R-:W-:Y:S05]  /*77f0*/  CALL.REL.NOINC `($__internal_8_$__cuda_sm70_warpsync) ;  /* 0x0000058000007944 */ /* 0x000fea0003c00000 */
.L_x_937:
        /* <DEDUP_REMOVED lines=76> */
.L_x_938:
        /* <DEDUP_REMOVED lines=12> */
        .weak           $__internal_8_$__cuda_sm70_warpsync
        .type           $__internal_8_$__cuda_sm70_warpsync,@function
        .size           $__internal_8_$__cuda_sm70_warpsync,(.L_x_1414 - $__internal_8_$__cuda_sm70_warpsync)
$__internal_8_$__cuda_sm70_warpsync:
[----:B------:R-:W-:Y:S01]  /*7d80*/  MOV R3, 0x0 ;  /* 0x0000000000037802 */ /* 0x000fe20000000f00 */
[----:B------:R-:W-:Y:S04]  /*7d90*/  WARPSYNC R17 ;  /* 0x0000001100007348 */ /* 0x000fe80003800000 */
[----:B------:R-:W-:Y:S05]  /*7da0*/  RET.REL.NODEC R2 `(_ZN7cutlass13device_kernelIN5flash19enable_sm80_to_sm89INS1_16FlashAttnBwdSm80INS1_25CollectiveMainloopBwdSm80ILi2ELi1EN4cute5tupleIJNS5_1CILi64EEENS7_ILi80EEENS7_ILi192EEEEEENS_6half_tEfNS_4arch4Sm80ELb0ELb1ELb1ELb0ELb1ELb0ELb1ELb0ELi2ELi4ELi2ELi2ELb0EEENS1_24CollectiveEpilogueBwdGQAISB_fSE_Li256ELb0ELb1EEENS1_19SingleTileSchedulerILb0ELb0ELb0ELi80EEEEEEEEEvNT_6ParamsE) ;  /* 0xffff825002007950 */ /* 0x000fea0003c3ffff */
.L_x_939:
        /* <DEDUP_REMOVED lines=13> */
.L_x_1414:


//--------------------- .text._ZN7cutlass13device_kernelIN5flash19enable_sm80_to_sm89INS1_16FlashAttnBwdSm80INS1_25CollectiveMainloopBwdSm80ILi2ELi1EN4cute5tupleIJNS5_1CILi64EEENS7_ILi80EEENS7_ILi192EEEEEENS_6half_tEfNS_4arch4Sm80ELb0ELb1ELb1ELb1ELb0ELb0ELb1ELb0ELi2ELi4ELi2ELi2ELb0EEENS1_21CollectiveEpilogueBwdISB_SC_SE_Li256ELb1ELb1ELi4EEENS1_19SingleTileSchedulerILb1ELb0ELb0ELi80EEEEEEEEEvNT_6ParamsE --------------------------
	.section	.text._ZN7cutlass13device_kernelIN5flash19enable_sm80_to_sm89INS1_16FlashAttnBwdSm80INS1_25CollectiveMainloopBwdSm80ILi2ELi1EN4cute5tupleIJNS5_1CILi64EEENS7_ILi80EEENS7_ILi192EEEEEENS_6half_tEfNS_4arch4Sm80ELb0ELb1ELb1ELb1ELb0ELb0ELb1ELb0ELi2ELi4ELi2ELi2ELb0EEENS1_21CollectiveEpilogueBwdISB_SC_SE_Li256ELb1ELb1ELi4EEENS1_19SingleTileSchedulerILb1ELb0ELb0ELi80EEEEEEEEEvNT_6ParamsE,"ax",@progbits
	.sectioninfo	@"SHI_REGISTERS=255"
	.align	128
.text._ZN7cutlass13device_kernelIN5flash19enable_sm80_to_sm89INS1_16FlashAttnBwdSm80INS1_25CollectiveMainloopBwdSm80ILi2ELi1EN4cute5tupleIJNS5_1CILi64EEENS7_ILi80EEENS7_ILi192EEEEEENS_6half_tEfNS_4arch4Sm80ELb0ELb1ELb1ELb1ELb0ELb0ELb1ELb0ELi2ELi4ELi2ELi2ELb0EEENS1_21CollectiveEpilogueBwdISB_SC_SE_Li256ELb1ELb1ELi4EEENS1_19SingleTileSchedulerILb1ELb0ELb0ELi80EEEEEEEEEvNT_6ParamsE:
        .type           _ZN7cutlass13device_kernelIN5flash19enable_sm80_to_sm89INS1_16FlashAttnBwdSm80INS1_25CollectiveMainloopBwdSm80ILi2ELi1EN4cute5tupleIJNS5_1CILi64EEENS7_ILi80EEENS7_ILi192EEEEEENS_6half_tEfNS_4arch4Sm80ELb0ELb1ELb1ELb1ELb0ELb0ELb1ELb0ELi2ELi4ELi2ELi2ELb0EEENS1_21CollectiveEpilogueBwdISB_SC_SE_Li256ELb1ELb1ELi4EEENS1_19SingleTileSchedulerILb1ELb0ELb0ELi80EEEEEEEEEvNT_6ParamsE,@function
        .size           _ZN7cutlass13device_kernelIN5flash19enable_sm80_to_sm89INS1_16FlashAttnBwdSm80INS1_25CollectiveMainloopBwdSm80ILi2ELi1EN4cute5tupleIJNS5_1CILi64EEENS7_ILi80EEENS7_ILi192EEEEEENS_6half_tEfNS_4arch4Sm80ELb0ELb1ELb1ELb1ELb0ELb0ELb1ELb0ELi2ELi4ELi2ELi2ELb0EEENS1_21CollectiveEpilogueBwdISB_SC_SE_Li256ELb1ELb1ELi4EEENS1_19SingleTileSchedulerILb1ELb0ELb0ELi80EEEEEEEEEvNT_6ParamsE,(.L_x_1416 - _ZN7cutlass13device_kernelIN5flash19enable_sm80_to_sm89INS1_16FlashAttnBwdSm80INS1_25CollectiveMainloopBwdSm80ILi2ELi1EN4cute5tupleIJNS5_1CILi64EEENS7_ILi80EEENS7_ILi192EEEEEENS_6half_tEfNS_4arch4Sm80ELb0ELb1ELb1ELb1ELb0ELb0ELb1ELb0ELi2ELi4ELi2ELi2ELb0EEENS1_21CollectiveEpilogueBwdISB_SC_SE_Li256ELb1ELb1ELi4EEENS1_19SingleTileSchedulerILb1ELb0ELb0ELi80EEEEEEEEEvNT_6ParamsE)
        .other          _ZN7cutlass13device_kernelIN5flash19enable_sm80_to_sm89INS1_16FlashAttnBwdSm80INS1_25CollectiveMainloopBwdSm80ILi2ELi1EN4cute5tupleIJNS5_1CILi64EEENS7_ILi80EEENS7_ILi192EEEEEENS_6half_tEfNS_4arch4Sm80ELb0ELb1ELb1ELb1ELb0ELb0ELb1ELb0ELi2ELi4ELi2ELi2ELb0EEENS1_21CollectiveEpilogueBwdISB_SC_SE_Li256ELb1ELb1ELi4EEENS1_19SingleTileSchedulerILb1ELb0ELb0ELi80EEEEEEEEEvNT_6ParamsE,@"STO_CUDA_ENTRY STV_DEFAULT"
_ZN7cutlass13device_kernelIN5flash19enable_sm80_to_sm89INS1_16FlashAttnBwdSm80INS1_25CollectiveMainloopBwdSm80ILi2ELi1EN4cute5tupleIJNS5_1CILi64EEENS7_ILi80EEENS7_ILi192EEEEEENS_6half_tEfNS_4arch4Sm80ELb0ELb1ELb1ELb1ELb0ELb0ELb1ELb0ELi2ELi4ELi2ELi2ELb0EEENS1_21CollectiveEpilogueBwdISB_SC_SE_Li256ELb1ELb1ELi4EEENS1_19SingleTileSchedulerILb1ELb0ELb0ELi80EEEEEEEEEvNT_6ParamsE:
[----:B------:R-:W-:Y:S02]  /*0000*/  MOV R1, c[0x0][0x28] ;  /* 0x00000a0000017a02 */ /* 0x000fe40000000f00 */
[----:B------:R-:W1:Y:S01]  /*0010*/  S2R R248, SR_TID.X ;  /* 0x0000000000f87919 */ /* 0x000e620000002100 */
[----:B------:R-:W2:Y:S01]  /*0020*/  S2UR UR10, SR_CTAID.Z ;  /* 0x00000000000a79c3 */ /* 0x000ea20000002700 */
[----:B------:R-:W-:Y:S02]  /*0030*/  UMOV UR6, 0x4 ;  /* 0x0000000400067882 */ /* 0x000fe40000000000 */
[----:B------:R-:W3:Y:S01]  /*0040*/  S2R R84, SR_CTAID.Y ;  /* 0x0000000000547919 */ /* 0x000ee20000002600 */
[----:B------:R-:W-:Y:S02]  /*0050*/  ULDC.64 UR4, c[0x0][0x3c0] ;  /* 0x0000f00000047ab9 */ /* 0x000fe40000000a00 */
[----:B------:R-:W-:Y:S02]  /*0060*/  ULDC.64 UR14, c[0x0][0x118] ;  /* 0x00004600000e7ab9 */ /* 0x000fe40000000a00 */
[----:B------:R-:W4:Y:S01]  /*0070*/  S2UR UR17, SR_CTAID.X ;  /* 0x00000000001179c3 */ /* 0x000f220000002500 */
[----:B-1----:R-:W-:Y:S01]  /*0080*/  SHF.R.U32.HI R0, RZ, 0x5, R248 ;  /* 0x00000005ff007819 */ /* 0x002fe200000116f8 */
[----:B--2---:R-:W-:-:S05]  /*0090*/  UIMAD.WIDE UR4, UR10, UR6, UR4 ;  /* 0x000000060a0472a5 */ /* 0x004fca000f8e0204 */
[----:B------:R-:W1:Y:S02]  /*00a0*/  SHFL.IDX PT, R0, R0, RZ, 0x1f ;  /* 0x00001fff00007589 */ /* 0x000e6400000e0000 */
[----:B-1----:R-:W-:-:S13]  /*00b0*/  ISETP.NE.AND P0, PT, R0, RZ, PT ;  /* 0x000000ff0000720c */ /* 0x002fda0003f05270 */
[----:B----4-:R-:W-:Y:S05]  /*00c0*/  @!P0 BRA `(.L_x_940) ;  /* 0x000001a000008947 */ /* 0x010fea0003800000 */
[----:B---3--:R-:W-:-:S04]  /*00d0*/  ISETP.NE.U32.AND P0, PT, RZ, c[0x0][0x3c0], PT ;  /* 0x0000f000ff007a0c */ /* 0x008fc80003f05070 */
[----:B------:R-:W-:-:S13]  /*00e0*/  ISETP.NE.AND.EX P0, PT, RZ, c[0x0][0x3c4], PT, P0 ;  /* 0x0000f100ff007a0c */ /* 0x000fda0003f05300 */
[----:B------:R-:W-:Y:S05]  /*00f0*/  @!P0 BRA `(.L_x_941) ;  /* 0x0000005000008947 */ /* 0x000fea0003800000 */
[----:B------:R-:W-:Y:S02]  /*0100*/  MOV R2, UR4 ;  /* 0x0000000400027c02 */ /* 0x000fe40008000f00 */
[----:B------:R-:W-:-:S05]  /*0110*/  MOV R3, UR5 ;  /* 0x0000000500037c02 */ /* 0x000fca0008000f00 */
[----:B------:R-:W2:Y:S02]  /*0120*/  LDG.E R0, [R2.64] ;  /* 0x0000000e02007981 */ /* 0x000ea4000c1e1900 */
[----:B--2---:R1:W2:Y:S02]  /*0130*/  R2UR UR5, R0 ;  /* 0x00000000000573c2 */ /* 0x0042a400000e0000 */
[----:B-12---:R-:W-:Y:S05]  /*0140*/  BRA `(.L_x_942) ;  /* 0x000000e000007947 */ /* 0x006fea0003800000 */
.L_x_941:
[----:B------:R-:W-:-:S04]  /*0150*/  ISETP.NE.U32.AND P0, PT, RZ, c[0x0][0x3b8], PT ;  /* 0x0000ee00ff007a0c */ /* 0x000fc80003f05070 */
[----:B------:R-:W-:-:S13]  /*0160*/  ISETP.NE.AND.EX P0, PT, RZ, c[0x0][0x3bc], PT, P0 ;  /* 0x0000ef00ff007a0c */ /* 0x000fda0003f05300 */
[----:B------:R-:W-:Y:S05]  /*0170*/  @!P0 BRA `(.L_x_943) ;  /* 0x000000a000008947 */ /* 0x000fea0003800000 */
[----:B------:R-:W-:Y:S02]  /*0180*/  ULDC.64 UR4, c[0x0][0x3b8] ;  /* 0x0000ee0000047ab9 */ /* 0x000fe40000000a00 */
[----:B------:R-:W-:-:S06]  /*0190*/  UIMAD.WIDE UR4, UR10, UR6, UR4 ;  /* 0x000000060a0472a5 */ /* 0x000fcc000f8e0204 */
[----:B------:R-:W-:Y:S02]  /*01a0*/  MOV R2, UR4 ;  /* 0x0000000400027c02 */ /* 0x000fe40008000f00 */
[----:B------:R-:W-:-:S05]  /*01b0*/  MOV R3, UR5 ;  /* 0x0000000500037c02 */ /* 0x000fca0008000f00 */
[----:B------:R1:W2:Y:S04]  /*01c0*/  LDG.E R0, [R2.64] ;  /* 0x0000000e02007981 */ /* 0x0002a8000c1e1900 */
[----:B-1----:R-:W3:Y:S01]  /*01d0*/  LDG.E R2, [R2.64+0x4] ;  /* 0x0000040e02027981 */ /* 0x002ee2000c1e1900 */
[----:B--2---:R-:W1:Y:S08]  /*01e0*/  R2UR UR5, R0 ;  /* 0x00000000000573c2 */ /* 0x004e7000000e0000 */
[----:B---3--:R-:W1:Y:S02]  /*01f0*/  R2UR UR4, R2 ;  /* 0x00000000020473c2 */ /* 0x008e6400000e0000 */
[----:B-1----:R-:W-:Y:S01]  /*0200*/  UIADD3 UR5, -UR5, UR4, URZ ;  /* 0x0000000405057290 */ /* 0x002fe2000fffe13f */
[----:B------:R-:W-:Y:S05]  /*0210*/  BRA `(.L_x_942) ;  /* 0x0000001000007947 */ /* 0x000fea0003800000 */
.L_x_943:
[----:B------:R-:W-:Y:S02]  /*0220*/  ULDC UR5, c[0x0][0x3a4] ;  /* 0x0000e90000057ab9 */ /* 0x000fe40000000800 */
.L_x_942:
[----:B------:R-:W-:-:S04]  /*0230*/  UIMAD UR4, UR17, 0x50, URZ ;  /* 0x00000050110478a4 */ /* 0x000fc8000f8e023f */
[----:B------:R-:W-:-:S04]  /*0240*/  UISETP.GE.AND UP0, UPT, UR4, UR5, UPT ;  /* 0x000000050400728c */ /* 0x000fc8000bf06270 */
[----:B------:R-:W-:Y:S01]  /*0250*/  USEL UR10, UR10, 0xffffffff, !UP0 ;  /* 0xffffffff0a0a7887 */ /* 0x000fe2000c000000 */
[----:B------:R-:W-:Y:S05]  /*0260*/  BRA `(.L_x_944) ;  /* 0x0000019000007947 */ /* 0x000fea0003800000 */
.L_x_940:
        /* <DEDUP_REMOVED lines=8> */
.L_x_945:
        /* <DEDUP_REMOVED lines=13> */
.L_x_947:
[----:B------:R-:W-:Y:S02]  /*03c0*/  ULDC UR5, c[0x0][0x3a4] ;  /* 0x0000e90000057ab9 */ /* 0x000fe40000000800 */
.L_x_946:
[----:B------:R-:W-:-:S04]  /*03d0*/  UIMAD UR4, UR17, 0x50, URZ ;  /* 0x00000050110478a4 */ /* 0x000fc8000f8e023f */
[----:B------:R-:W-:-:S04]  /*03e0*/  UISETP.GE.AND UP0, UPT, UR4, UR5, UPT ;  /* 0x000000050400728c */ /* 0x000fc8000bf06270 */
[----:B------:R-:W-:-:S06]  /*03f0*/  USEL UR10, UR10, 0xffffffff, !UP0 ;  /* 0xffffffff0a0a7887 */ /* 0x000fcc000c000000 */
.L_x_944:
[----:B------:R-:W-:-:S13]  /*0400*/  ISETP.LE.AND P0, PT, RZ, UR10, PT ;  /* 0x0000000aff007c0c */ /* 0x000fda000bf03270 */
[----:B------:R-:W-:Y:S05]  /*0410*/  @!P0 EXIT ;  /* 0x000000000000894d */ /* 0x000fea0003800000 */
[----:B------:R-:W-:Y:S02]  /*0420*/  ULDC.64 UR4, c[0x0][0x2c8] ;  /* 0x0000b20000047ab9 */ /* 0x000fe40000000a00 */
[----:B------:R-:W-:Y:S02]  /*0430*/  UISETP.NE.U32.AND UP2, UPT, URZ, UR4, UPT ;  /* 0x000000043f00728c */ /* 0x000fe4000bf45070 */
[----:B------:R-:W-:Y:S02]  /*0440*/  ULDC.64 UR8, c[0x0][0x2c8] ;  /* 0x0000b20000087ab9 */ /* 0x000fe40000000a00 */
[----:B------:R-:W-:Y:S02]  /*0450*/  UISETP.NE.AND.EX UP2, UPT, URZ, UR5, UPT, UP2 ;  /* 0x000000053f00728c */ /* 0x000fe4000bf45320 */
[----:B------:R-:W-:Y:S02]  /*0460*/  UIMAD.WIDE UR8, UR10, UR6, UR8 ;  /* 0x000000060a0872a5 */ /* 0x000fe4000f8e0208 */
[----:B------:R-:W-:-:S02]  /*0470*/  ULDC.64 UR4, c[0x0][0x2d8] ;  /* 0x0000b60000047ab9 */ /* 0x000fc40000000a00 */
[----:B------:R-:W-:Y:S01]  /*0480*/  PLOP3.LUT P2, PT, PT, PT, UP2, 0x80, 0x0 ;  /* 0x000000000000781c */ /* 0x000fe20003f4f028 */
[----:B------:R-:W-:Y:S01]  /*0490*/  UISETP.NE.U32.AND UP0, UPT, URZ, UR4, UPT ;  /* 0x000000043f00728c */ /* 0x000fe2000bf05070 */
[----:B------:R-:W-:Y:S02]  /*04a0*/  IMAD.U32 R6, RZ, RZ, UR8 ;  /* 0x00000008ff067e24 */ /* 0x000fe4000f8e00ff */
[----:B------:R-:W-:Y:S01]  /*04b0*/  IMAD.U32 R7, RZ, RZ, UR9 ;  /* 0x00000009ff077e24 */ /* 0x000fe2000f8e00ff */
[----:B------:R-:W-:-:S08]  /*04c0*/  UISETP.NE.AND.EX UP0, UPT, URZ, UR5, UPT, UP0 ;  /* 0x000000053f00728c */ /* 0x000fd0000bf05300 */
[----:B------:R-:W2:Y:S01]  /*04d0*/  @P2 LDG.E R4, [R6.64] ;  /* 0x0000000e06042981 */ /* 0x000ea2000c1e1900 */
[----:B------:R-:W-:Y:S01]  /*04e0*/  ULDC.64 UR4, c[0x0][0x2d8] ;  /* 0x0000b60000047ab9 */ /* 0x000fe20000000a00 */
[----:B------:R-:W-:Y:S01]  /*04f0*/  PLOP3.LUT P0, PT, PT, PT, UP0, 0x80, 0x0 ;  /* 0x000000000000781c */ /* 0x000fe20003f0f008 */
        /* <DEDUP_REMOVED lines=25> */
[----:B------:R-:W-:Y:S06]  /*0690*/  @P0 BRA `(.L_x_948) ;  /* 0x0000006000000947 */ /* 0x000fec0003800000 */
[----:B------:R-:W-:Y:S05]  /*06a0*/  @!P2 BRA `(.L_x_948) ;  /* 0x000000500000a947 */ /* 0x000fea0003800000 */
[----:B------:R-:W2:Y:S04]  /*06b0*/  LDG.E R4, [R6.64] ;  /* 0x0000000e06047981 */ /* 0x000ea8000c1e1900 */
[----:B----4-:R-:W3:Y:S01]  /*06c0*/  LDG.E R0, [R6.64+0x4] ;  /* 0x0000040e06007981 */ /* 0x010ee2000c1e1900 */
[----:B-12---:R-:W1:Y:S08]  /*06d0*/  R2UR UR9, R4 ;  /* 0x00000000040973c2 */ /* 0x006e7000000e0000 */
[----:B---3--:R-:W1:Y:S02]  /*06e0*/  R2UR UR4, R0 ;  /* 0x00000000000473c2 */ /* 0x008e6400000e0000 */
[----:B-1----:R-:W-:-:S06]  /*06f0*/  UIADD3 UR9, -UR9, UR4, URZ ;  /* 0x0000000409097290 */ /* 0x002fcc000fffe13f */
.L_x_948:
[----:B------:R-:W-:-:S04]  /*0700*/  ISETP.NE.U32.AND P0, PT, RZ, c[0x0][0x2e0], PT ;  /* 0x0000b800ff007a0c */ /* 0x000fc80003f05070 */
[----:B------:R-:W-:-:S13]  /*0710*/  ISETP.NE.AND.EX P0, PT, RZ, c[0x0][0x2e4], PT, P0 ;  /* 0x0000b900ff007a0c */ /* 0x000fda0003f05300 */
[----:B------:R-:W-:Y:S05]  /*0720*/  @!P0 BRA `(.L_x_949) ;  /* 0x0000007000008947 */ /* 0x000fea0003800000 */
[----:B------:R-:W-:Y:S02]  /*0730*/  ULDC.64 UR4, c[0x0][0x2e0] ;  /* 0x0000b80000047ab9 */ /* 0x000fe40000000a00 */
[----:B------:R-:W-:-:S06]  /*0740*/  UIMAD.WIDE UR4, UR10, UR6, UR4 ;  /* 0x000000060a0472a5 */ /* 0x000fcc000f8e0204 */
[----:B----4-:R-:W-:Y:S02]  /*0750*/  MOV R2, UR4 ;  /* 0x0000000400027c02 */ /* 0x010fe40008000f00 */
[----:B------:R-:W-:-:S05]  /*0760*/  MOV R3, UR5 ;  /* 0x0000000500037c02 */ /* 0x000fca0008000f00 */
[----:B------:R-:W2:Y:S02]  /*0770*/  LDG.E R0, [R2.64] ;  /* 0x0000000e02007981 */ /* 0x000ea4000c1e1900 */
[----:B--2---:R2:W3:Y:S02]  /*0780*/  R2UR UR8, R0 ;  /* 0x00000000000873c2 */ /* 0x0044e400000e0000 */
[----:B--23--:R-:W-:Y:S05]  /*0790*/  BRA `(.L_x_950) ;  /* 0x0000006000007947 */ /* 0x00cfea0003800000 */
.L_x_949:
[----:B------:R-:W-:Y:S05]  /*07a0*/  @!P1 BRA `(.L_x_950) ;  /* 0x0000005000009947 */ /* 0x000fea0003800000 */
[----:B----4-:R2:W3:Y:S04]  /*07b0*/  LDG.E R0, [R2.64] ;  /* 0x0000000e02007981 */ /* 0x0104e8000c1e1900 */
[----:B--2---:R-:W2:Y:S01]  /*07c0*/  LDG.E R2, [R2.64+0x4] ;  /* 0x0000040e02027981 */ /* 0x004ea2000c1e1900 */
[----:B---3--:R-:W3:Y:S08]  /*07d0*/  R2UR UR8, R0 ;  /* 0x00000000000873c2 */ /* 0x008ef000000e0000 */
[----:B--2---:R-:W3:Y:S02]  /*07e0*/  R2UR UR4, R2 ;  /* 0x00000000020473c2 */ /* 0x004ee400000e0000 */
[----:B---3--:R-:W-:-:S06]  /*07f0*/  UIADD3 UR8, -UR8, UR4, URZ ;  /* 0x0000000408087290 */ /* 0x008fcc000fffe13f */
.L_x_950:
[----:B-1----:R-:W-:Y:S01]  /*0800*/  UIADD3 UR5, UR9, 0x3f, URZ ;  /* 0x0000003f09057890 */ /* 0x002fe2000fffe03f */
[----:B------:R-:W-:-:S03]  /*0810*/  ISETP.LE.AND P0, PT, RZ, UR17, PT ;  /* 0x00000011ff007c0c */ /* 0x000fc6000bf03270 */
[----:B------:R-:W-:-:S04]  /*0820*/  USHF.R.S32.HI UR4, URZ, 0x1f, UR5 ;  /* 0x0000001f3f047899 */ /* 0x000fc80008011405 */
[----:B------:R-:W-:-:S04]  /*0830*/  ULEA.HI UR4, UR4, UR5, URZ, 0x6 ;  /* 0x0000000504047291 */ /* 0x000fc8000f8f303f */
[----:B------:R-:W-:Y:S02]  /*0840*/  USHF.R.S32.HI UR7, URZ, 0x6, UR4 ;  /* 0x000000063f077899 */ /* 0x000fe40008011404 */
[----:B------:R-:W-:Y:S05]  /*0850*/  @!P0 BRA `(.L_x_951) ;  /* 0x0000009000008947 */ /* 0x000fea0003800000 */
[----:B------:R-:W-:Y:S02]  /*0860*/  UIADD3 UR4, -UR8, 0x8f, UR9 ;  /* 0x0000008f08047890 */ /* 0x000fe4000fffe109 */
[----:B------:R-:W-:Y:S02]  /*0870*/  ULDC UR5, c[0x0][0x2a0] ;  /* 0x0000a80000057ab9 */ /* 0x000fe40000000800 */
[----:B------:R-:W-:-:S04]  /*0880*/  UIMAD UR4, UR17, 0x50, UR4 ;  /* 0x00000050110478a4 */ /* 0x000fc8000f8e0204 */
[----:B------:R-:W-:-:S04]  /*0890*/  UIADD3 UR5, UR4, UR5, URZ ;  /* 0x0000000504057290 */ /* 0x000fc8000fffe03f */
[----:B------:R-:W-:-:S04]  /*08a0*/  USHF.R.S32.HI UR4, URZ, 0x1f, UR5 ;  /* 0x0000001f3f047899 */ /* 0x000fc80008011405 */
[----:B------:R-:W-:-:S04]  /*08b0*/  ULEA.HI UR4, UR4, UR5, URZ, 0x6 ;  /* 0x0000000504047291 */ /* 0x000fc8000f8f303f */
[----:B------:R-:W-:-:S04]  /*08c0*/  USHF.R.S32.HI UR4, URZ, 0x6, UR4 ;  /* 0x000000063f047899 */ /* 0x000fc80008011404 */
[----:B------:R-:W-:-:S04]  /*08d0*/  UISETP.LT.AND UP0, UPT, UR7, UR4, UPT ;  /* 0x000000040700728c */ /* 0x000fc8000bf01270 */
[----:B------:R-:W-:Y:S02]  /*08e0*/  USEL UR7, UR7, UR4, UP0 ;  /* 0x0000000407077287 */ /* 0x000fe40008000000 */
.L_x_951:
[----:B------:R-:W-:Y:S01]  /*08f0*/  UIADD3 UR4, -UR8, UR9, URZ ;  /* 0x0000000908047290 */ /* 0x000fe2000fffe13f */
[----:B------:R-:W-:Y:S01]  /*0900*/  PLOP3.LUT P1, PT, PT, PT, PT, 0x80, 0x0 ;  /* 0x000000000000781c */ /* 0x000fe20003f2f070 */
[----:B------:R-:W-:Y:S01]  /*0910*/  ULDC UR5, c[0x0][0x2a4] ;  /* 0x0000a90000057ab9 */ /* 0x000fe20000000800 */
[----:B------:R-:W-:Y:S01]  /*0920*/  CS2R R170, SRZ ;  /* 0x0000000000aa7805 */ /* 0x000fe2000001ff00 */
[----:B------:R-:W-:Y:S01]  /*0930*/  UIMAD UR4, UR17, 0x50, UR4 ;  /* 0x00000050110478a4 */ /* 0x000fe2000f8e0204 */
[----:B------:R-:W-:Y:S01]  /*0940*/  CS2R R168, SRZ ;  /* 0x0000000000a87805 */ /* 0x000fe2000001ff00 */
[----:B------:R-:W-:Y:S01]  /*0950*/  CS2R R166, SRZ ;  /* 0x0000000000a67805 */ /* 0x000fe2000001ff00 */
        /* <DEDUP_REMOVED lines=66> */
[----:B----4-:R-:W-:Y:S01]  /*0d80*/  IMAD.MOV.U32 R0, RZ, RZ, c[0x0][0x248] ;  /* 0x00009200ff007624 */ /* 0x010fe200078e00ff */
[----:B------:R-:W-:Y:S01]  /*0d90*/  SHF.R.S32.HI R27, RZ, 0x1f, R248 ;  /* 0x0000001fff1b7819 */ /* 0x000fe200000114f8 */
[----:B------:R-:W-:Y:S01]  /*0da0*/  IMAD.MOV.U32 R4, RZ, RZ, R84 ;  /* 0x000000ffff047224 */ /* 0x000fe200078e0054 */
[----:B------:R-:W1:Y:S01]  /*0db0*/  S2R R10, SR_CTAID.X ;  /* 0x00000000000a7919 */ /* 0x000e620000002500 */
[----:B------:R-:W-:Y:S01]  /*0dc0*/  USHF.R.S32.HI UR11, URZ, 0x1f, UR10 ;  /* 0x0000001f3f0b7899 */ /* 0x000fe2000801140a */
[----:B------:R-:W-:Y:S01]  /*0dd0*/  ISETP.NE.AND P0, PT, R0, 0x1, PT ;  /* 0x000000010000780c */ /* 0x000fe20003f05270 */
[----:B------:R-:W-:Y:S01]  /*0de0*/  USEL UR12, UR10, URZ, !UP1 ;  /* 0x0000003f0a0c7287 */ /* 0x000fe2000c800000 */
[----:B------:R-:W-:Y:S01]  /*0df0*/  LEA.HI R26, R27, R248, RZ, 0x3 ;  /* 0x000000f81b1a7211 */ /* 0x000fe200078f18ff */
[----:B------:R-:W-:Y:S01]  /*0e00*/  USEL UR6, UR11, URZ, !UP1 ;  /* 0x0000003f0b067287 */ /* 0x000fe2000c800000 */
[----:B------:R-:W-:Y:S01]  /*0e10*/  IMAD.MOV.U32 R28, RZ, RZ, 0x5 ;  /* 0x00000005ff1c7424 */ /* 0x000fe200078e00ff */
[----:B------:R-:W-:Y:S01]  /*0e20*/  ULDC.64 UR4, c[0x0][0x1e8] ;  /* 0x00007a0000047ab9 */ /* 0x000fe20000000a00 */
[----:B------:R-:W-:Y:S01]  /*0e30*/  LOP3.LUT R0, R26, 0xfffffff8, RZ, 0xc0, !PT ;  /* 0xfffffff81a007812 */ /* 0x000fe200078ec0ff */
[----:B------:R-:W-:Y:S01]  /*0e40*/  UIMAD UR4, UR6, UR4, URZ ;  /* 0x00000004060472a4 */ /* 0x000fe2000f8e023f */
[----:B------:R-:W-:Y:S01]  /*0e50*/  SHF.R.S32.HI R238, RZ, 0x3, R26 ;  /* 0x00000003ffee7819 */ /* 0x000fe2000001141a */
[----:B------:R-:W-:Y:S01]  /*0e60*/  IMAD.U32 R15, RZ, RZ, UR12 ;  /* 0x0000000cff0f7e24 */ /* 0x000fe2000f8e00ff */
[----:B------:R-:W-:Y:S01]  /*0e70*/  SHF.R.S32.HI R20, RZ, 0x1f, R84 ;  /* 0x0000001fff147819 */ /* 0x000fe20000011454 */
[----:B------:R-:W-:Y:S01]  /*0e80*/  IMAD.IADD R22, R248, 0x1, -R0 ;  /* 0x00000001f8167824 */ /* 0x000fe200078e0a00 */
[----:B------:R-:W-:Y:S01]  /*0e90*/  UIMAD UR4, UR12, UR5, UR4 ;  /* 0x000000050c0472a4 */ /* 0x000fe2000f8e0204 */
[----:B------:R-:W-:Y:S01]  /*0ea0*/  @P0 IMAD.HI.U32 R2, R84, c[0x0][0x24c], RZ ;  /* 0x0000930054020a27 */ /* 0x000fe200078e00ff */
[----:B-----5:R-:W-:Y:S01]  /*0eb0*/  IADD3 R16, P1, R238, R17, RZ ;  /* 0x00000011ee107210 */ /* 0x020fe20007f3e0ff */
[----:B------:R-:W-:Y:S01]  /*0ec0*/  USEL UR11, UR11, URZ, !UP2 ;  /* 0x0000003f0b0b7287 */ /* 0x000fe2000d000000 */
[----:B------:R-:W-:Y:S01]  /*0ed0*/  CS2R R170, SRZ ;  /* 0x0000000000aa7805 */ /* 0x000fe2000001ff00 */
[----:B------:R-:W-:Y:S01]  /*0ee0*/  IMAD.SHL.U32 R12, R22, 0x8, RZ ;  /* 0x00000008160c7824 */ /* 0x000fe200078e00ff */
[----:B------:R-:W-:Y:S01]  /*0ef0*/  @P0 SHF.R.U32.HI R4, RZ, c[0x0][0x250], R2 ;  /* 0x00009400ff040a19 */ /* 0x000fe20000011602 */
[C---:B------:R-:W-:Y:S01]  /*0f00*/  IMAD.SHL.U32 R8, R238.reuse, 0x40, RZ ;  /* 0x00000040ee087824 */ /* 0x040fe200078e00ff */
[----:B------:R-:W-:Y:S01]  /*0f10*/  IADD3 R6, P0, R238, R9, RZ ;  /* 0x00000009ee067210 */ /* 0x000fe20007f1e0ff */
[----:B------:R-:W-:Y:S01]  /*0f20*/  IMAD.MOV.U32 R29, RZ, RZ, 0x6 ;  /* 0x00000006ff1d7424 */ /* 0x000fe200078e00ff */
[----:B------:R-:W-:Y:S01]  /*0f30*/  SHF.R.S32.HI R5, RZ, 0x1f, R4 ;  /* 0x0000001fff057819 */ /* 0x000fe20000011404 */
[----:B------:R-:W-:Y:S01]  /*0f40*/  IMAD.MOV.U32 R217, RZ, RZ, 0x10 ;  /* 0x00000010ffd97424 */ /* 0x000fe200078e00ff */
[--C-:B------:R-:W-:Y:S01]  /*0f50*/  SHF.R.S32.HI R13, RZ, 0x1f, R12.reuse ;  /* 0x0000001fff0d7819 */ /* 0x100fe2000001140c */
[----:B------:R-:W-:Y:S01]  /*0f60*/  IMAD.MOV.U32 R212, RZ, RZ, 0x120 ;  /* 0x00000120ffd47424 */ /* 0x000fe200078e00ff */
[C---:B------:R-:W-:Y:S01]  /*0f70*/  ISETP.GE.AND P2, PT, R12.reuse, c[0x0][0x1cc], PT ;  /* 0x000073000c007a0c */ /* 0x040fe20003f46270 */
[----:B------:R-:W-:Y:S01]  /*0f80*/  IMAD R0, R5, c[0x0][0x1e0], RZ ;  /* 0x0000780005007a24 */ /* 0x000fe200078e02ff */
[----:B------:R-:W-:Y:S01]  /*0f90*/  IADD3 R23, R12, 0x40, RZ ;  /* 0x000000400c177810 */ /* 0x000fe20007ffe0ff */
[----:B------:R-:W-:Y:S01]  /*0fa0*/  IMAD.WIDE.U32 R2, R4, c[0x0][0x1e0], R12 ;  /* 0x0000780004027a25 */ /* 0x000fe200078e000c */
[----:B------:R-:W-:Y:S01]  /*0fb0*/  IADD3 R25, R12, 0x80, RZ ;  /* 0x000000800c197810 */ /* 0x000fe20007ffe0ff */
[----:B------:R-:W-:Y:S01]  /*0fc0*/  CS2R R168, SRZ ;  /* 0x0000000000a87805 */ /* 0x000fe2000001ff00 */
[----:B------:R-:W-:Y:S01]  /*0fd0*/  ISETP.GE.AND P4, PT, R23, c[0x0][0x1cc], PT ;  /* 0x0000730017007a0c */ /* 0x000fe20003f86270 */
[C---:B------:R-:W-:Y:S01]  /*0fe0*/  IMAD R0, R4.reuse, c[0x0][0x1e4], R0 ;  /* 0x0000790004007a24 */ /* 0x040fe200078e0200 */
[----:B------:R-:W-:Y:S01]  /*0ff0*/  ISETP.GE.AND P6, PT, R25, c[0x0][0x1cc], PT ;  /* 0x0000730019007a0c */ /* 0x000fe20003fc6270 */
[----:B------:R-:W-:Y:S01]  /*1000*/  IMAD R5, R5, c[0x0][0x1b0], RZ ;  /* 0x00006c0005057a24 */ /* 0x000fe200078e02ff */
[----:B------:R-:W-:Y:S01]  /*1010*/  CS2R R166, SRZ ;  /* 0x0000000000a67805 */ /* 0x000fe2000001ff00 */
[----:B------:R-:W-:Y:S01]  /*1020*/  IMAD.IADD R3, R3, 0x1, R0 ;  /* 0x0000000103037824 */ /* 0x000fe200078e0200 */
[----:B------:R-:W-:Y:S01]  /*1030*/  SHF.R.S32.HI R0, RZ, 0x1f, R238 ;  /* 0x0000001fff007819 */ /* 0x000fe200000114ee */
[----:B------:R-:W-:Y:S01]  /*1040*/  IMAD R5, R4, c[0x0][0x1b4], R5 ;  /* 0x00006d0004057a24 */ /* 0x000fe200078e0205 */
[----:B------:R-:W-:Y:S01]  /*1050*/  CS2R R164, SRZ ;  /* 0x0000000000a47805 */ /* 0x000fe2000001ff00 */
[----:B------:R-:W-:Y:S01]  /*1060*/  IMAD.WIDE.U32 R2, R15, c[0x0][0x1e8], R2 ;  /* 0x00007a000f027a25 */ /* 0x000fe200078e0002 */
[-C--:B------:R-:W-:Y:S01]  /*1070*/  LEA.HI.X.SX32 R7, R9, R0.reuse, 0x1, P0 ;  /* 0x0000000009077211 */ /* 0x080fe200000f0eff */
[----:B------:R-:W-:Y:S01]  /*1080*/  CS2R R162, SRZ ;  /* 0x0000000000a27805 */ /* 0x000fe2000001ff00 */
[----:B------:R-:W-:Y:S01]  /*1090*/  LEA.HI.X.SX32 R17, R17, R0, 0x1, P1 ;  /* 0x0000000011117211 */ /* 0x000fe200008f0eff */
[----:B------:R-:W-:Y:S01]  /*10a0*/  IMAD.MOV.U32 R249, RZ, RZ, 0x1 ;  /* 0x00000001fff97424 */ /* 0x000fe200078e00ff */
[----:B------:R-:W-:Y:S01]  /*10b0*/  LOP3.LUT R0, R8, 0x1c0, RZ, 0xc0, !PT ;  /* 0x000001c008007812 */ /* 0x000fe200078ec0ff */
[----:B-1----:R-:W-:Y:S01]  /*10c0*/  IMAD.WIDE R6, R10, 0x50, R6 ;  /* 0x000000500a067825 */ /* 0x002fe200078e0206 */
[----:B------:R-:W-:Y:S01]  /*10d0*/  IADD3 R3, R3, UR4, RZ ;  /* 0x0000000403037c10 */ /* 0x000fe2000fffe0ff */
[----:B------:R-:W-:Y:S01]  /*10e0*/  ULDC.64 UR4, c[0x0][0x1b8] ;  /* 0x00006e0000047ab9 */ /* 0x000fe20000000a00 */
[----:B------:R-:W-:Y:S01]  /*10f0*/  LOP3.LUT R14, R0, 0x38, R12, 0xf8, !PT ;  /* 0x00000038000e7812 */ /* 0x000fe200078ef80c */
[----:B------:R-:W-:Y:S01]  /*1100*/  IMAD R10, R7, c[0x0][0x1d8], RZ ;  /* 0x00007600070a7a24 */ /* 0x000fe200078e02ff */
[----:B------:R-:W-:Y:S01]  /*1110*/  SHF.R.U32.HI R0, RZ, 0x3, R0 ;  /* 0x00000003ff007819 */ /* 0x000fe20000011600 */
[----:B------:R-:W-:Y:S01]  /*1120*/  IMAD.WIDE.U32 R8, R4, c[0x0][0x1b0], R12 ;  /* 0x00006c0004087a25 */ /* 0x000fe200078e000c */
[----:B------:R-:W-:Y:S01]  /*1130*/  UIMAD UR4, UR6, UR4, URZ ;  /* 0x00000004060472a4 */ /* 0x000fe2000f8e023f */
[----:B------:R-:W-:Y:S01]  /*1140*/  CS2R R160, SRZ ;  /* 0x0000000000a07805 */ /* 0x000fe2000001ff00 */
[----:B------:R-:W-:Y:S01]  /*1150*/  LOP3.LUT R14, R14, R0, RZ, 0x3c, !PT ;  /* 0x000000000e0e7212 */ /* 0x000fe200078e3cff */
[C---:B------:R-:W-:Y:S01]  /*1160*/  IMAD R4, R6.reuse, c[0x0][0x1dc], R10 ;  /* 0x0000770006047a24 */ /* 0x040fe200078e020a */
[----:B------:R-:W-:Y:S01]  /*1170*/  UIMAD UR6, UR17, -0x50, URZ ;  /* 0xffffffb0110678a4 */ /* 0x000fe2000f8e023f */
[----:B------:R-:W-:Y:S01]  /*1180*/  IMAD.WIDE.U32 R10, R6, c[0x0][0x1d8], R2 ;  /* 0x00007600060a7a25 */ /* 0x000fe200078e0002 */
[----:B------:R-:W-:Y:S01]  /*1190*/  UIMAD UR4, UR12, UR5, UR4 ;  /* 0x000000050c0472a4 */ /* 0x000fe2000f8e0204 */
[----:B------:R-:W-:Y:S01]  /*11a0*/  CS2R R158, SRZ ;  /* 0x00000000009e7805 */ /* 0x000fe2000001ff00 */
[----:B------:R-:W-:Y:S01]  /*11b0*/  USEL UR12, UR10, URZ, !UP2 ;  /* 0x0000003f0a0c7287 */ /* 0x000fe2000d000000 */
[----:B------:R-:W-:Y:S01]  /*11c0*/  IMAD.IADD R0, R11, 0x1, R4 ;  /* 0x000000010b007824 */ /* 0x000fe200078e0204 */
[C---:B------:R-:W-:Y:S01]  /*11d0*/  LEA R4, P0, R10.reuse, c[0x0][0x1c0], 0x1 ;  /* 0x000070000a047a11 */ /* 0x040fe200078008ff */
[----:B------:R-:W-:Y:S01]  /*11e0*/  IMAD.IADD R3, R9, 0x1, R5 ;  /* 0x0000000109037824 */ /* 0x000fe200078e0205 */
[----:B------:R-:W-:Y:S01]  /*11f0*/  USHF.R.S32.HI UR17, URZ, 0x1f, UR13 ;  /* 0x0000001f3f117899 */ /* 0x000fe2000801140d */
[----:B------:R-:W-:Y:S01]  /*1200*/  IMAD.MOV.U32 R2, RZ, RZ, R8 ;  /* 0x000000ffff027224 */ /* 0x000fe200078e0008 */
[----:B------:R-:W-:Y:S01]  /*1210*/  LEA.HI.X R5, R10, c[0x0][0x1c4], R0, 0x1, P0 ;  /* 0x000071000a057a11 */ /* 0x000fe200000f0c00 */
[----:B------:R-:W-:Y:S01]  /*1220*/  IMAD.U32 R0, RZ, RZ, UR8 ;  /* 0x00000008ff007e24 */ /* 0x000fe2000f8e00ff */
[----:B------:R-:W-:Y:S01]  /*1230*/  ISETP.GT.AND P0, PT, R248, 0x7f, PT ;  /* 0x0000007ff800780c */ /* 0x000fe20003f04270 */
[----:B------:R-:W-:Y:S01]  /*1240*/  IMAD.WIDE.U32 R8, R15, c[0x0][0x1b8], R2 ;  /* 0x00006e000f087a25 */ /* 0x000fe200078e0002 */
[----:B------:R-:W-:Y:S01]  /*1250*/  LEA.HI R2, R27, R248, RZ, 0x6 ;  /* 0x000000f81b027211 */ /* 0x000fe200078f30ff */
[----:B------:R-:W-:Y:S01]  /*1260*/  UIADD3 UR21, UR6, UR8, URZ ;  /* 0x0000000806157290 */ /* 0x000fe2000fffe03f */
[----:B------:R-:W-:Y:S01]  /*1270*/  IADD3 R0, R0, UR6, -R238 ;  /* 0x0000000600007c10 */ /* 0x000fe2000fffe8ee */
[----:B------:R-:W-:Y:S01]  /*1280*/  IMAD.MOV.U32 R15, RZ, RZ, c[0x0][0x1d8] ;  /* 0x00007600ff0f7624 */ /* 0x000fe200078e00ff */
[----:B------:R-:W-:Y:S01]  /*1290*/  SHF.R.S32.HI R24, RZ, 0x6, R2 ;  /* 0x00000006ff187819 */ /* 0x000fe20000011402 */
[----:B------:R-:W-:Y:S01]  /*12a0*/  IMAD.MOV.U32 R3, RZ, RZ, c[0x0][0x1dc] ;  /* 0x00007700ff037624 */ /* 0x000fe200078e00ff */
[----:B------:R-:W-:Y:S01]  /*12b0*/  ISETP.LT.OR P1, PT, R0, 0x1, P2 ;  /* 0x000000010000780c */ /* 0x000fe20001721670 */
[----:B------:R-:W-:Y:S01]  /*12c0*/  IMAD R7, R7, c[0x0][0x1a8], RZ ;  /* 0x00006a0007077a24 */ /* 0x000fe200078e02ff */
[C---:B------:R-:W-:Y:S01]  /*12d0*/  LEA R2, P5, R15.reuse, R4, 0x6 ;  /* 0x000000040f027211 */ /* 0x040fe200078a30ff */
[----:B------:R-:W-:Y:S01]  /*12e0*/  IMAD R10, R24, 0x200, R14 ;  /* 0x00000200180a7824 */ /* 0x000fe200078e020e */
[----:B------:R-:W-:Y:S01]  /*12f0*/  ISETP.LT.OR P3, PT, R0, 0x1, P4 ;  /* 0x000000010000780c */ /* 0x000fe20002761670 */
[C---:B------:R-:W-:Y:S01]  /*1300*/  IMAD.SHL.U32 R11, R15.reuse, 0x20, RZ ;  /* 0x000000200f0b7824 */ /* 0x040fe200078e00ff */
[----:B------:R-:W-:Y:S01]  /*1310*/  LEA.HI.X R3, R15, R5, R3, 0x6, P5 ;  /* 0x000000050f037211 */ /* 0x000fe200028f3403 */
[----:B------:R-:W-:Y:S01]  /*1320*/  IMAD.SHL.U32 R223, R10, 0x2, RZ ;  /* 0x000000020adf7824 */ /* 0x000fe200078e00ff */
[----:B------:R-:W-:Y:S01]  /*1330*/  ISETP.LT.OR P5, PT, R0, 0x1, P6 ;  /* 0x000000010000780c */ /* 0x000fe200037a1670 */
[----:B------:R-:W-:Y:S01]  /*1340*/  IMAD R7, R6, c[0x0][0x1ac], R7 ;  /* 0x00006b0006077a24 */ /* 0x000fe200078e0207 */
[C---:B------:R-:W-:Y:S01]  /*1350*/  ISETP.LT.OR P2, PT, R0.reuse, 0x21, P2 ;  /* 0x000000210000780c */ /* 0x040fe20001741670 */
[----:B------:R-:W-:Y:S01]  /*1360*/  IMAD.U32 R21, RZ, RZ, UR12 ;  /* 0x0000000cff157e24 */ /* 0x000fe2000f8e00ff */
[----:B------:R-:W-:Y:S01]  /*1370*/  IADD3 R9, R9, UR4, RZ ;  /* 0x0000000409097c10 */ /* 0x000fe2000fffe0ff */
[----:B------:R-:W-:Y:S01]  /*1380*/  @!PT LDS RZ, [RZ] ;  /* 0x00000000fffff984 */ /* 0x000fe20000000800 */
[----:B------:R-:W-:Y:S01]  /*1390*/  @!PT LDS RZ, [RZ] ;  /* 0x00000000fffff984 */ /* 0x000fe20000000800 */
[----:B------:R-:W-:Y:S01]  /*13a0*/  @!PT LDS RZ, [RZ] ;  /* 0x00000000fffff984 */ /* 0x000fe20000000800 */
[----:B------:R1:W-:Y:S01]  /*13b0*/  LDGSTS.E.BYPASS.LTC128B.128 [R223+0x7880], [R4.64], !P1 ;  /* 0x0788000004df7fae */ /* 0x0003e2000c901d4e */
[C---:B------:R-:W-:Y:S01]  /*13c0*/  ISETP.LT.OR P1, PT, R0.reuse, 0x21, P4 ;  /* 0x000000210000780c */ /* 0x040fe20002721670 */
[----:B------:R-:W-:Y:S01]  /*13d0*/  UIMAD UR4, UR16, 0xc0, URZ ;  /* 0x000000c0100478a4 */ /* 0x000fe2000f8e023f */
[C---:B------:R-:W-:Y:S01]  /*13e0*/  ISETP.LT.OR P6, PT, R0.reuse, 0x21, P6 ;  /* 0x000000210000780c */ /* 0x040fe200037c1670 */
[----:B------:R1:W-:Y:S01]  /*13f0*/  LDGSTS.E.BYPASS.LTC128B.128 [R223+0xa080], [R4.64+0x80], !P3 ;  /* 0x0a08008004df7fae */ /* 0x0003e2000d901d4e */
[----:B------:R-:W-:Y:S01]  /*1400*/  @!P0 ISETP.GE.AND P3, PT, R0, 0x41, PT ;  /* 0x000000410000880c */ /* 0x000fe20003f66270 */
[----:B------:R-:W-:Y:S01]  /*1410*/  IMAD.WIDE.U32 R8, R6, c[0x0][0x1a8], R8 ;  /* 0x00006a0006087a25 */ /* 0x000fe200078e0008 */
[----:B------:R-:W-:Y:S01]  /*1420*/  @!P0 ISETP.LT.OR P4, PT, R0, 0x41, P4 ;  /* 0x000000410000880c */ /* 0x000fe20002781670 */
[----:B------:R1:W-:Y:S01]  /*1430*/  LDGSTS.E.BYPASS.LTC128B.128 [R223+0xc880], [R4.64+0x100], !P5 ;  /* 0x0c88010004df7fae */ /* 0x0003e2000e901d4e */
[----:B------:R-:W-:Y:S01]  /*1440*/  @!P0 ISETP.GE.OR P5, PT, R12, c[0x0][0x1cc], !P3 ;  /* 0x000073000c008a0c */ /* 0x000fe20005fa6670 */
[----:B------:R-:W-:Y:S01]  /*1450*/  UIADD3 UR20, -UR9, 0x1, UR21 ;  /* 0x0000000109147890 */ /* 0x000fe2000fffe115 */
[----:B------:R-:W-:Y:S01]  /*1460*/  @!P0 ISETP.GE.OR P3, PT, R25, c[0x0][0x1cc], !P3 ;  /* 0x0000730019008a0c */ /* 0x000fe20005f66670 */
[----:B------:R2:W-:Y:S01]  /*1470*/  LDGSTS.E.BYPASS.LTC128B.128 [R223+0x8880], [R2.64], !P2 ;  /* 0x0888000002df7fae */ /* 0x0005e2000d101d4e */
[----:B------:R-:W-:Y:S01]  /*1480*/  SHF.L.U64.HI R10, R15, R28, c[0x0][0x1dc] ;  /* 0x000077000f0a7619 */ /* 0x000fe2000001021c */
[----:B------:R-:W-:Y:S01]  /*1490*/  UISETP.GE.AND UP1, UPT, UR6, 0x1, UPT ;  /* 0x000000010600788c */ /* 0x000fe2000bf26270 */
[----:B------:R-:W-:Y:S01]  /*14a0*/  @!P0 LEA R6, P2, R11, R2, 0x1 ;  /* 0x000000020b068211 */ /* 0x000fe200078408ff */
[----:B------:R2:W-:Y:S01]  /*14b0*/  LDGSTS.E.BYPASS.LTC128B.128 [R223+0xb080], [R2.64+0x80], !P1 ;  /* 0x0b08008002df7fae */ /* 0x0005e2000c901d4e */
[----:B------:R-:W-:Y:S01]  /*14c0*/  UISETP.GE.AND UP0, UPT, UR6, 0x2, UPT ;  /* 0x000000020600788c */ /* 0x000fe2000bf06270 */
[----:B------:R-:W-:Y:S01]  /*14d0*/  CS2R R156, SRZ ;  /* 0x00000000009c7805 */ /* 0x000fe2000001ff00 */
[----:B------:R-:W-:Y:S01]  /*14e0*/  CS2R R154, SRZ ;  /* 0x00000000009a7805 */ /* 0x000fe2000001ff00 */
[----:B------:R2:W-:Y:S01]  /*14f0*/  LDGSTS.E.BYPASS.LTC128B.128 [R223+0xd880], [R2.64+0x100], !P6 ;  /* 0x0d88010002df7fae */ /* 0x0005e2000f101d4e */
[----:B------:R-:W-:Y:S01]  /*1500*/  ISETP.GE.AND P6, PT, R25, c[0x0][0x19c], PT ;  /* 0x0000670019007a0c */ /* 0x000fe20003fc6270 */
        /* <DEDUP_REMOVED lines=16> */
[----:B------:R-:W-:Y:S01]  /*1610*/  @!P0 LEA.HI.X R7, R11, R3, R10, 0x1, P2 ;  /* 0x000000030b078211 */ /* 0x000fe200010f0c0a */
[----:B------:R-:W-:Y:S01]  /*1620*/  CS2R R124, SRZ ;  /* 0x00000000007c7805 */ /* 0x000fe2000001ff00 */
[----:B------:R-:W-:Y:S01]  /*1630*/  LEA.HI.X R5, R8, c[0x0][0x194], R5, 0x1, P1 ;  /* 0x0000650008057a11 */ /* 0x000fe200008f0c05 */
[----:B------:R-:W-:Y:S01]  /*1640*/  IMAD.MOV.U32 R8, RZ, RZ, c[0x0][0x1a8] ;  /* 0x00006a00ff087624 */ /* 0x000fe200078e00ff */
[----:B------:R-:W-:Y:S01]  /*1650*/  ISETP.GE.AND P2, PT, R12, c[0x0][0x19c], PT ;  /* 0x000067000c007a0c */ /* 0x000fe20003f46270 */
[----:B------:R1:W-:Y:S01]  /*1660*/  @!P0 LDGSTS.E.BYPASS.LTC128B.128 [R223+0x9880], [R6.64], !P5 ;  /* 0x0988000006df8fae */ /* 0x0003e2000e901d4e */
[----:B------:R-:W-:Y:S01]  /*1670*/  ISETP.GE.AND P5, PT, R23, c[0x0][0x19c], PT ;  /* 0x0000670017007a0c */ /* 0x000fe20003fa6270 */
[----:B------:R-:W-:Y:S01]  /*1680*/  CS2R R122, SRZ ;  /* 0x00000000007a7805 */ /* 0x000fe2000001ff00 */
[C---:B------:R-:W-:Y:S01]  /*1690*/  ISETP.LT.OR P1, PT, R0.reuse, 0x1, P2 ;  /* 0x000000010000780c */ /* 0x040fe20001721670 */
[----:B------:R1:W-:Y:S01]  /*16a0*/  @!P0 LDGSTS.E.BYPASS.LTC128B.128 [R223+0xc080], [R6.64+0x80], !P4 ;  /* 0x0c08008006df8fae */ /* 0x0003e2000e101d4e */
[----:B--2---:R-:W-:Y:S01]  /*16b0*/  IMAD.MOV.U32 R3, RZ, RZ, c[0x0][0x1ac] ;  /* 0x00006b00ff037624 */ /* 0x004fe200078e00ff */
[----:B------:R-:W-:Y:S01]  /*16c0*/  ISETP.LT.OR P4, PT, R0, 0x1, P6 ;  /* 0x000000010000780c */ /* 0x000fe20003781670 */
[----:B------:R-:W-:Y:S01]  /*16d0*/  CS2R R120, SRZ ;  /* 0x0000000000787805 */ /* 0x000fe2000001ff00 */
[----:B------:R1:W-:Y:S01]  /*16e0*/  @!P0 LDGSTS.E.BYPASS.LTC128B.128 [R223+0xe880], [R6.64+0x100], !P3 ;  /* 0x0e88010006df8fae */ /* 0x0003e2000d901d4e */
[C---:B------:R-:W-:Y:S01]  /*16f0*/  LEA R2, P3, R8.reuse, R4, 0x6 ;  /* 0x0000000408027211 */ /* 0x040fe200078630ff */
[----:B------:R-:W-:Y:S01]  /*1700*/  CS2R R118, SRZ ;  /* 0x0000000000767805 */ /* 0x000fe2000001ff00 */
[----:B------:R-:W-:Y:S01]  /*1710*/  CS2R R116, SRZ ;  /* 0x0000000000747805 */ /* 0x000fe2000001ff00 */
[----:B------:R-:W-:Y:S01]  /*1720*/  CS2R R114, SRZ ;  /* 0x0000000000727805 */ /* 0x000fe2000001ff00 */
[----:B------:R-:W-:Y:S01]  /*1730*/  LEA.HI.X R3, R8, R5, R3, 0x6, P3 ;  /* 0x0000000508037211 */ /* 0x000fe200018f3403 */
[----:B------:R-:W-:Y:S01]  /*1740*/  CS2R R112, SRZ ;  /* 0x0000000000707805 */ /* 0x000fe2000001ff00 */
[----:B------:R-:W-:Y:S01]  /*1750*/  ISETP.LT.OR P3, PT, R0, 0x1, P5 ;  /* 0x000000010000780c */ /* 0x000fe20002f61670 */
        /* <DEDUP_REMOVED lines=17> */
[----:B------:R-:W-:Y:S01]  /*1870*/  ISETP.LT.OR P4, PT, R0, 0x21, P2 ;  /* 0x000000210000780c */ /* 0x000fe20001781670 */
[----:B------:R-:W-:Y:S01]  /*1880*/  CS2R R56, SRZ ;  /* 0x0000000000387805 */ /* 0x000fe2000001ff00 */
[C---:B-1----:R-:W-:Y:S01]  /*1890*/  IMAD.SHL.U32 R7, R8.reuse, 0x20, RZ ;  /* 0x0000002008077824 */ /* 0x042fe200078e00ff */
[----:B------:R-:W-:Y:S01]  /*18a0*/  SHF.L.U64.HI R6, R8, R28, c[0x0][0x1ac] ;  /* 0x00006b0008067619 */ /* 0x000fe2000001021c */
[----:B------:R-:W-:Y:S01]  /*18b0*/  CS2R R54, SRZ ;  /* 0x0000000000367805 */ /* 0x000fe2000001ff00 */
[----:B------:R-:W-:Y:S01]  /*18c0*/  @!P0 ISETP.LT.OR P2, PT, R0, 0x41, P2 ;  /* 0x000000410000880c */ /* 0x000fe20001741670 */
[----:B------:R-:W-:Y:S01]  /*18d0*/  CS2R R52, SRZ ;  /* 0x0000000000347805 */ /* 0x000fe2000001ff00 */
[C---:B------:R-:W-:Y:S01]  /*18e0*/  @!P0 LEA R8, P1, R7.reuse, R2, 0x1 ;  /* 0x0000000207088211 */ /* 0x040fe200078208ff */
[----:B------:R-:W-:Y:S01]  /*18f0*/  CS2R R50, SRZ ;  /* 0x0000000000327805 */ /* 0x000fe2000001ff00 */
[----:B------:R-:W-:Y:S01]  /*1900*/  CS2R R48, SRZ ;  /* 0x0000000000307805 */ /* 0x000fe2000001ff00 */
[----:B------:R-:W-:Y:S01]  /*1910*/  CS2R R46, SRZ ;  /* 0x00000000002e7805 */ /* 0x000fe2000001ff00 */
[----:B------:R-:W-:Y:S01]  /*1920*/  @!P0 LEA.HI.X R9, R7, R3, R6, 0x1, P1 ;  /* 0x0000000307098211 */ /* 0x000fe200008f0c06 */
[----:B------:R-:W-:Y:S01]  /*1930*/  IMAD.U32 R6, RZ, RZ, UR4 ;  /* 0x00000004ff067e24 */ /* 0x000fe2000f8e00ff */
[----:B------:R-:W-:Y:S01]  /*1940*/  SHF.R.S32.HI R7, RZ, 0x1f, R248 ;  /* 0x0000001fff077819 */ /* 0x000fe200000114f8 */
[----:B------:R1:W-:Y:S01]  /*1950*/  LDGSTS.E.BYPASS.LTC128B.128 [R223+0x1080], [R2.64], !P4 ;  /* 0x0108000002df7fae */ /* 0x0003e2000e101d4e */
[----:B------:R-:W-:Y:S01]  /*1960*/  IADD3 R18, P1, R248, UR4, RZ ;  /* 0x00000004f8127c10 */ /* 0x000fe2000ff3e0ff */
[----:B------:R-:W-:Y:S01]  /*1970*/  ULDC.64 UR4, c[0x0][0x188] ;  /* 0x0000620000047ab9 */ /* 0x000fe20000000a00 */
[----:B------:R-:W-:Y:S01]  /*1980*/  ISETP.LT.OR P4, PT, R0, 0x21, P6 ;  /* 0x000000210000780c */ /* 0x000fe20003781670 */
[----:B------:R-:W-:Y:S01]  /*1990*/  UIMAD UR4, UR11, UR4, URZ ;  /* 0x000000040b0472a4 */ /* 0x000fe2000f8e023f */
[----:B------:R-:W-:Y:S01]  /*19a0*/  LEA.HI.X.SX32 R19, R6, R7, 0x1, P1 ;  /* 0x0000000706137211 */ /* 0x000fe200008f0eff */
[----:B------:R-:W-:Y:S01]  /*19b0*/  IMAD.WIDE.U32 R6, R16, c[0x0][0x208], R12 ;  /* 0x0000820010067a25 */ /* 0x000fe200078e000c */
[----:B------:R-:W-:Y:S01]  /*19c0*/  ISETP.GE.AND P1, PT, R23, c[0x0][0x16c], PT ;  /* 0x00005b0017007a0c */ /* 0x000fe20003f26270 */
[----:B------:R-:W-:Y:S01]  /*19d0*/  UIMAD UR5, UR12, UR5, UR4 ;  /* 0x000000050c0572a4 */ /* 0x000fe2000f8e0204 */
[----:B------:R-:W-:Y:S01]  /*19e0*/  CS2R R44, SRZ ;  /* 0x00000000002c7805 */ /* 0x000fe2000001ff00 */
[----:B------:R-:W-:Y:S01]  /*19f0*/  USHF.R.S32.HI UR4, URZ, 0x1f, UR16 ;  /* 0x0000001f3f047899 */ /* 0x000fe20008011410 */
[----:B------:R-:W-:Y:S01]  /*1a00*/  SEL R14, RZ, 0xffffffff, P1 ;  /* 0xffffffffff0e7807 */ /* 0x000fe20000800000 */
[C---:B--2---:R-:W-:Y:S01]  /*1a10*/  IMAD R5, R17.reuse, c[0x0][0x178], RZ ;  /* 0x00005e0011057a24 */ /* 0x044fe200078e02ff */
[----:B------:R-:W-:Y:S01]  /*1a20*/  @!P0 ISETP.LT.OR P1, PT, R0, 0x41, P6 ;  /* 0x000000410000880c */ /* 0x000fe20003721670 */
[----:B------:R-:W-:Y:S01]  /*1a30*/  IMAD R4, R17, c[0x0][0x208], RZ ;  /* 0x0000820011047a24 */ /* 0x000fe200078e02ff */
[----:B------:R-:W-:Y:S01]  /*1a40*/  ISETP.GE.AND P6, PT, R25, c[0x0][0x16c], PT ;  /* 0x00005b0019007a0c */ /* 0x000fe20003fc6270 */
[C---:B------:R-:W-:Y:S01]  /*1a50*/  IMAD R10, R16.reuse, c[0x0][0x17c], R5 ;  /* 0x00005f00100a7a24 */ /* 0x040fe200078e0205 */
[----:B------:R-:W-:Y:S01]  /*1a60*/  CS2R R42, SRZ ;  /* 0x00000000002a7805 */ /* 0x000fe2000001ff00 */
[C---:B------:R-:W-:Y:S01]  /*1a70*/  IMAD R11, R16.reuse, c[0x0][0x20c], R4 ;  /* 0x00008300100b7a24 */ /* 0x040fe200078e0204 */
[----:B------:R-:W-:Y:S01]  /*1a80*/  CS2R R40, SRZ ;  /* 0x0000000000287805 */ /* 0x000fe2000001ff00 */
[----:B------:R-:W-:Y:S01]  /*1a90*/  IMAD.WIDE.U32 R4, R16, c[0x0][0x178], R12 ;  /* 0x00005e0010047a25 */ /* 0x000fe200078e000c */
[----:B------:R-:W-:Y:S01]  /*1aa0*/  SEL R13, RZ, 0x1, P3 ;  /* 0x00000001ff0d7807 */ /* 0x000fe20001800000 */
[----:B------:R-:W-:Y:S01]  /*1ab0*/  CS2R R38, SRZ ;  /* 0x0000000000267805 */ /* 0x000fe2000001ff00 */
[C---:B------:R-:W-:Y:S01]  /*1ac0*/  ISETP.LT.OR P3, PT, R0.reuse, 0x21, P5 ;  /* 0x000000210000780c */ /* 0x040fe20002f61670 */
[----:B------:R-:W-:Y:S01]  /*1ad0*/  IMAD.IADD R5, R5, 0x1, R10 ;  /* 0x0000000105057824 */ /* 0x000fe200078e020a */
[----:B------:R-:W-:Y:S01]  /*1ae0*/  @!P0 ISETP.LT.OR P5, PT, R0, 0x41, P5 ;  /* 0x000000410000880c */ /* 0x000fe20002fa1670 */
[----:B------:R-:W-:Y:S01]  /*1af0*/  IMAD.SHL.U32 R0, R14, 0x2, RZ ;  /* 0x000000020e007824 */ /* 0x000fe200078e00ff */
[----:B------:R-:W-:Y:S01]  /*1b00*/  CS2R R36, SRZ ;  /* 0x0000000000247805 */ /* 0x000fe2000001ff00 */
[----:B------:R-:W-:Y:S01]  /*1b10*/  IMAD.IADD R11, R7, 0x1, R11 ;  /* 0x00000001070b7824 */ /* 0x000fe200078e020b */
[----:B------:R-:W-:Y:S01]  /*1b20*/  SEL R7, RZ, 0x4, P6 ;  /* 0x00000004ff077807 */ /* 0x000fe20003000000 */
[----:B------:R-:W-:Y:S01]  /*1b30*/  IMAD.MOV.U32 R10, RZ, RZ, R6 ;  /* 0x000000ffff0a7224 */ /* 0x000fe200078e0006 */
[----:B------:R-:W-:Y:S01]  /*1b40*/  LOP3.LUT R0, R0, 0x2, R13, 0xe2, !PT ;  /* 0x0000000200007812 */ /* 0x000fe200078ee20d */
[----:B------:R-:W-:Y:S01]  /*1b50*/  IMAD R6, R20, c[0x0][0x180], RZ ;  /* 0x0000600014067a24 */ /* 0x000fe200078e02ff */
[----:B------:R-:W-:Y:S01]  /*1b60*/  CS2R R34, SRZ ;  /* 0x0000000000227805 */ /* 0x000fe2000001ff00 */
[----:B------:R-:W-:Y:S01]  /*1b70*/  IMAD.MOV.U32 R17, RZ, RZ, c[0x0][0x178] ;  /* 0x00005e00ff117624 */ /* 0x000fe200078e00ff */
[----:B------:R-:W-:Y:S01]  /*1b80*/  LOP3.LUT R0, R0, R7, RZ, 0xfc, !PT ;  /* 0x0000000700007212 */ /* 0x000fe200078efcff */
[----:B------:R1:W-:Y:S01]  /*1b90*/  LDGSTS.E.BYPASS.LTC128B.128 [R223+0x3880], [R2.64+0x80], !P3 ;  /* 0x0388008002df7fae */ /* 0x0003e2000d901d4e */
[----:B------:R-:W-:Y:S01]  /*1ba0*/  IMAD R6, R84, c[0x0][0x184], R6 ;  /* 0x0000610054067a24 */ /* 0x000fe200078e0206 */
[----:B------:R-:W-:Y:S01]  /*1bb0*/  CS2R R32, SRZ ;  /* 0x0000000000207805 */ /* 0x000fe2000001ff00 */
[C---:B------:R-:W-:Y:S01]  /*1bc0*/  LOP3.LUT P3, RZ, R0.reuse, 0x2, RZ, 0xc0, !PT ;  /* 0x0000000200ff7812 */ /* 0x040fe2000786c0ff */
[----:B------:R1:W-:Y:S01]  /*1bd0*/  LDGSTS.E.BYPASS.LTC128B.128 [R223+0x6080], [R2.64+0x100], !P4 ;  /* 0x0608010002df7fae */ /* 0x0003e2000e101d4e */
[C---:B------:R-:W-:Y:S01]  /*1be0*/  LOP3.LUT P4, RZ, R0.reuse, 0x1, RZ, 0xc0, !PT ;  /* 0x0000000100ff7812 */ /* 0x040fe2000788c0ff */
[C---:B------:R-:W-:Y:S01]  /*1bf0*/  IMAD.SHL.U32 R30, R17.reuse, 0x20, RZ ;  /* 0x00000020111e7824 */ /* 0x040fe200078e00ff */
[C---:B------:R-:W-:Y:S01]  /*1c00*/  SHF.L.U64.HI R251, R17.reuse, R28, c[0x0][0x17c] ;  /* 0x00005f0011fb7619 */ /* 0x040fe2000001021c */
[----:B------:R2:W-:Y:S01]  /*1c10*/  @!P0 LDGSTS.E.BYPASS.LTC128B.128 [R223+0x2080], [R8.64], !P2 ;  /* 0x0208000008df8fae */ /* 0x0005e2000d101d4e */
[----:B------:R-:W-:Y:S01]  /*1c20*/  LOP3.LUT P2, RZ, R0, 0x4, RZ, 0xc0, !PT ;  /* 0x0000000400ff7812 */ /* 0x000fe2000784c0ff */
[----:B------:R-:W-:Y:S01]  /*1c30*/  IMAD R13, R20, c[0x0][0x210], RZ ;  /* 0x00008400140d7a24 */ /* 0x000fe200078e02ff */
[----:B------:R-:W-:Y:S01]  /*1c40*/  SHF.L.U64.HI R0, R17, R29, c[0x0][0x17c] ;  /* 0x00005f0011007619 */ /* 0x000fe2000001021d */
[----:B------:R2:W-:Y:S01]  /*1c50*/  @!P0 LDGSTS.E.BYPASS.LTC128B.128 [R223+0x4880], [R8.64+0x80], !P5 ;  /* 0x0488008008df8fae */ /* 0x0005e2000e901d4e */
[----:B------:R-:W-:Y:S01]  /*1c60*/  UISETP.GE.AND UP6, UPT, UR6, 0x21, UPT ;  /* 0x000000210600788c */ /* 0x000fe2000bfc6270 */
[----:B------:R-:W-:Y:S01]  /*1c70*/  IMAD R13, R84, c[0x0][0x214], R13 ;  /* 0x00008500540d7a24 */ /* 0x000fe200078e020d */
[----:B------:R-:W-:Y:S01]  /*1c80*/  UISETP.GE.AND UP5, UPT, UR6, 0x22, UPT ;  /* 0x000000220600788c */ /* 0x000fe2000bfa6270 */
[----:B------:R-:W-:Y:S01]  /*1c90*/  IMAD R0, R0, UR13, RZ ;  /* 0x0000000d00007c24 */ /* 0x000fe2000f8e02ff */
[----:B------:R2:W-:Y:S01]  /*1ca0*/  @!P0 LDGSTS.E.BYPASS.LTC128B.128 [R223+0x7080], [R8.64+0x100], !P1 ;  /* 0x0708010008df8fae */ /* 0x0005e2000c901d4e */
[----:B------:R-:W-:-:S02]  /*1cb0*/  UISETP.GE.AND UP4, UPT, UR6, 0x31, UPT ;  /* 0x000000310600788c */ /* 0x000fc4000bf86270 */
[----:B------:R-:W-:Y:S01]  /*1cc0*/  UISETP.GE.AND UP3, UPT, UR6, 0x32, UPT ;  /* 0x000000320600788c */ /* 0x000fe2000bf66270 */
[----:B------:R-:W0:Y:S01]  /*1cd0*/  LDGDEPBAR ;  /* 0x00000000000079af */ /* 0x000e220000000000 */
[----:B------:R-:W-:Y:S01]  /*1ce0*/  UISETP.GE.AND UP2, UPT, UR6, 0x41, UPT ;  /* 0x000000410600788c */ /* 0x000fe2000bf46270 */
[----:B-1----:R-:W-:-:S04]  /*1cf0*/  IMAD.WIDE.U32 R2, R84, c[0x0][0x180], R4 ;  /* 0x0000600054027a25 */ /* 0x002fc800078e0004 */
[----:B------:R-:W-:Y:S02]  /*1d00*/  IMAD.SHL.U32 R5, R248, 0x4, RZ ;  /* 0x00000004f8057824 */ /* 0x000fe400078e00ff */
[----:B------:R-:W-:Y:S02]  /*1d10*/  IMAD.IADD R3, R3, 0x1, R6 ;  /* 0x0000000103037824 */ /* 0x000fe400078e0206 */
[----:B------:R-:W-:Y:S01]  /*1d20*/  IMAD.SHL.U32 R4, R17, 0x40, RZ ;  /* 0x0000004011047824 */ /* 0x000fe200078e00ff */
[----:B------:R-:W-:Y:S01]  /*1d30*/  IADD3 R14, P6, R5, UR16, RZ ;  /* 0x00000010050e7c10 */ /* 0x000fe2000ffde0ff */
[----:B------:R-:W-:Y:S01]  /*1d40*/  USHF.L.U32 UR16, UR13, 0x6, URZ ;  /* 0x000000060d107899 */ /* 0x000fe2000800063f */
[----:B------:R-:W-:Y:S01]  /*1d50*/  IMAD.WIDE.U32 R234, R21, c[0x0][0x188], R2 ;  /* 0x0000620015ea7a25 */ /* 0x000fe200078e0002 */
[----:B------:R-:W-:Y:S02]  /*1d60*/  LEA.HI R17, R27, R248, RZ, 0x4 ;  /* 0x000000f81b117211 */ /* 0x000fe400078f20ff */
[----:B------:R-:W-:Y:S01]  /*1d70*/  LEA.HI.X.SX32 R15, R5, UR4, 0x1, P6 ;  /* 0x00000004050f7c11 */ /* 0x000fe2000b0f0eff */
[----:B------:R-:W-:Y:S01]  /*1d80*/  IMAD R2, R20, c[0x0][0x270], RZ ;  /* 0x00009c0014027a24 */ /* 0x000fe200078e02ff */
[----:B------:R-:W-:Y:S01]  /*1d90*/  IADD3 R231, R235, UR5, RZ ;  /* 0x00000005ebe77c10 */ /* 0x000fe2000fffe0ff */
[----:B------:R-:W-:Y:S01]  /*1da0*/  IMAD.U32 R16, RZ, RZ, UR16 ;  /* 0x00000010ff107e24 */ /* 0x000fe2000f8e00ff */
[----:B------:R-:W-:Y:S01]  /*1db0*/  ULDC.64 UR4, c[0x0][0x278] ;  /* 0x00009e0000047ab9 */ /* 0x000fe20000000a00 */
[----:B------:R-:W-:Y:S01]  /*1dc0*/  IMAD R3, R4, UR17, R0 ;  /* 0x0000001104037c24 */ /* 0x000fe2000f8e0200 */
[----:B------:R-:W-:Y:S01]  /*1dd0*/  UIMAD UR4, UR11, UR4, URZ ;  /* 0x000000040b0472a4 */ /* 0x000fe2000f8e023f */
[----:B------:R-:W-:Y:S01]  /*1de0*/  IMAD.MOV.U32 R230, RZ, RZ, R234 ;  /* 0x000000ffffe67224 */ /* 0x000fe200078e00ea */
[----:B------:R-:W-:Y:S01]  /*1df0*/  IADD3 R0, -R238, UR9, -R16 ;  /* 0x00000009ee007c10 */ /* 0x000fe2000fffe910 */
[----:B------:R-:W-:Y:S01]  /*1e00*/  IMAD R2, R84, c[0x0][0x274], R2 ;  /* 0x00009d0054027a24 */ /* 0x000fe200078e0202 */
[----:B------:R-:W-:Y:S01]  /*1e10*/  UIMAD UR19, UR12, UR5, UR4 ;  /* 0x000000050c1372a4 */ /* 0x000fe2000f8e0204 */
[----:B------:R-:W-:Y:S01]  /*1e20*/  IMAD.WIDE.U32 R4, R4, UR13, R230 ;  /* 0x0000000d04047c25 */ /* 0x000fe2000f8e00e6 */
[C---:B------:R-:W-:Y:S01]  /*1e30*/  ISETP.LT.OR P6, PT, R0.reuse, 0x1, !P4 ;  /* 0x000000010000780c */ /* 0x040fe200067c1670 */
[----:B------:R-:W-:Y:S01]  /*1e40*/  ULDC.64 UR4, c[0x0][0x218] ;  /* 0x0000860000047ab9 */ /* 0x000fe20000000a00 */
[----:B------:R-:W-:Y:S01]  /*1e50*/  ISETP.LT.OR P5, PT, R0, 0x1, !P3 ;  /* 0x000000010000780c */ /* 0x000fe20005fa1670 */
[----:B------:R-:W-:Y:S01]  /*1e60*/  IMAD.WIDE.U32 R6, R84, c[0x0][0x270], R14 ;  /* 0x00009c0054067a25 */ /* 0x000fe200078e000e */
[----:B------:R-:W-:Y:S01]  /*1e70*/  ISETP.LT.OR P1, PT, R0, 0x1, !P2 ;  /* 0x000000010000780c */ /* 0x000fe20005721670 */
[----:B------:R-:W-:-:S02]  /*1e80*/  UIMAD UR4, UR11, UR4, URZ ;  /* 0x000000040b0472a4 */ /* 0x000fc4000f8e023f */
[----:B------:R-:W-:Y:S01]  /*1e90*/  IMAD.IADD R7, R7, 0x1, R2 ;  /* 0x0000000107077824 */ /* 0x000fe200078e0202 */
[----:B------:R-:W-:Y:S01]  /*1ea0*/  LEA R2, P0, R4, c[0x0][0x160], 0x1 ;  /* 0x0000580004027a11 */ /* 0x000fe200078008ff */
[----:B------:R-:W-:Y:S01]  /*1eb0*/  IMAD.IADD R3, R5, 0x1, R3 ;  /* 0x0000000105037824 */ /* 0x000fe200078e0203 */
[----:B------:R-:W-:Y:S01]  /*1ec0*/  UIMAD UR5, UR12, UR5, UR4 ;  /* 0x000000050c0572a4 */ /* 0x000fe2000f8e0204 */
[----:B--2---:R-:W-:Y:S01]  /*1ed0*/  IMAD.WIDE.U32 R8, R84, c[0x0][0x210], R10 ;  /* 0x0000840054087a25 */ /* 0x004fe200078e000a */
[----:B------:R-:W-:Y:S01]  /*1ee0*/  USHF.R.S32.HI UR18, URZ, 0x1f, UR16 ;  /* 0x0000001f3f127899 */ /* 0x000fe20008011410 */
[----:B------:R-:W-:Y:S02]  /*1ef0*/  P2R R10, PR, RZ, 0x10 ;  /* 0x00000010ff0a7803 */ /* 0x000fe40000000000 */
[----:B------:R-:W-:Y:S01]  /*1f00*/  LEA.HI.X R3, R4, c[0x0][0x164], R3, 0x1, P0 ;  /* 0x0000590004037a11 */ /* 0x000fe200000f0c03 */
[----:B------:R-:W-:Y:S01]  /*1f10*/  IMAD.MOV.U32 R11, RZ, RZ, c[0x0][0x208] ;  /* 0x00008200ff0b7624 */ /* 0x000fe200078e00ff */
[----:B------:R-:W-:Y:S01]  /*1f20*/  ISETP.LT.OR P0, PT, R0, 0x21, !P4 ;  /* 0x000000210000780c */ /* 0x000fe20006701670 */
[----:B------:R-:W-:Y:S01]  /*1f30*/  IMAD.IADD R5, R9, 0x1, R13 ;  /* 0x0000000109057824 */ /* 0x000fe200078e020d */
[----:B------:R-:W-:Y:S01]  /*1f40*/  ISETP.GE.AND P4, PT, R12, c[0x0][0x1fc], PT ;  /* 0x00007f000c007a0c */ /* 0x000fe20003f86270 */
[----:B------:R1:W-:Y:S01]  /*1f50*/  LDGSTS.E.BYPASS.LTC128B.128 [R223+0xf080], [R2.64], !P6 ;  /* 0x0f08000002df7fae */ /* 0x0003e2000f101d4e */
[----:B------:R-:W-:Y:S01]  /*1f60*/  IMAD.MOV.U32 R4, RZ, RZ, R8 ;  /* 0x000000ffff047224 */ /* 0x000fe200078e0008 */
[----:B------:R-:W-:Y:S01]  /*1f70*/  ISETP.LT.OR P6, PT, R0, 0x21, !P3 ;  /* 0x000000210000780c */ /* 0x000fe20005fc1670 */
[----:B------:R-:W-:Y:S01]  /*1f80*/  IMAD.WIDE.U32 R242, R21, c[0x0][0x278], R6 ;  /* 0x00009e0015f27a25 */ /* 0x000fe200078e0006 */
[----:B------:R1:W-:Y:S01]  /*1f90*/  LDGSTS.E.BYPASS.LTC128B.128 [R223+0x11080], [R2.64+0x80], !P5 ;  /* 0x1108008002df7fae */ /* 0x0003e2000e901d4e */
[----:B------:R-:W-:-:S02]  /*1fa0*/  IADD3 R8, -R16, UR9, -R238 ;  /* 0x0000000910087c10 */ /* 0x000fc4000fffe9ee */
[----:B------:R-:W-:Y:S01]  /*1fb0*/  IMAD.WIDE.U32 R232, R21, c[0x0][0x218], R4 ;  /* 0x0000860015e87a25 */ /* 0x000fe200078e0004 */
[----:B------:R1:W-:Y:S01]  /*1fc0*/  LDGSTS.E.BYPASS.LTC128B.128 [R223+0x13080], [R2.64+0x100], !P1 ;  /* 0x1308010002df7fae */ /* 0x0003e2000c901d4e */
[----:B------:R-:W-:Y:S02]  /*1fd0*/  ISETP.GT.AND P1, PT, R248, 0xf, PT ;  /* 0x0000000ff800780c */ /* 0x000fe40003f24270 */
[----:B------:R-:W-:Y:S01]  /*1fe0*/  IADD3 R247, R243, UR19, RZ ;  /* 0x00000013f3f77c10 */ /* 0x000fe2000fffe0ff */
[----:B------:R-:W-:Y:S01]  /*1ff0*/  IMAD.SHL.U32 R4, R11, 0x40, RZ ;  /* 0x000000400b047824 */ /* 0x000fe200078e00ff */
[----:B------:R-:W-:Y:S01]  /*2000*/  IADD3 R229, R233, UR5, RZ ;  /* 0x00000005e9e57c10 */ /* 0x000fe2000fffe0ff */
[----:B------:R-:W-:Y:S01]  /*2010*/  IMAD.MOV.U32 R228, RZ, RZ, R232 ;  /* 0x000000ffffe47224 */ /* 0x000fe200078e00e8 */
[C---:B------:R-:W-:Y:S01]  /*2020*/  SHF.L.U64.HI R250, R11.reuse, R28, c[0x0][0x20c] ;  /* 0x000083000bfa7619 */ /* 0x040fe2000001021c */
[----:B------:R-:W-:Y:S01]  /*2030*/  IMAD.SHL.U32 R252, R11, 0x20, RZ ;  /* 0x000000200bfc7824 */ /* 0x000fe200078e00ff */
[----:B------:R-:W-:Y:S01]  /*2040*/  ULDC.64 UR4, c[0x0][0x290] ;  /* 0x0000a40000047ab9 */ /* 0x000fe20000000a00 */
[----:B------:R-:W-:Y:S01]  /*2050*/  IMAD R13, R20, c[0x0][0x238], RZ ;  /* 0x00008e00140d7a24 */ /* 0x000fe200078e02ff */
[----:B------:R-:W-:-:S02]  /*2060*/  UIMAD UR4, UR11, UR4, URZ ;  /* 0x000000040b0472a4 */ /* 0x000fc4000f8e023f */
[----:B------:R-:W-:Y:S01]  /*2070*/  UP2UR UR19, UPR, URZ, 0x2 ;  /* 0x000000023f137883 */ /* 0x000fe20008000000 */
[----:B------:R-:W-:Y:S01]  /*2080*/  IMAD R13, R84, c[0x0][0x23c], R13 ;  /* 0x00008f00540d7a24 */ /* 0x000fe200078e020d */
[----:B------:R-:W-:Y:S02]  /*2090*/  UIMAD UR4, UR12, UR5, UR4 ;  /* 0x000000050c0472a4 */ /* 0x000fe4000f8e0204 */
[----:B------:R-:W-:Y:S01]  /*20a0*/  UISETP.GE.AND UP1, UPT, UR6, 0x11, UPT ;  /* 0x000000110600788c */ /* 0x000fe2000bf26270 */
[----:B-1----:R-:W-:-:S04]  /*20b0*/  LEA R2, P5, R30, R2, 0x1 ;  /* 0x000000021e027211 */ /* 0x002fc800078a08ff */
[----:B------:R-:W-:Y:S02]  /*20c0*/  LEA.HI.X R3, R30, R3, R251, 0x1, P5 ;  /* 0x000000031e037211 */ /* 0x000fe400028f0cfb */
[----:B------:R-:W-:Y:S01]  /*20d0*/  ISETP.LT.OR P5, PT, R0, 0x21, !P2 ;  /* 0x000000210000780c */ /* 0x000fe200057a1670 */
[----:B------:R-:W-:Y:S01]  /*20e0*/  CS2R R30, SRZ ;  /* 0x00000000001e7805 */ /* 0x000fe2000001ff00 */
[----:B------:R-:W-:Y:S01]  /*20f0*/  SHF.L.U64.HI R0, R11, R29, c[0x0][0x20c] ;  /* 0x000083000b007619 */ /* 0x000fe2000001021d */
[----:B------:R1:W-:Y:S01]  /*2100*/  LDGSTS.E.BYPASS.LTC128B.128 [R223+0x10080], [R2.64], !P0 ;  /* 0x1008000002df7fae */ /* 0x0003e2000c101d4e */
[----:B------:R-:W-:Y:S01]  /*2110*/  @!P1 IADD3 R7, P0, R242, UR16, RZ ;  /* 0x00000010f2079c10 */ /* 0x000fe2000ff1e0ff */
[----:B------:R-:W-:Y:S01]  /*2120*/  CS2R R28, SRZ ;  /* 0x00000000001c7805 */ /* 0x000fe2000001ff00 */
[----:B------:R-:W-:Y:S01]  /*2130*/  SHF.R.S32.HI R11, RZ, 0x4, R17 ;  /* 0x00000004ff0b7819 */ /* 0x000fe20000011411 */
[----:B------:R-:W-:Y:S01]  /*2140*/  IMAD R0, R0, UR13, RZ ;  /* 0x0000000d00007c24 */ /* 0x000fe2000f8e02ff */
[----:B------:R-:W-:Y:S01]  /*2150*/  @!P1 IADD3.X R9, R247, UR18, RZ, P0, !PT ;  /* 0x00000012f7099c10 */ /* 0x000fe200087fe4ff */
[----:B------:R1:W-:Y:S01]  /*2160*/  LDGSTS.E.BYPASS.LTC128B.128 [R223+0x12080], [R2.64+0x80], !P6 ;  /* 0x1208008002df7fae */ /* 0x0003e2000f101d4e */
[----:B------:R-:W-:Y:S01]  /*2170*/  @!P1 LEA R6, P0, R7, c[0x0][0x258], 0x2 ;  /* 0x0000960007069a11 */ /* 0x000fe200078010ff */
[C---:B------:R-:W-:Y:S01]  /*2180*/  IMAD R0, R4.reuse, UR17, R0 ;  /* 0x0000001104007c24 */ /* 0x040fe2000f8e0200 */
[----:B------:R-:W-:Y:S01]  /*2190*/  ISETP.GE.AND P6, PT, R23, c[0x0][0x1fc], PT ;  /* 0x00007f0017007a0c */ /* 0x000fe20003fc6270 */
[----:B------:R-:W-:Y:S01]  /*21a0*/  IMAD.WIDE.U32 R4, R4, UR13, R228 ;  /* 0x0000000d04047c25 */ /* 0x000fe2000f8e00e4 */
[----:B------:R-:W-:Y:S01]  /*21b0*/  @!P1 LEA.HI.X R7, R7, c[0x0][0x25c], R9, 0x2, P0 ;  /* 0x0000970007079a11 */ /* 0x000fe200000f1409 */
[----:B------:R1:W-:Y:S01]  /*21c0*/  LDGSTS.E.BYPASS.LTC128B.128 [R223+0x14080], [R2.64+0x100], !P5 ;  /* 0x1408010002df7fae */ /* 0x0003e2000e901d4e */
[----:B------:R-:W-:Y:S01]  /*21d0*/  ISETP.LT.OR P0, PT, R8, 0x1, P4 ;  /* 0x000000010800780c */ /* 0x000fe20002701670 */
[----:B------:R-:W-:Y:S01]  /*21e0*/  IMAD.IADD R0, R5, 0x1, R0 ;  /* 0x0000000105007824 */ /* 0x000fe200078e0200 */
[----:B------:R-:W-:Y:S01]  /*21f0*/  LEA.HI R9, R17, R11, RZ, 0x1 ;  /* 0x0000000b11097211 */ /* 0x000fe200078f08ff */
[----:B------:R-:W-:Y:S01]  /*2200*/  @!P1 IMAD.SHL.U32 R5, R248, 0x10, RZ ;  /* 0x00000010f8059824 */ /* 0x000fe200078e00ff */
[----:B------:R-:W-:-:S02]  /*2210*/  ULDC UR17, c[0x0][0x2a0] ;  /* 0x0000a80000117ab9 */ /* 0x000fc40000000800 */
[----:B------:R-:W-:Y:S01]  /*2220*/  LOP3.LUT R9, R9, 0xfffffffe, RZ, 0xc0, !PT ;  /* 0xfffffffe09097812 */ /* 0x000fe200078ec0ff */
[----:B------:R-:W-:Y:S01]  /*2230*/  ULOP3.LUT UR17, URZ, UR17, URZ, 0x33, !UPT ;  /* 0x000000113f117292 */ /* 0x000fe2000f8e333f */
[----:B------:R2:W-:Y:S04]  /*2240*/  @!P1 LDGSTS.E.BYPASS.LTC128B.128 [R5+0x21080], [R6.64] ;  /* 0x2108000006059fae */ /* 0x0005e8000b901d4e */
[----:B------:R-:W0:Y:S01]  /*2250*/  LDGDEPBAR ;  /* 0x00000000000079af */ /* 0x000e220000000000 */
[----:B-1----:R-:W-:-:S04]  /*2260*/  LEA R2, P5, R4, c[0x0][0x1f0], 0x1 ;  /* 0x00007c0004027a11 */ /* 0x002fc800078a08ff */
[----:B------:R-:W-:Y:S01]  /*2270*/  LEA.HI.X R3, R4, c[0x0][0x1f4], R0, 0x1, P5 ;  /* 0x00007d0004037a11 */ /* 0x000fe200028f0c00 */
[----:B------:R-:W-:Y:S01]  /*2280*/  IMAD R0, R20, c[0x0][0x288], RZ ;  /* 0x0000a20014007a24 */ /* 0x000fe200078e02ff */
[----:B------:R-:W-:Y:S02]  /*2290*/  ISETP.GE.AND P5, PT, R25, c[0x0][0x1fc], PT ;  /* 0x00007f0019007a0c */ /* 0x000fe40003fa6270 */
[CC--:B------:R-:W-:Y:S01]  /*22a0*/  LEA.HI R20, R27.reuse, R248.reuse, RZ, 0x2 ;  /* 0x000000f81b147211 */ /* 0x0c0fe200078f10ff */
[----:B------:R1:W-:Y:S01]  /*22b0*/  LDGSTS.E.BYPASS.LTC128B.128 [R223+0x1b080], [R2.64], !P0 ;  /* 0x1b08000002df7fae */ /* 0x0003e2000c101d4e */
[----:B------:R-:W-:Y:S01]  /*22c0*/  ISETP.LT.OR P0, PT, R8, 0x1, P6 ;  /* 0x000000010800780c */ /* 0x000fe20003701670 */
[----:B--2---:R-:W-:Y:S01]  /*22d0*/  IMAD.WIDE.U32 R6, R84, c[0x0][0x238], R18 ;  /* 0x00008e0054067a25 */ /* 0x004fe200078e0012 */
[----:B------:R-:W-:Y:S02]  /*22e0*/  LEA.HI R18, R27, R248, RZ, 0x5 ;  /* 0x000000f81b127211 */ /* 0x000fe400078f28ff */
[----:B------:R-:W-:-:S02]  /*22f0*/  ISETP.LT.OR P6, PT, R8, 0x21, P6 ;  /* 0x000000210800780c */ /* 0x000fc400037c1670 */
[----:B------:R-:W-:-:S07]  /*2300*/  SHF.R.S32.HI R19, RZ, 0x5, R18 ;  /* 0x00000005ff137819 */ /* 0x000fce0000011412 */
[----:B------:R1:W-:Y:S01]  /*2310*/  LDGSTS.E.BYPASS.LTC128B.128 [R223+0x1d080], [R2.64+0x80], !P0 ;  /* 0x1d08008002df7fae */ /* 0x0003e2000c101d4e */
[----:B------:R-:W-:-:S04]  /*2320*/  LEA R4, P0, R252, R2, 0x1 ;  /* 0x00000002fc047211 */ /* 0x000fc800078008ff */
[----:B------:R-:W-:Y:S02]  /*2330*/  LEA.HI.X R5, R252, R3, R250, 0x1, P0 ;  /* 0x00000003fc057211 */ /* 0x000fe400000f0cfa */
[C---:B------:R-:W-:Y:S02]  /*2340*/  ISETP.LT.OR P0, PT, R8.reuse, 0x1, P5 ;  /* 0x000000010800780c */ /* 0x040fe40002f01670 */
[----:B------:R-:W-:-:S11]  /*2350*/  ISETP.LT.OR P5, PT, R8, 0x21, P5 ;  /* 0x000000210800780c */ /* 0x000fd60002fa1670 */
[----:B------:R1:W-:Y:S01]  /*2360*/  LDGSTS.E.BYPASS.LTC128B.128 [R223+0x1f080], [R2.64+0x100], !P0 ;  /* 0x1f08010002df7fae */ /* 0x0003e2000c101d4e */
[----:B------:R-:W-:Y:S02]  /*2370*/  ISETP.LT.OR P0, PT, R8, 0x21, P4 ;  /* 0x000000210800780c */ /* 0x000fe40002701670 */
[----:B------:R-:W-:Y:S01]  /*2380*/  ISETP.NE.AND P4, PT, R10, RZ, PT ;  /* 0x000000ff0a00720c */ /* 0x000fe20003f85270 */
[----:B------:R-:W-:Y:S01]  /*2390*/  IMAD R10, R84, c[0x0][0x28c], R0 ;  /* 0x0000a300540a7a24 */ /* 0x000fe200078e0200 */
[----:B------:R-:W-:-:S09]  /*23a0*/  SHF.R.S32.HI R0, RZ, 0x1f, R20 ;  /* 0x0000001fff007819 */ /* 0x000fd20000011414 */
[----:B------:R2:W-:Y:S01]  /*23b0*/  LDGSTS.E.BYPASS.LTC128B.128 [R223+0x1c080], [R4.64], !P0 ;  /* 0x1c08000004df7fae */ /* 0x0005e2000c101d4e */
[----:B------:R-:W-:Y:S02]  /*23c0*/  ISETP.GE.AND P0, PT, R12, c[0x0][0x1fc], PT ;  /* 0x00007f000c007a0c */ /* 0x000fe40003f06270 */
[----:B------:R-:W-:Y:S01]  /*23d0*/  SHF.R.S32.HI R12, RZ, 0x1f, R18 ;  /* 0x0000001fff0c7819 */ /* 0x000fe20000011412 */
[----:B------:R2:W-:Y:S01]  /*23e0*/  LDGSTS.E.BYPASS.LTC128B.128 [R223+0x1e080], [R4.64+0x80], !P6 ;  /* 0x1e08008004df7fae */ /* 0x0005e2000f101d4e */
[----:B------:R-:W-:Y:S02]  /*23f0*/  ISETP.GE.AND P6, PT, R23, c[0x0][0x1fc], PT ;  /* 0x00007f0017007a0c */ /* 0x000fe40003fc6270 */
[----:B------:R-:W-:Y:S01]  /*2400*/  SEL R23, RZ, 0x1, P0 ;  /* 0x00000001ff177807 */ /* 0x000fe20000000000 */
[----:B------:R2:W-:Y:S01]  /*2410*/  LDGSTS.E.BYPASS.LTC128B.128 [R223+0x20080], [R4.64+0x100], !P5 ;  /* 0x2008010004df7fae */ /* 0x0005e2000e901d4e */
[----:B------:R-:W-:Y:S01]  /*2420*/  ISETP.GE.AND P5, PT, R248, 0x10, PT ;  /* 0x00000010f800780c */ /* 0x000fe20003fa6270 */
[----:B-1----:R-:W-:Y:S01]  /*2430*/  IMAD.WIDE.U32 R2, R84, c[0x0][0x288], R14 ;  /* 0x0000a20054027a25 */ /* 0x002fe200078e000e */
[----:B------:R-:W-:-:S02]  /*2440*/  SHF.R.S32.HI R15, RZ, 0x2, R20 ;  /* 0x00000002ff0f7819 */ /* 0x000fc40000011414 */
[----:B------:R-:W-:Y:S01]  /*2450*/  LEA.HI R14, R27, R248, RZ, 0x7 ;  /* 0x000000f81b0e7211 */ /* 0x000fe200078f38ff */
[----:B------:R-:W-:Y:S01]  /*2460*/  IMAD.IADD R3, R3, 0x1, R10 ;  /* 0x0000000103037824 */ /* 0x000fe200078e020a */
[----:B------:R-:W-:Y:S02]  /*2470*/  LEA.HI R0, R0, R15, RZ, 0x3 ;  /* 0x0000000f00007211 */ /* 0x000fe400078f18ff */
[----:B------:R-:W-:Y:S01]  /*2480*/  SHF.R.S32.HI R14, RZ, 0x7, R14 ;  /* 0x00000007ff0e7819 */ /* 0x000fe2000001140e */
[----:B------:R-:W-:Y:S01]  /*2490*/  IMAD.WIDE.U32 R240, R21, c[0x0][0x290], R2 ;  /* 0x0000a40015f07a25 */ /* 0x000fe200078e0002 */
[----:B------:R-:W-:Y:S02]  /*24a0*/  LOP3.LUT R0, R0, 0xfffffff8, RZ, 0xc0, !PT ;  /* 0xfffffff800007812 */ /* 0x000fe400078ec0ff */
[----:B------:R-:W-:Y:S01]  /*24b0*/  LOP3.LUT R3, R20, 0x3ffffffc, RZ, 0xc0, !PT ;  /* 0x3ffffffc14037812 */ /* 0x000fe200078ec0ff */
[----:B------:R-:W-:Y:S01]  /*24c0*/  IMAD.SHL.U32 R10, R14, 0x8, RZ ;  /* 0x000000080e0a7824 */ /* 0x000fe200078e00ff */
[----:B------:R-:W-:Y:S01]  /*24d0*/  IADD3 R239, R241, UR4, RZ ;  /* 0x00000004f1ef7c10 */ /* 0x000fe2000fffe0ff */
[----:B------:R-:W-:Y:S01]  /*24e0*/  IMAD.IADD R15, R15, 0x1, -R0 ;  /* 0x000000010f0f7824 */ /* 0x000fe200078e0a00 */
[----:B------:R-:W-:Y:S01]  /*24f0*/  ULDC.64 UR4, c[0x0][0x240] ;  /* 0x0000900000047ab9 */ /* 0x000fe20000000a00 */
[----:B------:R-:W-:Y:S01]  /*2500*/  IMAD.IADD R0, R11, 0x1, -R9 ;  /* 0x000000010b007824 */ /* 0x000fe200078e0a09 */
[----:B------:R-:W-:Y:S01]  /*2510*/  LEA.HI R9, R12, R19, RZ, 0x2 ;  /* 0x000000130c097211 */ /* 0x000fe200078f10ff */
[----:B------:R-:W-:Y:S01]  /*2520*/  IMAD.IADD R11, R7, 0x1, R13 ;  /* 0x00000001070b7824 */ /* 0x000fe200078e020d */
[----:B------:R-:W-:Y:S01]  /*2530*/  LOP3.LUT R13, R10, 0x8, RZ, 0xc0, !PT ;  /* 0x000000080a0d7812 */ /* 0x000fe200078ec0ff */
[----:B------:R-:W-:Y:S01]  /*2540*/  IMAD.MOV.U32 R10, RZ, RZ, R6 ;  /* 0x000000ffff0a7224 */ /* 0x000fe200078e0006 */
[----:B------:R-:W-:Y:S01]  /*2550*/  LOP3.LUT R8, R9, 0xfffffffc, RZ, 0xc0, !PT ;  /* 0xfffffffc09087812 */ /* 0x000fe200078ec0ff */
[----:B------:R-:W-:Y:S01]  /*2560*/  UIMAD UR4, UR11, UR4, URZ ;  /* 0x000000040b0472a4 */ /* 0x000fe2000f8e023f */
[----:B--2---:R-:W-:Y:S01]  /*2570*/  IADD3 R5, P0, R240, UR16, RZ ;  /* 0x00000010f0057c10 */ /* 0x004fe2000ff1e0ff */
[----:B------:R-:W-:Y:S01]  /*2580*/  IMAD.WIDE.U32 R244, R21, c[0x0][0x240], R10 ;  /* 0x0000900015f47a25 */ /* 0x000fe200078e000a */
[----:B------:R-:W-:Y:S01]  /*2590*/  LOP3.LUT R12, R17, 0xfffffff0, RZ, 0xc0, !PT ;  /* 0xfffffff0110c7812 */ /* 0x000fe200078ec0ff */
[----:B------:R-:W-:-:S02]  /*25a0*/  UIMAD UR16, UR12, UR5, UR4 ;  /* 0x000000050c1072a4 */ /* 0x000fc4000f8e0204 */
[----:B------:R-:W-:Y:S01]  /*25b0*/  IMAD.IADD R16, R19, 0x1, -R8 ;  /* 0x0000000113107824 */ /* 0x000fe200078e0a08 */
[----:B------:R-:W-:Y:S01]  /*25c0*/  UIADD3 UR5, UR8, -UR9, URZ ;  /* 0x8000000908057290 */ /* 0x000fe2000fffe03f */
[----:B------:R-:W-:Y:S01]  /*25d0*/  IMAD.SHL.U32 R8, R15, 0x10, RZ ;  /* 0x000000100f087824 */ /* 0x000fe200078e00ff */
[----:B------:R-:W-:Y:S01]  /*25e0*/  UP2UR UR12, UPR, URZ, 0x2 ;  /* 0x000000023f0c7883 */ /* 0x000fe20008000000 */
[C---:B------:R-:W-:Y:S01]  /*25f0*/  IMAD.SHL.U32 R7, R16.reuse, 0x100, RZ ;  /* 0x0000010010077824 */ /* 0x040fe200078e00ff */
[----:B------:R-:W-:Y:S01]  /*2600*/  LEA.HI R4, R16, R16, RZ, 0x1 ;  /* 0x0000001010047211 */ /* 0x000fe200078f08ff */
[----:B------:R-:W-:Y:S01]  /*2610*/  UMOV UR4, URZ ;  /* 0x0000003f00047c82 */ /* 0x000fe20008000000 */
[----:B------:R-:W-:Y:S01]  /*2620*/  LOP3.LUT R6, R13, 0x70, R8, 0xf8, !PT ;  /* 0x000000700d067812 */ /* 0x000fe200078ef808 */
[----:B------:R-:W-:Y:S01]  /*2630*/  IMAD.IADD R8, R248, 0x1, -R3 ;  /* 0x00000001f8087824 */ /* 0x000fe200078e0a03 */
[----:B------:R-:W-:Y:S01]  /*2640*/  IADD3.X R3, R239, UR18, RZ, P0, !PT ;  /* 0x00000012ef037c10 */ /* 0x000fe200087fe4ff */
[----:B------:R-:W-:Y:S01]  /*2650*/  IMAD.SHL.U32 R2, R4, 0x100, RZ ;  /* 0x0000010004027824 */ /* 0x000fe200078e00ff */
[----:B------:R-:W-:Y:S01]  /*2660*/  LOP3.LUT R9, R6, 0x100, R7, 0xf8, !PT ;  /* 0x0000010006097812 */ /* 0x000fe200078ef807 */
[----:B------:R-:W-:Y:S01]  /*2670*/  UP2UR UR18, UPR, URZ, 0x1 ;  /* 0x000000013f127883 */ /* 0x000fe20008000000 */
[C---:B------:R-:W-:Y:S01]  /*2680*/  LEA R4, P0, R5.reuse, c[0x0][0x280], 0x2 ;  /* 0x0000a00005047a11 */ /* 0x040fe200078010ff */
[----:B------:R-:W-:Y:S01]  /*2690*/  UISETP.GE.AND UP0, UPT, UR6, 0x12, UPT ;  /* 0x000000120600788c */ /* 0x000fe2000bf06270 */
[----:B------:R-:W-:Y:S01]  /*26a0*/  LOP3.LUT R7, R2, 0x7ffffe00, RZ, 0xc0, !PT ;  /* 0x7ffffe0002077812 */ /* 0x000fe200078ec0ff */
[----:B------:R-:W-:Y:S01]  /*26b0*/  IMAD.IADD R2, R248, 0x1, -R12 ;  /* 0x00000001f8027824 */ /* 0x000fe200078e0a0c */
[----:B------:R-:W-:Y:S01]  /*26c0*/  SHF.R.U32.HI R6, RZ, 0x3, R9 ;  /* 0x00000003ff067819 */ /* 0x000fe20000011609 */
[----:B------:R-:W-:Y:S01]  /*26d0*/  UMOV UR11, 0x1 ;  /* 0x00000001000b7882 */ /* 0x000fe20000000000 */
[----:B------:R-:W-:Y:S01]  /*26e0*/  LEA.HI.X R5, R5, c[0x0][0x284], R3, 0x2, P0 ;  /* 0x0000a10005057a11 */ /* 0x000fe200000f1403 */
[----:B------:R-:W-:Y:S01]  /*26f0*/  IMAD R7, R8, 0x2, R7 ;  /* 0x0000000208077824 */ /* 0x000fe200078e0207 */
[----:B------:R-:W-:Y:S01]  /*2700*/  LOP3.LUT R3, R9, 0x28, R6, 0x78, !PT ;  /* 0x0000002809037812 */ /* 0x000fe200078e7806 */
[----:B------:R-:W-:Y:S01]  /*2710*/  IMAD.SHL.U32 R6, R2, 0x10, RZ ;  /* 0x0000001002067824 */ /* 0x000fe200078e00ff */
[----:B------:R-:W-:Y:S01]  /*2720*/  LOP3.LUT P0, RZ, R15, 0x1, RZ, 0xc0, !PT ;  /* 0x000000010fff7812 */ /* 0x000fe2000780c0ff */
[----:B------:R-:W-:Y:S01]  /*2730*/  @!P5 IMAD.SHL.U32 R8, R248, 0x10, RZ ;  /* 0x00000010f808d824 */ /* 0x000fe200078e00ff */
[----:B------:R-:W-:Y:S01]  /*2740*/  LEA.HI R9, R14, R14, RZ, 0x1 ;  /* 0x0000000e0e097211 */ /* 0x000fe200078f08ff */
[----:B------:R-:W-:Y:S01]  /*2750*/  IMAD.IADD R7, R7, 0x1, R3 ;  /* 0x0000000107077824 */ /* 0x000fe200078e0203 */
[----:B------:R-:W-:Y:S01]  /*2760*/  LOP3.LUT R6, R6, 0xf0, RZ, 0xc0, !PT ;  /* 0x000000f006067812 */ /* 0x000fe200078ec0ff */
[----:B------:R-:W-:Y:S01]  /*2770*/  IMAD.SHL.U32 R3, R19, 0x100, RZ ;  /* 0x0000010013037824 */ /* 0x000fe200078e00ff */
[----:B------:R1:W-:Y:S01]  /*2780*/  @!P5 LDGSTS.E.BYPASS.LTC128B.128 [R8+0x21280], [R4.64] ;  /* 0x212800000408dfae */ /* 0x0003e2000b901d4e */
[----:B------:R-:W-:Y:S01]  /*2790*/  IMAD.SHL.U32 R221, R7, 0x2, RZ ;  /* 0x0000000207dd7824 */ /* 0x000fe200078e00ff */
[----:B------:R-:W-:Y:S01]  /*27a0*/  ISETP.GE.AND P5, PT, R25, c[0x0][0x1fc], PT ;  /* 0x00007f0019007a0c */ /* 0x000fe20003fa6270 */
[----:B------:R-:W-:Y:S01]  /*27b0*/  IMAD.SHL.U32 R211, R2, 0x2, RZ ;  /* 0x0000000202d37824 */ /* 0x000fe200078e00ff */
[----:B------:R-:W-:Y:S01]  /*27c0*/  LOP3.LUT R12, R6, 0x100, R3, 0xf8, !PT ;  /* 0x00000100060c7812 */ /* 0x000fe200078ef803 */
[----:B------:R-:W0:Y:S01]  /*27d0*/  LDGDEPBAR ;  /* 0x00000000000079af */ /* 0x000e220000000000 */
[----:B------:R-:W-:Y:S01]  /*27e0*/  LOP3.LUT R3, R18, 0xffffffe0, RZ, 0xc0, !PT ;  /* 0xffffffe012037812 */ /* 0x000fe200078ec0ff */
[----:B------:R-:W-:Y:S01]  /*27f0*/  UP2UR UR8, UPR, URZ, 0x1 ;  /* 0x000000013f087883 */ /* 0x000fe20008000000 */
[----:B------:R-:W-:Y:S01]  /*2800*/  IADD3 R222, R221, 0x215a0, RZ ;  /* 0x000215a0ddde7810 */ /* 0x000fe20007ffe0ff */
[----:B------:R-:W0:Y:S01]  /*2810*/  LDGDEPBAR ;  /* 0x00000000000079af */ /* 0x000e220000000000 */
[----:B------:R-:W-:Y:S01]  /*2820*/  SHF.R.U32.HI R214, RZ, 0x3, R12 ;  /* 0x00000003ffd67819 */ /* 0x000fe2000001160c */
[----:B------:R-:W-:Y:S01]  /*2830*/  IMAD.IADD R3, R248, 0x1, -R3 ;  /* 0x00000001f8037824 */ /* 0x000fe200078e0a03 */
[----:B------:R-:W-:Y:S01]  /*2840*/  IADD3 R246, R245, UR16, RZ ;  /* 0x00000010f5f67c10 */ /* 0x000fe2000fffe0ff */
[----:B------:R-:W-:Y:S01]  /*2850*/  UISETP.GE.AND UP1, UPT, UR6, 0x42, UPT ;  /* 0x000000420600788c */ /* 0x000fe2000bf26270 */
[----:B------:R-:W-:-:S02]  /*2860*/  LOP3.LUT R214, R214, 0x38, RZ, 0xc0, !PT ;  /* 0x00000038d6d67812 */ /* 0x000fc400078ec0ff */
[----:B-1----:R-:W-:Y:S02]  /*2870*/  SHF.R.S32.HI R5, RZ, 0x1f, R2 ;  /* 0x0000001fff057819 */ /* 0x002fe40000011402 */
[----:B------:R-:W-:Y:S02]  /*2880*/  IADD3 R4, R221, 0x21480, RZ ;  /* 0x00021480dd047810 */ /* 0x000fe40007ffe0ff */
[----:B------:R-:W-:Y:S02]  /*2890*/  LEA.HI R213, R5, R2, RZ, 0x3 ;  /* 0x0000000205d57211 */ /* 0x000fe400078f18ff */
[----:B------:R-:W-:Y:S02]  /*28a0*/  SHF.R.S32.HI R5, RZ, 0x1f, R3 ;  /* 0x0000001fff057819 */ /* 0x000fe40000011403 */
[----:B------:R-:W-:Y:S02]  /*28b0*/  @P0 IADD3 R222, R4, 0xe0, RZ ;  /* 0x000000e004de0810 */ /* 0x000fe40007ffe0ff */
[C---:B------:R-:W-:Y:S01]  /*28c0*/  LOP3.LUT R4, R213.reuse, 0xfffffff8, RZ, 0xc0, !PT ;  /* 0xfffffff8d5047812 */ /* 0x040fe200078ec0ff */
[----:B------:R-:W-:Y:S01]  /*28d0*/  IMAD.SHL.U32 R213, R213, 0x40, RZ ;  /* 0x00000040d5d57824 */ /* 0x000fe200078e00ff */
[----:B------:R-:W-:-:S02]  /*28e0*/  LEA.HI R5, R5, R3, RZ, 0x2 ;  /* 0x0000000305057211 */ /* 0x000fc400078f10ff */
[----:B------:R-:W-:Y:S01]  /*28f0*/  LOP3.LUT R8, R6, R13, RZ, 0xfc, !PT ;  /* 0x0000000d06087212 */ /* 0x000fe200078efcff */
[----:B------:R-:W-:Y:S01]  /*2900*/  IMAD.IADD R7, R2, 0x1, -R4 ;  /* 0x0000000102077824 */ /* 0x000fe200078e0a04 */
[----:B------:R-:W-:Y:S01]  /*2910*/  SEL R13, RZ, 0xffffffff, P6 ;  /* 0xffffffffff0d7807 */ /* 0x000fe20003000000 */
[----:B------:R-:W-:Y:S01]  /*2920*/  IMAD.SHL.U32 R4, R22, 0x40, RZ ;  /* 0x0000004016047824 */ /* 0x000fe200078e00ff */
[----:B------:R-:W-:Y:S01]  /*2930*/  LOP3.LUT P6, RZ, R2, 0x2, RZ, 0xc0, !PT ;  /* 0x0000000202ff7812 */ /* 0x000fe200078cc0ff */
[----:B------:R-:W-:Y:S01]  /*2940*/  IMAD.SHL.U32 R6, R24, 0x8, RZ ;  /* 0x0000000818067824 */ /* 0x000fe200078e00ff */
[----:B------:R-:W-:Y:S01]  /*2950*/  LOP3.LUT R2, R5, 0x7ffffffc, RZ, 0xc0, !PT ;  /* 0x7ffffffc05027812 */ /* 0x000fe200078ec0ff */
[----:B------:R-:W-:Y:S01]  /*2960*/  CS2R R24, SRZ ;  /* 0x0000000000187805 */ /* 0x000fe2000001ff00 */
[----:B------:R-:W-:Y:S02]  /*2970*/  LOP3.LUT R211, R8, 0x18, R211, 0x78, !PT ;  /* 0x0000001808d37812 */ /* 0x000fe400078e78d3 */
[----:B------:R-:W-:Y:S01]  /*2980*/  LOP3.LUT R213, R213, 0xfffffe00, RZ, 0xc0, !PT ;  /* 0xfffffe00d5d57812 */ /* 0x000fe200078ec0ff */
[----:B------:R-:W-:Y:S01]  /*2990*/  IMAD.IADD R10, R3, 0x1, -R2 ;  /* 0x00000001030a7824 */ /* 0x000fe200078e0a02 */
[----:B------:R-:W-:Y:S01]  /*29a0*/  LOP3.LUT R2, R4, 0x1c0, RZ, 0xc0, !PT ;  /* 0x000001c004027812 */ /* 0x000fe200078ec0ff */
[----:B------:R-:W-:Y:S01]  /*29b0*/  IMAD.SHL.U32 R4, R0, 0x20, RZ ;  /* 0x0000002000047824 */ /* 0x000fe200078e00ff */
[----:B------:R-:W-:Y:S01]  /*29c0*/  LOP3.LUT P0, RZ, R22, 0x2, RZ, 0xc0, !PT ;  /* 0x0000000216ff7812 */ /* 0x000fe2000780c0ff */
[----:B------:R-:W-:Y:S01]  /*29d0*/  IMAD.SHL.U32 R3, R16, 0x10, RZ ;  /* 0x0000001010037824 */ /* 0x000fe200078e00ff */
[----:B------:R-:W-:Y:S01]  /*29e0*/  LOP3.LUT R8, R2, 0x8, R26, 0xf8, !PT ;  /* 0x0000000802087812 */ /* 0x000fe200078ef81a */
[----:B------:R-:W-:Y:S01]  /*29f0*/  IMAD.SHL.U32 R211, R211, 0x2, RZ ;  /* 0x00000002d3d37824 */ /* 0x000fe200078e00ff */
[----:B------:R-:W-:-:S02]  /*2a00*/  LOP3.LUT R4, R4, 0x20, RZ, 0xc0, !PT ;  /* 0x0000002004047812 */ /* 0x000fc400078ec0ff */
[----:B------:R-:W-:Y:S02]  /*2a10*/  LEA.HI.SX32 R224, R5, R3, 0x1e ;  /* 0x0000000305e07211 */ /* 0x000fe400078ff2ff */
[----:B------:R-:W-:Y:S01]  /*2a20*/  LOP3.LUT R11, R4, 0x18, R6, 0xf8, !PT ;  /* 0x00000018040b7812 */ /* 0x000fe200078ef806 */
[----:B------:R-:W-:Y:S01]  /*2a30*/  IMAD.SHL.U32 R4, R0, 0x8, RZ ;  /* 0x0000000800047824 */ /* 0x000fe200078e00ff */
[----:B------:R-:W-:Y:S02]  /*2a40*/  LOP3.LUT R3, R2, 0x30, R3, 0xf8, !PT ;  /* 0x0000003002037812 */ /* 0x000fe400078ef803 */
[----:B------:R-:W-:Y:S02]  /*2a50*/  SHF.R.U32.HI R5, RZ, 0x3, R2 ;  /* 0x00000003ff057819 */ /* 0x000fe40000011602 */
[----:B------:R-:W-:Y:S01]  /*2a60*/  LOP3.LUT R6, R4, 0x8, RZ, 0xc0, !PT ;  /* 0x0000000804067812 */ /* 0x000fe200078ec0ff */
[----:B------:R-:W-:Y:S01]  /*2a70*/  IMAD.SHL.U32 R4, R13, 0x2, RZ ;  /* 0x000000020d047824 */ /* 0x000fe200078e00ff */
[----:B------:R-:W-:-:S02]  /*2a80*/  LOP3.LUT R2, R9, 0x1ffffffe, RZ, 0xc0, !PT ;  /* 0x1ffffffe09027812 */ /* 0x000fc400078ec0ff */
[----:B------:R-:W-:Y:S02]  /*2a90*/  LOP3.LUT R9, R3, 0x8, R26, 0xf8, !PT ;  /* 0x0000000803097812 */ /* 0x000fe400078ef81a */
[-C--:B------:R-:W-:Y:S01]  /*2aa0*/  LOP3.LUT R3, R8, R5.reuse, RZ, 0x3c, !PT ;  /* 0x0000000508037212 */ /* 0x080fe200078e3cff */
[----:B------:R-:W-:Y:S01]  /*2ab0*/  IMAD.IADD R2, R14, 0x1, -R2 ;  /* 0x000000010e027824 */ /* 0x000fe200078e0a02 */
[----:B------:R-:W-:Y:S01]  /*2ac0*/  LOP3.LUT R8, R4, 0x2, R23, 0xe2, !PT ;  /* 0x0000000204087812 */ /* 0x000fe200078ee217 */
[----:B------:R-:W-:Y:S01]  /*2ad0*/  IMAD.SHL.U32 R4, R7, 0x40, RZ ;  /* 0x0000004007047824 */ /* 0x000fe200078e00ff */
[----:B------:R-:W-:Y:S01]  /*2ae0*/  SEL R208, R217, 0xfffffff0, !P0 ;  /* 0xfffffff0d9d07807 */ /* 0x000fe20004000000 */
[----:B------:R-:W-:Y:S01]  /*2af0*/  IMAD R13, R2, 0x4, R10 ;  /* 0x00000004020d7824 */ /* 0x000fe200078e020a */
[----:B------:R-:W-:Y:S01]  /*2b00*/  LOP3.LUT R2, R9, R5, RZ, 0x3c, !PT ;  /* 0x0000000509027212 */ /* 0x000fe200078e3cff */
[----:B------:R-:W-:Y:S01]  /*2b10*/  IMAD R3, R14, 0x200, R3 ;  /* 0x000002000e037824 */ /* 0x000fe200078e0203 */
[----:B------:R-:W-:Y:S01]  /*2b20*/  LOP3.LUT R4, R4, 0x1c0, RZ, 0xc0, !PT ;  /* 0x000001c004047812 */ /* 0x000fe200078ec0ff */
[----:B------:R-:W-:Y:S01]  /*2b30*/  IMAD.MOV.U32 R14, RZ, RZ, 0x20 ;  /* 0x00000020ff0e7424 */ /* 0x000fe200078e00ff */
[----:B------:R-:W-:Y:S01]  /*2b40*/  LOP3.LUT P0, RZ, R22, 0x4, RZ, 0xc0, !PT ;  /* 0x0000000416ff7812 */ /* 0x000fe2000780c0ff */
[----:B------:R-:W-:Y:S01]  /*2b50*/  IMAD R219, R0, 0x200, R2 ;  /* 0x0000020000db7824 */ /* 0x000fe200078e0202 */
[----:B------:R-:W-:Y:S01]  /*2b60*/  SHF.R.U32.HI R5, RZ, 0x3, R4 ;  /* 0x00000003ff057819 */ /* 0x000fe20000011604 */
[----:B------:R-:W-:Y:S01]  /*2b70*/  IMAD R2, R16, 0x400, R213 ;  /* 0x0000040010027824 */ /* 0x000fe200078e02d5 */
[----:B------:R-:W-:Y:S01]  /*2b80*/  SEL R209, R14, 0xffffffe0, !P0 ;  /* 0xffffffe00ed17807 */ /* 0x000fe20004000000 */
[----:B------:R-:W-:Y:S01]  /*2b90*/  CS2R R26, SRZ ;  /* 0x00000000001a7805 */ /* 0x000fe2000001ff00 */
[----:B------:R-:W-:-:S02]  /*2ba0*/  LOP3.LUT R0, R5, R4, R6, 0x1e, !PT ;  /* 0x0000000405007212 */ /* 0x000fc400078e1e06 */
[----:B------:R-:W-:Y:S02]  /*2bb0*/  SEL R10, RZ, 0x4, P5 ;  /* 0x00000004ff0a7807 */ /* 0x000fe40002800000 */
[C---:B------:R-:W-:Y:S01]  /*2bc0*/  LOP3.LUT P5, RZ, R7.reuse, 0x4, RZ, 0xc0, !PT ;  /* 0x0000000407ff7812 */ /* 0x040fe200078ac0ff */
[----:B------:R-:W-:Y:S01]  /*2bd0*/  IMAD.IADD R216, R2, 0x1, R0 ;  /* 0x0000000102d87824 */ /* 0x000fe200078e0200 */
[----:B------:R-:W-:Y:S01]  /*2be0*/  LOP3.LUT P0, RZ, R7, 0x2, RZ, 0xc0, !PT ;  /* 0x0000000207ff7812 */ /* 0x000fe2000780c0ff */
[----:B------:R-:W-:Y:S01]  /*2bf0*/  IMAD.SHL.U32 R0, R3, 0x2, RZ ;  /* 0x0000000203007824 */ /* 0x000fe200078e00ff */
[----:B------:R-:W-:Y:S01]  /*2c00*/  LOP3.LUT R4, R5, R11, R4, 0x1e, !PT ;  /* 0x0000000b05047212 */ /* 0x000fe200078e1e04 */
[----:B------:R-:W-:Y:S01]  /*2c10*/  IMAD.SHL.U32 R215, R216, 0x2, RZ ;  /* 0x00000002d8d77824 */ /* 0x000fe200078e00ff */
[----:B------:R-:W-:Y:S01]  /*2c20*/  SEL R212, R212, 0xe0, !P6 ;  /* 0x000000e0d4d47807 */ /* 0x000fe20007000000 */
[----:B------:R-:W-:Y:S01]  /*2c30*/  IMAD.SHL.U32 R3, R13, 0x2, RZ ;  /* 0x000000020d037824 */ /* 0x000fe200078e00ff */
[----:B------:R-:W-:Y:S01]  /*2c40*/  LOP3.LUT R213, R4, R213, RZ, 0xfc, !PT ;  /* 0x000000d504d57212 */ /* 0x000fe200078efcff */
[--C-:B------:R-:W-:Y:S01]  /*2c50*/  IMAD R208, R208, 0x2, R0.reuse ;  /* 0x00000002d0d07824 */ /* 0x100fe200078e0200 */
[----:B------:R-:W-:Y:S01]  /*2c60*/  SEL R217, R217, 0xfffffff0, !P0 ;  /* 0xfffffff0d9d97807 */ /* 0x000fe20004000000 */
[----:B------:R-:W-:Y:S01]  /*2c70*/  IMAD R210, R209, 0x2, R0 ;  /* 0x00000002d1d27824 */ /* 0x000fe200078e0200 */
[----:B------:R-:W-:Y:S01]  /*2c80*/  SEL R2, R14, 0xffffffe0, !P5 ;  /* 0xffffffe00e027807 */ /* 0x000fe20006800000 */
[----:B------:R-:W-:Y:S01]  /*2c90*/  IMAD R212, R212, 0x2, R211 ;  /* 0x00000002d4d47824 */ /* 0x000fe200078e02d3 */
[----:B------:R-:W-:Y:S01]  /*2ca0*/  IADD3 R215, R215, 0x1b080, RZ ;  /* 0x0001b080d7d77810 */ /* 0x000fe20007ffe0ff */
[----:B------:R-:W-:Y:S01]  /*2cb0*/  IMAD R209, R209, 0x2, R208 ;  /* 0x00000002d1d17824 */ /* 0x000fe200078e02d0 */
[----:B------:R-:W-:Y:S01]  /*2cc0*/  LOP3.LUT R214, R214, R12, R6, 0x1e, !PT ;  /* 0x0000000cd6d67212 */ /* 0x000fe200078e1e06 */
[----:B------:R-:W-:Y:S01]  /*2cd0*/  IMAD.IADD R218, R216, 0x1, R2 ;  /* 0x00000001d8da7824 */ /* 0x000fe200078e0202 */
[----:B------:R-:W-:Y:S01]  /*2ce0*/  IADD3 R4, -R3, UR20, RZ ;  /* 0x0000001403047c10 */ /* 0x000fe2000fffe1ff */
[----:B------:R-:W-:Y:S01]  /*2cf0*/  IMAD R215, R2, 0x2, R215 ;  /* 0x0000000202d77824 */ /* 0x000fe200078e02d7 */
[----:B------:R-:W-:Y:S01]  /*2d00*/  LOP3.LUT R225, R8, R10, RZ, 0xfc, !PT ;  /* 0x0000000a08e17212 */ /* 0x000fe200078efcff */
[----:B------:R-:W-:Y:S01]  /*2d10*/  IMAD.IADD R220, R216, 0x1, R217 ;  /* 0x00000001d8dc7824 */ /* 0x000fe200078e02d9 */
[----:B------:R-:W-:-:S02]  /*2d20*/  LEA R214, R214, 0x23c80, 0x1 ;  /* 0x00023c80d6d67811 */ /* 0x000fc400078e08ff */
[C---:B------:R-:W-:Y:S02]  /*2d30*/  IADD3 R237, -R3.reuse, UR21, RZ ;  /* 0x0000001503ed7c10 */ /* 0x040fe4000fffe1ff */
[----:B------:R-:W-:Y:S02]  /*2d40*/  IADD3 R236, -R3, UR6, RZ ;  /* 0x0000000603ec7c10 */ /* 0x000fe4000fffe1ff */
[C---:B------:R-:W-:Y:S02]  /*2d50*/  IADD3 R226, R4.reuse, c[0x0][0x2a4], RZ ;  /* 0x0000a90004e27a10 */ /* 0x040fe40007ffe0ff */
[----:B------:R-:W-:Y:S02]  /*2d60*/  IADD3 R227, R4, UR17, RZ ;  /* 0x0000001104e37c10 */ /* 0x000fe4000fffe0ff */
[----:B------:R-:W-:Y:S02]  /*2d70*/  LEA R213, R213, 0x80, 0x1 ;  /* 0x00000080d5d57811 */ /* 0x000fe400078e08ff */
[----:B------:R-:W-:-:S02]  /*2d80*/  ISETP.LE.AND P0, PT, R249, c[0x0][0x2a8], PT ;  /* 0x0000aa00f9007a0c */ /* 0x000fc40003f03270 */
.L_x_963:
        /* <DEDUP_REMOVED lines=15> */
[----:B------:R-:W-:Y:S01]  /*2e80*/  LDSM.16.M88.2 R2, [R0+0x80] ;  /* 0x000080000002783b */ /* 0x000fe20000000100 */
[----:B------:R-:W-:Y:S03]  /*2e90*/  UMOV UR6, UR13 ;  /* 0x0000000d00067c82 */ /* 0x000fe60008000000 */
        /* <DEDUP_REMOVED lines=148> */
[----:B------:R1:W1:Y:S03]  /*37e0*/  MUFU.TANH R190, R7 ;  /* 0x0000000700be7308 */ /* 0x0002660000002400 */
[----:B------:R-:W-:Y:S01]  /*37f0*/  MOV R3, UR13 ;  /* 0x0000000d00037c02 */ /* 0x000fe20008000f00 */
[----:B---3--:R-:W3:Y:S01]  /*3800*/  LDSM.16.M88.2 R4, [R209+0x7080] ;  /* 0x00708000d104783b */ /* 0x008ee20000000100 */
[-C--:B------:R-:W-:Y:S02]  /*3810*/  LEA R2, R2, R224.reuse, 0x6 ;  /* 0x000000e002027211 */ /* 0x080fe400078e30ff */
[----:B------:R-:W-:Y:S03]  /*3820*/  LEA R3, R3, R224, 0x6 ;  /* 0x000000e003037211 */ /* 0x000fe600078e30ff */
[----:B------:R1:W1:Y:S01]  /*3830*/  MUFU.TANH R200, R8 ;  /* 0x0000000800c87308 */ /* 0x0002620000002400 */
[----:B------:R1:W1:Y:S01]  /*3840*/  LDS R172, [R2.X4+0x21080] ;  /* 0x0210800002ac7984 */ /* 0x0002620000004800 */
[-C--:B------:R-:W-:Y:S02]  /*3850*/  IADD3 R110, R226, R3.reuse, RZ ;  /* 0x00000003e26e7210 */ /* 0x080fe40007ffe0ff */
[----:B------:R-:W-:Y:S01]  /*3860*/  IADD3 R109, R227, R3, RZ ;  /* 0x00000003e36d7210 */ /* 0x000fe20007ffe0ff */
[----:B------:R1:W1:Y:S01]  /*3870*/  LDS R111, [R2.X4+0x210a0] ;  /* 0x0210a000026f7984 */ /* 0x0002620000004800 */
[----:B------:R-:W-:Y:S01]  /*3880*/  FMUL.FTZ R16, R16, c[0x0][0x2b4] ;  /* 0x0000ad0010107a20 */ /* 0x000fe20000410000 */
[----:B------:R-:W-:Y:S01]  /*3890*/  IMNMX R110, R237, R110, PT ;  /* 0x0000006eed6e7217 */ /* 0x000fe20003800200 */
[----:B------:R-:W-:Y:S02]  /*38a0*/  FMUL.FTZ R17, R17, c[0x0][0x2b4] ;  /* 0x0000ad0011117a20 */ /* 0x000fe40000410000 */
[----:B------:R1:W1:Y:S01]  /*38b0*/  MUFU.TANH R198, R9 ;  /* 0x0000000900c67308 */ /* 0x0002620000002400 */
[----:B------:R-:W-:Y:S02]  /*38c0*/  FMUL.FTZ R18, R18, c[0x0][0x2b4] ;  /* 0x0000ad0012127a20 */ /* 0x000fe40000410000 */
[----:B------:R-:W-:Y:S07]  /*38d0*/  FMUL.FTZ R19, R19, c[0x0][0x2b4] ;  /* 0x0000ad0013137a20 */ /* 0x000fee0000410000 */
[----:B------:R1:W1:Y:S10]  /*38e0*/  MUFU.TANH R187, R10 ;  /* 0x0000000a00bb7308 */ /* 0x0002740000002400 */
[----:B------:R1:W1:Y:S01]  /*38f0*/  MUFU.TANH R186, R11 ;  /* 0x0000000b00ba7308 */ /* 0x0002620000002400 */
[----:B---3--:R-:W-:Y:S09]  /*3900*/  HMMA.16816.F32 R20, R104, R4, R20 ;  /* 0x000000046814723c */ /* 0x008ff20000001814 */
[----:B------:R3:W1:Y:S10]  /*3910*/  MUFU.TANH R196, R12 ;  /* 0x0000000c00c47308 */ /* 0x0006740000002400 */
[----:B------:R3:W1:Y:S05]  /*3920*/  MUFU.TANH R195, R13 ;  /* 0x0000000d00c37308 */ /* 0x00066a0000002400 */
[----:B------:R-:W-:Y:S05]  /*3930*/  FMUL.FTZ R20, R20, c[0x0][0x2b4] ;  /* 0x0000ad0014147a20 */ /* 0x000fea0000410000 */
        /* <DEDUP_REMOVED lines=14> */
[----:B-12-4-:R-:W-:Y:S01]  /*3a20*/  IADD3 R2, R3, UR5, RZ ;  /* 0x0000000503027c10 */ /* 0x016fe2000fffe0ff */
[----:B------:R-:W-:Y:S03]  /*3a30*/  BSSY B0, `(.L_x_954) ;  /* 0x000000e000007945 */ /* 0x000fe60003800000 */
        /* <DEDUP_REMOVED lines=9> */
.L_x_955:
[----:B------:R-:W-:Y:S11]  /*3ad0*/  ISETP.NE.AND P0, PT, R249, c[0x0][0x2a8], PT ;  /* 0x0000aa00f9007a0c */ /* 0x000ff60003f05270 */
[----:B------:R-:W-:Y:S02]  /*3ae0*/  @!UPT UIADD3 URZ, URZ, URZ, URZ ;  /* 0x0000003f3f3ff290 */ /* 0x000fe4000fffe03f */
[----:B------:R-:W-:Y:S05]  /*3af0*/  @P0 IMAD.HI.U32 R4, R2, c[0x0][0x2ac], RZ ;  /* 0x0000ab0002040a27 */ /* 0x000fea00078e00ff */
[----:B------:R-:W-:Y:S02]  /*3b00*/  @P0 SHF.R.U32.HI R2, RZ, c[0x0][0x2b0], R4 ;  /* 0x0000ac00ff020a19 */ /* 0x000fe40000011604 */
.L_x_956:
[----:B------:R-:W-:Y:S05]  /*3b10*/  BSYNC B0 ;  /* 0x0000000000007941 */ /* 0x000fea0003800000 */
.L_x_954:
[----:B------:R-:W-:Y:S05]  /*3b20*/  IMAD R2, R2, c[0x0][0x2a8], R236 ;  /* 0x0000aa0002027a24 */ /* 0x000fea00078e02ec */
[----:B------:R-:W-:Y:S02]  /*3b30*/  IADD3 R4, R2, c[0x0][0x2a8], RZ ;  /* 0x0000aa0002047a10 */ /* 0x000fe40007ffe0ff */
[----:B------:R-:W-:Y:S02]  /*3b40*/  IMNMX R109, R109, R2, !PT ;  /* 0x000000026d6d7217 */ /* 0x000fe40007800200 */
[----:B------:R-:W-:Y:S02]  /*3b50*/  IMNMX R110, R110, R4, PT ;  /* 0x000000046e6e7217 */ /* 0x000fe40003800200 */
.L_x_953:
[----:B-12-4-:R-:W-:Y:S05]  /*3b60*/  IADD3 R2, R3, 0x8, RZ ;  /* 0x0000000803027810 */ /* 0x016fea0007ffe0ff */
        /* <DEDUP_REMOVED lines=15> */
.L_x_959:
[----:B------:R-:W-:Y:S11]  /*3c60*/  ISETP.NE.AND P0, PT, R249, c[0x0][0x2a8], PT ;  /* 0x0000aa00f9007a0c */ /* 0x000ff60003f05270 */
[----:B------:R-:W-:Y:S02]  /*3c70*/  @!UPT UIADD3 URZ, URZ, URZ, URZ ;  /* 0x0000003f3f3ff290 */ /* 0x000fe4000fffe03f */
[----:B------:R-:W-:Y:S05]  /*3c80*/  @P0 IMAD.HI.U32 R3, R2, c[0x0][0x2ac], RZ ;  /* 0x0000ab0002030a27 */ /* 0x000fea00078e00ff */
[----:B------:R-:W-:Y:S02]  /*3c90*/  @P0 SHF.R.U32.HI R2, RZ, c[0x0][0x2b0], R3 ;  /* 0x0000ac00ff020a19 */ /* 0x000fe40000011603 */
.L_x_960:
[----:B------:R-:W-:Y:S05]  /*3ca0*/  BSYNC B0 ;  /* 0x0000000000007941 */ /* 0x000fea0003800000 */
.L_x_958:
[----:B------:R-:W-:Y:S05]  /*3cb0*/  IMAD R2, R2, c[0x0][0x2a8], R236 ;  /* 0x0000aa0002027a24 */ /* 0x000fea00078e02ec */
[----:B------:R-:W-:Y:S02]  /*3cc0*/  IADD3 R3, R2, c[0x0][0x2a8], RZ ;  /* 0x0000aa0002037a10 */ /* 0x000fe40007ffe0ff */
[----:B------:R-:W-:Y:S02]  /*3cd0*/  IMNMX R107, R107, R2, !PT ;  /* 0x000000026b6b7217 */ /* 0x000fe40007800200 */
[----:B------:R-:W-:Y:S02]  /*3ce0*/  IMNMX R108, R108, R3, PT ;  /* 0x000000036c6c7217 */ /* 0x000fe40003800200 */
.L_x_957:
        /* <DEDUP_REMOVED lines=8> */
[----:B------:R1:W2:Y:S04]  /*3d70*/  LDSM.16.M88.2 R2, [R0+0x7880] ;  /* 0x007880000002783b */ /* 0x0002a80000000100 */
[----:B------:R1:W4:Y:S04]  /*3d80*/  LDSM.16.M88.2 R8, [R0+0x8080] ;  /* 0x008080000008783b */ /* 0x0003280000000100 */
        /* <DEDUP_REMOVED lines=11> */
[----:B--2-4-:R-:W-:Y:S01]  /*3e40*/  USHF.R.S32.HI UR20, URZ, 0x1f, UR21 ;  /* 0x0000001f3f147899 */ /* 0x014fe20008011415 */
[----:B------:R-:W-:Y:S01]  /*3e50*/  IMAD.U32 R5, RZ, RZ, UR13 ;  /* 0x0000000dff057e24 */ /* 0x000fe2000f8e00ff */
[----:B------:R-:W-:Y:S01]  /*3e60*/  ULDC.64 UR16, c[0x0][0x178] ;  /* 0x00005e0000107ab9 */ /* 0x000fe20000000a00 */
[----:B------:R-:W-:Y:S01]  /*3e70*/  IMAD.MOV.U32 R6, RZ, RZ, c[0x0][0x178] ;  /* 0x00005e00ff067624 */ /* 0x000fe200078e00ff */
[----:B------:R-:W-:Y:S02]  /*3e80*/  UIMAD UR20, UR20, UR16, URZ ;  /* 0x00000010141472a4 */ /* 0x000fe4000f8e023f */
[----:B------:R-:W-:Y:S01]  /*3e90*/  @!P1 LEA R5, R5, 0x40, 0x6 ;  /* 0x0000004005059811 */ /* 0x000fe200078e30ff */
[----:B------:R-:W-:Y:S01]  /*3ea0*/  UIMAD.WIDE.U32 UR22, UR21, UR16, URZ ;  /* 0x00000010151672a5 */ /* 0x000fe2000f8e003f */
[----:B------:R-:W-:Y:S01]  /*3eb0*/  IMAD.SHL.U32 R6, R6, 0x20, RZ ;  /* 0x0000002006067824 */ /* 0x000fe200078e00ff */
[----:B------:R-:W-:Y:S01]  /*3ec0*/  UIMAD UR20, UR21, UR17, UR20 ;  /* 0x00000011151472a4 */ /* 0x000fe2000f8e0214 */
[C---:B------:R-:W-:Y:S01]  /*3ed0*/  @!P1 IADD3 R4, P0, R5.reuse, R242, RZ ;  /* 0x000000f205049210 */ /* 0x040fe20007f1e0ff */
[----:B------:R-:W-:Y:S02]  /*3ee0*/  USHF.L.U32 UR16, UR22, 0x6, URZ ;  /* 0x0000000616107899 */ /* 0x000fe4000800063f */
[----:B------:R-:W-:Y:S01]  /*3ef0*/  UIADD3 UR20, UR23, UR20, URZ ;  /* 0x0000001417147290 */ /* 0x000fe2000fffe03f */
[----:B------:R-:W-:Y:S01]  /*3f00*/  @!P1 LEA.HI.X.SX32 R5, R5, R247, 0x1, P0 ;  /* 0x000000f705059211 */ /* 0x000fe200000f0eff */
[----:B------:R-:W-:Y:S02]  /*3f10*/  UIMAD UR21, UR21, -0x40, UR9 ;  /* 0xffffffc0151578a4 */ /* 0x000fe4000f8e0209 */
[----:B------:R-:W-:Y:S01]  /*3f20*/  IADD3 R18, P5, P0, R234, UR16, R6 ;  /* 0x00000010ea127c10 */ /* 0x000fe2000f8be006 */
[----:B------:R-:W-:Y:S06]  /*3f30*/  USHF.L.U64.HI UR20, UR22, 0x6, UR20 ;  /* 0x0000000616147899 */ /* 0x000fec0008010214 */
[----:B------:R-:W-:Y:S02]  /*3f40*/  IADD3.X R19, R231, UR20, R251, P5, P0 ;  /* 0x00000014e7137c10 */ /* 0x000fe4000afe04fb */
[----:B------:R-:W-:Y:S02]  /*3f50*/  @!P1 LEA R14, P0, R4, c[0x0][0x258], 0x2 ;  /* 0x00009600040e9a11 */ /* 0x000fe400078010ff */
[----:B------:R-:W-:Y:S02]  /*3f60*/  IADD3 R7, P5, R234, UR16, RZ ;  /* 0x00000010ea077c10 */ /* 0x000fe4000ffbe0ff */
[----:B------:R-:W-:Y:S02]  /*3f70*/  @!P1 LEA.HI.X R15, R4, c[0x0][0x25c], R5, 0x2, P0 ;  /* 0x00009700040f9a11 */ /* 0x000fe400000f1405 */
[----:B------:R-:W-:Y:S02]  /*3f80*/  LEA R10, P0, R7, c[0x0][0x160], 0x1 ;  /* 0x00005800070a7a11 */ /* 0x000fe400078008ff */
[----:B------:R-:W-:Y:S02]  /*3f90*/  IADD3.X R4, R231, UR20, RZ, P5, !PT ;  /* 0x00000014e7047c10 */ /* 0x000fe4000affe4ff */
[----:B------:R-:W-:Y:S02]  /*3fa0*/  LEA R6, P5, R18, c[0x0][0x160], 0x1 ;  /* 0x0000580012067a11 */ /* 0x000fe400078a08ff */
[----:B------:R-:W-:Y:S02]  /*3fb0*/  IADD3 R5, -R238, UR21, RZ ;  /* 0x00000015ee057c10 */ /* 0x000fe4000fffe1ff */
[----:B------:R-:W-:Y:S02]  /*3fc0*/  LEA.HI.X R11, R7, c[0x0][0x164], R4, 0x1, P0 ;  /* 0x00005900070b7a11 */ /* 0x000fe400000f0c04 */
[----:B------:R-:W-:Y:S01]  /*3fd0*/  LEA.HI.X R7, R18, c[0x0][0x164], R19, 0x1, P5 ;  /* 0x0000590012077a11 */ /* 0x000fe200028f0c13 */
[----:B------:R-:W-:Y:S01]  /*3fe0*/  IMAD.U32 R18, RZ, RZ, UR11 ;  /* 0x0000000bff127e24 */ /* 0x000fe2000f8e00ff */
[----:B------:R-:W-:Y:S02]  /*3ff0*/  ISETP.LT.OR P5, PT, R5, 0x1, !P4 ;  /* 0x000000010500780c */ /* 0x000fe400067a1670 */
[----:B------:R-:W-:Y:S02]  /*4000*/  IADD3 R4, R223, 0xf080, RZ ;  /* 0x0000f080df047810 */ /* 0x000fe40007ffe0ff */
[C---:B------:R-:W-:Y:S03]  /*4010*/  ISETP.LT.OR P0, PT, R5.reuse, 0x1, !P3 ;  /* 0x000000010500780c */ /* 0x040fe60005f01670 */
[----:B------:R-:W-:Y:S06]  /*4020*/  IMAD R4, R18, 0x6000, R4 ;  /* 0x0000600012047824 */ /* 0x000fec00078e0204 */
[----:B------:R-:W-:Y:S01]  /*4030*/  @!PT LDS RZ, [RZ] ;  /* 0x00000000fffff984 */ /* 0x000fe20000000800 */
[----:B------:R-:W-:Y:S01]  /*4040*/  @!PT LDS RZ, [RZ] ;  /* 0x00000000fffff984 */ /* 0x000fe20000000800 */
[----:B------:R-:W-:Y:S01]  /*4050*/  @!PT LDS RZ, [RZ] ;  /* 0x00000000fffff984 */ /* 0x000fe20000000800 */
[----:B------:R2:W-:Y:S01]  /*4060*/  LDGSTS.E.BYPASS.LTC128B.128 [R4], [R10.64], !P5 ;  /* 0x000000000a047fae */ /* 0x0005e2000e901d4e */
[C---:B------:R-:W-:Y:S03]  /*4070*/  ISETP.LT.OR P5, PT, R5.reuse, 0x1, !P2 ;  /* 0x000000010500780c */ /* 0x040fe600057a1670 */
[----:B------:R2:W-:Y:S01]  /*4080*/  LDGSTS.E.BYPASS.LTC128B.128 [R4+0x2000], [R10.64+0x80], !P0 ;  /* 0x020000800a047fae */ /* 0x0005e2000c101d4e */
[C---:B------:R-:W-:Y:S09]  /*4090*/  ISETP.LT.OR P0, PT, R5.reuse, 0x21, !P4 ;  /* 0x000000210500780c */ /* 0x040ff20006701670 */
[----:B------:R2:W-:Y:S01]  /*40a0*/  LDGSTS.E.BYPASS.LTC128B.128 [R4+0x4000], [R10.64+0x100], !P5 ;  /* 0x040001000a047fae */ /* 0x0005e2000e901d4e */
[C---:B------:R-:W-:Y:S03]  /*40b0*/  ISETP.LT.OR P5, PT, R5.reuse, 0x21, !P3 ;  /* 0x000000210500780c */ /* 0x040fe60005fa1670 */
[----:B------:R4:W-:Y:S01]  /*40c0*/  LDGSTS.E.BYPASS.LTC128B.128 [R4+0x1000], [R6.64], !P0 ;  /* 0x0100000006047fae */ /* 0x0009e2000c101d4e */
[----:B------:R-:W-:Y:S01]  /*40d0*/  ISETP.LT.OR P0, PT, R5, 0x21, !P2 ;  /* 0x000000210500780c */ /* 0x000fe20005701670 */
[----:B------:R-:W-:Y:S08]  /*40e0*/  IMAD.U32 R5, RZ, RZ, UR11 ;  /* 0x0000000bff057e24 */ /* 0x000ff0000f8e00ff */
[----:B------:R4:W-:Y:S04]  /*40f0*/  LDGSTS.E.BYPASS.LTC128B.128 [R4+0x3000], [R6.64+0x80], !P5 ;  /* 0x0300008006047fae */ /* 0x0009e8000e901d4e */
[----:B------:R4:W-:Y:S01]  /*4100*/  LDGSTS.E.BYPASS.LTC128B.128 [R4+0x5000], [R6.64+0x100], !P0 ;  /* 0x0500010006047fae */ /* 0x0009e2000c101d4e */
[----:B--2---:R-:W-:Y:S04]  /*4110*/  IMAD.SHL.U32 R10, R248, 0x4, RZ ;  /* 0x00000004f80a7824 */ /* 0x004fe800078e00ff */
[----:B------:R-:W-:Y:S04]  /*4120*/  @!P1 IMAD R5, R5, 0x40, R10 ;  /* 0x0000004005059824 */ /* 0x000fe800078e020a */
[----:B------:R-:W-:Y:S05]  /*4130*/  @!P1 IMAD.SHL.U32 R5, R5, 0x4, RZ ;  /* 0x0000000405059824 */ /* 0x000fea00078e00ff */
[----:B------:R4:W-:Y:S02]  /*4140*/  @!P1 LDGSTS.E.BYPASS.LTC128B.128 [R5+0x21080], [R14.64] ;  /* 0x210800000e059fae */ /* 0x0009e4000b901d4e */
.L_x_961:
        /* <DEDUP_REMOVED lines=18> */
[----:B------:R-:W-:Y:S01]  /*4270*/  ISETP.LT.OR P5, PT, R108, 0x1, P5 ;  /* 0x000000016c00780c */ /* 0x000fe20002fa1670 */
[----:B------:R-:W-:Y:S02]  /*4280*/  UIADD3 UR13, UR13, 0x1, URZ ;  /* 0x000000010d0d7890 */ /* 0x000fe4000fffe03f */
[C---:B------:R-:W-:Y:S08]  /*4290*/  HMMA.16816.F32 R16, R20.reuse, R16, RZ ;  /* 0x000000101410723c */ /* 0x040ff000000018ff */
[----:B------:R-:W-:Y:S01]  /*42a0*/  HMMA.16816.F32 R20, R20, R84, RZ ;  /* 0x000000541414723c */ /* 0x000fe200000018ff */
[----:B------:R-:W2:Y:S07]  /*42b0*/  LDSM.16.M88.2 R84, [R210+0x8080] ;  /* 0x00808000d254783b */ /* 0x000eae0000000100 */
[C---:B------:R-:W-:Y:S01]  /*42c0*/  HMMA.16816.F32 R4, R88.reuse, R86, R4 ;  /* 0x000000565804723c */ /* 0x040fe20000001804 */
[----:B------:R-:W3:Y:S07]  /*42d0*/  LDSM.16.M88.2 R86, [R210+0x8880] ;  /* 0x00888000d256783b */ /* 0x000eee0000000100 */
[C---:B------:R-:W-:Y:S01]  /*42e0*/  HMMA.16816.F32 R8, R88.reuse, R92, R8 ;  /* 0x0000005c5808723c */ /* 0x040fe20000001808 */
[----:B------:R-:W4:Y:S07]  /*42f0*/  LDSM.16.M88.2 R92, [R210+0x9080] ;  /* 0x00908000d25c783b */ /* 0x000f2e0000000100 */
[C---:B------:R-:W-:Y:S08]  /*4300*/  HMMA.16816.F32 R12, R88.reuse, R94, R12 ;  /* 0x0000005e580c723c */ /* 0x040ff0000000180c */
[C---:B------:R-:W-:Y:S08]  /*4310*/  HMMA.16816.F32 R16, R88.reuse, R96, R16 ;  /* 0x000000605810723c */ /* 0x040ff00000001810 */
[----:B------:R-:W-:Y:S01]  /*4320*/  HMMA.16816.F32 R20, R88, R98, R20 ;  /* 0x000000625814723c */ /* 0x000fe20000001814 */
[----:B------:R-:W5:Y:S05]  /*4330*/  LDSM.16.M88.2 R88, [R210+0x9880] ;  /* 0x00988000d258783b */ /* 0x000f6a0000000100 */
[----:B------:R-:W-:Y:S02]  /*4340*/  LDSM.16.M88.4 R96, [R104] ;  /* 0x000000006860783b */ /* 0x000fe40000000200 */
[C---:B-1----:R-:W-:Y:S03]  /*4350*/  HMMA.16816.F32 R4, R100.reuse, R2, R4 ;  /* 0x000000026404723c */ /* 0x042fe60000001804 */
[----:B------:R-:W1:Y:S05]  /*4360*/  LDSM.16.M88.2 R2, [R209+0x7880] ;  /* 0x00788000d102783b */ /* 0x000e6a0000000100 */
[C---:B--2---:R-:W-:Y:S01]  /*4370*/  HMMA.16816.F32 R8, R100.reuse, R84, R8 ;  /* 0x000000546408723c */ /* 0x044fe20000001808 */
[----:B------:R-:W2:Y:S05]  /*4380*/  LDSM.16.M88.2 R90, [R209+0x8080] ;  /* 0x00808000d15a783b */ /* 0x000eaa0000000100 */
[----:B------:R-:W2:Y:S02]  /*4390*/  LDSM.16.M88.2 R84, [R209+0x8880] ;  /* 0x00888000d154783b */ /* 0x000ea40000000100 */
[C---:B---3--:R-:W-:Y:S03]  /*43a0*/  HMMA.16816.F32 R12, R100.reuse, R86, R12 ;  /* 0x00000056640c723c */ /* 0x048fe6000000180c */
[----:B------:R-:W3:Y:S05]  /*43b0*/  LDSM.16.M88.2 R86, [R209+0x9080] ;  /* 0x00908000d156783b */ /* 0x000eea0000000100 */
[C---:B----4-:R-:W-:Y:S01]  /*43c0*/  HMMA.16816.F32 R16, R100.reuse, R92, R16 ;  /* 0x0000005c6410723c */ /* 0x050fe20000001810 */
[----:B------:R-:W4:Y:S07]  /*43d0*/  LDSM.16.M88.2 R92, [R209+0x9880] ;  /* 0x00988000d15c783b */ /* 0x000f2e0000000100 */
[----:B-----5:R-:W-:Y:S01]  /*43e0*/  HMMA.16816.F32 R20, R100, R88, R20 ;  /* 0x000000586414723c */ /* 0x020fe20000001814 */
[----:B------:R-:W-:Y:S05]  /*43f0*/  LDSM.16.M88.2 R88, [R0+0xa080] ;  /* 0x00a080000058783b */ /* 0x000fea0000000100 */
[----:B------:R-:W5:Y:S02]  /*4400*/  LDSM.16.M88.4 R100, [R105+0x1d080] ;  /* 0x01d080006964783b */ /* 0x000f640000000200 */
[C---:B-1----:R-:W-:Y:S03]  /*4410*/  HMMA.16816.F32 R4, R96.reuse, R2, R4 ;  /* 0x000000026004723c */ /* 0x042fe60000001804 */
[----:B------:R-:W1:Y:S05]  /*4420*/  LDSM.16.M88.2 R2, [R0+0xa880] ;  /* 0x00a880000002783b */ /* 0x000e6a0000000100 */
[C---:B--2---:R-:W-:Y:S01]  /*4430*/  HMMA.16816.F32 R8, R96.reuse, R90, R8 ;  /* 0x0000005a6008723c */ /* 0x044fe20000001808 */
[----:B------:R-:W-:Y:S07]  /*4440*/  LDSM.16.M88.2 R90, [R0+0xc080] ;  /* 0x00c08000005a783b */ /* 0x000fee0000000100 */
[C---:B------:R-:W-:Y:S01]  /*4450*/  HMMA.16816.F32 R12, R96.reuse, R84, R12 ;  /* 0x00000054600c723c */ /* 0x040fe2000000180c */
[----:B------:R-:W2:Y:S07]  /*4460*/  LDSM.16.M88.2 R84, [R0+0xb080] ;  /* 0x00b080000054783b */ /* 0x000eae0000000100 */
[C---:B---3--:R-:W-:Y:S01]  /*4470*/  HMMA.16816.F32 R16, R96.reuse, R86, R16 ;  /* 0x000000566010723c */ /* 0x048fe20000001810 */
[----:B------:R-:W3:Y:S07]  /*4480*/  LDSM.16.M88.2 R86, [R0+0xb880] ;  /* 0x00b880000056783b */ /* 0x000eee0000000100 */
[----:B----4-:R-:W-:Y:S01]  /*4490*/  HMMA.16816.F32 R20, R96, R92, R20 ;  /* 0x0000005c6014723c */ /* 0x010fe20000001814 */
[----:B------:R-:W-:Y:S05]  /*44a0*/  LDSM.16.M88.4 R92, [R106+0x1d080] ;  /* 0x01d080006a5c783b */ /* 0x000fea0000000200 */
[----:B------:R-:W-:Y:S02]  /*44b0*/  LDSM.16.M88.4 R96, [R215+0x2000] ;  /* 0x00200000d760783b */ /* 0x000fe40000000200 */
[C---:B-----5:R-:W-:Y:S03]  /*44c0*/  HMMA.16816.F32 R4, R100.reuse, R88, R4 ;  /* 0x000000586404723c */ /* 0x060fe60000001804 */
[----:B------:R-:W4:Y:S05]  /*44d0*/  LDSM.16.M88.2 R88, [R208+0xa080] ;  /* 0x00a08000d058783b */ /* 0x000f2a0000000100 */
[C---:B-1----:R-:W-:Y:S01]  /*44e0*/  HMMA.16816.F32 R8, R100.reuse, R2, R8 ;  /* 0x000000026408723c */ /* 0x042fe20000001808 */
[----:B------:R-:W1:Y:S07]  /*44f0*/  LDSM.16.M88.2 R2, [R208+0xa880] ;  /* 0x00a88000d002783b */ /* 0x000e6e0000000100 */
[C---:B--2---:R-:W-:Y:S01]  /*4500*/  HMMA.16816.F32 R12, R100.reuse, R84, R12 ;  /* 0x00000054640c723c */ /* 0x044fe2000000180c */
[----:B------:R-:W2:Y:S07]  /*4510*/  LDSM.16.M88.2 R84, [R208+0xb080] ;  /* 0x00b08000d054783b */ /* 0x000eae0000000100 */
[C---:B---3--:R-:W-:Y:S01]  /*4520*/  HMMA.16816.F32 R16, R100.reuse, R86, R16 ;  /* 0x000000566410723c */ /* 0x048fe20000001810 */
[----:B------:R-:W3:Y:S07]  /*4530*/  LDSM.16.M88.2 R86, [R208+0xb880] ;  /* 0x00b88000d056783b */ /* 0x000eee0000000100 */
[----:B------:R-:W-:Y:S01]  /*4540*/  HMMA.16816.F32 R20, R100, R90, R20 ;  /* 0x0000005a6414723c */ /* 0x000fe20000001814 */
[----:B------:R-:W5:Y:S06]  /*4550*/  LDSM.16.M88.2 R90, [R208+0xc080] ;  /* 0x00c08000d05a783b */ /* 0x000f6c0000000100 */
[----:B------:R-:W-:Y:S02]  /*4560*/  FSEL R100, R191, -INF , !P5 ;  /* 0xff800000bf647808 */ /* 0x000fe40006800000 */
[----:B------:R-:W-:Y:S01]  /*4570*/  PLOP3.LUT P5, PT, PT, PT, UP2, 0x40, 0x0 ;  /* 0x000000000000781c */ /* 0x000fe20003fae828 */
[C---:B----4-:R-:W-:Y:S01]  /*4580*/  HMMA.16816.F32 R4, R92.reuse, R88, R4 ;  /* 0x000000585c04723c */ /* 0x050fe20000001804 */
[----:B------:R-:W4:Y:S01]  /*4590*/  LDSM.16.M88.2 R88, [R210+0xa080] ;  /* 0x00a08000d258783b */ /* 0x000f220000000100 */
        /* <DEDUP_REMOVED lines=8> */
[C---:B--2---:R-:W-:Y:S01]  /*4620*/  HMMA.16816.F32 R12, R92.reuse, R84, R12 ;  /* 0x000000545c0c723c */ /* 0x044fe2000000180c */
[----:B------:R-:W2:Y:S01]  /*4630*/  LDSM.16.M88.2 R84, [R210+0xb080] ;  /* 0x00b08000d254783b */ /* 0x000ea20000000100 */
[----:B------:R-:W-:Y:S01]  /*4640*/  PLOP3.LUT P5, PT, PT, PT, UP1, 0x40, 0x0 ;  /* 0x000000000000781c */ /* 0x000fe20003fae818 */
[----:B------:R-:W-:Y:S02]  /*4650*/  UISETP.NE.AND UP1, UPT, UR16, URZ, UPT ;  /* 0x0000003f1000728c */ /* 0x000fe4000bf25270 */
[----:B------:R-:W-:Y:S01]  /*4660*/  UP2UR UR16, UPR, URZ, 0x1 ;  /* 0x000000013f107883 */ /* 0x000fe20008000000 */
[----:B------:R-:W-:Y:S02]  /*4670*/  ISETP.GT.AND P5, PT, R107, 0x10, P5 ;  /* 0x000000106b00780c */ /* 0x000fe40002fa4270 */
[C---:B---3--:R-:W-:Y:S01]  /*4680*/  HMMA.16816.F32 R16, R92.reuse, R86, R16 ;  /* 0x000000565c10723c */ /* 0x048fe20000001810 */
[----:B------:R-:W3:Y:S02]  /*4690*/  LDSM.16.M88.2 R86, [R210+0xb880] ;  /* 0x00b88000d256783b */ /* 0x000ee40000000100 */
        /* <DEDUP_REMOVED lines=10> */
[C---:B----4-:R-:W-:Y:S01]  /*4740*/  HMMA.16816.F32 R4, R96.reuse, R88, R4 ;  /* 0x000000586004723c */ /* 0x050fe20000001804 */
[----:B------:R-:W-:Y:S01]  /*4750*/  UP2UR UR17, UPR, URZ, 0x1 ;  /* 0x000000013f117883 */ /* 0x000fe20008000000 */
[----:B------:R-:W4:Y:S01]  /*4760*/  LDSM.16.M88.2 R88, [R209+0xa080] ;  /* 0x00a08000d158783b */ /* 0x000f220000000100 */
        /* <DEDUP_REMOVED lines=8> */
[C---:B--2---:R-:W-:Y:S01]  /*47f0*/  HMMA.16816.F32 R12, R96.reuse, R84, R12 ;  /* 0x00000054600c723c */ /* 0x044fe2000000180c */
[----:B------:R-:W2:Y:S02]  /*4800*/  LDSM.16.M88.2 R84, [R209+0xb080] ;  /* 0x00b08000d154783b */ /* 0x000ea40000000100 */
[----:B------:R-:W-:Y:S04]  /*4810*/  ISETP.GT.AND P5, PT, R107, 0x20, P5 ;  /* 0x000000206b00780c */ /* 0x000fe80002fa4270 */
[C---:B------:R-:W-:Y:S01]  /*4820*/  ISETP.LT.OR P5, PT, R108.reuse, 0x21, P5 ;  /* 0x000000216c00780c */ /* 0x040fe20002fa1670 */
[C---:B---3--:R-:W-:Y:S01]  /*4830*/  HMMA.16816.F32 R16, R96.reuse, R86, R16 ;  /* 0x000000566010723c */ /* 0x048fe20000001810 */
[----:B------:R-:W3:Y:S03]  /*4840*/  LDSM.16.M88.2 R86, [R209+0xb880] ;  /* 0x00b88000d156783b */ /* 0x000ee60000000100 */
[--C-:B------:R-:W-:Y:S04]  /*4850*/  FFMA.FTZ R100, R175, c[0x0][0x29c], -R111.reuse ;  /* 0x0000a700af647a23 */ /* 0x100fe8000001086f */
[----:B-----5:R-:W-:Y:S01]  /*4860*/  HMMA.16816.F32 R20, R96, R90, R20 ;  /* 0x0000005a6014723c */ /* 0x020fe20000001814 */
[----:B------:R-:W5:Y:S01]  /*4870*/  LDSM.16.M88.2 R90, [R209+0xc080] ;  /* 0x00c08000d15a783b */ /* 0x000f620000000100 */
[----:B------:R2:W-:Y:S04]  /*4880*/  MUFU.EX2 R177, R100 ;  /* 0x0000006400b17308 */ /* 0x0005e80000000800 */
[----:B------:R2:W-:Y:S02]  /*4890*/  LDSM.16.M88.4 R96, [R105+0x1f080] ;  /* 0x01f080006960783b */ /* 0x0005e40000000200 */
[C---:B----4-:R-:W-:Y:S03]  /*48a0*/  HMMA.16816.F32 R4, R92.reuse, R88, R4 ;  /* 0x000000585c04723c */ /* 0x050fe60000001804 */
[----:B------:R-:W4:Y:S05]  /*48b0*/  LDSM.16.M88.2 R88, [R0+0xc880] ;  /* 0x00c880000058783b */ /* 0x000f2a0000000100 */
[C---:B-1----:R-:W-:Y:S01]  /*48c0*/  HMMA.16816.F32 R8, R92.reuse, R2, R8 ;  /* 0x000000025c08723c */ /* 0x042fe20000001808 */
[----:B------:R-:W1:Y:S07]  /*48d0*/  LDSM.16.M88.2 R2, [R0+0xd080] ;  /* 0x00d080000002783b */ /* 0x000e6e0000000100 */
[C---:B--2---:R-:W-:Y:S01]  /*48e0*/  HMMA.16816.F32 R12, R92.reuse, R84, R12 ;  /* 0x000000545c0c723c */ /* 0x044fe2000000180c */
[----:B------:R-:W2:Y:S03]  /*48f0*/  LDSM.16.M88.2 R84, [R0+0xd880] ;  /* 0x00d880000054783b */ /* 0x000ea60000000100 */
[----:B------:R-:W-:Y:S02]  /*4900*/  FSEL R105, R189, -INF , !P5 ;  /* 0xff800000bd697808 */ /* 0x000fe40006800000 */
[----:B------:R-:W-:Y:S02]  /*4910*/  PLOP3.LUT P5, PT, PT, PT, UP5, 0x40, 0x0 ;  /* 0x000000000000781c */ /* 0x000fe40003fae858 */
[C---:B---3--:R-:W-:Y:S01]  /*4920*/  HMMA.16816.F32 R16, R92.reuse, R86, R16 ;  /* 0x000000565c10723c */ /* 0x048fe20000001810 */
[----:B------:R-:W3:Y:S02]  /*4930*/  LDSM.16.M88.2 R86, [R0+0xe080] ;  /* 0x00e080000056783b */ /* 0x000ee40000000100 */
        /* <DEDUP_REMOVED lines=9> */
[C---:B----4-:R-:W-:Y:S03]  /*49d0*/  HMMA.16816.F32 R4, R96.reuse, R88, R4 ;  /* 0x000000586004723c */ /* 0x050fe60000001804 */
[----:B------:R-:W4:Y:S02]  /*49e0*/  LDSM.16.M88.2 R88, [R208+0xc880] ;  /* 0x00c88000d058783b */ /* 0x000f240000000100 */
[----:B------:R-:W-:Y:S03]  /*49f0*/  ISETP.GT.AND P5, PT, R107, 0x30, P5 ;  /* 0x000000306b00780c */ /* 0x000fe60002fa4270 */
[C---:B-1----:R-:W-:Y:S01]  /*4a00*/  HMMA.16816.F32 R8, R96.reuse, R2, R8 ;  /* 0x000000026008723c */ /* 0x042fe20000001808 */
[----:B------:R-:W1:Y:S02]  /*4a10*/  LDSM.16.M88.2 R2, [R208+0xd080] ;  /* 0x00d08000d002783b */ /* 0x000e640000000100 */
[C---:B------:R-:W-:Y:S04]  /*4a20*/  ISETP.LT.OR P5, PT, R108.reuse, 0x31, P5 ;  /* 0x000000316c00780c */ /* 0x040fe80002fa1670 */
[----:B------:R-:W-:Y:S01]  /*4a30*/  FSEL R174, R185, -INF , !P5 ;  /* 0xff800000b9ae7808 */ /* 0x000fe20006800000 */
[C---:B--2---:R-:W-:Y:S01]  /*4a40*/  HMMA.16816.F32 R12, R96.reuse, R84, R12 ;  /* 0x00000054600c723c */ /* 0x044fe2000000180c */
[----:B------:R-:W2:Y:S01]  /*4a50*/  LDSM.16.M88.2 R84, [R208+0xd880] ;  /* 0x00d88000d054783b */ /* 0x000ea20000000100 */
[----:B------:R-:W-:Y:S02]  /*4a60*/  PLOP3.LUT P5, PT, PT, PT, UP3, 0x40, 0x0 ;  /* 0x000000000000781c */ /* 0x000fe40003fae838 */
[--C-:B------:R-:W-:Y:S02]  /*4a70*/  FFMA.FTZ R100, R103, c[0x0][0x29c], -R111.reuse ;  /* 0x0000a70067647a23 */ /* 0x100fe4000001086f */
[C---:B------:R-:W-:Y:S02]  /*4a80*/  ISETP.GT.AND P5, PT, R107.reuse, 0x31, P5 ;  /* 0x000000316b00780c */ /* 0x040fe40002fa4270 */
[C---:B---3--:R-:W-:Y:S01]  /*4a90*/  HMMA.16816.F32 R16, R96.reuse, R86, R16 ;  /* 0x000000566010723c */ /* 0x048fe20000001810 */
[----:B------:R-:W3:Y:S01]  /*4aa0*/  LDSM.16.M88.2 R86, [R208+0xe080] ;  /* 0x00e08000d056783b */ /* 0x000ee20000000100 */
        /* <DEDUP_REMOVED lines=8> */
[C---:B----4-:R-:W-:Y:S03]  /*4b30*/  HMMA.16816.F32 R4, R92.reuse, R88, R4 ;  /* 0x000000585c04723c */ /* 0x050fe60000001804 */
[----:B------:R4:W4:Y:S01]  /*4b40*/  MUFU.EX2 R180, R96 ;  /* 0x0000006000b47308 */ /* 0x0009220000000800 */
[----:B------:R-:W-:Y:S01]  /*4b50*/  LDSM.16.M88.2 R88, [R210+0xc880] ;  /* 0x00c88000d258783b */ /* 0x000fe20000000100 */
[----:B------:R-:W-:Y:S03]  /*4b60*/  ISETP.LT.OR P5, PT, R108, 0x41, P5 ;  /* 0x000000416c00780c */ /* 0x000fe60002fa1670 */
[C---:B-1----:R-:W-:Y:S01]  /*4b70*/  HMMA.16816.F32 R8, R92.reuse, R2, R8 ;  /* 0x000000025c08723c */ /* 0x042fe20000001808 */
[----:B------:R-:W-:Y:S03]  /*4b80*/  LDSM.16.M88.2 R2, [R210+0xd080] ;  /* 0x00d08000d202783b */ /* 0x000fe60000000100 */
[----:B------:R-:W-:Y:S01]  /*4b90*/  FSEL R173, R183, -INF , !P5 ;  /* 0xff800000b7ad7808 */ /* 0x000fe20006800000 */
[--C-:B------:R-:W-:Y:S01]  /*4ba0*/  FFMA.FTZ R100, R102, c[0x0][0x29c], -R111.reuse ;  /* 0x0000a70066647a23 */ /* 0x100fe2000001086f */
[----:B------:R-:W-:Y:S02]  /*4bb0*/  PLOP3.LUT P5, PT, PT, PT, UP1, 0x40, 0x0 ;  /* 0x000000000000781c */ /* 0x000fe40003fae818 */
[C---:B--2---:R-:W-:Y:S01]  /*4bc0*/  HMMA.16816.F32 R12, R92.reuse, R84, R12 ;  /* 0x000000545c0c723c */ /* 0x044fe2000000180c */
[----:B------:R-:W-:Y:S02]  /*4bd0*/  LDSM.16.M88.2 R84, [R210+0xd880] ;  /* 0x00d88000d254783b */ /* 0x000fe40000000100 */
[----:B------:R-:W-:Y:S04]  /*4be0*/  ISETP.GT.AND P5, PT, R107, 0x41, P5 ;  /* 0x000000416b00780c */ /* 0x000fe80002fa4270 */
[----:B------:R-:W-:Y:S01]  /*4bf0*/  ISETP.LT.OR P5, PT, R108, 0x42, P5 ;  /* 0x000000426c00780c */ /* 0x000fe20002fa1670 */
[C---:B---3--:R-:W-:Y:S01]  /*4c00*/  HMMA.16816.F32 R16, R92.reuse, R86, R16 ;  /* 0x000000565c10723c */ /* 0x048fe20000001810 */
[----:B----4-:R-:W1:Y:S03]  /*4c10*/  LDSM.16.M88.4 R96, [R215+0x4000] ;  /* 0x00400000d760783b */ /* 0x010e660000000200 */
        /* <DEDUP_REMOVED lines=321> */
[----:B------:R-:W-:Y:S02]  /*6030*/  ULDC.64 UR16, c[0x0][0x208] ;  /* 0x0000820000107ab9 */ /* 0x000fe40000000a00 */
[----:B------:R-:W-:Y:S02]  /*6040*/  UIMAD UR20, UR20, UR16, URZ ;  /* 0x00000010141472a4 */ /* 0x000fe4000f8e023f */
[----:B------:R-:W-:Y:S02]  /*6050*/  UIMAD.WIDE.U32 UR22, UR13, UR16, URZ ;  /* 0x000000100d1672a5 */ /* 0x000fe4000f8e003f */
[----:B------:R-:W-:Y:S02]  /*6060*/  UIMAD UR20, UR13, UR17, UR20 ;  /* 0x000000110d1472a4 */ /* 0x000fe4000f8e0214 */
[----:B------:R-:W-:Y:S02]  /*6070*/  USHF.L.U32 UR21, UR13, 0x6, URZ ;  /* 0x000000060d157899 */ /* 0x000fe4000800063f */
[----:B------:R-:W-:Y:S02]  /*6080*/  USHF.L.U32 UR16, UR22, 0x6, URZ ;  /* 0x0000000616107899 */ /* 0x000fe4000800063f */
[----:B------:R-:W-:Y:S02]  /*6090*/  UIADD3 UR20, UR23, UR20, URZ ;  /* 0x0000001417147290 */ /* 0x000fe4000fffe03f */
[----:B------:R-:W-:Y:S01]  /*60a0*/  IADD3 R3, P0, R240, UR21, RZ ;  /* 0x00000015f0037c10 */ /* 0x000fe2000ff1e0ff */
[----:B------:R-:W-:Y:S01]  /*60b0*/  IMAD.U32 R5, RZ, RZ, UR21 ;  /* 0x00000015ff057e24 */ /* 0x000fe2000f8e00ff */
[----:B------:R-:W-:Y:S01]  /*60c0*/  IADD3 R2, P5, R232, UR16, RZ ;  /* 0x00000010e8027c10 */ /* 0x000fe2000ffbe0ff */
[----:B------:R-:W-:Y:S03]  /*60d0*/  USHF.L.U64.HI UR20, UR22, 0x6, UR20 ;  /* 0x0000000616147899 */ /* 0x000fe60008010214 */
[----:B------:R-:W-:Y:S02]  /*60e0*/  LEA.HI.X.SX32 R5, R5, R239, 0x1, P0 ;  /* 0x000000ef05057211 */ /* 0x000fe400000f0eff */
[----:B------:R-:W-:Y:S02]  /*60f0*/  LEA R8, P0, R3, c[0x0][0x280], 0x2 ;  /* 0x0000a00003087a11 */ /* 0x000fe400078010ff */
[----:B------:R-:W-:Y:S02]  /*6100*/  IADD3.X R4, R229, UR20, RZ, P5, !PT ;  /* 0x00000014e5047c10 */ /* 0x000fe4000affe4ff */
[C---:B------:R-:W-:Y:S02]  /*6110*/  LEA R6, P5, R2.reuse, c[0x0][0x1f0], 0x1 ;  /* 0x00007c0002067a11 */ /* 0x040fe400078a08ff */
[----:B------:R-:W-:Y:S02]  /*6120*/  LEA.HI.X R9, R3, c[0x0][0x284], R5, 0x2, P0 ;  /* 0x0000a10003097a11 */ /* 0x000fe400000f1405 */
[----:B------:R-:W-:Y:S01]  /*6130*/  LEA.HI.X R7, R2, c[0x0][0x1f4], R4, 0x1, P5 ;  /* 0x00007d0002077a11 */ /* 0x000fe200028f0c04 */
[----:B------:R-:W-:Y:S01]  /*6140*/  IMAD.U32 R2, RZ, RZ, UR21 ;  /* 0x00000015ff027e24 */ /* 0x000fe2000f8e00ff */
[----:B------:R-:W-:Y:S04]  /*6150*/  IADD3 R3, P5, P0, R232, UR16, R252 ;  /* 0x00000010e8037c10 */ /* 0x000fe8000f8be0fc */
[----:B------:R-:W-:Y:S02]  /*6160*/  IADD3.X R5, R229, UR20, R250, P5, P0 ;  /* 0x00000014e5057c10 */ /* 0x000fe4000afe04fa */
[C---:B------:R-:W-:Y:S02]  /*6170*/  LEA R4, P0, R3.reuse, c[0x0][0x1f0], 0x1 ;  /* 0x00007c0003047a11 */ /* 0x040fe400078008ff */
[----:B------:R-:W-:Y:S02]  /*6180*/  IADD3 R2, -R238, UR9, -R2 ;  /* 0x00000009ee027c10 */ /* 0x000fe4000fffe902 */
        /* <DEDUP_REMOVED lines=16> */
[----:B------:R-:W-:Y:S03]  /*6290*/  ISETP.NE.AND P2, PT, R10, RZ, PT ;  /* 0x000000ff0a00720c */ /* 0x000fe60003f45270 */
[----:B------:R1:W-:Y:S04]  /*62a0*/  LDGSTS.E.BYPASS.LTC128B.128 [R223+0x1c080], [R4.64], !P6 ;  /* 0x1c08000004df7fae */ /* 0x0003e8000f101d4e */
[----:B------:R1:W-:Y:S04]  /*62b0*/  LDGSTS.E.BYPASS.LTC128B.128 [R223+0x1e080], [R4.64+0x80], !P5 ;  /* 0x1e08008004df7fae */ /* 0x0003e8000e901d4e */
[----:B------:R1:W-:Y:S04]  /*62c0*/  LDGSTS.E.BYPASS.LTC128B.128 [R223+0x20080], [R4.64+0x100], !P0 ;  /* 0x2008010004df7fae */ /* 0x0003e8000c101d4e */
[----:B------:R1:W-:Y:S02]  /*62d0*/  @!P1 LDGSTS.E.BYPASS.LTC128B.128 [R2+0x21280], [R8.64] ;  /* 0x2128000008029fae */ /* 0x0003e4000b901d4e */
.L_x_962:
        /* <DEDUP_REMOVED lines=75> */
[-C--:B------:R-:W-:Y:S04]  /*6790*/  HMMA.16816.F32 R104, R176, R174.reuse, R104 ;  /* 0x000000aeb068723c */ /* 0x080fe80000001868 */
        /* <DEDUP_REMOVED lines=219> */
.L_x_952:
[----:B------:R-:W-:Y:S05]  /*7550*/  @P1 BRA `(.L_x_964) ;  /* 0x000038a000001947 */ /* 0x000fea0003800000 */
[----:B------:R-:W-:Y:S01]  /*7560*/  SHF.R.S32.HI R176, RZ, 0x1f, R248 ;  /* 0x0000001fffb07819 */ /* 0x000fe200000114f8 */
[----:B----4-:R-:W-:Y:S01]  /*7570*/  IMAD.SHL.U32 R6, R248, 0x80, RZ ;  /* 0x00000080f8067824 */ /* 0x010fe200078e00ff */
[----:B------:R-:W-:Y:S01]  /*7580*/  F2FP.PACK_AB R87, R27, R26 ;  /* 0x0000001a1b57723e */ /* 0x000fe200000000ff */
[----:B------:R-:W-:Y:S01]  /*7590*/  BAR.SYNC.DEFER_BLOCKING 0x1, 0x100 ;  /* 0x0044000000007b1d */ /* 0x000fe20000010000 */
[----:B------:R-:W-:-:S02]  /*75a0*/  LEA.HI R2, R176, R248, RZ, 0x2 ;  /* 0x000000f8b0027211 */ /* 0x000fc400078f10ff */
[CC--:B------:R-:W-:Y:S02]  /*75b0*/  LEA.HI R4, R176.reuse, R248.reuse, RZ, 0x7 ;  /* 0x000000f8b0047211 */ /* 0x0c0fe400078f38ff */
[----:B------:R-:W-:Y:S01]  /*75c0*/  LEA.HI R5, R176, R248, RZ, 0x5 ;  /* 0x000000f8b0057211 */ /* 0x000fe200078f28ff */
[----:B------:R-:W-:Y:S01]  /*75d0*/  ULDC.64 UR4, c[0x0][0x358] ;  /* 0x0000d60000047ab9 */ /* 0x000fe20000000a00 */
[--C-:B------:R-:W-:Y:S01]  /*75e0*/  SHF.R.S32.HI R0, RZ, 0x2, R2.reuse ;  /* 0x00000002ff007819 */ /* 0x100fe20000011402 */
[----:B------:R-:W-:Y:S01]  /*75f0*/  IMAD.SHL.U32 R4, R4, 0x4, RZ ;  /* 0x0000000404047824 */ /* 0x000fe200078e00ff */
[----:B------:R-:W-:Y:S01]  /*7600*/  SHF.R.S32.HI R2, RZ, 0x1f, R2 ;  /* 0x0000001fff027819 */ /* 0x000fe20000011402 */
[----:B------:R-:W-:Y:S01]  /*7610*/  UISETP.NE.U32.AND UP1, UPT, URZ, UR4, UPT ;  /* 0x000000043f00728c */ /* 0x000fe2000bf25070 */
[----:B------:R-:W-:Y:S01]  /*7620*/  LOP3.LUT R6, R6, 0x180, RZ, 0xc0, !PT ;  /* 0x0000018006067812 */ /* 0x000fe200078ec0ff */
[----:B------:R-:W-:Y:S01]  /*7630*/  UMOV UR6, 0x4 ;  /* 0x0000000400067882 */ /* 0x000fe20000000000 */
[----:B------:R-:W-:Y:S01]  /*7640*/  SHF.R.U32.HI R5, RZ, 0x1, R5 ;  /* 0x00000001ff057819 */ /* 0x000fe20000011605 */
[----:B------:R-:W-:Y:S01]  /*7650*/  UISETP.NE.AND.EX UP1, UPT, URZ, UR5, UPT, UP1 ;  /* 0x000000053f00728c */ /* 0x000fe2000bf25310 */
[----:B------:R-:W-:-:S02]  /*7660*/  LEA.HI R3, R2, R0, RZ, 0x3 ;  /* 0x0000000002037211 */ /* 0x000fc400078f18ff */
[----:B------:R-:W-:Y:S01]  /*7670*/  LOP3.LUT R2, R6, 0x30, R5, 0xf8, !PT ;  /* 0x0000003006027812 */ /* 0x000fe200078ef805 */
[----:B------:R-:W-:Y:S01]  /*7680*/  ULDC.64 UR4, c[0x0][0x358] ;  /* 0x0000d60000047ab9 */ /* 0x000fe20000000a00 */
[----:B------:R-:W-:Y:S01]  /*7690*/  LOP3.LUT R4, R4, 0xfffffe00, RZ, 0xc0, !PT ;  /* 0xfffffe0004047812 */ /* 0x000fe200078ec0ff */
[----:B------:R-:W-:Y:S01]  /*76a0*/  UIMAD.WIDE UR4, UR10, UR6, UR4 ;  /* 0x000000060a0472a5 */ /* 0x000fe2000f8e0204 */
[----:B------:R-:W-:Y:S02]  /*76b0*/  LOP3.LUT R3, R3, 0xfffffff8, RZ, 0xc0, !PT ;  /* 0xfffffff803037812 */ /* 0x000fe400078ec0ff */
[----:B------:R-:W-:Y:S02]  /*76c0*/  SHF.R.U32.HI R5, RZ, 0x3, R6 ;  /* 0x00000003ff057819 */ /* 0x000fe40000011606 */
[----:B------:R-:W-:Y:S02]  /*76d0*/  LOP3.LUT R10, R2, 0x8, RZ, 0xfc, !PT ;  /* 0x00000008020a7812 */ /* 0x000fe400078efcff */
[----:B------:R-:W-:-:S02]  /*76e0*/  F2FP.PACK_AB R93, R41, R40 ;  /* 0x00000028295d723e */ /* 0x000fc400000000ff */
[----:B------:R-:W-:Y:S02]  /*76f0*/  IADD3 R0, R4, R0, -R3 ;  /* 0x0000000004007210 */ /* 0x000fe40007ffe803 */
[----:B------:R-:W-:Y:S02]  /*7700*/  LOP3.LUT R26, R2, 0x2c00, RZ, 0xfc, !PT ;  /* 0x00002c00021a7812 */ /* 0x000fe400078efcff */
[----:B------:R-:W-:Y:S02]  /*7710*/  F2FP.PACK_AB R89, R29, R28 ;  /* 0x0000001c1d59723e */ /* 0x000fe400000000ff */
[----:B------:R-:W-:Y:S02]  /*7720*/  F2FP.PACK_AB R94, R47, R46 ;  /* 0x0000002e2f5e723e */ /* 0x000fe400000000ff */
[----:B------:R-:W-:Y:S02]  /*7730*/  F2FP.PACK_AB R95, R37, R36 ;  /* 0x00000024255f723e */ /* 0x000fe400000000ff */
[----:B------:R-:W-:-:S02]  /*7740*/  F2FP.PACK_AB R97, R39, R38 ;  /* 0x000000262761723e */ /* 0x000fc400000000ff */
[C---:B-----5:R-:W-:Y:S02]  /*7750*/  LOP3.LUT R9, R2.reuse, 0x48, RZ, 0xfc, !PT ;  /* 0x0000004802097812 */ /* 0x060fe400078efcff */
[C---:B------:R-:W-:Y:S02]  /*7760*/  LOP3.LUT R6, R2.reuse, 0x1408, RZ, 0xfc, !PT ;  /* 0x0000140802067812 */ /* 0x040fe400078efcff */
[C---:B------:R-:W-:Y:S02]  /*7770*/  LOP3.LUT R4, R2.reuse, 0x2800, RZ, 0xfc, !PT ;  /* 0x0000280002047812 */ /* 0x040fe400078efcff */
[----:B------:R-:W-:Y:S02]  /*7780*/  LOP3.LUT R41, R2, 0x1c40, RZ, 0xfc, !PT ;  /* 0x00001c4002297812 */ /* 0x000fe400078efcff */
[----:B------:R-:W-:Y:S02]  /*7790*/  F2FP.PACK_AB R88, R31, R30 ;  /* 0x0000001e1f58723e */ /* 0x000fe400000000ff */
[----:B------:R-:W-:-:S02]  /*77a0*/  F2FP.PACK_AB R92, R45, R44 ;  /* 0x0000002c2d5c723e */ /* 0x000fc400000000ff */
[----:B------:R-:W-:Y:S02]  /*77b0*/  F2FP.PACK_AB R96, R43, R42 ;  /* 0x0000002a2b60723e */ /* 0x000fe400000000ff */
[----:B------:R-:W-:Y:S02]  /*77c0*/  F2FP.PACK_AB R98, R51, R50 ;  /* 0x000000323362723e */ /* 0x000fe400000000ff */
[----:B------:R-:W-:Y:S02]  /*77d0*/  LOP3.LUT R84, R5, R2, RZ, 0x3c, !PT ;  /* 0x0000000205547212 */ /* 0x000fe400078e3cff */
[C---:B------:R-:W-:Y:S02]  /*77e0*/  LOP3.LUT R11, R2.reuse, 0x40, RZ, 0xfc, !PT ;  /* 0x00000040020b7812 */ /* 0x040fe400078efcff */
[C---:B------:R-:W-:Y:S02]  /*77f0*/  LOP3.LUT R8, R2.reuse, 0x1400, RZ, 0xfc, !PT ;  /* 0x0000140002087812 */ /* 0x040fe400078efcff */
[----:B------:R-:W-:-:S02]  /*7800*/  LOP3.LUT R7, R2, 0x1440, RZ, 0xfc, !PT ;  /* 0x0000144002077812 */ /* 0x000fc400078efcff */
[C---:B------:R-:W-:Y:S02]  /*7810*/  LOP3.LUT R29, R2.reuse, 0x2c40, RZ, 0xfc, !PT ;  /* 0x00002c40021d7812 */ /* 0x040fe400078efcff */
[C---:B------:R-:W-:Y:S02]  /*7820*/  LOP3.LUT R36, R2.reuse, 0x800, RZ, 0xfc, !PT ;  /* 0x0000080002247812 */ /* 0x040fe400078efcff */
[C---:B------:R-:W-:Y:S02]  /*7830*/  LOP3.LUT R38, R2.reuse, 0x808, RZ, 0xfc, !PT ;  /* 0x0000080802267812 */ /* 0x040fe400078efcff */
[----:B------:R-:W-:Y:S02]  /*7840*/  LOP3.LUT R47, R2, 0x3048, RZ, 0xfc, !PT ;  /* 0x00003048022f7812 */ /* 0x000fe400078efcff */
        /* <DEDUP_REMOVED lines=8> */
[----:B------:R-:W-:Y:S02]  /*78d0*/  LOP3.LUT R31, R10, 0x180, RZ, 0xc0, !PT ;  /* 0x000001800a1f7812 */ /* 0x000fe400078ec0ff */
        /* <DEDUP_REMOVED lines=14> */
[----:B------:R-:W-:Y:S02]  /*79c0*/  LOP3.LUT R78, R2, 0x3800, RZ, 0xfc, !PT ;  /* 0x00003800024e7812 */ /* 0x000fe400078efcff */
[----:B------:R-:W-:Y:S02]  /*79d0*/  LOP3.LUT R10, R26, 0x180, RZ, 0xc0, !PT ;  /* 0x000001801a0a7812 */ /* 0x000fe400078ec0ff */
        /* <DEDUP_REMOVED lines=16> */
[----:B------:R-:W-:Y:S02]  /*7ae0*/  LOP3.LUT R25, R6, 0x180, RZ, 0xc0, !PT ;  /* 0x0000018006197812 */ /* 0x000fe400078ec0ff */
        /* <DEDUP_REMOVED lines=65> */
[----:B------:R-:W-:Y:S02]  /*7f00*/  SHF.R.U32.HI R77, RZ, 0x3, R30 ;  /* 0x00000003ff4d7819 */ /* 0x000fe4000001161e */
        /* <DEDUP_REMOVED lines=8> */
[----:B------:R-:W-:Y:S02]  /*7f90*/  SHF.R.U32.HI R73, RZ, 0x3, R27 ;  /* 0x00000003ff497819 */ /* 0x000fe4000001161b */
        /* <DEDUP_REMOVED lines=78> */
[--C-:B------:R-:W-:Y:S02]  /*8480*/  LOP3.LUT R64, R46, 0x1840, R2.reuse, 0x1e, !PT ;  /* 0x000018402e407812 */ /* 0x100fe400078e1e02 */
[--C-:B------:R-:W-:Y:S02]  /*8490*/  LOP3.LUT R63, R43, 0x1808, R2.reuse, 0x1e, !PT ;  /* 0x000018082b3f7812 */ /* 0x100fe400078e1e02 */
[--C-:B------:R-:W-:Y:S02]  /*84a0*/  LOP3.LUT R62, R40, 0x1848, R2.reuse, 0x1e, !PT ;  /* 0x00001848283e7812 */ /* 0x100fe400078e1e02 */
[--C-:B------:R-:W-:Y:S02]  /*84b0*/  LOP3.LUT R61, R37, 0x2c00, R2.reuse, 0x1e, !PT ;  /* 0x00002c00253d7812 */ /* 0x100fe400078e1e02 */
[----:B------:R-:W-:-:S02]  /*84c0*/  LOP3.LUT R60, R34, 0x2c40, R2, 0x1e, !PT ;  /* 0x00002c40223c7812 */ /* 0x000fc400078e1e02 */
[--C-:B------:R-:W-:Y:S01]  /*84d0*/  LOP3.LUT R59, R33, 0x2c08, R2.reuse, 0x1e, !PT ;  /* 0x00002c08213b7812 */ /* 0x100fe200078e1e02 */
[C---:B------:R-:W-:Y:S01]  /*84e0*/  IMAD.IADD R61, R0.reuse, 0x1, R61 ;  /* 0x00000001003d7824 */ /* 0x040fe200078e023d */
[----:B------:R-:W-:Y:S01]  /*84f0*/  LOP3.LUT R58, R31, 0x2c48, R2, 0x1e, !PT ;  /* 0x00002c481f3a7812 */ /* 0x000fe200078e1e02 */
[----:B------:R-:W-:Y:S01]  /*8500*/  IMAD.IADD R60, R0, 0x1, R60 ;  /* 0x00000001003c7824 */ /* 0x000fe200078e023c */
[--C-:B------:R-:W-:Y:S01]  /*8510*/  LOP3.LUT R55, R24, 0x808, R2.reuse, 0x1e, !PT ;  /* 0x0000080818377812 */ /* 0x100fe200078e1e02 */
[C---:B------:R-:W-:Y:S01]  /*8520*/  IMAD.IADD R59, R0.reuse, 0x1, R59 ;  /* 0x00000001003b7824 */ /* 0x040fe200078e023b */
[----:B------:R-:W-:Y:S01]  /*8530*/  LOP3.LUT R68, R57, 0x440, R2, 0x1e, !PT ;  /* 0x0000044039447812 */ /* 0x000fe200078e1e02 */
[C---:B------:R-:W-:Y:S01]  /*8540*/  IMAD.IADD R58, R0.reuse, 0x1, R58 ;  /* 0x00000001003a7824 */ /* 0x040fe200078e023a */
[--C-:B------:R-:W-:Y:S01]  /*8550*/  LOP3.LUT R66, R53, 0x448, R2.reuse, 0x1e, !PT ;  /* 0x0000044835427812 */ /* 0x100fe200078e1e02 */
[----:B------:R-:W-:Y:S01]  /*8560*/  IMAD.IADD R55, R0, 0x1, R55 ;  /* 0x0000000100377824 */ /* 0x000fe200078e0237 */
[----:B------:R-:W-:-:S02]  /*8570*/  LOP3.LUT R65, R51, 0x1800, R2, 0x1e, !PT ;  /* 0x0000180033417812 */ /* 0x000fc400078e1e02 */
[--C-:B------:R-:W-:Y:S02]  /*8580*/  LOP3.LUT R50, R17, 0x1c48, R2.reuse, 0x1e, !PT ;  /* 0x00001c4811327812 */ /* 0x100fe400078e1e02 */
[--C-:B------:R-:W-:Y:S02]  /*8590*/  LOP3.LUT R46, R16, 0x3000, R2.reuse, 0x1e, !PT ;  /* 0x00003000102e7812 */ /* 0x100fe400078e1e02 */
[----:B------:R-:W-:Y:S01]  /*85a0*/  LOP3.LUT R45, R15, 0x3040, R2, 0x1e, !PT ;  /* 0x000030400f2d7812 */ /* 0x000fe200078e1e02 */
[----:B------:R-:W-:Y:S01]  /*85b0*/  IMAD.IADD R50, R0, 0x1, R50 ;  /* 0x0000000100327824 */ /* 0x000fe200078e0232 */
[----:B------:R-:W-:Y:S01]  /*85c0*/  LOP3.LUT R43, R14, 0x3008, R2, 0x1e, !PT ;  /* 0x000030080e2b7812 */ /* 0x000fe200078e1e02 */
[----:B------:R-:W-:Y:S01]  /*85d0*/  IMAD.IADD R46, R0, 0x1, R46 ;  /* 0x00000001002e7824 */ /* 0x000fe200078e022e */
[--C-:B------:R-:W-:Y:S02]  /*85e0*/  LOP3.LUT R42, R13, 0x3048, R2.reuse, 0x1e, !PT ;  /* 0x000030480d2a7812 */ /* 0x100fe400078e1e02 */
[----:B------:R-:W-:-:S02]  /*85f0*/  LOP3.LUT R40, R12, 0xc00, R2, 0x1e, !PT ;  /* 0x00000c000c287812 */ /* 0x000fc400078e1e02 */
[--C-:B------:R-:W-:Y:S02]  /*8600*/  LOP3.LUT R39, R11, 0xc40, R2.reuse, 0x1e, !PT ;  /* 0x00000c400b277812 */ /* 0x100fe400078e1e02 */
[--C-:B------:R-:W-:Y:S02]  /*8610*/  LOP3.LUT R37, R10, 0xc08, R2.reuse, 0x1e, !PT ;  /* 0x00000c080a257812 */ /* 0x100fe400078e1e02 */
[--C-:B------:R-:W-:Y:S01]  /*8620*/  LOP3.LUT R36, R9, 0xc48, R2.reuse, 0x1e, !PT ;  /* 0x00000c4809247812 */ /* 0x100fe200078e1e02 */
[----:B------:R-:W-:Y:S01]  /*8630*/  IMAD.IADD R39, R0, 0x1, R39 ;  /* 0x0000000100277824 */ /* 0x000fe200078e0227 */
[--C-:B------:R-:W-:Y:S02]  /*8640*/  LOP3.LUT R34, R8, 0x2000, R2.reuse, 0x1e, !PT ;  /* 0x0000200008227812 */ /* 0x100fe400078e1e02 */
[--C-:B------:R-:W-:Y:S02]  /*8650*/  LOP3.LUT R33, R7, 0x2040, R2.reuse, 0x1e, !PT ;  /* 0x0000204007217812 */ /* 0x100fe400078e1e02 */
[----:B------:R-:W-:-:S02]  /*8660*/  LOP3.LUT R31, R6, 0x2008, R2, 0x1e, !PT ;  /* 0x00002008061f7812 */ /* 0x000fc400078e1e02 */
[--C-:B------:R-:W-:Y:S02]  /*8670*/  LOP3.LUT R26, R5, 0x2048, R2.reuse, 0x1e, !PT ;  /* 0x00002048051a7812 */ /* 0x100fe400078e1e02 */
[--C-:B------:R-:W-:Y:S02]  /*8680*/  LOP3.LUT R24, R4, 0x3400, R2.reuse, 0x1e, !PT ;  /* 0x0000340004187812 */ /* 0x100fe400078e1e02 */
[--C-:B------:R-:W-:Y:S02]  /*8690*/  LOP3.LUT R82, R82, 0x3848, R2.reuse, 0x1e, !PT ;  /* 0x0000384852527812 */ /* 0x100fe400078e1e02 */
[--C-:B------:R-:W-:Y:S02]  /*86a0*/  LOP3.LUT R81, R81, 0x40, R2.reuse, 0x1e, !PT ;  /* 0x0000004051517812 */ /* 0x100fe400078e1e02 */
[----:B------:R-:W-:Y:S01]  /*86b0*/  LOP3.LUT R79, R79, 0x8, R2, 0x1e, !PT ;  /* 0x000000084f4f7812 */ /* 0x000fe200078e1e02 */
[----:B------:R-:W-:Y:S01]  /*86c0*/  IMAD.IADD R82, R0, 0x1, R82 ;  /* 0x0000000100527824 */ /* 0x000fe200078e0252 */
[----:B------:R-:W-:Y:S01]  /*86d0*/  LOP3.LUT R57, R28, 0x800, R2, 0x1e, !PT ;  /* 0x000008001c397812 */ /* 0x000fe200078e1e02 */
        /* <DEDUP_REMOVED lines=14> */
[----:B------:R-:W-:Y:S01]  /*87c0*/  IMAD.IADD R22, R0, 0x1, R78 ;  /* 0x0000000100167824 */ /* 0x000fe200078e024e */
[--C-:B------:R-:W-:Y:S01]  /*87d0*/  LOP3.LUT R15, R23, 0x3448, R2.reuse, 0x1e, !PT ;  /* 0x00003448170f7812 */ /* 0x100fe200078e1e02 */
[----:B------:R-:W-:Y:S01]  /*87e0*/  IMAD.SHL.U32 R21, R21, 0x2, RZ ;  /* 0x0000000215157824 */ /* 0x000fe200078e00ff */
[--C-:B------:R-:W-:Y:S01]  /*87f0*/  LOP3.LUT R14, R25, 0x1000, R2.reuse, 0x1e, !PT ;  /* 0x00001000190e7812 */ /* 0x100fe200078e1e02 */
[----:B------:R-:W-:Y:S01]  /*8800*/  IMAD.SHL.U32 R22, R22, 0x2, RZ ;  /* 0x0000000216167824 */ /* 0x000fe200078e00ff */
[--C-:B------:R-:W-:Y:S01]  /*8810*/  LOP3.LUT R13, R29, 0x1040, R2.reuse, 0x1e, !PT ;  /* 0x000010401d0d7812 */ /* 0x100fe200078e1e02 */
        /* <DEDUP_REMOVED lines=19> */
[----:B------:R-:W-:Y:S01]  /*8950*/  PRMT R85, R86, 0x7632, R85 ;  /* 0x0000763256557816 */ /* 0x000fe20000000055 */
[----:B------:R-:W-:Y:S01]  /*8960*/  IMAD.IADD R77, R0, 0x1, R6 ;  /* 0x00000001004d7824 */ /* 0x000fe200078e0206 */
[----:B------:R-:W-:Y:S01]  /*8970*/  PRMT R84, R87, 0x7610, R84 ;  /* 0x0000761057547816 */ /* 0x000fe20000000054 */
[----:B------:R-:W-:Y:S01]  /*8980*/  IMAD.SHL.U32 R80, R2, 0x2, RZ ;  /* 0x0000000202507824 */ /* 0x000fe200078e00ff */
[----:B------:R-:W-:Y:S01]  /*8990*/  PLOP3.LUT P1, PT, PT, PT, UP1, 0x80, 0x0 ;  /* 0x000000000000781c */ /* 0x000fe20003f2f018 */
[----:B------:R-:W-:-:S02]  /*89a0*/  IMAD.IADD R2, R0, 0x1, R79 ;  /* 0x0000000100027824 */ /* 0x000fc400078e024f */
[----:B------:R-:W-:Y:S01]  /*89b0*/  IMAD.SHL.U32 R7, R3, 0x2, RZ ;  /* 0x0000000203077824 */ /* 0x000fe200078e00ff */
[----:B------:R-:W-:Y:S01]  /*89c0*/  STS.U16 [R80+0x7880], R86 ;  /* 0x0078805650007388 */ /* 0x000fe20000000400 */
[--C-:B------:R-:W-:Y:S01]  /*89d0*/  IMAD.IADD R76, R0, 0x1, R5.reuse ;  /* 0x00000001004c7824 */ /* 0x100fe200078e0205 */
[----:B------:R-:W-:Y:S01]  /*89e0*/  PRMT R5, R87, 0x7632, R5 ;  /* 0x0000763257057816 */ /* 0x000fe20000000005 */
[----:B------:R-:W-:Y:S01]  /*89f0*/  IMAD.SHL.U32 R6, R2, 0x2, RZ ;  /* 0x0000000202067824 */ /* 0x000fe200078e00ff */
[C---:B------:R-:W-:Y:S01]  /*8a00*/  PRMT R3, R89.reuse, 0x7632, R3 ;  /* 0x0000763259037816 */ /* 0x040fe20000000003 */
[C---:B------:R-:W-:Y:S01]  /*8a10*/  IMAD.IADD R48, R0.reuse, 0x1, R45 ;  /* 0x0000000100307824 */ /* 0x040fe200078e022d */
[----:B------:R-:W-:Y:S01]  /*8a20*/  STS.U16 [R7+0x7880], R85 ;  /* 0x0078805507007388 */ /* 0x000fe20000000400 */
[C-C-:B------:R-:W-:Y:S01]  /*8a30*/  IMAD.IADD R83, R0.reuse, 0x1, R4.reuse ;  /* 0x0000000100537824 */ /* 0x140fe200078e0204 */
[----:B------:R-:W-:Y:S01]  /*8a40*/  PRMT R4, R89, 0x7610, R4 ;  /* 0x0000761059047816 */ /* 0x000fe20000000004 */
[----:B------:R-:W-:Y:S01]  /*8a50*/  IMAD.IADD R45, R0, 0x1, R43 ;  /* 0x00000001002d7824 */ /* 0x000fe200078e022b */
[----:B------:R-:W-:Y:S01]  /*8a60*/  PRMT R2, R88, 0x7610, R2 ;  /* 0x0000761058027816 */ /* 0x000fe20000000002 */
[C---:B------:R-:W-:Y:S01]  /*8a70*/  IMAD.IADD R47, R0.reuse, 0x1, R63 ;  /* 0x00000001002f7824 */ /* 0x040fe200078e023f */
[----:B------:R-:W-:Y:S01]  /*8a80*/  STS.U16 [R6+0x7880], R84 ;  /* 0x0078805406007388 */ /* 0x000fe20000000400 */
[----:B------:R-:W-:-:S02]  /*8a90*/  IMAD.IADD R44, R0, 0x1, R62 ;  /* 0x00000001002c7824 */ /* 0x000fc400078e023e */
[----:B------:R-:W-:Y:S01]  /*8aa0*/  IMAD.IADD R43, R0, 0x1, R42 ;  /* 0x00000001002b7824 */ /* 0x000fe200078e022a */
[----:B------:R1:W-:Y:S01]  /*8ab0*/  STS.U16 [R22+0x7880], R5 ;  /* 0x0078800516007388 */ /* 0x0003e20000000400 */
[----:B------:R-:W-:Y:S02]  /*8ac0*/  IMAD.SHL.U32 R20, R20, 0x2, RZ ;  /* 0x0000000214147824 */ /* 0x000fe400078e00ff */
[C---:B------:R-:W-:Y:S01]  /*8ad0*/  IMAD.IADD R57, R0.reuse, 0x1, R57 ;  /* 0x0000000100397824 */ /* 0x040fe200078e0239 */
[----:B------:R2:W-:Y:S01]  /*8ae0*/  STS.U16 [R21+0x7880], R4 ;  /* 0x0078800415007388 */ /* 0x0005e20000000400 */
[C---:B------:R-:W-:Y:S02]  /*8af0*/  IMAD.IADD R56, R0.reuse, 0x1, R56 ;  /* 0x0000000100387824 */ /* 0x040fe400078e0238 */
[C---:B------:R-:W-:Y:S01]  /*8b00*/  IMAD.IADD R54, R0.reuse, 0x1, R54 ;  /* 0x0000000100367824 */ /* 0x040fe200078e0236 */
[----:B------:R3:W-:Y:S01]  /*8b10*/  STS.U16 [R20+0x7880], R3 ;  /* 0x0078800314007388 */ /* 0x0007e20000000400 */
[----:B------:R-:W-:-:S02]  /*8b20*/  IMAD.IADD R53, R0, 0x1, R53 ;  /* 0x0000000100357824 */ /* 0x000fc400078e0235 */
[C---:B------:R-:W-:Y:S02]  /*8b30*/  IMAD.IADD R52, R0.reuse, 0x1, R52 ;  /* 0x0000000100347824 */ /* 0x040fe400078e0234 */
[C---:B------:R-:W-:Y:S02]  /*8b40*/  IMAD.IADD R51, R0.reuse, 0x1, R51 ;  /* 0x0000000100337824 */ /* 0x040fe400078e0233 */
[C---:B------:R-:W-:Y:S02]  /*8b50*/  IMAD.IADD R42, R0.reuse, 0x1, R40 ;  /* 0x00000001002a7824 */ /* 0x040fe400078e0228 */
[C---:B------:R-:W-:Y:S02]  /*8b60*/  IMAD.IADD R65, R0.reuse, 0x1, R37 ;  /* 0x0000000100417824 */ /* 0x040fe400078e0225 */
[C---:B------:R-:W-:Y:S02]  /*8b70*/  IMAD.IADD R64, R0.reuse, 0x1, R36 ;  /* 0x0000000100407824 */ /* 0x040fe400078e0224 */
[----:B------:R-:W-:-:S02]  /*8b80*/  IMAD.IADD R63, R0, 0x1, R34 ;  /* 0x00000001003f7824 */ /* 0x000fc400078e0222 */
[C---:B------:R-:W-:Y:S02]  /*8b90*/  IMAD.IADD R62, R0.reuse, 0x1, R33 ;  /* 0x00000001003e7824 */ /* 0x040fe400078e0221 */
[C---:B------:R-:W-:Y:S01]  /*8ba0*/  IMAD.IADD R49, R0.reuse, 0x1, R31 ;  /* 0x0000000100317824 */ /* 0x040fe200078e021f */
[C---:B-1----:R-:W-:Y:S01]  /*8bb0*/  PRMT R5, R91.reuse, 0x7610, R5 ;  /* 0x000076105b057816 */ /* 0x042fe20000000005 */
[C---:B------:R-:W-:Y:S02]  /*8bc0*/  IMAD.IADD R70, R0.reuse, 0x1, R26 ;  /* 0x0000000100467824 */ /* 0x040fe400078e021a */
[C---:B------:R-:W-:Y:S01]  /*8bd0*/  IMAD.IADD R69, R0.reuse, 0x1, R24 ;  /* 0x0000000100457824 */ /* 0x040fe200078e0218 */
[----:B--2---:R-:W-:Y:S01]  /*8be0*/  PRMT R4, R91, 0x7632, R4 ;  /* 0x000076325b047816 */ /* 0x004fe20000000004 */
[C---:B------:R-:W-:Y:S02]  /*8bf0*/  IMAD.IADD R68, R0.reuse, 0x1, R17 ;  /* 0x0000000100447824 */ /* 0x040fe400078e0211 */
[----:B------:R-:W-:Y:S01]  /*8c00*/  IMAD.IADD R67, R0, 0x1, R16 ;  /* 0x0000000100437824 */ /* 0x000fe200078e0210 */
[----:B---3--:R-:W-:Y:S01]  /*8c10*/  PRMT R3, R90, 0x7610, R3 ;  /* 0x000076105a037816 */ /* 0x008fe20000000003 */
[----:B------:R-:W-:-:S02]  /*8c20*/  IMAD.IADD R66, R0, 0x1, R15 ;  /* 0x0000000100427824 */ /* 0x000fc400078e020f */
[C---:B------:R-:W-:Y:S02]  /*8c30*/  IMAD.IADD R75, R0.reuse, 0x1, R14 ;  /* 0x00000001004b7824 */ /* 0x040fe400078e020e */
[C---:B------:R-:W-:Y:S02]  /*8c40*/  IMAD.IADD R74, R0.reuse, 0x1, R13 ;  /* 0x00000001004a7824 */ /* 0x040fe400078e020d */
[C---:B------:R-:W-:Y:S02]  /*8c50*/  IMAD.IADD R73, R0.reuse, 0x1, R12 ;  /* 0x0000000100497824 */ /* 0x040fe400078e020c */
[C---:B------:R-:W-:Y:S02]  /*8c60*/  IMAD.IADD R72, R0.reuse, 0x1, R11 ;  /* 0x0000000100487824 */ /* 0x040fe400078e020b */
[C---:B------:R-:W-:Y:S02]  /*8c70*/  IMAD.IADD R71, R0.reuse, 0x1, R10 ;  /* 0x0000000100477824 */ /* 0x040fe400078e020a */
[----:B------:R-:W-:-:S02]  /*8c80*/  IMAD.IADD R81, R0, 0x1, R9 ;  /* 0x0000000100517824 */ /* 0x000fc400078e0209 */
[----:B------:R-:W-:Y:S01]  /*8c90*/  IMAD.IADD R79, R0, 0x1, R8 ;  /* 0x00000001004f7824 */ /* 0x000fe200078e0208 */
[----:B------:R-:W-:Y:S01]  /*8ca0*/  PRMT R0, R88, 0x7632, R0 ;  /* 0x0000763258007816 */ /* 0x000fe20000000000 */
[----:B------:R-:W-:Y:S02]  /*8cb0*/  IMAD.SHL.U32 R19, R19, 0x2, RZ ;  /* 0x0000000213137824 */ /* 0x000fe400078e00ff */
        /* <DEDUP_REMOVED lines=16> */
[----:B------:R-:W-:Y:S02]  /*8dc0*/  IMAD.SHL.U32 R10, R47, 0x2, RZ ;  /* 0x000000022f0a7824 */ /* 0x000fe400078e00ff */
[----:B------:R-:W-:Y:S02]  /*8dd0*/  IMAD.SHL.U32 R13, R44, 0x2, RZ ;  /* 0x000000022c0d7824 */ /* 0x000fe400078e00ff */
[----:B------:R-:W-:Y:S01]  /*8de0*/  IMAD.SHL.U32 R12, R61, 0x2, RZ ;  /* 0x000000023d0c7824 */ /* 0x000fe200078e00ff */
[----:B-1----:R-:W-:Y:S01]  /*8df0*/  PRMT R2, R90, 0x7632, R2 ;  /* 0x000076325a027816 */ /* 0x002fe20000000002 */
[----:B------:R-:W-:Y:S02]  /*8e00*/  IMAD.SHL.U32 R17, R60, 0x2, RZ ;  /* 0x000000023c117824 */ /* 0x000fe400078e00ff */
[----:B------:R-:W-:Y:S01]  /*8e10*/  IMAD.SHL.U32 R31, R59, 0x2, RZ ;  /* 0x000000023b1f7824 */ /* 0x000fe200078e00ff */
[----:B--2---:R-:W-:Y:S01]  /*8e20*/  PRMT R0, R92, 0x7610, R0 ;  /* 0x000076105c007816 */ /* 0x004fe20000000000 */
[----:B------:R1:W-:Y:S01]  /*8e30*/  STS.U16 [R25+0x7880], R2 ;  /* 0x0078800219007388 */ /* 0x0003e20000000400 */
[----:B------:R-:W-:Y:S01]  /*8e40*/  IMAD.SHL.U32 R16, R58, 0x2, RZ ;  /* 0x000000023a107824 */ /* 0x000fe200078e00ff */
[----:B---3--:R-:W-:-:S02]  /*8e50*/  PRMT R5, R92, 0x7632, R5 ;  /* 0x000076325c057816 */ /* 0x008fc40000000005 */
[----:B------:R2:W-:Y:S01]  /*8e60*/  STS.U16 [R23+0x7880], R0 ;  /* 0x0078800017007388 */ /* 0x0005e20000000400 */
[----:B------:R-:W-:Y:S01]  /*8e70*/  IMAD.SHL.U32 R24, R57, 0x2, RZ ;  /* 0x0000000239187824 */ /* 0x000fe200078e00ff */
[----:B----4-:R-:W-:Y:S02]  /*8e80*/  PRMT R4, R94, 0x7610, R4 ;  /* 0x000076105e047816 */ /* 0x010fe40000000004 */
[----:B------:R3:W-:Y:S01]  /*8e90*/  STS.U16 [R8+0x7880], R5 ;  /* 0x0078800508007388 */ /* 0x0007e20000000400 */
[----:B------:R-:W-:Y:S01]  /*8ea0*/  IMAD.SHL.U32 R26, R56, 0x2, RZ ;  /* 0x00000002381a7824 */ /* 0x000fe200078e00ff */
[----:B------:R-:W-:Y:S02]  /*8eb0*/  PRMT R3, R94, 0x7632, R3 ;  /* 0x000076325e037816 */ /* 0x000fe40000000003 */
        /* <DEDUP_REMOVED lines=8> */
[C---:B-1----:R-:W-:Y:S01]  /*8f40*/  PRMT R2, R93.reuse, 0x7610, R2 ;  /* 0x000076105d027816 */ /* 0x042fe20000000002 */
        /* <DEDUP_REMOVED lines=23> */
[C---:B--2---:R-:W-:Y:S01]  /*90c0*/  PRMT R0, R97.reuse, 0x7610, R0 ;  /* 0x0000761061007816 */ /* 0x044fe20000000000 */
[----:B------:R1:W-:Y:S01]  /*90d0*/  STS.U16 [R17+0x7880], R2 ;  /* 0x0078800211007388 */ /* 0x0003e20000000400 */
[----:B------:R-:W-:Y:S01]  /*90e0*/  IMAD.SHL.U32 R50, R68, 0x2, RZ ;  /* 0x0000000244327824 */ /* 0x000fe200078e00ff */
[----:B---3--:R-:W-:-:S02]  /*90f0*/  PRMT R5, R97, 0x7632, R5 ;  /* 0x0000763261057816 */ /* 0x008fc40000000005 */
[----:B------:R2:W-:Y:S01]  /*9100*/  STS.U16 [R31+0x7880], R0 ;  /* 0x007880001f007388 */ /* 0x0005e20000000400 */
[----:B------:R-:W-:Y:S01]  /*9110*/  IMAD.SHL.U32 R54, R67, 0x2, RZ ;  /* 0x0000000243367824 */ /* 0x000fe200078e00ff */
[C---:B----4-:R-:W-:Y:S02]  /*9120*/  PRMT R4, R99.reuse, 0x7610, R4 ;  /* 0x0000761063047816 */ /* 0x050fe40000000004 */
        /* <DEDUP_REMOVED lines=25> */
[----:B------:R-:W-:-:S03]  /*92c0*/  IMAD.SHL.U32 R60, R82, 0x2, RZ ;  /* 0x00000002523c7824 */ /* 0x000fc600078e00ff */
        /* <DEDUP_REMOVED lines=8> */
[----:B------:R-:W-:-:S03]  /*9350*/  PRMT R3, R104, 0x7632, R3 ;  /* 0x0000763268037816 */ /* 0x000fc60000000003 */
        /* <DEDUP_REMOVED lines=38> */
[----:B------:R-:W-:Y:S01]  /*95c0*/  STS.U16 [R53+0x7880], R5 ;  /* 0x0078800535007388 */ /* 0x000fe20000000400 */
[----:B------:R-:W-:-:S03]  /*95d0*/  PRMT R3, R173, 0x7632, R3 ;  /* 0x00007632ad037816 */ /* 0x000fc60000000003 */
[----:B------:R3:W-:Y:S04]  /*95e0*/  STS.U16 [R57+0x7880], R4 ;  /* 0x0078800439007388 */ /* 0x0007e80000000400 */
[----:B------:R4:W-:Y:S01]  /*95f0*/  STS.U16 [R62+0x7880], R3 ;  /* 0x007880033e007388 */ /* 0x0009e20000000400 */
[C---:B-1----:R-:W-:Y:S02]  /*9600*/  PRMT R2, R110.reuse, 0x7610, R2 ;  /* 0x000076106e027816 */ /* 0x042fe40000000002 */
[----:B--2---:R-:W-:-:S03]  /*9610*/  PRMT R0, R110, 0x7632, R0 ;  /* 0x000076326e007816 */ /* 0x004fc60000000000 */
[----:B------:R1:W-:Y:S04]  /*9620*/  STS.U16 [R63+0x7880], R2 ;  /* 0x007880023f007388 */ /* 0x0003e80000000400 */
[----:B------:R2:W-:Y:S01]  /*9630*/  STS.U16 [R64+0x7880], R0 ;  /* 0x0078800040007388 */ /* 0x0005e20000000400 */
[C---:B---3--:R-:W-:Y:S02]  /*9640*/  PRMT R4, R175.reuse, 0x7632, R4 ;  /* 0x00007632af047816 */ /* 0x048fe40000000004 */
[----:B----4-:R-:W-:-:S05]  /*9650*/  PRMT R3, R175, 0x7610, R3 ;  /* 0x00007610af037816 */ /* 0x010fca0000000003 */
[----:B------:R3:W-:Y:S04]  /*9660*/  STS.U16 [R61+0x7880], R3 ;  /* 0x007880033d007388 */ /* 0x0007e80000000400 */
[----:B------:R4:W-:Y:S01]  /*9670*/  STS.U16 [R60+0x7880], R4 ;  /* 0x007880043c007388 */ /* 0x0009e20000000400 */
[----:B-1----:R-:W-:Y:S02]  /*9680*/  F2FP.PACK_AB R2, R115, R114 ;  /* 0x000000727302723e */ /* 0x002fe400000000ff */
[----:B--2---:R-:W-:-:S05]  /*9690*/  F2FP.PACK_AB R0, R113, R112 ;  /* 0x000000707100723e */ /* 0x004fca00000000ff */
[----:B------:R1:W-:Y:S01]  /*96a0*/  STS.U16 [R80+0x80], R0 ;  /* 0x0000800050007388 */ /* 0x0003e20000000400 */
[----:B---3--:R-:W-:Y:S02]  /*96b0*/  PRMT R3, R0, 0x7632, R3 ;  /* 0x0000763200037816 */ /* 0x008fe40000000003 */
[----:B----4-:R-:W-:-:S03]  /*96c0*/  PRMT R4, R2, 0x7632, R4 ;  /* 0x0000763202047816 */ /* 0x010fc60000000004 */
[----:B------:R2:W-:Y:S04]  /*96d0*/  STS.U16 [R7+0x80], R3 ;  /* 0x0000800307007388 */ /* 0x0005e80000000400 */
[----:B------:R3:W-:Y:S04]  /*96e0*/  STS.U16 [R6+0x80], R2 ;  /* 0x0000800206007388 */ /* 0x0007e80000000400 */
[----:B------:R4:W-:Y:S01]  /*96f0*/  STS.U16 [R22+0x80], R4 ;  /* 0x0000800416007388 */ /* 0x0009e20000000400 */
[----:B-1----:R-:W-:-:S04]  /*9700*/  F2FP.PACK_AB R0, R117, R116 ;  /* 0x000000747500723e */ /* 0x002fc800000000ff */
[C---:B------:R-:W-:Y:S02]  /*9710*/  PRMT R5, R0.reuse, 0x7610, R5 ;  /* 0x0000761000057816 */ /* 0x040fe40000000005 */
[----:B------:R-:W-:-:S03]  /*9720*/  PRMT R0, R0, 0x7632, R0 ;  /* 0x0000763200007816 */ /* 0x000fc60000000000 */
[----:B------:R1:W-:Y:S01]  /*9730*/  STS.U16 [R21+0x80], R5 ;  /* 0x0000800515007388 */ /* 0x0003e20000000400 */
[----:B--2---:R-:W-:-:S03]  /*9740*/  F2FP.PACK_AB R3, R119, R118 ;  /* 0x000000767703723e */ /* 0x004fc600000000ff */
[----:B------:R2:W-:Y:S01]  /*9750*/  STS.U16 [R20+0x80], R0 ;  /* 0x0000800014007388 */ /* 0x0005e20000000400 */
[----:B---3--:R-:W-:-:S03]  /*9760*/  F2FP.PACK_AB R2, R121, R120 ;  /* 0x000000787902723e */ /* 0x008fc600000000ff */
[----:B------:R3:W-:Y:S01]  /*9770*/  STS.U16 [R19+0x80], R3 ;  /* 0x0000800313007388 */ /* 0x0007e20000000400 */
[C---:B----4-:R-:W-:Y:S02]  /*9780*/  PRMT R4, R2.reuse, 0x7610, R4 ;  /* 0x0000761002047816 */ /* 0x050fe40000000004 */
[----:B------:R-:W-:Y:S02]  /*9790*/  PRMT R2, R2, 0x7632, R2 ;  /* 0x0000763202027816 */ /* 0x000fe40000000002 */
[----:B-1----:R-:W-:Y:S02]  /*97a0*/  PRMT R5, R3, 0x7632, R5 ;  /* 0x0000763203057816 */ /* 0x002fe40000000005 */
[----:B--2---:R-:W-:-:S03]  /*97b0*/  F2FP.PACK_AB R0, R123, R122 ;  /* 0x0000007a7b00723e */ /* 0x004fc600000000ff */
[----:B------:R-:W-:Y:S01]  /*97c0*/  STS.U16 [R18+0x80], R5 ;  /* 0x0000800512007388 */ /* 0x000fe20000000400 */
[----:B---3--:R-:W-:-:S03]  /*97d0*/  F2FP.PACK_AB R3, R133, R132 ;  /* 0x000000848503723e */ /* 0x008fc600000000ff */
[----:B------:R1:W-:Y:S04]  /*97e0*/  STS.U16 [R29+0x80], R4 ;  /* 0x000080041d007388 */ /* 0x0003e80000000400 */
[----:B------:R2:W-:Y:S01]  /*97f0*/  STS.U16 [R28+0x80], R2 ;  /* 0x000080021c007388 */ /* 0x0005e20000000400 */
[C---:B-1----:R-:W-:Y:S02]  /*9800*/  PRMT R4, R0.reuse, 0x7610, R4 ;  /* 0x0000761000047816 */ /* 0x042fe40000000004 */
[----:B------:R-:W-:Y:S02]  /*9810*/  PRMT R0, R0, 0x7632, R0 ;  /* 0x0000763200007816 */ /* 0x000fe40000000000 */
[----:B--2---:R-:W-:Y:S01]  /*9820*/  F2FP.PACK_AB R2, R135, R134 ;  /* 0x000000868702723e */ /* 0x004fe200000000ff */
[----:B------:R1:W-:Y:S04]  /*9830*/  STS.U16 [R27+0x80], R4 ;  /* 0x000080041b007388 */ /* 0x0003e80000000400 */
[----:B------:R2:W-:Y:S04]  /*9840*/  STS.U16 [R25+0x80], R0 ;  /* 0x0000800019007388 */ /* 0x0005e80000000400 */
[----:B------:R3:W-:Y:S01]  /*9850*/  STS.U16 [R23+0x80], R3 ;  /* 0x0000800317007388 */ /* 0x0007e20000000400 */
[----:B-1----:R-:W-:-:S02]  /*9860*/  PRMT R4, R3, 0x7632, R4 ;  /* 0x0000763203047816 */ /* 0x002fc40000000004 */
[----:B--2---:R-:W-:-:S03]  /*9870*/  F2FP.PACK_AB R0, R129, R128 ;  /* 0x000000808100723e */ /* 0x004fc600000000ff */
[----:B------:R1:W-:Y:S01]  /*9880*/  STS.U16 [R8+0x80], R4 ;  /* 0x0000800408007388 */ /* 0x0003e20000000400 */
[----:B------:R-:W-:-:S03]  /*9890*/  PRMT R5, R0, 0x7610, R5 ;  /* 0x0000761000057816 */ /* 0x000fc60000000005 */
[----:B------:R2:W-:Y:S01]  /*98a0*/  STS.U16 [R9+0x80], R2 ;  /* 0x0000800209007388 */ /* 0x0005e20000000400 */
[----:B---3--:R-:W-:Y:S02]  /*98b0*/  F2FP.PACK_AB R3, R131, R130 ;  /* 0x000000828303723e */ /* 0x008fe400000000ff */
[----:B------:R-:W-:Y:S02]  /*98c0*/  PRMT R0, R0, 0x7632, R0 ;  /* 0x0000763200007816 */ /* 0x000fe40000000000 */
[----:B-1----:R-:W-:Y:S02]  /*98d0*/  PRMT R4, R2, 0x7632, R4 ;  /* 0x0000763202047816 */ /* 0x002fe40000000004 */
[----:B--2---:R-:W-:-:S03]  /*98e0*/  F2FP.PACK_AB R2, R125, R124 ;  /* 0x0000007c7d02723e */ /* 0x004fc600000000ff */
[----:B------:R1:W-:Y:S04]  /*98f0*/  STS.U16 [R11+0x80], R4 ;  /* 0x000080040b007388 */ /* 0x0003e80000000400 */
[----:B------:R2:W-:Y:S04]  /*9900*/  STS.U16 [R15+0x80], R5 ;  /* 0x000080050f007388 */ /* 0x0005e80000000400 */
[----:B------:R3:W-:Y:S04]  /*9910*/  STS.U16 [R14+0x80], R0 ;  /* 0x000080000e007388 */ /* 0x0007e80000000400 */
[----:B------:R4:W-:Y:S01]  /*9920*/  STS.U16 [R10+0x80], R3 ;  /* 0x000080030a007388 */ /* 0x0009e20000000400 */
[----:B-1----:R-:W-:-:S02]  /*9930*/  PRMT R4, R2, 0x7610, R4 ;  /* 0x0000761002047816 */ /* 0x002fc40000000004 */
[----:B------:R-:W-:Y:S02]  /*9940*/  PRMT R2, R2, 0x7632, R2 ;  /* 0x0000763202027816 */ /* 0x000fe40000000002 */
[----:B--2---:R-:W-:Y:S02]  /*9950*/  PRMT R5, R3, 0x7632, R5 ;  /* 0x0000763203057816 */ /* 0x004fe40000000005 */
[----:B---3--:R-:W-:-:S03]  /*9960*/  F2FP.PACK_AB R0, R127, R126 ;  /* 0x0000007e7f00723e */ /* 0x008fc600000000ff */
[----:B------:R-:W-:Y:S01]  /*9970*/  STS.U16 [R13+0x80], R5 ;  /* 0x000080050d007388 */ /* 0x000fe20000000400 */
[----:B----4-:R-:W-:-:S03]  /*9980*/  F2FP.PACK_AB R3, R137, R136 ;  /* 0x000000888903723e */ /* 0x010fc600000000ff */
        /* <DEDUP_REMOVED lines=52> */
[----:B------:R1:W-:Y:S01]  /*9cd0*/  STS.U16 [R46+0x80], R5 ;  /* 0x000080052e007388 */ /* 0x0003e20000000400 */
[----:B----4-:R-:W-:-:S03]  /*9ce0*/  F2FP.PACK_AB R3, R161, R160 ;  /* 0x000000a0a103723e */ /* 0x010fc600000000ff */
[----:B------:R2:W-:Y:S04]  /*9cf0*/  STS.U16 [R45+0x80], R4 ;  /* 0x000080042d007388 */ /* 0x0005e80000000400 */
[----:B------:R3:W-:Y:S01]  /*9d00*/  STS.U16 [R50+0x80], R2 ;  /* 0x0000800232007388 */ /* 0x0007e20000000400 */
[----:B-1----:R-:W-:Y:S01]  /*9d10*/  IMAD.U32 R5, RZ, RZ, UR5 ;  /* 0x00000005ff057e24 */ /* 0x002fe2000f8e00ff */
[C---:B--2---:R-:W-:Y:S02]  /*9d20*/  PRMT R4, R0.reuse, 0x7610, R4 ;  /* 0x0000761000047816 */ /* 0x044fe40000000004 */
[----:B------:R-:W-:Y:S02]  /*9d30*/  PRMT R0, R0, 0x7632, R0 ;  /* 0x0000763200007816 */ /* 0x000fe40000000000 */
[----:B---3--:R-:W-:Y:S01]  /*9d40*/  F2FP.PACK_AB R2, R163, R162 ;  /* 0x000000a2a302723e */ /* 0x008fe200000000ff */
[----:B------:R1:W-:Y:S04]  /*9d50*/  STS.U16 [R54+0x80], R4 ;  /* 0x0000800436007388 */ /* 0x0003e80000000400 */
[----:B------:R2:W-:Y:S04]  /*9d60*/  STS.U16 [R56+0x80], R0 ;  /* 0x0000800038007388 */ /* 0x0005e80000000400 */
[----:B------:R3:W-:Y:S01]  /*9d70*/  STS.U16 [R51+0x80], R3 ;  /* 0x0000800333007388 */ /* 0x0007e20000000400 */
[----:B-1----:R-:W-:-:S02]  /*9d80*/  PRMT R4, R3, 0x7632, R4 ;  /* 0x0000763203047816 */ /* 0x002fc40000000004 */
[----:B--2---:R-:W-:-:S03]  /*9d90*/  F2FP.PACK_AB R0, R165, R164 ;  /* 0x000000a4a500723e */ /* 0x004fc600000000ff */
[----:B------:R1:W-:Y:S01]  /*9da0*/  STS.U16 [R52+0x80], R4 ;  /* 0x0000800434007388 */ /* 0x0003e20000000400 */
[----:B---3--:R-:W-:-:S03]  /*9db0*/  F2FP.PACK_AB R3, R167, R166 ;  /* 0x000000a6a703723e */ /* 0x008fc600000000ff */
[----:B------:R2:W-:Y:S01]  /*9dc0*/  STS.U16 [R55+0x80], R2 ;  /* 0x0000800237007388 */ /* 0x0005e20000000400 */
[----:B-1----:R-:W-:Y:S02]  /*9dd0*/  PRMT R4, R2, 0x7632, R4 ;  /* 0x0000763202047816 */ /* 0x002fe40000000004 */
[----:B--2---:R-:W-:-:S03]  /*9de0*/  PRMT R2, R0, 0x7610, R2 ;  /* 0x0000761000027816 */ /* 0x004fc60000000002 */
[----:B------:R-:W-:Y:S01]  /*9df0*/  STS.U16 [R58+0x80], R4 ;  /* 0x000080043a007388 */ /* 0x000fe20000000400 */
[----:B------:R-:W-:-:S03]  /*9e00*/  PRMT R0, R0, 0x7632, R0 ;  /* 0x0000763200007816 */ /* 0x000fc60000000000 */
[----:B------:R1:W-:Y:S04]  /*9e10*/  STS.U16 [R59+0x80], R2 ;  /* 0x000080023b007388 */ /* 0x0003e80000000400 */
[----:B------:R2:W-:Y:S04]  /*9e20*/  STS.U16 [R53+0x80], R0 ;  /* 0x0000800035007388 */ /* 0x0005e80000000400 */
[----:B------:R3:W-:Y:S01]  /*9e30*/  STS.U16 [R57+0x80], R3 ;  /* 0x0000800339007388 */ /* 0x0007e20000000400 */
[----:B-1----:R-:W-:Y:S02]  /*9e40*/  F2FP.PACK_AB R2, R169, R168 ;  /* 0x000000a8a902723e */ /* 0x002fe400000000ff */
[----:B--2---:R-:W-:-:S02]  /*9e50*/  F2FP.PACK_AB R0, R171, R170 ;  /* 0x000000aaab00723e */ /* 0x004fc400000000ff */
[----:B------:R-:W-:Y:S02]  /*9e60*/  PRMT R4, R2, 0x7610, R4 ;  /* 0x0000761002047816 */ /* 0x000fe40000000004 */
[----:B---3--:R-:W-:-:S05]  /*9e70*/  PRMT R3, R3, 0x7632, R3 ;  /* 0x0000763203037816 */ /* 0x008fca0000000003 */
[----:B------:R1:W-:Y:S04]  /*9e80*/  STS.U16 [R62+0x80], R3 ;  /* 0x000080033e007388 */ /* 0x0003e80000000400 */
[----:B------:R2:W-:Y:S01]  /*9e90*/  STS.U16 [R63+0x80], R4 ;  /* 0x000080043f007388 */ /* 0x0005e20000000400 */
[----:B-1----:R-:W-:Y:S02]  /*9ea0*/  PRMT R3, R2, 0x7632, R3 ;  /* 0x0000763202037816 */ /* 0x002fe40000000003 */
[C---:B------:R-:W-:Y:S02]  /*9eb0*/  PRMT R2, R0.reuse, 0x7610, R2 ;  /* 0x0000761000027816 */ /* 0x040fe40000000002 */
[----:B------:R-:W-:Y:S01]  /*9ec0*/  PRMT R0, R0, 0x7632, R0 ;  /* 0x0000763200007816 */ /* 0x000fe20000000000 */
[----:B------:R-:W-:Y:S01]  /*9ed0*/  STS.U16 [R64+0x80], R3 ;  /* 0x0000800340007388 */ /* 0x000fe20000000400 */
[----:B--2---:R-:W-:Y:S01]  /*9ee0*/  IMAD.U32 R4, RZ, RZ, UR4 ;  /* 0x00000004ff047e24 */ /* 0x004fe2000f8e00ff */
[----:B------:R-:W-:-:S02]  /*9ef0*/  ULDC.64 UR4, c[0x0][0x360] ;  /* 0x0000d80000047ab9 */ /* 0x000fc40000000a00 */
[----:B------:R-:W-:Y:S04]  /*9f00*/  STS.U16 [R61+0x80], R2 ;  /* 0x000080023d007388 */ /* 0x000fe80000000400 */
[----:B------:R1:W-:Y:S04]  /*9f10*/  STS.U16 [R60+0x80], R0 ;  /* 0x000080003c007388 */ /* 0x0003e80000000400 */
[----:B------:R-:W-:Y:S01]  /*9f20*/  BAR.SYNC.DEFER_BLOCKING 0x1, 0x100 ;  /* 0x0044000000007b1d */ /* 0x000fe20000010000 */
[----:B------:R-:W-:-:S04]  /*9f30*/  UISETP.NE.U32.AND UP0, UPT, URZ, UR4, UPT ;  /* 0x000000043f00728c */ /* 0x000fc8000bf05070 */
[----:B------:R-:W-:Y:S01]  /*9f40*/  UISETP.NE.AND.EX UP0, UPT, URZ, UR5, UPT, UP0 ;  /* 0x000000053f00728c */ /* 0x000fe2000bf05300 */
[----:B-1----:R-:W2:Y:S02]  /*9f50*/  @P1 LDG.E R0, [R4.64] ;  /* 0x0000000e04001981 */ /* 0x002ea4000c1e1900 */
[----:B------:R-:W-:-:S03]  /*9f60*/  ULDC.64 UR4, c[0x0][0x360] ;  /* 0x0000d80000047ab9 */ /* 0x000fc60000000a00 */
[----:B------:R-:W-:-:S05]  /*9f70*/  PLOP3.LUT P0, PT, PT, PT, UP0, 0x80, 0x0 ;  /* 0x000000000000781c */ /* 0x000fca0003f0f008 */
[----:B------:R-:W-:Y:S01]  /*9f80*/  @UP0 UIMAD.WIDE UR4, UR10, UR6, UR4 ;  /* 0x000000060a0402a5 */ /* 0x000fe2000f8e0204 */
[----:B------:R-:W-:-:S05]  /*9f90*/  IMAD.MOV.U32 R6, RZ, RZ, c[0x0][0x2f0] ;  /* 0x0000bc00ff067624 */ /* 0x000fca00078e00ff */
[----:B------:R-:W-:Y:S02]  /*9fa0*/  IMAD.U32 R2, RZ, RZ, UR4 ;  /* 0x00000004ff027e24 */ /* 0x000fe4000f8e00ff */
        /* <DEDUP_REMOVED lines=13> */
.L_x_965:
[-C--:B-1----:R-:W-:Y:S01]  /*a080*/  LEA.HI R2, R176, R248.reuse, RZ, 0x3 ;  /* 0x000000f8b0027211 */ /* 0x082fe200078f18ff */
[----:B------:R-:W1:Y:S01]  /*a090*/  S2R R55, SR_CTAID.Y ;  /* 0x0000000000377919 */ /* 0x000e620000002600 */
[----:B------:R-:W-:Y:S01]  /*a0a0*/  ISETP.GT.AND P2, PT, R248, 0x27f, PT ;  /* 0x0000027ff800780c */ /* 0x000fe20003f44270 */
[----:B------:R-:W-:Y:S01]  /*a0b0*/  CS2R R18, SRZ ;  /* 0x0000000000127805 */ /* 0x000fe2000001ff00 */
[----:B------:R-:W-:Y:S01]  /*a0c0*/  LOP3.LUT R0, R2, 0x1ffffff8, RZ, 0xc0, !PT ;  /* 0x1ffffff802007812 */ /* 0x000fe200078ec0ff */
[----:B------:R-:W2:Y:S01]  /*a0d0*/  S2R R7, SR_CTAID.X ;  /* 0x0000000000077919 */ /* 0x000ea20000002500 */
[----:B------:R-:W-:Y:S01]  /*a0e0*/  SHF.R.S32.HI R14, RZ, 0x3, R2 ;  /* 0x00000003ff0e7819 */ /* 0x000fe20000011402 */
[----:B------:R-:W-:Y:S01]  /*a0f0*/  CS2R R16, SRZ ;  /* 0x0000000000107805 */ /* 0x000fe2000001ff00 */
        /* <DEDUP_REMOVED lines=10> */
[----:B------:R-:W-:Y:S01]  /*a1a0*/  LEA.HI R2, R176, R248, RZ, 0x6 ;  /* 0x000000f8b0027211 */ /* 0x000fe200078f30ff */
[----:B------:R-:W-:Y:S01]  /*a1b0*/  CS2R R30, SRZ ;  /* 0x00000000001e7805 */ /* 0x000fe2000001ff00 */
[----:B------:R-:W-:Y:S01]  /*a1c0*/  LOP3.LUT R3, R0, 0x38, R12, 0xf8, !PT ;  /* 0x0000003800037812 */ /* 0x000fe200078ef80c */
[----:B------:R-:W-:Y:S01]  /*a1d0*/  CS2R R28, SRZ ;  /* 0x00000000001c7805 */ /* 0x000fe2000001ff00 */
[----:B------:R-:W-:Y:S01]  /*a1e0*/  SHF.R.U32.HI R0, RZ, 0x3, R0 ;  /* 0x00000003ff007819 */ /* 0x000fe20000011600 */
[----:B------:R-:W-:Y:S01]  /*a1f0*/  IMAD.SHL.U32 R2, R2, 0x8, RZ ;  /* 0x0000000802027824 */ /* 0x000fe200078e00ff */
        /* <DEDUP_REMOVED lines=32> */
[----:B--2--5:R-:W-:Y:S01]  /*a400*/  IMAD R6, R7, -0x50, R6 ;  /* 0xffffffb007067824 */ /* 0x024fe200078e0206 */
[----:B------:R-:W-:Y:S01]  /*a410*/  USHF.R.S32.HI UR6, URZ, 0x1f, UR10 ;  /* 0x0000001f3f067899 */ /* 0x000fe2000801140a */
[--C-:B------:R-:W-:Y:S01]  /*a420*/  SHF.R.S32.HI R13, RZ, 0x1f, R12.reuse ;  /* 0x0000001fff0d7819 */ /* 0x100fe2000001140c */
[----:B------:R-:W1:Y:S01]  /*a430*/  @!P2 LDS.128 R16, [R0+0x7880] ;  /* 0x007880000010a984 */ /* 0x000e620000000c00 */
[----:B------:R-:W-:Y:S01]  /*a440*/  USEL UR10, UR10, URZ, !UP1 ;  /* 0x0000003f0a0a7287 */ /* 0x000fe2000c800000 */
[----:B------:R-:W-:Y:S01]  /*a450*/  IMNMX R53, R6, 0x50, PT ;  /* 0x0000005006357817 */ /* 0x000fe20003800200 */
[----:B------:R-:W-:Y:S01]  /*a460*/  USEL UR6, UR6, URZ, !UP1 ;  /* 0x0000003f06067287 */ /* 0x000fe2000c800000 */
[----:B------:R-:W2:Y:S01]  /*a470*/  @!P2 LDS.128 R20, [R0+0xa080] ;  /* 0x00a080000014a984 */ /* 0x000ea20000000c00 */
[----:B------:R-:W-:Y:S01]  /*a480*/  IMAD.WIDE.U32 R2, R55, c[0x0][0x338], R12 ;  /* 0x0000ce0037027a25 */ /* 0x000fe200078e000c */
[----:B------:R-:W-:Y:S01]  /*a490*/  ULDC.64 UR4, c[0x0][0x340] ;  /* 0x0000d00000047ab9 */ /* 0x000fe20000000a00 */
[----:B------:R-:W-:Y:S01]  /*a4a0*/  ISETP.GE.AND P5, PT, R14, R53, PT ;  /* 0x000000350e00720c */ /* 0x000fe20003fa6270 */
[----:B------:R-:W3:Y:S01]  /*a4b0*/  @!P2 LDS.128 R24, [R0+0xc880] ;  /* 0x00c880000018a984 */ /* 0x000ee20000000c00 */
[----:B------:R-:W-:Y:S01]  /*a4c0*/  UIMAD UR4, UR6, UR4, URZ ;  /* 0x00000004060472a4 */ /* 0x000fe2000f8e023f */
[----:B------:R-:W-:Y:S01]  /*a4d0*/  IMAD.U32 R54, RZ, RZ, UR10 ;  /* 0x0000000aff367e24 */ /* 0x000fe2000f8e00ff */
[----:B------:R-:W-:Y:S01]  /*a4e0*/  BSSY B0, `(.L_x_966) ;  /* 0x0000029000007945 */ /* 0x000fe20003800000 */
[----:B------:R-:W4:Y:S01]  /*a4f0*/  @!P1 LDS.128 R28, [R0+0x8880] ;  /* 0x00888000001c9984 */ /* 0x000f220000000c00 */
[----:B------:R-:W-:Y:S01]  /*a500*/  UIMAD UR4, UR10, UR5, UR4 ;  /* 0x000000050a0472a4 */ /* 0x000fe2000f8e0204 */
[----:B------:R-:W-:-:S02]  /*a510*/  IADD3 R15, R12, 0x40, RZ ;  /* 0x000000400c0f7810 */ /* 0x000fc40007ffe0ff */
[----:B------:R-:W1:Y:S01]  /*a520*/  @!P1 LDS.128 R32, [R0+0xb080] ;  /* 0x00b0800000209984 */ /* 0x000e620000000c00 */
[----:B------:R-:W-:-:S03]  /*a530*/  IADD3 R52, R12, 0x80, RZ ;  /* 0x000000800c347810 */ /* 0x000fc60007ffe0ff */
        /* <DEDUP_REMOVED lines=12> */
[----:B------:R2:W1:Y:S01]  /*a600*/  @!P0 LDS.128 R88, [R0+0x7080] ;  /* 0x0070800000588984 */ /* 0x0004620000000c00 */
[----:B------:R-:W-:-:S04]  /*a610*/  IADD3 R4, P0, R14, UR8, RZ ;  /* 0x000000080e047c10 */ /* 0x000fc8000ff1e0ff */
[----:B------:R-:W-:Y:S01]  /*a620*/  LEA.HI.X.SX32 R5, R14, UR9, 0x1, P0 ;  /* 0x000000090e057c11 */ /* 0x000fe200080f0eff */
[----:B--2---:R-:W-:-:S04]  /*a630*/  IMAD R0, R92, c[0x0][0x338], RZ ;  /* 0x0000ce005c007a24 */ /* 0x004fc800078e02ff */
[----:B------:R-:W-:-:S04]  /*a640*/  IMAD R0, R55, c[0x0][0x33c], R0 ;  /* 0x0000cf0037007a24 */ /* 0x000fc800078e0200 */
[----:B------:R-:W-:-:S04]  /*a650*/  IMAD.IADD R3, R3, 0x1, R0 ;  /* 0x0000000103037824 */ /* 0x000fc800078e0200 */
[----:B------:R-:W-:-:S04]  /*a660*/  IMAD.WIDE.U32 R10, R54, c[0x0][0x340], R2 ;  /* 0x0000d000360a7a25 */ /* 0x000fc800078e0002 */
[----:B------:R-:W-:Y:S01]  /*a670*/  IMAD.WIDE R2, R7, 0x50, R4 ;  /* 0x0000005007027825 */ /* 0x000fe200078e0204 */
[----:B------:R-:W-:Y:S01]  /*a680*/  IADD3 R7, R11, UR4, RZ ;  /* 0x000000040b077c10 */ /* 0x000fe2000fffe0ff */
[----:B------:R-:W-:Y:S05]  /*a690*/  @P5 BRA `(.L_x_967) ;  /* 0x000000d000005947 */ /* 0x000fea0003800000 */
[----:B-1-34-:R-:W-:Y:S01]  /*a6a0*/  IMAD R0, R3, c[0x0][0x330], RZ ;  /* 0x0000cc0003007a24 */ /* 0x01afe200078e02ff */
        /* <DEDUP_REMOVED lines=12> */
.L_x_967:
[----:B-1-34-:R-:W-:Y:S05]  /*a770*/  BSYNC B0 ;  /* 0x0000000000007941 */ /* 0x01afea0003800000 */
.L_x_966:
        /* <DEDUP_REMOVED lines=20> */
.L_x_969:
[----:B------:R-:W-:Y:S05]  /*a8c0*/  BSYNC B0 ;  /* 0x0000000000007941 */ /* 0x000fea0003800000 */
.L_x_968:
        /* <DEDUP_REMOVED lines=19> */
.L_x_971:
[----:B------:R-:W-:Y:S05]  /*aa00*/  BSYNC B0 ;  /* 0x0000000000007941 */ /* 0x000fea0003800000 */
.L_x_970:
        /* <DEDUP_REMOVED lines=24> */
.L_x_973:
[----:B------:R-:W-:Y:S05]  /*ab90*/  BSYNC B0 ;  /* 0x0000000000007941 */ /* 0x000fea0003800000 */
.L_x_972:
[----:B------:R-:W-:Y:S01]  /*aba0*/  BSSY B0, `(.L_x_974) ;  /* 0x0000012000007945 */ /* 0x000fe20003800000 */
[----:B------:R-:W-:Y:S05]  /*abb0*/  @P4 BRA `(.L_x_975) ;  /* 0x0000010000004947 */ /* 0x000fea0003800000 */
[----:B------:R-:W-:Y:S02]  /*abc0*/  IADD3 R0, P0, R2, 0x20, RZ ;  /* 0x0000002002007810 */ /* 0x000fe40007f1e0ff */
[----:B-1----:R-:W-:-:S02]  /*abd0*/  MOV R5, R7 ;  /* 0x0000000700057202 */ /* 0x002fc40000000f00 */
        /* <DEDUP_REMOVED lines=14> */
.L_x_975:
[----:B------:R-:W-:Y:S05]  /*acc0*/  BSYNC B0 ;  /* 0x0000000000007941 */ /* 0x000fea0003800000 */
.L_x_974:
        /* <DEDUP_REMOVED lines=19> */
.L_x_964:
        /* <DEDUP_REMOVED lines=8> */
[----:B------:R-:W-:Y:S01]  /*ae80*/  MOV R5, UR5 ;  /* 0x0000000500057c02 */ /* 0x000fe20008000f00 */
[----:B------:R-:W-:-:S06]  /*ae90*/  ULDC.64 UR4, c[0x0][0x360] ;  /* 0x0000d80000047ab9 */ /* 0x000fcc0000000a00 */
[----:B----4-:R-:W2:Y:S01]  /*aea0*/  @P1 LDG.E R0, [R4.64] ;  /* 0x0000000e04001981 */ /* 0x010ea2000c1e1900 */
        /* <DEDUP_REMOVED lines=20> */
.L_x_976:
[----:B-1----:R-:W1:Y:S01]  /*aff0*/  S2R R19, SR_CTAID.Y ;  /* 0x0000000000137919 */ /* 0x002e620000002600 */
[----:B------:R-:W-:Y:S01]  /*b000*/  SHF.R.S32.HI R2, RZ, 0x1f, R248 ;  /* 0x0000001fff027819 */ /* 0x000fe200000114f8 */
[----:B------:R-:W-:Y:S01]  /*b010*/  USHF.R.S32.HI UR6, URZ, 0x1f, UR10 ;  /* 0x0000001f3f067899 */ /* 0x000fe2000801140a */
[----:B------:R-:W-:Y:S01]  /*b020*/  BSSY B0, `(.L_x_977) ;  /* 0x000002a000007945 */ /* 0x000fe20003800000 */
[----:B------:R-:W2:Y:S01]  /*b030*/  S2R R7, SR_CTAID.X ;  /* 0x0000000000077919 */ /* 0x000ea20000002500 */
[----:B------:R-:W-:Y:S01]  /*b040*/  LEA.HI R2, R2, R248, RZ, 0x3 ;  /* 0x000000f802027211 */ /* 0x000fe200078f18ff */
[----:B------:R-:W-:-:S02]  /*b050*/  USEL UR10, UR10, URZ, !UP1 ;  /* 0x0000003f0a0a7287 */ /* 0x000fc4000c800000 */
[----:B------:R-:W-:Y:S01]  /*b060*/  USEL UR6, UR6, URZ, !UP1 ;  /* 0x0000003f06067287 */ /* 0x000fe2000c800000 */
[----:B------:R-:W-:Y:S01]  /*b070*/  LOP3.LUT R0, R2, 0x1ffffff8, RZ, 0xc0, !PT ;  /* 0x1ffffff802007812 */ /* 0x000fe200078ec0ff */
[----:B------:R-:W-:Y:S01]  /*b080*/  ULDC.64 UR4, c[0x0][0x310] ;  /* 0x0000c40000047ab9 */ /* 0x000fe20000000a00 */
[----:B------:R-:W-:Y:S01]  /*b090*/  SHF.R.S32.HI R14, RZ, 0x3, R2 ;  /* 0x00000003ff0e7819 */ /* 0x000fe20000011402 */
[----:B------:R-:W-:Y:S01]  /*b0a0*/  UIMAD UR4, UR6, UR4, URZ ;  /* 0x00000004060472a4 */ /* 0x000fe2000f8e023f */
[----:B------:R-:W-:Y:S02]  /*b0b0*/  IMAD.U32 R18, RZ, RZ, UR10 ;  /* 0x0000000aff127e24 */ /* 0x000fe4000f8e00ff */
[----:B------:R-:W-:Y:S01]  /*b0c0*/  IMAD.IADD R0, R248, 0x1, -R0 ;  /* 0x00000001f8007824 */ /* 0x000fe200078e0a00 */
[----:B------:R-:W-:Y:S01]  /*b0d0*/  IADD3 R4, P0, R14, UR8, RZ ;  /* 0x000000080e047c10 */ /* 0x000fe2000ff1e0ff */
[----:B------:R-:W-:Y:S02]  /*b0e0*/  UIMAD UR4, UR10, UR5, UR4 ;  /* 0x000000050a0472a4 */ /* 0x000fe4000f8e0204 */
[----:B------:R-:W-:Y:S01]  /*b0f0*/  IMAD.SHL.U32 R10, R0, 0x8, RZ ;  /* 0x00000008000a7824 */ /* 0x000fe200078e00ff */
[----:B------:R-:W-:-:S02]  /*b100*/  LEA.HI.X.SX32 R5, R14, UR9, 0x1, P0 ;  /* 0x000000090e057c11 */ /* 0x000fc400080f0eff */
[----:B-1----:R-:W-:Y:S02]  /*b110*/  SHF.R.S32.HI R20, RZ, 0x1f, R19 ;  /* 0x0000001fff147819 */ /* 0x002fe40000011413 */
[----:B------:R-:W-:Y:S01]  /*b120*/  SHF.R.S32.HI R11, RZ, 0x1f, R10 ;  /* 0x0000001fff0b7819 */ /* 0x000fe2000001140a */
[----:B--2--5:R-:W-:Y:S01]  /*b130*/  IMAD R15, R7, -0x50, R6 ;  /* 0xffffffb0070f7824 */ /* 0x024fe200078e0206 */
[----:B------:R-:W-:Y:S01]  /*b140*/  IADD3 R16, R10, 0x40, RZ ;  /* 0x000000400a107810 */ /* 0x000fe20007ffe0ff */
[----:B------:R-:W-:Y:S01]  /*b150*/  IMAD R0, R20, c[0x0][0x308], RZ ;  /* 0x0000c20014007a24 */ /* 0x000fe200078e02ff */
[----:B------:R-:W-:Y:S01]  /*b160*/  IADD3 R17, R10, 0x80, RZ ;  /* 0x000000800a117810 */ /* 0x000fe20007ffe0ff */
[----:B------:R-:W-:Y:S01]  /*b170*/  IMAD.WIDE.U32 R2, R19, c[0x0][0x308], R10 ;  /* 0x0000c20013027a25 */ /* 0x000fe200078e000a */
[----:B------:R-:W-:-:S03]  /*b180*/  ISETP.GE.AND P5, PT, R14, R15, PT ;  /* 0x0000000f0e00720c */ /* 0x000fc60003fa6270 */
[----:B------:R-:W-:Y:S02]  /*b190*/  IMAD R0, R19, c[0x0][0x30c], R0 ;  /* 0x0000c30013007a24 */ /* 0x000fe400078e0200 */
[----:B------:R-:W-:-:S04]  /*b1a0*/  IMAD.WIDE R4, R7, 0x50, R4 ;  /* 0x0000005007047825 */ /* 0x000fc800078e0204 */
[----:B------:R-:W-:-:S04]  /*b1b0*/  IMAD.IADD R3, R3, 0x1, R0 ;  /* 0x0000000103037824 */ /* 0x000fc800078e0200 */
        /* <DEDUP_REMOVED lines=16> */
.L_x_978:
[----:B------:R-:W-:Y:S05]  /*b2c0*/  BSYNC B0 ;  /* 0x0000000000007941 */ /* 0x000fea0003800000 */
.L_x_977:
        /* <DEDUP_REMOVED lines=20> */
.L_x_980:
[----:B------:R-:W-:Y:S05]  /*b410*/  BSYNC B0 ;  /* 0x0000000000007941 */ /* 0x000fea0003800000 */
.L_x_979:
        /* <DEDUP_REMOVED lines=19> */
.L_x_982:
[----:B------:R-:W-:Y:S05]  /*b550*/  BSYNC B0 ;  /* 0x0000000000007941 */ /* 0x000fea0003800000 */
.L_x_981:
        /* <DEDUP_REMOVED lines=24> */
.L_x_984:
[----:B------:R-:W-:Y:S05]  /*b6e0*/  BSYNC B0 ;  /* 0x0000000000007941 */ /* 0x000fea0003800000 */
.L_x_983:
        /* <DEDUP_REMOVED lines=18> */
.L_x_986:
[----:B------:R-:W-:Y:S05]  /*b810*/  BSYNC B0 ;  /* 0x0000000000007941 */ /* 0x000fea0003800000 */
.L_x_985:
[----:B------:R-:W-:Y:S05]  /*b820*/  @P3 EXIT ;  /* 0x000000000000394d */ /* 0x000fea0003800000 */
[----:B------:R-:W-:Y:S01]  /*b830*/  IADD3 R0, P0, R4, 0x40, RZ ;  /* 0x0000004004007810 */ /* 0x000fe20007f1e0ff */
[----:B-1----:R-:W-:Y:S01]  /*b840*/  IMAD.MOV.U32 R2, RZ, RZ, R12 ;  /* 0x000000ffff027224 */ /* 0x002fe200078e000c */
[----:B------:R-:W-:-:S02]  /*b850*/  MOV R3, R7 ;  /* 0x0000000700037202 */ /* 0x000fc40000000f00 */
[----:B------:R-:W-:Y:S01]  /*b860*/  ISETP.GE.AND P1, PT, R10, c[0x0][0x324], PT ;  /* 0x0000c9000a007a0c */ /* 0x000fe20003f26270 */
[----:B------:R-:W-:Y:S01]  /*b870*/  IMAD.X R4, RZ, RZ, R5, P0 ;  /* 0x000000ffff047224 */ /* 0x000fe200000e0605 */
[----:B------:R-:W-:-:S03]  /*b880*/  ISETP.GE.AND P0, PT, R16, c[0x0][0x324], PT ;  /* 0x0000c90010007a0c */ /* 0x000fc60003f06270 */
[----:B------:R-:W-:Y:S02]  /*b890*/  IMAD R6, R4, c[0x0][0x330], RZ ;  /* 0x0000cc0004067a24 */ /* 0x000fe400078e02ff */
[----:B------:R-:W-:-:S04]  /*b8a0*/  IMAD.WIDE.U32 R4, R0, c[0x0][0x330], R2 ;  /* 0x0000cc0000047a25 */ /* 0x000fc800078e0002 */
        /* <DEDUP_REMOVED lines=10> */
.L_x_987:
        /* <DEDUP_REMOVED lines=11> */
.L_x_1416:


//--------------------- .text._ZN7cutlass13device_kernelIN5flash19enable_sm80_to_sm89INS1_16FlashAttnBwdSm80INS1_25CollectiveMainloopBwdSm80ILi2ELi1EN4cute5tupleIJNS5_1CILi64EEENS7_ILi80EEENS7_ILi192EEEEEENS_6half_tEfNS_4arch4Sm80ELb0ELb1ELb1ELb1ELb1ELb0ELb1ELb0ELi2ELi4ELi2ELi2ELb0EEENS1_21CollectiveEpilogueBwdISB_SC_SE_Li256ELb1ELb1ELi4EEENS1_19SingleTileSchedulerILb1ELb0ELb0ELi80EEEEEEEEEvNT_6ParamsE --------------------------
	.section	.text._ZN7cutlass13device_kernelIN5flash19enable_sm80_to_sm89INS1_16FlashAttnBwdSm80INS1_25CollectiveMainloopBwdSm80ILi2ELi1EN4cute5tupleIJNS5_1CILi64EEENS7_ILi80EEENS7_ILi192EEEEEENS_6half_tEfNS_4arch4Sm80ELb0ELb1ELb1ELb1ELb1ELb0ELb1ELb0ELi2ELi4ELi2ELi2ELb0EEENS1_21CollectiveEpilogueBwdISB_SC_SE_Li256ELb1ELb1ELi4EEENS1_19SingleTileSchedulerILb1ELb0ELb0ELi80EEEEEEEEEvNT_6ParamsE,"ax",@progbits
	.sectioninfo	@"SHI_REGISTERS=255"
	.align	128
.text._ZN7cutlass13device_kernelIN5flash19enable_sm80_to_sm89INS1_16FlashAttnBwdSm80INS1_25CollectiveMainloopBwdSm80ILi2ELi1EN4cute5tupleIJNS5_1CILi64EEENS7_ILi80EEENS7_ILi192EEEEEENS_6half_tEfNS_4arch4Sm80ELb0ELb1ELb1ELb1ELb1ELb0ELb1ELb0ELi2ELi4ELi2ELi2ELb0EEENS1_21CollectiveEpilogueBwdISB_SC_SE_Li256ELb1ELb1ELi4EEENS1_19SingleTileSchedulerILb1ELb0ELb0ELi80EEEEEEEEEvNT_6ParamsE:
        .type           _ZN7cutlass13device_kernelIN5flash19enable_sm80_to_sm89INS1_16FlashAttnBwdSm80INS1_25CollectiveMainloopBwdSm80ILi2ELi1EN4cute5tupleIJNS5_1CILi64EEENS7_ILi80EEENS7_ILi192EEEEEENS_6half_tEfNS_4arch4Sm80ELb0ELb1ELb1ELb1ELb1ELb0ELb1ELb0ELi2ELi4ELi2ELi2ELb0EEENS1_21CollectiveEpilogueBwdISB_SC_SE_Li256ELb1ELb1ELi4EEENS1_19SingleTileSchedulerILb1ELb0ELb0ELi80EEEEEEEEEvNT_6ParamsE,@function
        .size           _ZN7cutlass13device_kernelIN5flash19enable_sm80_to_sm89INS1_16FlashAttnBwdSm80INS1_25CollectiveMainloopBwdSm80ILi2ELi1EN4cute5tupleIJNS5_1CILi64EEENS7_ILi80EEENS7_ILi192EEEEEENS_6half_tEfNS_4arch4Sm80ELb0ELb1ELb1ELb1ELb1ELb0ELb1ELb0ELi2ELi4ELi2ELi2ELb0EEENS1_21CollectiveEpilogueBwdISB_SC_SE_Li256ELb1ELb1ELi4EEENS1_19SingleTileSchedulerILb1ELb0ELb0ELi80EEEEEEEEEvNT_6ParamsE,(.L_x_1417 - _ZN7cutlass13device_kernelIN5flash19enable_sm80_to_sm89INS1_16FlashAttnBwdSm80INS1_25CollectiveMainloopBwdSm80ILi2ELi1EN4cute5tupleIJNS5_1CILi64EEENS7_ILi80EEENS7_ILi192EEEEEENS_6half_tEfNS_4arch4Sm80ELb0ELb1ELb1ELb1ELb1ELb0ELb1ELb0ELi2ELi4ELi2ELi2ELb0EEENS1_21CollectiveEpilogueBwdISB_SC_SE_Li256ELb1ELb1ELi4EEENS1_19SingleTileSchedulerILb1ELb0ELb0ELi80EEEEEEEEEvNT_6ParamsE)
        .other          _ZN7cutlass13device_kernelIN5flash19enable_sm80_to_sm89INS1_16FlashAttnBwdSm80INS1_25CollectiveMainloopBwdSm80ILi2ELi1EN4cute5tupleIJNS5_1CILi64EEENS7_ILi80EEENS7_ILi192EEEEEENS_6half_tEfNS_4arch4Sm80ELb0ELb1ELb1ELb1ELb1ELb0ELb1ELb0ELi2ELi4ELi2ELi2ELb0EEENS1_21CollectiveEpilogueBwdISB_SC_SE_Li256ELb1ELb1ELi4EEENS1_19SingleTileSchedulerILb1ELb0ELb0ELi80EEEEEEEEEvNT_6ParamsE,@"STO_CUDA_ENTRY STV_DEFAULT"
_ZN7cutlass13device_kernelIN5flash19enable_sm80_to_sm89INS1_16FlashAttnBwdSm80INS1_25CollectiveMainloopBwdSm80ILi2ELi1EN4cute5tupleIJNS5_1CILi64EEENS7_ILi80EEENS7_ILi192EEEEEENS_6half_tEfNS_4arch4Sm80ELb0ELb1ELb1ELb1ELb1ELb0ELb1ELb0ELi2ELi4ELi2ELi2ELb0EEENS1_21CollectiveEpilogueBwdISB_SC_SE_Li256ELb1ELb1ELi4EEENS1_19SingleTileSchedulerILb1ELb0ELb0ELi80EEEEEEEEEvNT_6ParamsE:
        /* <DEDUP_REMOVED lines=21> */
.L_x_989:
        /* <DEDUP_REMOVED lines=13> */
.L_x_991:
[----:B------:R-:W-:Y:S02]  /*0220*/  ULDC UR5, c[0x0][0x3a4] ;  /* 0x0000e90000057ab9 */ /* 0x000fe40000000800 */
.L_x_990:
[----:B------:R-:W-:-:S04]  /*0230*/  UIMAD UR4, UR17, 0x50, URZ ;  /* 0x00000050110478a4 */ /* 0x000fc8000f8e023f */
[----:B------:R-:W-:-:S04]  /*0240*/  UISETP.GE.AND UP0, UPT, UR4, UR5, UPT ;  /* 0x000000050400728c */ /* 0x000fc8000bf06270 */
[----:B------:R-:W-:Y:S01]  /*0250*/  USEL UR10, UR10, 0xffffffff, !UP0 ;  /* 0xffffffff0a0a7887 */ /* 0x000fe2000c000000 */
[----:B------:R-:W-:Y:S05]  /*0260*/  BRA `(.L_x_992) ;  /* 0x0000019000007947 */ /* 0x000fea0003800000 */
.L_x_988:
        /* <DEDUP_REMOVED lines=8> */
.L_x_993:
        /* <DEDUP_REMOVED lines=13> */
.L_x_995:
[----:B------:R-:W-:Y:S02]  /*03c0*/  ULDC UR5, c[0x0][0x3a4] ;  /* 0x0000e90000057ab9 */ /* 0x000fe40000000800 */
.L_x_994:
[----:B------:R-:W-:-:S04]  /*03d0*/  UIMAD UR4, UR17, 0x50, URZ ;  /* 0x00000050110478a4 */ /* 0x000fc8000f8e023f */
[----:B------:R-:W-:-:S04]  /*03e0*/  UISETP.GE.AND UP0, UPT, UR4, UR5, UPT ;  /* 0x000000050400728c */ /* 0x000fc8000bf06270 */
[----:B------:R-:W-:-:S06]  /*03f0*/  USEL UR10, UR10, 0xffffffff, !UP0 ;  /* 0xffffffff0a0a7887 */ /* 0x000fcc000c000000 */
.L_x_992:
        /* <DEDUP_REMOVED lines=48> */
.L_x_996:
        /* <DEDUP_REMOVED lines=10> */
.L_x_997:
[----:B------:R-:W-:Y:S05]  /*07a0*/  @!P1 BRA `(.L_x_998) ;  /* 0x0000005000009947 */ /* 0x000fea0003800000 */
[----:B----4-:R2:W3:Y:S04]  /*07b0*/  LDG.E R0, [R2.64] ;  /* 0x0000000e02007981 */ /* 0x0104e8000c1e1900 */
[----:B--2---:R-:W2:Y:S01]  /*07c0*/  LDG.E R2, [R2.64+0x4] ;  /* 0x0000040e02027981 */ /* 0x004ea2000c1e1900 */
[----:B---3--:R-:W3:Y:S08]  /*07d0*/  R2UR UR8, R0 ;  /* 0x00000000000873c2 */ /* 0x008ef000000e0000 */
[----:B--2---:R-:W3:Y:S02]  /*07e0*/  R2UR UR4, R2 ;  /* 0x00000000020473c2 */ /* 0x004ee400000e0000 */
[----:B---3--:R-:W-:-:S06]  /*07f0*/  UIADD3 UR8, -UR8, UR4, URZ ;  /* 0x0000000408087290 */ /* 0x008fcc000fffe13f */
.L_x_998:
        /* <DEDUP_REMOVED lines=15> */
.L_x_999:
        /* <DEDUP_REMOVED lines=586> */
.L_x_1011:
        /* <DEDUP_REMOVED lines=212> */
.L_x_1003:
[----:B------:R-:W-:Y:S11]  /*3ad0*/  ISETP.NE.AND P0, PT, R249, c[0x0][0x2a8], PT ;  /* 0x0000aa00f9007a0c */ /* 0x000ff60003f05270 */
[----:B------:R-:W-:Y:S02]  /*3ae0*/  @!UPT UIADD3 URZ, URZ, URZ, URZ ;  /* 0x0000003f3f3ff290 */ /* 0x000fe4000fffe03f */
[----:B------:R-:W-:Y:S05]  /*3af0*/  @P0 IMAD.HI.U32 R4, R2, c[0x0][0x2ac], RZ ;  /* 0x0000ab0002040a27 */ /* 0x000fea00078e00ff */
[----:B------:R-:W-:Y:S02]  /*3b00*/  @P0 SHF.R.U32.HI R2, RZ, c[0x0][0x2b0], R4 ;  /* 0x0000ac00ff020a19 */ /* 0x000fe40000011604 */
.L_x_1004:
[----:B------:R-:W-:Y:S05]  /*3b10*/  BSYNC B0 ;  /* 0x0000000000007941 */ /* 0x000fea0003800000 */
.L_x_1002:
[----:B------:R-:W-:Y:S05]  /*3b20*/  IMAD R2, R2, c[0x0][0x2a8], R236 ;  /* 0x0000aa0002027a24 */ /* 0x000fea00078e02ec */
[----:B------:R-:W-:Y:S02]  /*3b30*/  IADD3 R4, R2, c[0x0][0x2a8], RZ ;  /* 0x0000aa0002047a10 */ /* 0x000fe40007ffe0ff */
[----:B------:R-:W-:Y:S02]  /*3b40*/  IMNMX R109, R109, R2, !PT ;  /* 0x000000026d6d7217 */ /* 0x000fe40007800200 */
[----:B------:R-:W-:Y:S02]  /*3b50*/  IMNMX R110, R110, R4, PT ;  /* 0x000000046e6e7217 */ /* 0x000fe40003800200 */
.L_x_1001:
        /* <DEDUP_REMOVED lines=16> */
.L_x_1007:
[----:B------:R-:W-:Y:S11]  /*3c60*/  ISETP.NE.AND P0, PT, R249, c[0x0][0x2a8], PT ;  /* 0x0000aa00f9007a0c */ /* 0x000ff60003f05270 */
[----:B------:R-:W-:Y:S02]  /*3c70*/  @!UPT UIADD3 URZ, URZ, URZ, URZ ;  /* 0x0000003f3f3ff290 */ /* 0x000fe4000fffe03f */
[----:B------:R-:W-:Y:S05]  /*3c80*/  @P0 IMAD.HI.U32 R3, R2, c[0x0][0x2ac], RZ ;  /* 0x0000ab0002030a27 */ /* 0x000fea00078e00ff */
[----:B------:R-:W-:Y:S02]  /*3c90*/  @P0 SHF.R.U32.HI R2, RZ, c[0x0][0x2b0], R3 ;  /* 0x0000ac00ff020a19 */ /* 0x000fe40000011603 */
.L_x_1008:
[----:B------:R-:W-:Y:S05]  /*3ca0*/  BSYNC B0 ;  /* 0x0000000000007941 */ /* 0x000fea0003800000 */
.L_x_1006:
[----:B------:R-:W-:Y:S05]  /*3cb0*/  IMAD R2, R2, c[0x0][0x2a8], R236 ;  /* 0x0000aa0002027a24 */ /* 0x000fea00078e02ec */
[----:B------:R-:W-:Y:S02]  /*3cc0*/  IADD3 R3, R2, c[0x0][0x2a8], RZ ;  /* 0x0000aa0002037a10 */ /* 0x000fe40007ffe0ff */
[----:B------:R-:W-:Y:S02]  /*3cd0*/  IMNMX R107, R107, R2, !PT ;  /* 0x000000026b6b7217 */ /* 0x000fe40007800200 */
[----:B------:R-:W-:Y:S02]  /*3ce0*/  IMNMX R108, R108, R3, PT ;  /* 0x000000036c6c7217 */ /* 0x000fe40003800200 */
.L_x_1005:
        /* <DEDUP_REMOVED lines=70> */
.L_x_1009:
        /* <DEDUP_REMOVED lines=537> */
.L_x_1010:
        /* <DEDUP_REMOVED lines=295> */
.L_x_1000:
        /* <DEDUP_REMOVED lines=691> */
.L_x_1013:
        /* <DEDUP_REMOVED lines=111> */
.L_x_1015:
[----:B-1-34-:R-:W-:Y:S05]  /*a770*/  BSYNC B0 ;  /* 0x0000000000007941 */ /* 0x01afea0003800000 */
.L_x_1014:
        /* <DEDUP_REMOVED lines=20> */
.L_x_1017:
[----:B------:R-:W-:Y:S05]  /*a8c0*/  BSYNC B0 ;  /* 0x0000000000007941 */ /* 0x000fea0003800000 */
.L_x_1016:
        /* <DEDUP_REMOVED lines=19> */
.L_x_1019:
[----:B------:R-:W-:Y:S05]  /*aa00*/  BSYNC B0 ;  /* 0x0000000000007941 */ /* 0x000fea0003800000 */
.L_x_1018:
        /* <DEDUP_REMOVED lines=24> */
.L_x_1021:
[----:B------:R-:W-:Y:S05]  /*ab90*/  BSYNC B0 ;  /* 0x0000000000007941 */ /* 0x000fea0003800000 */
.L_x_1020:
        /* <DEDUP_REMOVED lines=18> */
.L_x_1023:
[----:B------:R-:W-:Y:S05]  /*acc0*/  BSYNC B0 ;  /* 0x0000000000007941 */ /* 0x000fea0003800000 */
.L_x_1022:
        /* <DEDUP_REMOVED lines=19> */
.L_x_1012:
        /* <DEDUP_REMOVED lines=31> */
.L_x_1024:
        /* <DEDUP_REMOVED lines=45> */
.L_x_1026:
[----:B------:R-:W-:Y:S05]  /*b2c0*/  BSYNC B0 ;  /* 0x0000000000007941 */ /* 0x000fea0003800000 */
.L_x_1025:
        /* <DEDUP_REMOVED lines=20> */
.L_x_1028:
[----:B------:R-:W-:Y:S05]  /*b410*/  BSYNC B0 ;  /* 0x0000000000007941 */ /* 0x000fea0003800000 */
.L_x_1027:
        /* <DEDUP_REMOVED lines=19> */
.L_x_1030:
[----:B------:R-:W-:Y:S05]  /*b550*/  BSYNC B0 ;  /* 0x0000000000007941 */ /* 0x000fea0003800000 */
.L_x_1029:
        /* <DEDUP_REMOVED lines=24> */
.L_x_1032:
[----:B------:R-:W-:Y:S05]  /*b6e0*/  BSYNC B0 ;  /* 0x0000000000007941 */ /* 0x000fea0003800000 */
.L_x_1031:
        /* <DEDUP_REMOVED lines=18> */
.L_x_1034:
[----:B------:R-:W-:Y:S05]  /*b810*/  BSYNC B0 ;  /* 0x0000000000007941 */ /* 0x000fea0003800000 */
.L_x_1033:
        /* <DEDUP_REMOVED lines=19> */
.L_x_1035:
        /* <DEDUP_REMOVED lines=11> */
.L_x_1417:


//--------------------- .text._ZN7cutlass13device_kernelIN5flash19enable_sm80_to_sm89INS1_16FlashAttnBwdSm80INS1_25CollectiveMainloopBwdSm80ILi2ELi1EN4cute5tupleIJNS5_1CILi64EEENS7_ILi80EEENS7_ILi192EEEEEENS_6half_tEfNS_4arch4Sm80ELb0ELb1ELb1ELb1ELb0ELb0ELb1ELb0ELi2ELi4ELi2ELi2ELb0EEENS1_24CollectiveEpilogueBwdGQAISB_fSE_Li256ELb1ELb0EEENS1_19SingleTileSchedulerILb1ELb0ELb0ELi80EEEEEEEEEvNT_6ParamsE --------------------------
	.section	.text._ZN7cutlass13device_kernelIN5flash19enable_sm80_to_sm89INS1_16FlashAttnBwdSm80INS1_25CollectiveMainloopBwdSm80ILi2ELi1EN4cute5tupleIJNS5_1CILi64EEENS7_ILi80EEENS7_ILi192EEEEEENS_6half_tEfNS_4arch4Sm80ELb0ELb1ELb1ELb1ELb0ELb0ELb1ELb0ELi2ELi4ELi2ELi2ELb0EEENS1_24CollectiveEpilogueBwdGQAISB_fSE_Li256ELb1ELb0EEENS1_19SingleTileSchedulerILb1ELb0ELb0ELi80EEEEEEEEEvNT_6ParamsE,"ax",@progbits
	.sectioninfo	@"SHI_REGISTERS=255"
	.align	128
.text._ZN7cutlass13device_kernelIN5flash19enable_sm80_to_sm89INS1_16FlashAttnBwdSm80INS1_25CollectiveMainloopBwdSm80ILi2ELi1EN4cute5tupleIJNS5_1CILi64EEENS7_ILi80EEENS7_ILi192EEEEEENS_6half_tEfNS_4arch4Sm80ELb0ELb1ELb1ELb1ELb0ELb0ELb1ELb0ELi2ELi4ELi2ELi2ELb0EEENS1_24CollectiveEpilogueBwdGQAISB_fSE_Li256ELb1ELb0EEENS1_19SingleTileSchedulerILb1ELb0ELb0ELi80EEEEEEEEEvNT_6ParamsE:
        .type           _ZN7cutlass13device_kernelIN5flash19enable_sm80_to_sm89INS1_16FlashAttnBwdSm80INS1_25CollectiveMainloopBwdSm80ILi2ELi1EN4cute5tupleIJNS5_1CILi64EEENS7_ILi80EEENS7_ILi192EEEEEENS_6half_tEfNS_4arch4Sm80ELb0ELb1ELb1ELb1ELb0ELb0ELb1ELb0ELi2ELi4ELi2ELi2ELb0EEENS1_24CollectiveEpilogueBwdGQAISB_fSE_Li256ELb1ELb0EEENS1_19SingleTileSchedulerILb1ELb0ELb0ELi80EEEEEEEEEvNT_6ParamsE,@function
        .size           _ZN7cutlass13device_kernelIN5flash19enable_sm80_to_sm89INS1_16FlashAttnBwdSm80INS1_25CollectiveMainloopBwdSm80ILi2ELi1EN4cute5tupleIJNS5_1CILi64EEENS7_ILi80EEENS7_ILi192EEEEEENS_6half_tEfNS_4arch4Sm80ELb0ELb1ELb1ELb1ELb0ELb0ELb1ELb0ELi2ELi4ELi2ELi2ELb0EEENS1_24CollectiveEpilogueBwdGQAISB_fSE_Li256ELb1ELb0EEENS1_19SingleTileSchedulerILb1ELb0ELb0ELi80EEEEEEEEEvNT_6ParamsE,(.L_x_1418 - _ZN7cutlass13device_kernelIN5flash19enable_sm80_to_sm89INS1_16FlashAttnBwdSm80INS1_25CollectiveMainloopBwdSm80ILi2ELi1EN4cute5tupleIJNS5_1CILi64EEENS7_ILi80EEENS7_ILi192EEEEEENS_6half_tEfNS_4arch4Sm80ELb0ELb1ELb1ELb1ELb0ELb0ELb1ELb0ELi2ELi4ELi2ELi2ELb0EEENS1_24CollectiveEpilogueBwdGQAISB_fSE_Li256ELb1ELb0EEENS1_19SingleTileSchedulerILb1ELb0ELb0ELi80EEEEEEEEEvNT_6ParamsE)
        .other          _ZN7cutlass13device_kernelIN5flash19enable_sm80_to_sm89INS1_16FlashAttnBwdSm80INS1_25CollectiveMainloopBwdSm80ILi2ELi1EN4cute5tupleIJNS5_1CILi64EEENS7_ILi80EEENS7_ILi192EEEEEENS_6half_tEfNS_4arch4Sm80ELb0ELb1ELb1ELb1ELb0ELb0ELb1ELb0ELi2ELi4ELi2ELi2ELb0EEENS1_24CollectiveEpilogueBwdGQAISB_fSE_Li256ELb1ELb0EEENS1_19SingleTileSchedulerILb1ELb0ELb0ELi80EEEEEEEEEvNT_6ParamsE,@"STO_CUDA_ENTRY STV_DEFAULT"
_ZN7cutlass13device_kernelIN5flash19enable_sm80_to_sm89INS1_16FlashAttnBwdSm80INS1_25CollectiveMainloopBwdSm80ILi2ELi1EN4cute5tupleIJNS5_1CILi64EEENS7_ILi80EEENS7_ILi192EEEEEENS_6half_tEfNS_4arch4Sm80ELb0ELb1ELb1ELb1ELb0ELb0ELb1ELb0ELi2ELi4ELi2ELi2ELb0EEENS1_24CollectiveEpilogueBwdGQAISB_fSE_Li256ELb1ELb0EEENS1_19SingleTileSchedulerILb1ELb0ELb0ELi80EEEEEEEEEvNT_6ParamsE:
        /* <DEDUP_REMOVED lines=21> */
.L_x_1037:
        /* <DEDUP_REMOVED lines=13> */
.L_x_1039:
[----:B------:R-:W-:Y:S02]  /*0220*/  ULDC UR6, c[0x0][0x3ac] ;  /* 0x0000eb0000067ab9 */ /* 0x000fe40000000800 */
.L_x_1038:
[----:B------:R-:W-:-:S04]  /*0230*/  UIMAD UR5, UR14, 0x50, URZ ;  /* 0x000000500e0578a4 */ /* 0x000fc8000f8e023f */
[----:B------:R-:W-:-:S04]  /*0240*/  UISETP.GE.AND UP0, UPT, UR5, UR6, UPT ;  /* 0x000000060500728c */ /* 0x000fc8000bf06270 */
[----:B------:R-:W-:Y:S01]  /*0250*/  USEL UR12, UR12, 0xffffffff, !UP0 ;  /* 0xffffffff0c0c7887 */ /* 0x000fe2000c000000 */
[----:B------:R-:W-:Y:S05]  /*0260*/  BRA `(.L_x_1040) ;  /* 0x0000019000007947 */ /* 0x000fea0003800000 */
.L_x_1036:
        /* <DEDUP_REMOVED lines=8> */
.L_x_1041:
        /* <DEDUP_REMOVED lines=13> */
.L_x_1043:
[----:B------:R-:W-:Y:S02]  /*03c0*/  ULDC UR6, c[0x0][0x3ac] ;  /* 0x0000eb0000067ab9 */ /* 0x000fe40000000800 */
.L_x_1042:
[----:B------:R-:W-:-:S04]  /*03d0*/  UIMAD UR5, UR14, 0x50, URZ ;  /* 0x000000500e0578a4 */ /* 0x000fc8000f8e023f */
[----:B------:R-:W-:-:S04]  /*03e0*/  UISETP.GE.AND UP0, UPT, UR5, UR6, UPT ;  /* 0x000000060500728c */ /* 0x000fc8000bf06270 */
[----:B------:R-:W-:-:S06]  /*03f0*/  USEL UR12, UR12, 0xffffffff, !UP0 ;  /* 0xffffffff0c0c7887 */ /* 0x000fcc000c000000 */
.L_x_1040:
        /* <DEDUP_REMOVED lines=8> */
[----:B------:R-:W-:Y:S01]  /*0480*/  UISETP.NE.U32.AND UP1, UPT, URZ, UR6, UPT ;  /* 0x000000063f00728c */ /* 0x000fe2000bf25070 */
[----:B------:R-:W-:Y:S01]  /*0490*/  PLOP3.LUT P2, PT, PT, PT, UP2, 0x80, 0x0 ;  /* 0x000000000000781c */ /* 0x000fe20003f4f028 */
[----:B------:R-:W-:Y:S01]  /*04a0*/  IMAD.U32 R8, RZ, RZ, UR8 ;  /* 0x00000008ff087e24 */ /* 0x000fe2000f8e00ff */
[----:B------:R-:W-:Y:S01]  /*04b0*/  ULDC.64 UR10, c[0x0][0x2d0] ;  /* 0x0000b400000a7ab9 */ /* 0x000fe20000000a00 */
[----:B------:R-:W-:Y:S01]  /*04c0*/  IMAD.U32 R9, RZ, RZ, UR9 ;  /* 0x00000009ff097e24 */ /* 0x000fe2000f8e00ff */
[----:B------:R-:W-:Y:S02]  /*04d0*/  UISETP.NE.AND.EX UP1, UPT, URZ, UR7, UPT, UP1 ;  /* 0x000000073f00728c */ /* 0x000fe4000bf25310 */
[----:B------:R-:W-:Y:S02]  /*04e0*/  UIMAD.WIDE UR10, UR12, UR4, UR10 ;  /* 0x000000040c0a72a5 */ /* 0x000fe4000f8e020a */
[----:B------:R-:W-:Y:S02]  /*04f0*/  ULDC.64 UR6, c[0x0][0x2d8] ;  /* 0x0000b60000067ab9 */ /* 0x000fe40000000a00 */
[----:B------:R-:W-:Y:S01]  /*0500*/  PLOP3.LUT P1, PT, PT, PT, UP1, 0x80, 0x0 ;  /* 0x000000000000781c */ /* 0x000fe20003f2f018 */
[----:B------:R-:W-:-:S02]  /*0510*/  UISETP.NE.U32.AND UP0, UPT, URZ, UR6, UPT ;  /* 0x000000063f00728c */ /* 0x000fc4000bf05070 */
[----:B------:R-:W2:Y:S01]  /*0520*/  @P2 LDG.E R0, [R8.64] ;  /* 0x0000001008002981 */ /* 0x000ea2000c1e1900 */
[----:B------:R-:W-:Y:S01]  /*0530*/  MOV R2, UR10 ;  /* 0x0000000a00027c02 */ /* 0x000fe20008000f00 */
[----:B------:R-:W-:Y:S01]  /*0540*/  IMAD.U32 R3, RZ, RZ, UR11 ;  /* 0x0000000bff037e24 */ /* 0x000fe2000f8e00ff */
[----:B------:R-:W-:Y:S01]  /*0550*/  UISETP.NE.AND.EX UP0, UPT, URZ, UR7, UPT, UP0 ;  /* 0x000000073f00728c */ /* 0x000fe2000bf05300 */
[----:B------:R-:W3:Y:S02]  /*0560*/  @P2 LDG.E R5, [R8.64] ;  /* 0x0000001008052981 */ /* 0x000ee4000c1e1900 */
[----:B------:R-:W-:-:S03]  /*0570*/  ULDC.64 UR6, c[0x0][0x2d8] ;  /* 0x0000b60000067ab9 */ /* 0x000fc60000000a00 */
[----:B------:R-:W-:Y:S01]  /*0580*/  PLOP3.LUT P0, PT, PT, PT, UP0, 0x80, 0x0 ;  /* 0x000000000000781c */ /* 0x000fe20003f0f008 */
[----:B------:R-:W4:Y:S04]  /*0590*/  @P1 LDG.E R4, [R2.64] ;  /* 0x0000001002041981 */ /* 0x000f28000c1e1900 */
        /* <DEDUP_REMOVED lines=9> */
[----:B------:R-:W-:Y:S01]  /*0630*/  UMOV UR21, URZ ;  /* 0x0000003f00157c82 */ /* 0x000fe20008000000 */
        /* <DEDUP_REMOVED lines=11> */
[----:B------:R-:W-:-:S02]  /*06f0*/  ULDC UR10, c[0x0][0x198] ;  /* 0x00006600000a7ab9 */ /* 0x000fc40000000800 */
[----:B------:R-:W-:Y:S02]  /*0700*/  @UP2 UMOV UR21, UR7 ;  /* 0x0000000700152c82 */ /* 0x000fe40008000000 */
[----:B------:R-:W-:Y:S02]  /*0710*/  @UP1 UMOV UR18, UR8 ;  /* 0x0000000800121c82 */ /* 0x000fe40008000000 */
[----:B------:R-:W-:Y:S01]  /*0720*/  @UP1 UMOV UR19, UR5 ;  /* 0x0000000500131c82 */ /* 0x000fe20008000000 */
[----:B------:R-:W-:Y:S05]  /*0730*/  @P0 BRA `(.L_x_1044) ;  /* 0x0000006000000947 */ /* 0x000fea0003800000 */
[----:B------:R-:W-:Y:S05]  /*0740*/  @!P2 BRA `(.L_x_1044) ;  /* 0x000000500000a947 */ /* 0x000fea0003800000 */
[----:B------:R-:W3:Y:S04]  /*0750*/  LDG.E R4, [R8.64] ;  /* 0x0000001008047981 */ /* 0x000ee8000c1e1900 */
[----:B------:R-:W4:Y:S01]  /*0760*/  LDG.E R0, [R8.64+0x4] ;  /* 0x0000041008007981 */ /* 0x000f22000c1e1900 */
[----:B--23--:R-:W2:Y:S08]  /*0770*/  R2UR UR11, R4 ;  /* 0x00000000040b73c2 */ /* 0x00ceb000000e0000 */
[----:B----4-:R-:W2:Y:S02]  /*0780*/  R2UR UR5, R0 ;  /* 0x00000000000573c2 */ /* 0x010ea400000e0000 */
[----:B--2---:R-:W-:-:S06]  /*0790*/  UIADD3 UR11, -UR11, UR5, URZ ;  /* 0x000000050b0b7290 */ /* 0x004fcc000fffe13f */
.L_x_1044:
[----:B------:R-:W-:-:S04]  /*07a0*/  ISETP.NE.U32.AND P0, PT, RZ, c[0x0][0x2e0], PT ;  /* 0x0000b800ff007a0c */ /* 0x000fc80003f05070 */
[----:B------:R-:W-:-:S13]  /*07b0*/  ISETP.NE.AND.EX P0, PT, RZ, c[0x0][0x2e4], PT, P0 ;  /* 0x0000b900ff007a0c */ /* 0x000fda0003f05300 */
[----:B------:R-:W-:Y:S05]  /*07c0*/  @!P0 BRA `(.L_x_1045) ;  /* 0x0000007000008947 */ /* 0x000fea0003800000 */
[----:B------:R-:W-:Y:S02]  /*07d0*/  ULDC.64 UR8, c[0x0][0x2e0] ;  /* 0x0000b80000087ab9 */ /* 0x000fe40000000a00 */
[----:B------:R-:W-:-:S06]  /*07e0*/  UIMAD.WIDE UR8, UR12, UR4, UR8 ;  /* 0x000000040c0872a5 */ /* 0x000fcc000f8e0208 */
[----:B------:R-:W-:Y:S02]  /*07f0*/  MOV R2, UR8 ;  /* 0x0000000800027c02 */ /* 0x000fe40008000f00 */
[----:B------:R-:W-:-:S05]  /*0800*/  MOV R3, UR9 ;  /* 0x0000000900037c02 */ /* 0x000fca0008000f00 */
[----:B------:R-:W3:Y:S02]  /*0810*/  LDG.E R2, [R2.64] ;  /* 0x0000001002027981 */ /* 0x000ee4000c1e1900 */
[----:B---3--:R3:W4:Y:S02]  /*0820*/  R2UR UR10, R2 ;  /* 0x00000000020a73c2 */ /* 0x00872400000e0000 */
[----:B---34-:R-:W-:Y:S05]  /*0830*/  BRA `(.L_x_1046) ;  /* 0x0000006000007947 */ /* 0x018fea0003800000 */
.L_x_1045:
[----:B------:R-:W-:Y:S05]  /*0840*/  @!P1 BRA `(.L_x_1046) ;  /* 0x0000005000009947 */ /* 0x000fea0003800000 */
[----:B------:R-:W3:Y:S04]  /*0850*/  LDG.E R4, [R2.64] ;  /* 0x0000001002047981 */ /* 0x000ee8000c1e1900 */
[----:B------:R-:W4:Y:S01]  /*0860*/  LDG.E R0, [R2.64+0x4] ;  /* 0x0000041002007981 */ /* 0x000f22000c1e1900 */
[----:B---3--:R-:W3:Y:S08]  /*0870*/  R2UR UR10, R4 ;  /* 0x00000000040a73c2 */ /* 0x008ef000000e0000 */
[----:B----4-:R-:W3:Y:S02]  /*0880*/  R2UR UR4, R0 ;  /* 0x00000000000473c2 */ /* 0x010ee400000e0000 */
[----:B---3--:R-:W-:-:S06]  /*0890*/  UIADD3 UR10, -UR10, UR4, URZ ;  /* 0x000000040a0a7290 */ /* 0x008fcc000fffe13f */
.L_x_1046:
        /* <DEDUP_REMOVED lines=15> */
.L_x_1047:
        /* <DEDUP_REMOVED lines=76> */
[----:B------:R-:W2:Y:S01]  /*0e50*/  S2R R9, SR_CTAID.X ;  /* 0x0000000000097919 */ /* 0x000ea20000002500 */
        /* <DEDUP_REMOVED lines=13> */
[----:B------:R-:W-:Y:S01]  /*0f30*/  SHF.R.S32.HI R7, RZ, 0x1f, R235 ;  /* 0x0000001fff077819 */ /* 0x000fe200000114eb */
[----:B------:R-:W-:Y:S01]  /*0f40*/  @P0 IMAD.HI.U32 R2, R84, c[0x0][0x24c], RZ ;  /* 0x0000930054020a27 */ /* 0x000fe200078e00ff */
[----:B------:R-:W-:Y:S01]  /*0f50*/  USEL UR13, UR13, URZ, !UP2 ;  /* 0x0000003f0d0d7287 */ /* 0x000fe2000d000000 */
[----:B------:R-:W-:Y:S01]  /*0f60*/  CS2R R170, SRZ ;  /* 0x0000000000aa7805 */ /* 0x000fe2000001ff00 */
[----:B------:R-:W-:Y:S01]  /*0f70*/  CS2R R168, SRZ ;  /* 0x0000000000a87805 */ /* 0x000fe2000001ff00 */
[----:B------:R-:W-:Y:S01]  /*0f80*/  IMAD.SHL.U32 R12, R21, 0x8, RZ ;  /* 0x00000008150c7824 */ /* 0x000fe200078e00ff */
[----:B------:R-:W-:Y:S01]  /*0f90*/  @P0 SHF.R.U32.HI R4, RZ, c[0x0][0x250], R2 ;  /* 0x00009400ff040a19 */ /* 0x000fe20000011602 */
[----:B------:R-:W-:Y:S01]  /*0fa0*/  IMAD.MOV.U32 R30, RZ, RZ, 0x6 ;  /* 0x00000006ff1e7424 */ /* 0x000fe200078e00ff */
[----:B------:R-:W-:Y:S01]  /*0fb0*/  IADD3 R10, P0, R235, UR18, RZ ;  /* 0x00000012eb0a7c10 */ /* 0x000fe2000ff1e0ff */
[----:B------:R-:W-:Y:S01]  /*0fc0*/  UIMAD UR18, UR8, UR5, UR4 ;  /* 0x00000005081272a4 */ /* 0x000fe2000f8e0204 */
[----:B------:R-:W-:Y:S01]  /*0fd0*/  SHF.R.S32.HI R0, RZ, 0x1f, R4 ;  /* 0x0000001fff007819 */ /* 0x000fe20000011404 */
[----:B------:R-:W-:Y:S01]  /*0fe0*/  IMAD.SHL.U32 R31, R248, 0x4, RZ ;  /* 0x00000004f81f7824 */ /* 0x000fe200078e00ff */
[----:B------:R-:W-:Y:S01]  /*0ff0*/  SHF.R.S32.HI R13, RZ, 0x1f, R12 ;  /* 0x0000001fff0d7819 */ /* 0x000fe2000001140c */
[----:B------:R-:W-:Y:S01]  /*1000*/  ULDC.64 UR4, c[0x0][0x1b8] ;  /* 0x00006e0000047ab9 */ /* 0x000fe20000000a00 */
[----:B------:R-:W-:Y:S01]  /*1010*/  IADD3.X R11, R7, UR19, RZ, P0, !PT ;  /* 0x00000013070b7c10 */ /* 0x000fe200087fe4ff */
[C---:B------:R-:W-:Y:S01]  /*1020*/  IMAD R2, R0.reuse, c[0x0][0x1e0], RZ ;  /* 0x0000780000027a24 */ /* 0x040fe200078e02ff */
[----:B------:R-:W-:Y:S01]  /*1030*/  IADD3 R14, P0, R235, UR20, RZ ;  /* 0x00000014eb0e7c10 */ /* 0x000fe2000ff1e0ff */
[----:B------:R-:W-:Y:S01]  /*1040*/  IMAD R5, R0, c[0x0][0x1b0], RZ ;  /* 0x00006c0000057a24 */ /* 0x000fe200078e02ff */
[----:B------:R-:W-:Y:S01]  /*1050*/  UIMAD UR4, UR7, UR4, URZ ;  /* 0x00000004070472a4 */ /* 0x000fe2000f8e023f */
[----:B------:R-:W-:Y:S01]  /*1060*/  IMAD R0, R4, c[0x0][0x1e4], R2 ;  /* 0x0000790004007a24 */ /* 0x000fe200078e0202 */
[----:B------:R-:W-:Y:S01]  /*1070*/  IADD3 R23, R12, 0x40, RZ ;  /* 0x000000400c177810 */ /* 0x000fe20007ffe0ff */
[----:B------:R-:W-:Y:S01]  /*1080*/  IMAD.WIDE.U32 R2, R4, c[0x0][0x1e0], R12 ;  /* 0x0000780004027a25 */ /* 0x000fe200078e000c */
[----:B------:R-:W-:Y:S01]  /*1090*/  UIMAD UR4, UR8, UR5, UR4 ;  /* 0x00000005080472a4 */ /* 0x000fe2000f8e0204 */
[----:B------:R-:W-:Y:S01]  /*10a0*/  IADD3 R25, R12, 0x80, RZ ;  /* 0x000000800c197810 */ /* 0x000fe20007ffe0ff */
[----:B------:R-:W-:Y:S01]  /*10b0*/  UIMAD UR8, UR14, -0x50, URZ ;  /* 0xffffffb00e0878a4 */ /* 0x000fe2000f8e023f */
[----:B-1----:R-:W-:Y:S01]  /*10c0*/  IMAD R6, R4, c[0x0][0x1b4], R5 ;  /* 0x00006d0004067a24 */ /* 0x002fe200078e0205 */
[----:B------:R-:W-:Y:S01]  /*10d0*/  ISETP.GE.AND P5, PT, R12, c[0x0][0x1cc], PT ;  /* 0x000073000c007a0c */ /* 0x000fe20003fa6270 */
[----:B------:R-:W-:Y:S01]  /*10e0*/  IMAD.WIDE.U32 R4, R4, c[0x0][0x1b0], R12 ;  /* 0x00006c0004047a25 */ /* 0x000fe200078e000c */
[----:B------:R-:W-:Y:S01]  /*10f0*/  ISETP.GE.AND P4, PT, R23, c[0x0][0x1cc], PT ;  /* 0x0000730017007a0c */ /* 0x000fe20003f86270 */
[----:B------:R-:W-:Y:S01]  /*1100*/  USEL UR14, UR12, URZ, !UP2 ;  /* 0x0000003f0c0e7287 */ /* 0x000fe2000d000000 */
[----:B------:R-:W-:Y:S01]  /*1110*/  ISETP.GE.AND P6, PT, R25, c[0x0][0x1cc], PT ;  /* 0x0000730019007a0c */ /* 0x000fe20003fc6270 */
[----:B------:R-:W-:Y:S01]  /*1120*/  IMAD.IADD R3, R3, 0x1, R0 ;  /* 0x0000000103037824 */ /* 0x000fe200078e0200 */
[----:B------:R-:W-:Y:S01]  /*1130*/  USHF.R.S32.HI UR19, URZ, 0x1f, UR15 ;  /* 0x0000001f3f137899 */ /* 0x000fe2000801140f */
[----:B------:R-:W-:Y:S01]  /*1140*/  IMAD.IADD R5, R5, 0x1, R6 ;  /* 0x0000000105057824 */ /* 0x000fe200078e0206 */
[----:B------:R-:W-:Y:S01]  /*1150*/  IADD3.X R6, R7, UR21, RZ, P0, !PT ;  /* 0x0000001507067c10 */ /* 0x000fe200087fe4ff */
[----:B------:R-:W-:Y:S01]  /*1160*/  IMAD.SHL.U32 R0, R235, 0x40, RZ ;  /* 0x00000040eb007824 */ /* 0x000fe200078e00ff */
[----:B------:R-:W-:Y:S01]  /*1170*/  UIADD3 UR21, UR8, UR10, URZ ;  /* 0x0000000a08157290 */ /* 0x000fe2000fffe03f */
[----:B------:R-:W-:Y:S01]  /*1180*/  IMAD.WIDE.U32 R2, R8, c[0x0][0x1e8], R2 ;  /* 0x00007a0008027a25 */ /* 0x000fe200078e0002 */
[----:B------:R-:W-:Y:S01]  /*1190*/  UISETP.GE.AND UP1, UPT, UR8, 0x1, UPT ;  /* 0x000000010800788c */ /* 0x000fe2000bf26270 */
[----:B------:R-:W-:Y:S01]  /*11a0*/  CS2R R166, SRZ ;  /* 0x0000000000a67805 */ /* 0x000fe2000001ff00 */
[----:B------:R-:W-:Y:S01]  /*11b0*/  LOP3.LUT R0, R0, 0x1c0, RZ, 0xc0, !PT ;  /* 0x000001c000007812 */ /* 0x000fe200078ec0ff */
[----:B--2---:R-:W-:Y:S01]  /*11c0*/  IMAD.WIDE R10, R9, 0x50, R10 ;  /* 0x00000050090a7825 */ /* 0x004fe200078e020a */
[----:B------:R-:W-:Y:S01]  /*11d0*/  IADD3 R3, R3, UR18, RZ ;  /* 0x0000001203037c10 */ /* 0x000fe2000fffe0ff */
[----:B------:R-:W-:Y:S01]  /*11e0*/  USHF.L.U32 UR18, UR15, 0x6, URZ ;  /* 0x000000060f127899 */ /* 0x000fe2000800063f */
[----:B------:R-:W-:Y:S01]  /*11f0*/  LOP3.LUT R17, R0, 0x38, R12, 0xf8, !PT ;  /* 0x0000003800117812 */ /* 0x000fe200078ef80c */
[----:B------:R-:W-:Y:S01]  /*1200*/  IMAD.WIDE.U32 R8, R8, c[0x0][0x1b8], R4 ;  /* 0x00006e0008087a25 */ /* 0x000fe200078e0004 */
[----:B------:R-:W-:Y:S01]  /*1210*/  SHF.R.U32.HI R0, RZ, 0x3, R0 ;  /* 0x00000003ff007819 */ /* 0x000fe20000011600 */
[----:B------:R-:W-:Y:S01]  /*1220*/  UIADD3 UR20, -UR11, 0x1, UR21 ;  /* 0x000000010b147890 */ /* 0x000fe2000fffe115 */
[----:B------:R-:W-:Y:S01]  /*1230*/  CS2R R164, SRZ ;  /* 0x0000000000a47805 */ /* 0x000fe2000001ff00 */
[----:B------:R-:W-:Y:S01]  /*1240*/  IMAD R4, R6, c[0x0][0x178], RZ ;  /* 0x00005e0006047a24 */ /* 0x000fe200078e02ff */
[----:B------:R-:W-:Y:S01]  /*1250*/  LOP3.LUT R17, R17, R0, RZ, 0x3c, !PT ;  /* 0x0000000011117212 */ /* 0x000fe200078e3cff */
[----:B------:R-:W-:Y:S01]  /*1260*/  IMAD R5, R11, c[0x0][0x1d8], RZ ;  /* 0x000076000b057a24 */ /* 0x000fe200078e02ff */
[----:B------:R-:W-:Y:S01]  /*1270*/  IADD3 R9, R9, UR4, RZ ;  /* 0x0000000409097c10 */ /* 0x000fe2000fffe0ff */
[----:B------:R-:W-:Y:S01]  /*1280*/  IMAD R15, R14, c[0x0][0x17c], R4 ;  /* 0x00005f000e0f7a24 */ /* 0x000fe200078e0204 */
[----:B------:R-:W-:Y:S01]  /*1290*/  ULDC.64 UR4, c[0x0][0x188] ;  /* 0x0000620000047ab9 */ /* 0x000fe20000000a00 */
[C---:B------:R-:W-:Y:S01]  /*12a0*/  IMAD R18, R10.reuse, c[0x0][0x1dc], R5 ;  /* 0x000077000a127a24 */ /* 0x040fe200078e0205 */
[----:B------:R-:W-:Y:S01]  /*12b0*/  UIMAD UR4, UR13, UR4, URZ ;  /* 0x000000040d0472a4 */ /* 0x000fe2000f8e023f */
[----:B------:R-:W-:Y:S01]  /*12c0*/  IMAD.WIDE.U32 R4, R10, c[0x0][0x1d8], R2 ;  /* 0x000076000a047a25 */ /* 0x000fe200078e0002 */
[----:B------:R-:W-:Y:S01]  /*12d0*/  UISETP.GE.AND UP0, UPT, UR8, 0x2, UPT ;  /* 0x000000020800788c */ /* 0x000fe2000bf06270 */
[----:B------:R-:W-:Y:S01]  /*12e0*/  CS2R R162, SRZ ;  /* 0x0000000000a27805 */ /* 0x000fe2000001ff00 */
[----:B------:R-:W-:Y:S01]  /*12f0*/  UIMAD UR5, UR14, UR5, UR4 ;  /* 0x000000050e0572a4 */ /* 0x000fe2000f8e0204 */
[----:B------:R-:W-:Y:S01]  /*1300*/  IMAD.IADD R0, R5, 0x1, R18 ;  /* 0x0000000105007824 */ /* 0x000fe200078e0212 */
[----:B------:R-:W-:Y:S01]  /*1310*/  LEA R2, P0, R4, c[0x0][0x1c0], 0x1 ;  /* 0x0000700004027a11 */ /* 0x000fe200078008ff */
[----:B------:R-:W-:Y:S01]  /*1320*/  IMAD R16, R6, c[0x0][0x208], RZ ;  /* 0x0000820006107a24 */ /* 0x000fe200078e02ff */
[----:B------:R-:W-:Y:S01]  /*1330*/  USHF.R.S32.HI UR4, URZ, 0x1f, UR6 ;  /* 0x0000001f3f047899 */ /* 0x000fe20008011406 */
[----:B------:R-:W-:Y:S01]  /*1340*/  IMAD.WIDE.U32 R6, R14, c[0x0][0x178], R12 ;  /* 0x00005e000e067a25 */ /* 0x000fe200078e000c */
[----:B------:R-:W-:Y:S01]  /*1350*/  LEA.HI.X R3, R4, c[0x0][0x1c4], R0, 0x1, P0 ;  /* 0x0000710004037a11 */ /* 0x000fe200000f0c00 */
[----:B------:R-:W-:Y:S01]  /*1360*/  CS2R R160, SRZ ;  /* 0x0000000000a07805 */ /* 0x000fe2000001ff00 */
[----:B------:R-:W-:Y:S01]  /*1370*/  LEA.HI R4, R27, R248, RZ, 0x6 ;  /* 0x000000f81b047211 */ /* 0x000fe200078f30ff */
[----:B------:R-:W-:Y:S01]  /*1380*/  IMAD.U32 R0, RZ, RZ, UR10 ;  /* 0x0000000aff007e24 */ /* 0x000fe2000f8e00ff */
[----:B------:R-:W-:Y:S01]  /*1390*/  CS2R R158, SRZ ;  /* 0x00000000009e7805 */ /* 0x000fe2000001ff00 */
[----:B------:R-:W-:Y:S01]  /*13a0*/  IMAD R22, R14, c[0x0][0x20c], R16 ;  /* 0x000083000e167a24 */ /* 0x000fe200078e0210 */
[----:B------:R-:W-:Y:S01]  /*13b0*/  SHF.R.S32.HI R24, RZ, 0x6, R4 ;  /* 0x00000006ff187819 */ /* 0x000fe20000011404 */
[----:B------:R-:W-:Y:S01]  /*13c0*/  IMAD.MOV.U32 R16, RZ, RZ, c[0x0][0x1d8] ;  /* 0x00007600ff107624 */ /* 0x000fe200078e00ff */
[----:B------:R-:W-:Y:S01]  /*13d0*/  IADD3 R0, R0, UR8, -R235 ;  /* 0x0000000800007c10 */ /* 0x000fe2000fffe8eb */
[----:B------:R-:W-:Y:S01]  /*13e0*/  IMAD.IADD R15, R7, 0x1, R15 ;  /* 0x00000001070f7824 */ /* 0x000fe200078e020f */
[----:B------:R-:W-:Y:S01]  /*13f0*/  CS2R R156, SRZ ;  /* 0x00000000009c7805 */ /* 0x000fe2000001ff00 */
[----:B------:R-:W-:Y:S01]  /*1400*/  IMAD R4, R24, 0x200, R17 ;  /* 0x0000020018047824 */ /* 0x000fe200078e0211 */
[----:B------:R-:W-:Y:S01]  /*1410*/  ISETP.LT.OR P3, PT, R0, 0x1, P5 ;  /* 0x000000010000780c */ /* 0x000fe20002f61670 */
[----:B------:R-:W-:Y:S01]  /*1420*/  IMAD.WIDE.U32 R18, R14, c[0x0][0x208], R12 ;  /* 0x000082000e127a25 */ /* 0x000fe200078e000c */
[C---:B------:R-:W-:Y:S01]  /*1430*/  ISETP.LT.OR P2, PT, R0.reuse, 0x1, P4 ;  /* 0x000000010000780c */ /* 0x040fe20002741670 */
[----:B------:R-:W-:Y:S01]  /*1440*/  CS2R R154, SRZ ;  /* 0x00000000009a7805 */ /* 0x000fe2000001ff00 */
[----:B------:R-:W-:Y:S01]  /*1450*/  ISETP.LT.OR P0, PT, R0, 0x1, P6 ;  /* 0x000000010000780c */ /* 0x000fe20003701670 */
[----:B------:R-:W-:Y:S01]  /*1460*/  IMAD.SHL.U32 R222, R4, 0x2, RZ ;  /* 0x0000000204de7824 */ /* 0x000fe200078e00ff */
[----:B------:R-:W-:Y:S01]  /*1470*/  ISETP.LT.OR P5, PT, R0, 0x21, P5 ;  /* 0x000000210000780c */ /* 0x000fe20002fa1670 */
[----:B------:R-:W-:Y:S01]  /*1480*/  IMAD.MOV.U32 R14, RZ, RZ, R6 ;  /* 0x000000ffff0e7224 */ /* 0x000fe200078e0006 */
[----:B------:R-:W-:Y:S01]  /*1490*/  LEA R6, P1, R16, R2, 0x6 ;  /* 0x0000000210067211 */ /* 0x000fe200078230ff */
[----:B------:R-:W-:Y:S01]  /*14a0*/  IMAD.MOV.U32 R7, RZ, RZ, c[0x0][0x1dc] ;  /* 0x00007700ff077624 */ /* 0x000fe200078e00ff */
[----:B------:R-:W-:Y:S01]  /*14b0*/  ISETP.LT.OR P6, PT, R0, 0x21, P6 ;  /* 0x000000210000780c */ /* 0x000fe200037c1670 */
[----:B------:R-:W-:Y:S01]  /*14c0*/  IMAD R5, R11, c[0x0][0x1a8], RZ ;  /* 0x00006a000b057a24 */ /* 0x000fe200078e02ff */
[C---:B------:R-:W-:Y:S01]  /*14d0*/  SHF.L.U64.HI R11, R16.reuse, R28, c[0x0][0x1dc] ;  /* 0x00007700100b7619 */ /* 0x040fe2000001021c */
[----:B------:R-:W-:Y:S01]  /*14e0*/  @!PT LDS RZ, [RZ] ;  /* 0x00000000fffff984 */ /* 0x000fe20000000800 */
[----:B------:R-:W-:Y:S01]  /*14f0*/  @!PT LDS RZ, [RZ] ;  /* 0x00000000fffff984 */ /* 0x000fe20000000800 */
[----:B------:R-:W-:Y:S01]  /*1500*/  @!PT LDS RZ, [RZ] ;  /* 0x00000000fffff984 */ /* 0x000fe20000000800 */
[----:B------:R1:W-:Y:S01]  /*1510*/  LDGSTS.E.BYPASS.LTC128B.128 [R222+0x7880], [R2.64], !P3 ;  /* 0x0788000002de7fae */ /* 0x0003e2000d901d50 */
[C---:B------:R-:W-:Y:S01]  /*1520*/  LEA.HI.X R7, R16.reuse, R3, R7, 0x6, P1 ;  /* 0x0000000310077211 */ /* 0x040fe200008f3407 */
[----:B------:R-:W-:Y:S01]  /*1530*/  IMAD.SHL.U32 R13, R16, 0x20, RZ ;  /* 0x00000020100d7824 */ /* 0x000fe200078e00ff */
[----:B------:R-:W-:Y:S01]  /*1540*/  ISETP.GT.AND P1, PT, R248, 0x7f, PT ;  /* 0x0000007ff800780c */ /* 0x000fe20003f24270 */
[----:B------:R1:W-:Y:S01]  /*1550*/  LDGSTS.E.BYPASS.LTC128B.128 [R222+0xa080], [R2.64+0x80], !P2 ;  /* 0x0a08008002de7fae */ /* 0x0003e2000d101d50 */
[----:B------:R-:W-:Y:S01]  /*1560*/  ISETP.GE.AND P3, PT, R23, c[0x0][0x16c], PT ;  /* 0x00005b0017007a0c */ /* 0x000fe20003f66270 */
[----:B------:R-:W-:Y:S01]  /*1570*/  IMAD R5, R10, c[0x0][0x1ac], R5 ;  /* 0x00006b000a057a24 */ /* 0x000fe200078e0205 */
[----:B------:R-:W-:Y:S01]  /*1580*/  ISETP.GE.AND P2, PT, R12, c[0x0][0x16c], PT ;  /* 0x00005b000c007a0c */ /* 0x000fe20003f46270 */
[----:B------:R1:W-:Y:S01]  /*1590*/  LDGSTS.E.BYPASS.LTC128B.128 [R222+0xc880], [R2.64+0x100], !P0 ;  /* 0x0c88010002de7fae */ /* 0x0003e2000c101d50 */
[----:B------:R-:W-:Y:S01]  /*15a0*/  ISETP.LT.OR P0, PT, R0, 0x21, P4 ;  /* 0x000000210000780c */ /* 0x000fe20002701670 */
[----:B------:R-:W-:Y:S01]  /*15b0*/  IMAD.WIDE.U32 R8, R10, c[0x0][0x1a8], R8 ;  /* 0x00006a000a087a25 */ /* 0x000fe200078e0008 */
[----:B------:R-:W-:Y:S01]  /*15c0*/  CS2R R152, SRZ ;  /* 0x0000000000987805 */ /* 0x000fe2000001ff00 */
[----:B------:R2:W-:Y:S01]  /*15d0*/  LDGSTS.E.BYPASS.LTC128B.128 [R222+0x8880], [R6.64], !P5 ;  /* 0x0888000006de7fae */ /* 0x0005e2000e901d50 */
[----:B------:R-:W-:Y:S01]  /*15e0*/  CS2R R150, SRZ ;  /* 0x0000000000967805 */ /* 0x000fe2000001ff00 */
[----:B------:R-:W-:Y:S01]  /*15f0*/  IMAD.IADD R5, R9, 0x1, R5 ;  /* 0x0000000109057824 */ /* 0x000fe200078e0205 */
[----:B------:R-:W-:Y:S01]  /*1600*/  CS2R R148, SRZ ;  /* 0x0000000000947805 */ /* 0x000fe2000001ff00 */
[C---:B------:R-:W-:Y:S01]  /*1610*/  @!P1 ISETP.LT.OR P4, PT, R0.reuse, 0x41, P4 ;  /* 0x000000410000980c */ /* 0x040fe20002781670 */
[----:B------:R-:W-:Y:S01]  /*1620*/  IMAD.MOV.U32 R9, RZ, RZ, c[0x0][0x1a8] ;  /* 0x00006a00ff097624 */ /* 0x000fe200078e00ff */
[----:B------:R-:W-:Y:S01]  /*1630*/  CS2R R146, SRZ ;  /* 0x0000000000927805 */ /* 0x000fe2000001ff00 */
[----:B------:R-:W-:Y:S01]  /*1640*/  IMAD.U32 R20, RZ, RZ, UR14 ;  /* 0x0000000eff147e24 */ /* 0x000fe2000f8e00ff */
[----:B------:R-:W-:Y:S01]  /*1650*/  CS2R R144, SRZ ;  /* 0x0000000000907805 */ /* 0x000fe2000001ff00 */
[----:B------:R-:W-:Y:S01]  /*1660*/  IMAD.MOV.U32 R217, RZ, RZ, 0x10 ;  /* 0x00000010ffd97424 */ /* 0x000fe200078e00ff */
[----:B------:R2:W-:Y:S01]  /*1670*/  LDGSTS.E.BYPASS.LTC128B.128 [R222+0xb080], [R6.64+0x80], !P0 ;  /* 0x0b08008006de7fae */ /* 0x0005e2000c101d50 */
[----:B------:R-:W-:Y:S01]  /*1680*/  IMAD.MOV.U32 R208, RZ, RZ, 0x120 ;  /* 0x00000120ffd07424 */ /* 0x000fe200078e00ff */
[----:B------:R-:W-:Y:S01]  /*1690*/  CS2R R142, SRZ ;  /* 0x00000000008e7805 */ /* 0x000fe2000001ff00 */
[----:B------:R-:W-:Y:S01]  /*16a0*/  IMAD.MOV.U32 R249, RZ, RZ, 0x1 ;  /* 0x00000001fff97424 */ /* 0x000fe200078e00ff */
        /* <DEDUP_REMOVED lines=9> */
[----:B-1----:R-:W-:Y:S01]  /*1740*/  SEL R2, RZ, 0xffffffff, P3 ;  /* 0xffffffffff027807 */ /* 0x002fe20001800000 */
[----:B------:R-:W-:Y:S01]  /*1750*/  CS2R R126, SRZ ;  /* 0x00000000007e7805 */ /* 0x000fe2000001ff00 */
[----:B------:R-:W-:Y:S01]  /*1760*/  SEL R3, RZ, 0x1, P2 ;  /* 0x00000001ff037807 */ /* 0x000fe20001000000 */
[----:B------:R-:W-:Y:S01]  /*1770*/  CS2R R124, SRZ ;  /* 0x00000000007c7805 */ /* 0x000fe2000001ff00 */
[----:B------:R-:W-:Y:S01]  /*1780*/  @!P1 ISETP.GE.AND P2, PT, R0, 0x41, PT ;  /* 0x000000410000980c */ /* 0x000fe20003f46270 */
[----:B------:R-:W-:Y:S01]  /*1790*/  IMAD.SHL.U32 R10, R2, 0x2, RZ ;  /* 0x00000002020a7824 */ /* 0x000fe200078e00ff */
[C---:B------:R-:W-:Y:S01]  /*17a0*/  @!P1 LEA R2, P0, R13.reuse, R6, 0x1 ;  /* 0x000000060d029211 */ /* 0x040fe200078008ff */
[----:B------:R-:W-:Y:S01]  /*17b0*/  CS2R R122, SRZ ;  /* 0x00000000007a7805 */ /* 0x000fe2000001ff00 */
[----:B------:R-:W-:Y:S01]  /*17c0*/  LEA R4, P3, R8, c[0x0][0x190], 0x1 ;  /* 0x0000640008047a11 */ /* 0x000fe200078608ff */
[----:B------:R-:W-:Y:S01]  /*17d0*/  CS2R R120, SRZ ;  /* 0x0000000000787805 */ /* 0x000fe2000001ff00 */
[----:B------:R-:W-:Y:S01]  /*17e0*/  LOP3.LUT R10, R10, 0x2, R3, 0xe2, !PT ;  /* 0x000000020a0a7812 */ /* 0x000fe200078ee203 */
[----:B------:R-:W-:Y:S01]  /*17f0*/  CS2R R118, SRZ ;  /* 0x0000000000767805 */ /* 0x000fe2000001ff00 */
[----:B------:R-:W-:Y:S01]  /*1800*/  @!P1 LEA.HI.X R3, R13, R7, R11, 0x1, P0 ;  /* 0x000000070d039211 */ /* 0x000fe200000f0c0b */
[----:B------:R-:W-:Y:S01]  /*1810*/  IMAD.SHL.U32 R11, R9, 0x20, RZ ;  /* 0x00000020090b7824 */ /* 0x000fe200078e00ff */
[C---:B------:R-:W-:Y:S01]  /*1820*/  @!P1 ISETP.GE.OR P5, PT, R12.reuse, c[0x0][0x1cc], !P2 ;  /* 0x000073000c009a0c */ /* 0x040fe200057a6670 */
[----:B------:R-:W-:Y:S01]  /*1830*/  IMAD.MOV.U32 R13, RZ, RZ, c[0x0][0x178] ;  /* 0x00005e00ff0d7624 */ /* 0x000fe200078e00ff */
[----:B------:R-:W-:Y:S01]  /*1840*/  ISETP.GE.AND P0, PT, R12, c[0x0][0x19c], PT ;  /* 0x000067000c007a0c */ /* 0x000fe20003f06270 */
[----:B------:R-:W-:Y:S01]  /*1850*/  CS2R R116, SRZ ;  /* 0x0000000000747805 */ /* 0x000fe2000001ff00 */
[----:B------:R-:W-:Y:S01]  /*1860*/  @!P1 ISETP.GE.OR P2, PT, R25, c[0x0][0x1cc], !P2 ;  /* 0x0000730019009a0c */ /* 0x000fe20005746670 */
[----:B--2---:R-:W-:Y:S01]  /*1870*/  IMAD.WIDE.U32 R6, R84, c[0x0][0x180], R14 ;  /* 0x0000600054067a25 */ /* 0x004fe200078e000e */
[----:B------:R-:W-:Y:S01]  /*1880*/  LEA.HI.X R5, R8, c[0x0][0x194], R5, 0x1, P3 ;  /* 0x0000650008057a11 */ /* 0x000fe200018f0c05 */
[----:B------:R-:W-:Y:S01]  /*1890*/  CS2R R114, SRZ ;  /* 0x0000000000727805 */ /* 0x000fe2000001ff00 */
[----:B------:R-:W-:Y:S01]  /*18a0*/  ISETP.LT.OR P3, PT, R0, 0x1, P0 ;  /* 0x000000010000780c */ /* 0x000fe20000761670 */
[----:B------:R-:W-:Y:S01]  /*18b0*/  IMAD R8, R29, c[0x0][0x180], RZ ;  /* 0x000060001d087a24 */ /* 0x000fe200078e02ff */
[----:B------:R-:W-:Y:S01]  /*18c0*/  SHF.L.U64.HI R251, R13, R28, c[0x0][0x17c] ;  /* 0x00005f000dfb7619 */ /* 0x000fe2000001021c */
[----:B------:R-:W-:Y:S01]  /*18d0*/  CS2R R112, SRZ ;  /* 0x0000000000707805 */ /* 0x000fe2000001ff00 */
[----:B------:R-:W-:Y:S01]  /*18e0*/  CS2R R82, SRZ ;  /* 0x0000000000527805 */ /* 0x000fe2000001ff00 */
[----:B------:R1:W-:Y:S01]  /*18f0*/  @!P1 LDGSTS.E.BYPASS.LTC128B.128 [R222+0x9880], [R2.64], !P5 ;  /* 0x0988000002de9fae */ /* 0x0003e2000e901d50 */
[----:B------:R-:W-:Y:S01]  /*1900*/  ISETP.GE.AND P5, PT, R25, c[0x0][0x19c], PT ;  /* 0x0000670019007a0c */ /* 0x000fe20003fa6270 */
[----:B------:R-:W-:Y:S01]  /*1910*/  IMAD R8, R84, c[0x0][0x184], R8 ;  /* 0x0000610054087a24 */ /* 0x000fe200078e0208 */
[----:B------:R-:W-:Y:S01]  /*1920*/  CS2R R80, SRZ ;  /* 0x0000000000507805 */ /* 0x000fe2000001ff00 */
[----:B------:R1:W-:Y:S01]  /*1930*/  @!P1 LDGSTS.E.BYPASS.LTC128B.128 [R222+0xc080], [R2.64+0x80], !P4 ;  /* 0x0c08008002de9fae */ /* 0x0003e2000e101d50 */
[----:B------:R-:W-:Y:S01]  /*1940*/  ISETP.LT.OR P4, PT, R0, 0x1, P6 ;  /* 0x000000010000780c */ /* 0x000fe20003781670 */
[----:B------:R-:W-:Y:S01]  /*1950*/  IMAD.IADD R7, R7, 0x1, R8 ;  /* 0x0000000107077824 */ /* 0x000fe200078e0208 */
[----:B------:R-:W-:Y:S01]  /*1960*/  CS2R R78, SRZ ;  /* 0x00000000004e7805 */ /* 0x000fe2000001ff00 */
[----:B------:R1:W-:Y:S01]  /*1970*/  @!P1 LDGSTS.E.BYPASS.LTC128B.128 [R222+0xe880], [R2.64+0x100], !P2 ;  /* 0x0e88010002de9fae */ /* 0x0003e2000d101d50 */
[----:B------:R-:W-:Y:S01]  /*1980*/  CS2R R76, SRZ ;  /* 0x00000000004c7805 */ /* 0x000fe2000001ff00 */
[----:B------:R-:W-:Y:S01]  /*1990*/  IMAD.WIDE.U32 R236, R20, c[0x0][0x188], R6 ;  /* 0x0000620014ec7a25 */ /* 0x000fe200078e0006 */
[----:B------:R-:W-:Y:S01]  /*19a0*/  CS2R R74, SRZ ;  /* 0x00000000004a7805 */ /* 0x000fe2000001ff00 */
[----:B------:R2:W-:Y:S01]  /*19b0*/  LDGSTS.E.BYPASS.LTC128B.128 [R222+0x80], [R4.64], !P3 ;  /* 0x0008000004de7fae */ /* 0x0005e2000d901d50 */
[C---:B------:R-:W-:Y:S01]  /*19c0*/  ISETP.LT.OR P3, PT, R0.reuse, 0x1, P5 ;  /* 0x000000010000780c */ /* 0x040fe20002f61670 */
[----:B------:R-:W-:Y:S01]  /*19d0*/  IMAD.MOV.U32 R228, RZ, RZ, R236 ;  /* 0x000000ffffe47224 */ /* 0x000fe200078e00ec */
[----:B------:R-:W-:Y:S01]  /*19e0*/  IADD3 R229, R237, UR5, RZ ;  /* 0x00000005ede57c10 */ /* 0x000fe2000fffe0ff */
[----:B------:R-:W-:Y:S01]  /*19f0*/  UIMAD UR5, UR6, 0xc0, URZ ;  /* 0x000000c0060578a4 */ /* 0x000fe2000f8e023f */
[----:B------:R-:W-:Y:S01]  /*1a00*/  CS2R R72, SRZ ;  /* 0x0000000000487805 */ /* 0x000fe2000001ff00 */
[----:B------:R2:W-:Y:S01]  /*1a10*/  LDGSTS.E.BYPASS.LTC128B.128 [R222+0x2880], [R4.64+0x80], !P4 ;  /* 0x0288008004de7fae */ /* 0x0005e2000e101d50 */
[C---:B------:R-:W-:Y:S01]  /*1a20*/  ISETP.LT.OR P4, PT, R0.reuse, 0x21, P0 ;  /* 0x000000210000780c */ /* 0x040fe20000781670 */
[----:B------:R-:W-:Y:S01]  /*1a30*/  CS2R R70, SRZ ;  /* 0x0000000000467805 */ /* 0x000fe2000001ff00 */
[C---:B------:R-:W-:Y:S01]  /*1a40*/  @!P1 ISETP.LT.OR P0, PT, R0.reuse, 0x41, P0 ;  /* 0x000000410000980c */ /* 0x040fe20000701670 */
[----:B------:R-:W-:Y:S01]  /*1a50*/  CS2R R68, SRZ ;  /* 0x0000000000447805 */ /* 0x000fe2000001ff00 */
[----:B------:R-:W-:Y:S01]  /*1a60*/  CS2R R66, SRZ ;  /* 0x0000000000427805 */ /* 0x000fe2000001ff00 */
[----:B------:R-:W-:Y:S01]  /*1a70*/  CS2R R64, SRZ ;  /* 0x0000000000407805 */ /* 0x000fe2000001ff00 */
        /* <DEDUP_REMOVED lines=9> */
[----:B------:R-:W-:Y:S01]  /*1b10*/  CS2R R50, SRZ ;  /* 0x0000000000327805 */ /* 0x000fe2000001ff00 */
[----:B-1----:R-:W-:Y:S01]  /*1b20*/  IMAD.MOV.U32 R3, RZ, RZ, c[0x0][0x1ac] ;  /* 0x00006b00ff037624 */ /* 0x002fe200078e00ff */
[C---:B------:R-:W-:Y:S01]  /*1b30*/  LEA R2, P2, R9.reuse, R4, 0x6 ;  /* 0x0000000409027211 */ /* 0x040fe200078430ff */
[----:B------:R-:W-:Y:S01]  /*1b40*/  CS2R R48, SRZ ;  /* 0x0000000000307805 */ /* 0x000fe2000001ff00 */
[----:B------:R-:W-:Y:S01]  /*1b50*/  CS2R R46, SRZ ;  /* 0x00000000002e7805 */ /* 0x000fe2000001ff00 */
[----:B------:R-:W-:Y:S01]  /*1b60*/  CS2R R44, SRZ ;  /* 0x00000000002c7805 */ /* 0x000fe2000001ff00 */
[C---:B------:R-:W-:Y:S01]  /*1b70*/  LEA.HI.X R3, R9.reuse, R5, R3, 0x6, P2 ;  /* 0x0000000509037211 */ /* 0x040fe200010f3403 */
[----:B------:R-:W-:Y:S01]  /*1b80*/  CS2R R42, SRZ ;  /* 0x00000000002a7805 */ /* 0x000fe2000001ff00 */
[----:B------:R-:W-:Y:S01]  /*1b90*/  SHF.L.U64.HI R9, R9, R28, c[0x0][0x1ac] ;  /* 0x00006b0009097619 */ /* 0x000fe2000001021c */
[----:B------:R-:W-:Y:S01]  /*1ba0*/  CS2R R40, SRZ ;  /* 0x0000000000287805 */ /* 0x000fe2000001ff00 */
[C---:B------:R-:W-:Y:S01]  /*1bb0*/  @!P1 LEA R8, P2, R11.reuse, R2, 0x1 ;  /* 0x000000020b089211 */ /* 0x040fe200078408ff */
[----:B------:R1:W-:Y:S01]  /*1bc0*/  LDGSTS.E.BYPASS.LTC128B.128 [R222+0x1080], [R2.64], !P4 ;  /* 0x0108000002de7fae */ /* 0x0003e2000e101d50 */
[----:B------:R-:W-:Y:S01]  /*1bd0*/  CS2R R38, SRZ ;  /* 0x0000000000267805 */ /* 0x000fe2000001ff00 */
[----:B------:R-:W-:Y:S01]  /*1be0*/  CS2R R36, SRZ ;  /* 0x0000000000247805 */ /* 0x000fe2000001ff00 */
[----:B------:R-:W-:Y:S01]  /*1bf0*/  @!P1 LEA.HI.X R9, R11, R3, R9, 0x1, P2 ;  /* 0x000000030b099211 */ /* 0x000fe200010f0c09 */
[----:B------:R-:W-:Y:S01]  /*1c00*/  IMAD.SHL.U32 R11, R13, 0x40, RZ ;  /* 0x000000400d0b7824 */ /* 0x000fe200078e00ff */
[----:B------:R-:W-:Y:S01]  /*1c10*/  ISETP.GE.AND P2, PT, R25, c[0x0][0x16c], PT ;  /* 0x00005b0019007a0c */ /* 0x000fe20003f46270 */
[----:B------:R1:W-:Y:S01]  /*1c20*/  LDGSTS.E.BYPASS.LTC128B.128 [R222+0x3880], [R2.64+0x80], !P3 ;  /* 0x0388008002de7fae */ /* 0x0003e2000d901d50 */
[----:B------:R-:W-:Y:S01]  /*1c30*/  CS2R R34, SRZ ;  /* 0x0000000000227805 */ /* 0x000fe2000001ff00 */
[----:B--2---:R-:W-:Y:S01]  /*1c40*/  SHF.L.U64.HI R4, R13, R30, c[0x0][0x17c] ;  /* 0x00005f000d047619 */ /* 0x004fe2000001021e */
[C---:B------:R-:W-:Y:S01]  /*1c50*/  IMAD.WIDE.U32 R6, R11.reuse, UR15, R228 ;  /* 0x0000000f0b067c25 */ /* 0x040fe2000f8e00e4 */
[----:B------:R-:W-:Y:S01]  /*1c60*/  SEL R5, RZ, 0x4, P2 ;  /* 0x00000004ff057807 */ /* 0x000fe20001000000 */
[----:B------:R-:W-:Y:S01]  /*1c70*/  CS2R R32, SRZ ;  /* 0x0000000000207805 */ /* 0x000fe2000001ff00 */
[----:B------:R-:W-:Y:S01]  /*1c80*/  ISETP.LT.OR P2, PT, R0, 0x21, P5 ;  /* 0x000000210000780c */ /* 0x000fe20002f41670 */
[----:B------:R-:W-:Y:S01]  /*1c90*/  IMAD R4, R4, UR15, RZ ;  /* 0x0000000f04047c24 */ /* 0x000fe2000f8e02ff */
[----:B------:R-:W-:Y:S01]  /*1ca0*/  @!P1 ISETP.LT.OR P5, PT, R0, 0x41, P5 ;  /* 0x000000410000980c */ /* 0x000fe20002fa1670 */
[----:B------:R-:W-:Y:S01]  /*1cb0*/  UISETP.GE.AND UP6, UPT, UR8, 0x21, UPT ;  /* 0x000000210800788c */ /* 0x000fe2000bfc6270 */
[----:B------:R-:W-:Y:S01]  /*1cc0*/  LOP3.LUT R0, R10, R5, RZ, 0xfc, !PT ;  /* 0x000000050a007212 */ /* 0x000fe200078efcff */
[----:B------:R-:W-:Y:S01]  /*1cd0*/  IMAD R4, R11, UR19, R4 ;  /* 0x000000130b047c24 */ /* 0x000fe2000f8e0204 */
[----:B------:R-:W-:Y:S01]  /*1ce0*/  IADD3 R245, R222, 0xf080, RZ ;  /* 0x0000f080def57810 */ /* 0x000fe20007ffe0ff */
[----:B------:R-:W-:Y:S01]  /*1cf0*/  IMAD.U32 R10, RZ, RZ, UR18 ;  /* 0x00000012ff0a7e24 */ /* 0x000fe2000f8e00ff */
[C---:B------:R-:W-:Y:S01]  /*1d00*/  LOP3.LUT P4, RZ, R0.reuse, 0x1, RZ, 0xc0, !PT ;  /* 0x0000000100ff7812 */ /* 0x040fe2000788c0ff */
[----:B------:R-:W-:Y:S01]  /*1d10*/  UISETP.GE.AND UP5, UPT, UR8, 0x22, UPT ;  /* 0x000000220800788c */ /* 0x000fe2000bfa6270 */
[C---:B------:R-:W-:Y:S01]  /*1d20*/  LOP3.LUT P3, RZ, R0.reuse, 0x2, RZ, 0xc0, !PT ;  /* 0x0000000200ff7812 */ /* 0x040fe2000786c0ff */
[----:B------:R-:W-:Y:S01]  /*1d30*/  UISETP.GE.AND UP4, UPT, UR8, 0x31, UPT ;  /* 0x000000310800788c */ /* 0x000fe2000bf86270 */
[----:B------:R-:W-:Y:S01]  /*1d40*/  P2R R11, PR, RZ, 0x10 ;  /* 0x00000010ff0b7803 */ /* 0x000fe20000000000 */
[----:B------:R1:W-:Y:S01]  /*1d50*/  LDGSTS.E.BYPASS.LTC128B.128 [R222+0x6080], [R2.64+0x100], !P2 ;  /* 0x0608010002de7fae */ /* 0x0003e2000d101d50 */
[----:B------:R-:W-:Y:S01]  /*1d60*/  LOP3.LUT P2, RZ, R0, 0x4, RZ, 0xc0, !PT ;  /* 0x0000000400ff7812 */ /* 0x000fe2000784c0ff */
[----:B------:R-:W-:Y:S01]  /*1d70*/  IMAD.IADD R0, R7, 0x1, R4 ;  /* 0x0000000107007824 */ /* 0x000fe200078e0204 */
[----:B------:R-:W-:Y:S01]  /*1d80*/  UISETP.GE.AND UP3, UPT, UR8, 0x32, UPT ;  /* 0x000000320800788c */ /* 0x000fe2000bf66270 */
[----:B------:R2:W-:Y:S01]  /*1d90*/  @!P1 LDGSTS.E.BYPASS.LTC128B.128 [R222+0x2080], [R8.64], !P0 ;  /* 0x0208000008de9fae */ /* 0x0005e2000c101d50 */
[----:B------:R-:W-:Y:S01]  /*1da0*/  LEA R4, P0, R6, c[0x0][0x160], 0x1 ;  /* 0x0000580006047a11 */ /* 0x000fe200078008ff */
[----:B------:R-:W-:-:S02]  /*1db0*/  UISETP.GE.AND UP2, UPT, UR8, 0x41, UPT ;  /* 0x000000410800788c */ /* 0x000fc4000bf46270 */
[----:B------:R2:W-:Y:S01]  /*1dc0*/  @!P1 LDGSTS.E.BYPASS.LTC128B.128 [R222+0x4880], [R8.64+0x80], !P6 ;  /* 0x0488008008de9fae */ /* 0x0005e2000f101d50 */
[----:B------:R-:W-:Y:S01]  /*1dd0*/  LEA.HI.X R5, R6, c[0x0][0x164], R0, 0x1, P0 ;  /* 0x0000590006057a11 */ /* 0x000fe200000f0c00 */
[----:B------:R-:W-:Y:S01]  /*1de0*/  IMAD R6, R29, c[0x0][0x270], RZ ;  /* 0x00009c001d067a24 */ /* 0x000fe200078e02ff */
[----:B------:R-:W-:Y:S01]  /*1df0*/  IADD3 R0, -R235, UR11, -R10 ;  /* 0x0000000beb007c10 */ /* 0x000fe2000fffe90a */
[----:B------:R2:W-:Y:S01]  /*1e00*/  @!P1 LDGSTS.E.BYPASS.LTC128B.128 [R222+0x7080], [R8.64+0x100], !P5 ;  /* 0x0708010008de9fae */ /* 0x0005e2000e901d50 */
[C---:B------:R-:W-:Y:S01]  /*1e10*/  IADD3 R14, P0, R31.reuse, UR6, RZ ;  /* 0x000000061f0e7c10 */ /* 0x040fe2000ff1e0ff */
[----:B------:R-:W-:Y:S01]  /*1e20*/  IMAD R6, R84, c[0x0][0x274], R6 ;  /* 0x00009d0054067a24 */ /* 0x000fe200078e0206 */
[C---:B------:R-:W-:Y:S01]  /*1e30*/  ISETP.LT.OR P6, PT, R0.reuse, 0x1, !P4 ;  /* 0x000000010000780c */ /* 0x040fe200067c1670 */
[----:B------:R-:W0:Y:S01]  /*1e40*/  LDGDEPBAR ;  /* 0x00000000000079af */ /* 0x000e220000000000 */
[C---:B------:R-:W-:Y:S01]  /*1e50*/  ISETP.LT.OR P5, PT, R0.reuse, 0x1, !P3 ;  /* 0x000000010000780c */ /* 0x040fe20005fa1670 */
[----:B------:R-:W-:Y:S01]  /*1e60*/  ULDC.64 UR6, c[0x0][0x278] ;  /* 0x00009e0000067ab9 */ /* 0x000fe20000000a00 */
[----:B------:R-:W-:Y:S01]  /*1e70*/  ISETP.LT.OR P1, PT, R0, 0x1, !P2 ;  /* 0x000000010000780c */ /* 0x000fe20005721670 */
[----:B------:R-:W-:Y:S01]  /*1e80*/  UIMAD UR6, UR13, UR6, URZ ;  /* 0x000000060d0672a4 */ /* 0x000fe2000f8e023f */
[----:B------:R-:W-:Y:S01]  /*1e90*/  LEA.HI.X.SX32 R15, R31, UR4, 0x1, P0 ;  /* 0x000000041f0f7c11 */ /* 0x000fe200080f0eff */
[----:B------:R-:W-:Y:S01]  /*1ea0*/  IMAD.SHL.U32 R31, R13, 0x20, RZ ;  /* 0x000000200d1f7824 */ /* 0x000fe200078e00ff */
[----:B------:R-:W-:Y:S01]  /*1eb0*/  IADD3 R16, P0, R248, UR5, RZ ;  /* 0x00000005f8107c10 */ /* 0x000fe2000ff1e0ff */
[----:B------:R-:W-:Y:S01]  /*1ec0*/  IMAD.MOV.U32 R13, RZ, RZ, c[0x0][0x208] ;  /* 0x00008200ff0d7624 */ /* 0x000fe200078e00ff */
[----:B------:R-:W-:Y:S01]  /*1ed0*/  UIMAD UR7, UR14, UR7, UR6 ;  /* 0x000000070e0772a4 */ /* 0x000fe2000f8e0206 */
[----:B------:R-:W-:Y:S01]  /*1ee0*/  IADD3 R10, -R10, UR11, -R235 ;  /* 0x0000000b0a0a7c10 */ /* 0x000fe2000fffe9eb */
[----:B-1----:R-:W-:Y:S01]  /*1ef0*/  IMAD.WIDE.U32 R2, R84, c[0x0][0x270], R14 ;  /* 0x00009c0054027a25 */ /* 0x002fe200078e000e */
[----:B------:R1:W-:Y:S01]  /*1f00*/  LDGSTS.E.BYPASS.LTC128B.128 [R222+0xf080], [R4.64], !P6 ;  /* 0x0f08000004de7fae */ /* 0x0003e2000f101d50 */
[C---:B------:R-:W-:Y:S01]  /*1f10*/  ISETP.LT.OR P6, PT, R0.reuse, 0x21, !P3 ;  /* 0x000000210000780c */ /* 0x040fe20005fc1670 */
[----:B------:R-:W-:Y:S01]  /*1f20*/  USHF.R.S32.HI UR6, URZ, 0x1f, UR18 ;  /* 0x0000001f3f067899 */ /* 0x000fe20008011412 */
[----:B------:R-:W-:Y:S01]  /*1f30*/  IMAD.IADD R7, R3, 0x1, R6 ;  /* 0x0000000103077824 */ /* 0x000fe200078e0206 */
[----:B------:R1:W-:Y:S01]  /*1f40*/  LDGSTS.E.BYPASS.LTC128B.128 [R222+0x11080], [R4.64+0x80], !P5 ;  /* 0x1108008004de7fae */ /* 0x0003e2000e901d50 */
[----:B------:R-:W-:Y:S01]  /*1f50*/  IMAD.MOV.U32 R6, RZ, RZ, R2 ;  /* 0x000000ffff067224 */ /* 0x000fe200078e0002 */
[----:B------:R-:W-:Y:S01]  /*1f60*/  ISETP.LT.OR P5, PT, R0, 0x21, !P2 ;  /* 0x000000210000780c */ /* 0x000fe200057a1670 */
[----:B------:R-:W-:Y:S01]  /*1f70*/  IMAD.IADD R3, R19, 0x1, R22 ;  /* 0x0000000113037824 */ /* 0x000fe200078e0216 */
[----:B------:R1:W-:Y:S01]  /*1f80*/  LDGSTS.E.BYPASS.LTC128B.128 [R222+0x13080], [R4.64+0x100], !P1 ;  /* 0x1308010004de7fae */ /* 0x0003e2000c901d50 */
[----:B------:R-:W-:Y:S01]  /*1f90*/  IMAD.MOV.U32 R2, RZ, RZ, R18 ;  /* 0x000000ffff027224 */ /* 0x000fe200078e0012 */
[----:B------:R-:W-:Y:S01]  /*1fa0*/  SHF.L.U64.HI R250, R13, R28, c[0x0][0x20c] ;  /* 0x000083000dfa7619 */ /* 0x000fe2000001021c */
[----:B--2---:R-:W-:Y:S01]  /*1fb0*/  IMAD.U32 R8, RZ, RZ, UR5 ;  /* 0x00000005ff087e24 */ /* 0x004fe2000f8e00ff */
[----:B------:R-:W-:Y:S01]  /*1fc0*/  SHF.R.S32.HI R9, RZ, 0x1f, R248 ;  /* 0x0000001fff097819 */ /* 0x000fe200000114f8 */
[----:B------:R-:W-:Y:S01]  /*1fd0*/  IMAD.WIDE.U32 R2, R84, c[0x0][0x210], R2 ;  /* 0x0000840054027a25 */ /* 0x000fe200078e0002 */
[----:B------:R-:W-:Y:S01]  /*1fe0*/  ULDC.64 UR4, c[0x0][0x218] ;  /* 0x0000860000047ab9 */ /* 0x000fe20000000a00 */
[----:B------:R-:W-:Y:S01]  /*1ff0*/  LEA.HI R19, R27, R248, RZ, 0x2 ;  /* 0x000000f81b137211 */ /* 0x000fe200078f10ff */
[----:B------:R-:W-:Y:S01]  /*2000*/  UIMAD UR4, UR13, UR4, URZ ;  /* 0x000000040d0472a4 */ /* 0x000fe2000f8e023f */
[----:B------:R-:W-:Y:S01]  /*2010*/  LEA.HI.X.SX32 R17, R8, R9, 0x1, P0 ;  /* 0x0000000908117211 */ /* 0x000fe200000f0eff */
[----:B------:R-:W-:Y:S01]  /*2020*/  IMAD R9, R29, c[0x0][0x210], RZ ;  /* 0x000084001d097a24 */ /* 0x000fe200078e02ff */
[----:B------:R-:W-:Y:S01]  /*2030*/  LEA R8, P1, R31, R4, 0x1 ;  /* 0x000000041f087211 */ /* 0x000fe200078208ff */
[----:B------:R-:W-:Y:S01]  /*2040*/  IMAD.WIDE.U32 R240, R20, c[0x0][0x278], R6 ;  /* 0x00009e0014f07a25 */ /* 0x000fe200078e0006 */
[----:B------:R-:W-:Y:S01]  /*2050*/  ISETP.LT.OR P0, PT, R0, 0x21, !P4 ;  /* 0x000000210000780c */ /* 0x000fe20006701670 */
[----:B------:R-:W-:Y:S01]  /*2060*/  UIMAD UR4, UR14, UR5, UR4 ;  /* 0x000000050e0472a4 */ /* 0x000fe2000f8e0204 */
[C---:B------:R-:W-:Y:S01]  /*2070*/  SHF.L.U64.HI R0, R13.reuse, R30, c[0x0][0x20c] ;  /* 0x000083000d007619 */ /* 0x040fe2000001021e */
[----:B------:R-:W-:Y:S01]  /*2080*/  IMAD.SHL.U32 R252, R13, 0x20, RZ ;  /* 0x000000200dfc7824 */ /* 0x000fe200078e00ff */
[----:B------:R-:W-:Y:S01]  /*2090*/  IADD3 R247, R241, UR7, RZ ;  /* 0x00000007f1f77c10 */ /* 0x000fe2000fffe0ff */
[----:B------:R-:W-:Y:S01]  /*20a0*/  ULDC UR7, c[0x0][0x2a0] ;  /* 0x0000a80000077ab9 */ /* 0x000fe20000000800 */
[----:B------:R-:W-:Y:S01]  /*20b0*/  ISETP.GE.AND P4, PT, R12, c[0x0][0x1fc], PT ;  /* 0x00007f000c007a0c */ /* 0x000fe20003f86270 */
[----:B------:R-:W-:Y:S01]  /*20c0*/  IMAD R0, R0, UR15, RZ ;  /* 0x0000000f00007c24 */ /* 0x000fe2000f8e02ff */
[----:B------:R-:W-:Y:S01]  /*20d0*/  LEA.HI R18, R27, R248, RZ, 0x4 ;  /* 0x000000f81b127211 */ /* 0x000fe200078f20ff */
[----:B------:R-:W-:Y:S01]  /*20e0*/  ULOP3.LUT UR7, URZ, UR7, URZ, 0x33, !UPT ;  /* 0x000000073f077292 */ /* 0x000fe2000f8e333f */
[----:B-1----:R-:W-:Y:S01]  /*20f0*/  IMAD R4, R84, c[0x0][0x214], R9 ;  /* 0x0000850054047a24 */ /* 0x002fe200078e0209 */
[----:B------:R-:W-:-:S02]  /*2100*/  LEA.HI.X R9, R31, R5, R251, 0x1, P1 ;  /* 0x000000051f097211 */ /* 0x000fc400008f0cfb */
[----:B------:R-:W-:Y:S01]  /*2110*/  ISETP.GT.AND P1, PT, R248, 0xf, PT ;  /* 0x0000000ff800780c */ /* 0x000fe20003f24270 */
[----:B------:R-:W-:Y:S01]  /*2120*/  IMAD.IADD R3, R3, 0x1, R4 ;  /* 0x0000000103037824 */ /* 0x000fe200078e0204 */
[----:B------:R-:W-:Y:S01]  /*2130*/  CS2R R30, SRZ ;  /* 0x00000000001e7805 */ /* 0x000fe2000001ff00 */
[----:B------:R1:W-:Y:S02]  /*2140*/  LDGSTS.E.BYPASS.LTC128B.128 [R222+0x10080], [R8.64], !P0 ;  /* 0x1008000008de7fae */ /* 0x0003e4000c101d50 */
[----:B------:R-:W-:Y:S02]  /*2150*/  IMAD.WIDE.U32 R230, R20, c[0x0][0x218], R2 ;  /* 0x0000860014e67a25 */ /* 0x000fe400078e0002 */
[----:B------:R1:W-:Y:S01]  /*2160*/  LDGSTS.E.BYPASS.LTC128B.128 [R222+0x12080], [R8.64+0x80], !P6 ;  /* 0x1208008008de7fae */ /* 0x0003e2000f101d50 */
[----:B------:R-:W-:Y:S01]  /*2170*/  ISETP.GE.AND P6, PT, R23, c[0x0][0x1fc], PT ;  /* 0x00007f0017007a0c */ /* 0x000fe20003fc6270 */
[----:B------:R-:W-:Y:S01]  /*2180*/  IMAD.SHL.U32 R2, R13, 0x40, RZ ;  /* 0x000000400d027824 */ /* 0x000fe200078e00ff */
[----:B------:R-:W-:Y:S01]  /*2190*/  IADD3 R227, R231, UR4, RZ ;  /* 0x00000004e7e37c10 */ /* 0x000fe2000fffe0ff */
[----:B------:R-:W-:Y:S01]  /*21a0*/  IMAD.MOV.U32 R226, RZ, RZ, R230 ;  /* 0x000000ffffe27224 */ /* 0x000fe200078e00e6 */
[----:B------:R1:W-:Y:S01]  /*21b0*/  LDGSTS.E.BYPASS.LTC128B.128 [R222+0x14080], [R8.64+0x100], !P5 ;  /* 0x1408010008de7fae */ /* 0x0003e2000e901d50 */
[----:B------:R-:W-:Y:S01]  /*21c0*/  @!P1 IADD3 R4, P0, R240, UR18, RZ ;  /* 0x00000012f0049c10 */ /* 0x000fe2000ff1e0ff */
[C---:B------:R-:W-:Y:S01]  /*21d0*/  IMAD R0, R2.reuse, UR19, R0 ;  /* 0x0000001302007c24 */ /* 0x040fe2000f8e0200 */
[----:B------:R-:W-:Y:S01]  /*21e0*/  ULDC.64 UR4, c[0x0][0x290] ;  /* 0x0000a40000047ab9 */ /* 0x000fe20000000a00 */
[----:B------:R-:W-:Y:S01]  /*21f0*/  IMAD.WIDE.U32 R2, R2, UR15, R226 ;  /* 0x0000000f02027c25 */ /* 0x000fe2000f8e00e2 */
[----:B------:R-:W-:Y:S01]  /*2200*/  @!P1 IADD3.X R5, R247, UR6, RZ, P0, !PT ;  /* 0x00000006f7059c10 */ /* 0x000fe200087fe4ff */
[----:B------:R-:W-:Y:S01]  /*2210*/  UIMAD UR4, UR13, UR4, URZ ;  /* 0x000000040d0472a4 */ /* 0x000fe2000f8e023f */
[----:B------:R-:W-:Y:S01]  /*2220*/  @!P1 LEA R6, P0, R4, c[0x0][0x258], 0x2 ;  /* 0x0000960004069a11 */ /* 0x000fe200078010ff */
[----:B------:R-:W-:Y:S01]  /*2230*/  IMAD.IADD R0, R3, 0x1, R0 ;  /* 0x0000000103007824 */ /* 0x000fe200078e0200 */
[----:B------:R-:W-:Y:S01]  /*2240*/  UP2UR UR19, UPR, URZ, 0x2 ;  /* 0x000000023f137883 */ /* 0x000fe20008000000 */
[----:B------:R-:W-:Y:S01]  /*2250*/  @!P1 IMAD.SHL.U32 R3, R248, 0x10, RZ ;  /* 0x00000010f8039824 */ /* 0x000fe200078e00ff */
[----:B------:R-:W-:Y:S01]  /*2260*/  @!P1 LEA.HI.X R7, R4, c[0x0][0x25c], R5, 0x2, P0 ;  /* 0x0000970004079a11 */ /* 0x000fe200000f1405 */
[----:B------:R-:W-:Y:S01]  /*2270*/  IMAD R13, R29, c[0x0][0x238], RZ ;  /* 0x00008e001d0d7a24 */ /* 0x000fe200078e02ff */
[----:B------:R-:W-:Y:S01]  /*2280*/  ISETP.LT.OR P0, PT, R10, 0x1, P4 ;  /* 0x000000010a00780c */ /* 0x000fe20002701670 */
[----:B------:R-:W-:Y:S01]  /*2290*/  UIMAD UR4, UR14, UR5, UR4 ;  /* 0x000000050e0472a4 */ /* 0x000fe2000f8e0204 */
[----:B------:R-:W-:Y:S01]  /*22a0*/  LEA R4, P5, R2, c[0x0][0x1f0], 0x1 ;  /* 0x00007c0002047a11 */ /* 0x000fe200078a08ff */
[----:B------:R2:W-:Y:S01]  /*22b0*/  @!P1 LDGSTS.E.BYPASS.LTC128B.128 [R3+0x21080], [R6.64] ;  /* 0x2108000006039fae */ /* 0x0005e2000b901d50 */
[----:B------:R-:W-:Y:S01]  /*22c0*/  IMAD R13, R84, c[0x0][0x23c], R13 ;  /* 0x00008f00540d7a24 */ /* 0x000fe200078e020d */
[----:B------:R-:W-:Y:S01]  /*22d0*/  UISETP.GE.AND UP1, UPT, UR8, 0x11, UPT ;  /* 0x000000110800788c */ /* 0x000fe2000bf26270 */
[----:B------:R-:W-:Y:S01]  /*22e0*/  LEA.HI.X R5, R2, c[0x0][0x1f4], R0, 0x1, P5 ;  /* 0x00007d0002057a11 */ /* 0x000fe200028f0c00 */
[----:B------:R-:W0:Y:S01]  /*22f0*/  LDGDEPBAR ;  /* 0x00000000000079af */ /* 0x000e220000000000 */
[----:B------:R-:W-:-:S02]  /*2300*/  ISETP.GE.AND P5, PT, R25, c[0x0][0x1fc], PT ;  /* 0x00007f0019007a0c */ /* 0x000fc40003fa6270 */
[----:B------:R-:W-:-:S03]  /*2310*/  SHF.R.S32.HI R0, RZ, 0x1f, R19 ;  /* 0x0000001fff007819 */ /* 0x000fc60000011413 */
[----:B------:R3:W-:Y:S01]  /*2320*/  LDGSTS.E.BYPASS.LTC128B.128 [R222+0x1b080], [R4.64], !P0 ;  /* 0x1b08000004de7fae */ /* 0x0007e2000c101d50 */
[C---:B------:R-:W-:Y:S01]  /*2330*/  ISETP.LT.OR P0, PT, R10.reuse, 0x1, P6 ;  /* 0x000000010a00780c */ /* 0x040fe20003701670 */
[----:B-1----:R-:W-:Y:S01]  /*2340*/  IMAD R9, R29, c[0x0][0x288], RZ ;  /* 0x0000a2001d097a24 */ /* 0x002fe200078e02ff */
[----:B------:R-:W-:Y:S01]  /*2350*/  ISETP.LT.OR P6, PT, R10, 0x21, P6 ;  /* 0x000000210a00780c */ /* 0x000fe200037c1670 */
[----:B------:R-:W-:Y:S02]  /*2360*/  CS2R R28, SRZ ;  /* 0x00000000001c7805 */ /* 0x000fe4000001ff00 */
[----:B------:R-:W-:-:S08]  /*2370*/  IMAD R9, R84, c[0x0][0x28c], R9 ;  /* 0x0000a30054097a24 */ /* 0x000fd000078e0209 */
[----:B------:R3:W-:Y:S01]  /*2380*/  LDGSTS.E.BYPASS.LTC128B.128 [R222+0x1d080], [R4.64+0x80], !P0 ;  /* 0x1d08008004de7fae */ /* 0x0007e2000c101d50 */
[----:B--2---:R-:W-:Y:S01]  /*2390*/  LEA R6, P0, R252, R4, 0x1 ;  /* 0x00000004fc067211 */ /* 0x004fe200078008ff */
[----:B------:R-:W-:Y:S01]  /*23a0*/  IMAD.WIDE.U32 R2, R84, c[0x0][0x288], R14 ;  /* 0x0000a20054027a25 */ /* 0x000fe200078e000e */
[----:B------:R-:W-:Y:S02]  /*23b0*/  SHF.R.S32.HI R15, RZ, 0x2, R19 ;  /* 0x00000002ff0f7819 */ /* 0x000fe40000011413 */
[----:B------:R-:W-:Y:S01]  /*23c0*/  LEA.HI.X R7, R252, R5, R250, 0x1, P0 ;  /* 0x00000005fc077211 */ /* 0x000fe200000f0cfa */
[----:B------:R-:W-:Y:S01]  /*23d0*/  IMAD.IADD R3, R3, 0x1, R9 ;  /* 0x0000000103037824 */ /* 0x000fe200078e0209 */
[----:B------:R-:W-:Y:S02]  /*23e0*/  ISETP.LT.OR P0, PT, R10, 0x1, P5 ;  /* 0x000000010a00780c */ /* 0x000fe40002f01670 */
[----:B------:R-:W-:Y:S01]  /*23f0*/  LEA.HI R0, R0, R15, RZ, 0x3 ;  /* 0x0000000f00007211 */ /* 0x000fe200078f18ff */
[----:B------:R-:W-:Y:S01]  /*2400*/  IMAD.WIDE.U32 R238, R20, c[0x0][0x290], R2 ;  /* 0x0000a40014ee7a25 */ /* 0x000fe200078e0002 */
[----:B------:R-:W-:-:S02]  /*2410*/  LEA.HI R14, R27, R248, RZ, 0x7 ;  /* 0x000000f81b0e7211 */ /* 0x000fc400078f38ff */
[----:B------:R-:W-:Y:S02]  /*2420*/  LOP3.LUT R0, R0, 0xfffffff8, RZ, 0xc0, !PT ;  /* 0xfffffff800007812 */ /* 0x000fe400078ec0ff */
[----:B------:R-:W-:Y:S02]  /*2430*/  SHF.R.S32.HI R14, RZ, 0x7, R14 ;  /* 0x00000007ff0e7819 */ /* 0x000fe4000001140e */
[C---:B------:R-:W-:Y:S01]  /*2440*/  ISETP.LT.OR P5, PT, R10.reuse, 0x21, P5 ;  /* 0x000000210a00780c */ /* 0x040fe20002fa1670 */
[----:B------:R-:W-:Y:S01]  /*2450*/  IMAD.IADD R15, R15, 0x1, -R0 ;  /* 0x000000010f0f7824 */ /* 0x000fe200078e0a00 */
[----:B------:R-:W-:Y:S01]  /*2460*/  LOP3.LUT R3, R19, 0x3ffffffc, RZ, 0xc0, !PT ;  /* 0x3ffffffc13037812 */ /* 0x000fe200078ec0ff */
[----:B------:R3:W-:Y:S01]  /*2470*/  LDGSTS.E.BYPASS.LTC128B.128 [R222+0x1f080], [R4.64+0x100], !P0 ;  /* 0x1f08010004de7fae */ /* 0x0007e2000c101d50 */
[----:B------:R-:W-:Y:S01]  /*2480*/  ISETP.LT.OR P0, PT, R10, 0x21, P4 ;  /* 0x000000210a00780c */ /* 0x000fe20002701670 */
[----:B------:R-:W-:Y:S01]  /*2490*/  IMAD.SHL.U32 R9, R14, 0x8, RZ ;  /* 0x000000080e097824 */ /* 0x000fe200078e00ff */
[----:B------:R-:W-:-:S02]  /*24a0*/  ISETP.NE.AND P4, PT, R11, RZ, PT ;  /* 0x000000ff0b00720c */ /* 0x000fc40003f85270 */
[----:B------:R-:W-:Y:S02]  /*24b0*/  SHF.R.S32.HI R11, RZ, 0x4, R18 ;  /* 0x00000004ff0b7819 */ /* 0x000fe40000011412 */
[----:B------:R-:W-:Y:S01]  /*24c0*/  IADD3 R244, R239, UR4, RZ ;  /* 0x00000004eff47c10 */ /* 0x000fe2000fffe0ff */
[----:B------:R-:W-:Y:S01]  /*24d0*/  ULDC.64 UR4, c[0x0][0x240] ;  /* 0x0000900000047ab9 */ /* 0x000fe20000000a00 */
[----:B------:R-:W-:Y:S01]  /*24e0*/  LEA.HI R8, R18, R11, RZ, 0x1 ;  /* 0x0000000b12087211 */ /* 0x000fe200078f08ff */
[----:B------:R-:W-:-:S03]  /*24f0*/  UIMAD UR4, UR13, UR4, URZ ;  /* 0x000000040d0472a4 */ /* 0x000fc6000f8e023f */
[----:B------:R-:W-:Y:S01]  /*2500*/  LOP3.LUT R8, R8, 0xfffffffe, RZ, 0xc0, !PT ;  /* 0xfffffffe08087812 */ /* 0x000fe200078ec0ff */
[----:B------:R1:W-:Y:S01]  /*2510*/  LDGSTS.E.BYPASS.LTC128B.128 [R222+0x1c080], [R6.64], !P0 ;  /* 0x1c08000006de7fae */ /* 0x0003e2000c101d50 */
[----:B------:R-:W-:Y:S01]  /*2520*/  ISETP.GE.AND P0, PT, R12, c[0x0][0x1fc], PT ;  /* 0x00007f000c007a0c */ /* 0x000fe20003f06270 */
[----:B------:R-:W-:Y:S02]  /*2530*/  UMOV UR13, 0x1 ;  /* 0x00000001000d7882 */ /* 0x000fe40000000000 */
[----:B------:R-:W-:Y:S01]  /*2540*/  IMAD.IADD R0, R11, 0x1, -R8 ;  /* 0x000000010b007824 */ /* 0x000fe200078e0a08 */
[----:B------:R1:W-:Y:S01]  /*2550*/  LDGSTS.E.BYPASS.LTC128B.128 [R222+0x1e080], [R6.64+0x80], !P6 ;  /* 0x1e08008006de7fae */ /* 0x0003e2000f101d50 */
[----:B------:R-:W-:Y:S02]  /*2560*/  ISETP.GE.AND P6, PT, R23, c[0x0][0x1fc], PT ;  /* 0x00007f0017007a0c */ /* 0x000fe40003fc6270 */
[----:B------:R-:W-:Y:S01]  /*2570*/  SEL R23, RZ, 0x1, P0 ;  /* 0x00000001ff177807 */ /* 0x000fe20000000000 */
[----:B------:R1:W-:Y:S01]  /*2580*/  LDGSTS.E.BYPASS.LTC128B.128 [R222+0x20080], [R6.64+0x100], !P5 ;  /* 0x2008010006de7fae */ /* 0x0003e2000e901d50 */
[----:B------:R-:W-:Y:S01]  /*2590*/  ISETP.GE.AND P5, PT, R248, 0x10, PT ;  /* 0x00000010f800780c */ /* 0x000fe20003fa6270 */
[----:B---3--:R-:W-:Y:S01]  /*25a0*/  IMAD.WIDE.U32 R4, R84, c[0x0][0x238], R16 ;  /* 0x00008e0054047a25 */ /* 0x008fe200078e0010 */
[----:B------:R-:W-:-:S03]  /*25b0*/  LEA.HI R17, R27, R248, RZ, 0x5 ;  /* 0x000000f81b117211 */ /* 0x000fc600078f28ff */
[----:B------:R-:W-:Y:S01]  /*25c0*/  IMAD.IADD R11, R5, 0x1, R13 ;  /* 0x00000001050b7824 */ /* 0x000fe200078e020d */
[--C-:B------:R-:W-:Y:S01]  /*25d0*/  SHF.R.S32.HI R12, RZ, 0x1f, R17.reuse ;  /* 0x0000001fff0c7819 */ /* 0x100fe20000011411 */
[----:B------:R-:W-:Y:S01]  /*25e0*/  IMAD.MOV.U32 R10, RZ, RZ, R4 ;  /* 0x000000ffff0a7224 */ /* 0x000fe200078e0004 */
[----:B------:R-:W-:Y:S02]  /*25f0*/  SHF.R.S32.HI R22, RZ, 0x5, R17 ;  /* 0x00000005ff167819 */ /* 0x000fe40000011411 */
[----:B------:R-:W-:Y:S01]  /*2600*/  LOP3.LUT R13, R9, 0x8, RZ, 0xc0, !PT ;  /* 0x00000008090d7812 */ /* 0x000fe200078ec0ff */
[----:B------:R-:W-:Y:S01]  /*2610*/  IMAD.WIDE.U32 R242, R20, c[0x0][0x240], R10 ;  /* 0x0000900014f27a25 */ /* 0x000fe200078e000a */
[----:B------:R-:W-:Y:S02]  /*2620*/  LEA.HI R8, R12, R22, RZ, 0x2 ;  /* 0x000000160c087211 */ /* 0x000fe400078f10ff */
[----:B------:R-:W-:Y:S02]  /*2630*/  LOP3.LUT R12, R18, 0xfffffff0, RZ, 0xc0, !PT ;  /* 0xfffffff0120c7812 */ /* 0x000fe400078ec0ff */
[----:B------:R-:W-:-:S05]  /*2640*/  LOP3.LUT R8, R8, 0xfffffffc, RZ, 0xc0, !PT ;  /* 0xfffffffc08087812 */ /* 0x000fca00078ec0ff */
[----:B------:R-:W-:Y:S02]  /*2650*/  IMAD.IADD R16, R22, 0x1, -R8 ;  /* 0x0000000116107824 */ /* 0x000fe400078e0a08 */
[----:B------:R-:W-:Y:S02]  /*2660*/  IMAD.SHL.U32 R8, R15, 0x10, RZ ;  /* 0x000000100f087824 */ /* 0x000fe400078e00ff */
[----:B------:R-:W-:-:S03]  /*2670*/  IMAD.SHL.U32 R5, R16, 0x100, RZ ;  /* 0x0000010010057824 */ /* 0x000fc600078e00ff */
[----:B------:R-:W-:Y:S01]  /*2680*/  LOP3.LUT R4, R13, 0x70, R8, 0xf8, !PT ;  /* 0x000000700d047812 */ /* 0x000fe200078ef808 */
[----:B------:R-:W-:-:S03]  /*2690*/  IMAD.IADD R8, R248, 0x1, -R3 ;  /* 0x00000001f8087824 */ /* 0x000fc600078e0a03 */
[----:B------:R-:W-:Y:S02]  /*26a0*/  LOP3.LUT R9, R4, 0x100, R5, 0xf8, !PT ;  /* 0x0000010004097812 */ /* 0x000fe400078ef805 */
[----:B------:R-:W-:Y:S02]  /*26b0*/  LEA.HI R4, R16, R16, RZ, 0x1 ;  /* 0x0000001010047211 */ /* 0x000fe400078f08ff */
[----:B------:R-:W-:Y:S01]  /*26c0*/  IADD3 R5, P0, R238, UR18, RZ ;  /* 0x00000012ee057c10 */ /* 0x000fe2000ff1e0ff */
[----:B------:R-:W-:Y:S01]  /*26d0*/  UP2UR UR18, UPR, URZ, 0x1 ;  /* 0x000000013f127883 */ /* 0x000fe20008000000 */
[----:B-1----:R-:W-:Y:S01]  /*26e0*/  SHF.R.U32.HI R6, RZ, 0x3, R9 ;  /* 0x00000003ff067819 */ /* 0x002fe20000011609 */
[----:B------:R-:W-:Y:S01]  /*26f0*/  IMAD.SHL.U32 R2, R4, 0x100, RZ ;  /* 0x0000010004027824 */ /* 0x000fe200078e00ff */
[----:B------:R-:W-:Y:S01]  /*2700*/  IADD3.X R3, R244, UR6, RZ, P0, !PT ;  /* 0x00000006f4037c10 */ /* 0x000fe200087fe4ff */
[----:B------:R-:W-:Y:S01]  /*2710*/  UIMAD UR6, UR14, UR5, UR4 ;  /* 0x000000050e0672a4 */ /* 0x000fe2000f8e0204 */
[C---:B------:R-:W-:Y:S01]  /*2720*/  LEA R4, P0, R5.reuse, c[0x0][0x280], 0x2 ;  /* 0x0000a00005047a11 */ /* 0x040fe200078010ff */
[----:B------:R-:W-:Y:S01]  /*2730*/  UISETP.GE.AND UP0, UPT, UR8, 0x12, UPT ;  /* 0x000000120800788c */ /* 0x000fe2000bf06270 */
[----:B------:R-:W-:Y:S01]  /*2740*/  LOP3.LUT R7, R2, 0x7ffffe00, RZ, 0xc0, !PT ;  /* 0x7ffffe0002077812 */ /* 0x000fe200078ec0ff */
[----:B------:R-:W-:Y:S01]  /*2750*/  IMAD.IADD R2, R248, 0x1, -R12 ;  /* 0x00000001f8027824 */ /* 0x000fe200078e0a0c */
[----:B------:R-:W-:Y:S01]  /*2760*/  LEA.HI.X R5, R5, c[0x0][0x284], R3, 0x2, P0 ;  /* 0x0000a10005057a11 */ /* 0x000fe200000f1403 */
[----:B------:R-:W-:Y:S01]  /*2770*/  UIADD3 UR5, UR10, -UR11, URZ ;  /* 0x8000000b0a057290 */ /* 0x000fe2000fffe03f */
[----:B------:R-:W-:Y:S01]  /*2780*/  LOP3.LUT R3, R9, 0x28, R6, 0x78, !PT ;  /* 0x0000002809037812 */ /* 0x000fe200078e7806 */
[----:B------:R-:W-:Y:S01]  /*2790*/  IMAD R7, R8, 0x2, R7 ;  /* 0x0000000208077824 */ /* 0x000fe200078e0207 */
[----:B------:R-:W-:Y:S01]  /*27a0*/  LOP3.LUT P0, RZ, R15, 0x1, RZ, 0xc0, !PT ;  /* 0x000000010fff7812 */ /* 0x000fe2000780c0ff */
[----:B------:R-:W-:Y:S01]  /*27b0*/  IMAD.SHL.U32 R6, R2, 0x10, RZ ;  /* 0x0000001002067824 */ /* 0x000fe200078e00ff */
[----:B------:R-:W-:Y:S01]  /*27c0*/  LEA.HI R9, R14, R14, RZ, 0x1 ;  /* 0x0000000e0e097211 */ /* 0x000fe200078f08ff */
[----:B------:R-:W-:Y:S01]  /*27d0*/  IMAD.IADD R7, R7, 0x1, R3 ;  /* 0x0000000107077824 */ /* 0x000fe200078e0203 */
[----:B------:R-:W-:Y:S01]  /*27e0*/  IADD3 R246, R243, UR6, RZ ;  /* 0x00000006f3f67c10 */ /* 0x000fe2000fffe0ff */
[----:B------:R-:W-:Y:S01]  /*27f0*/  IMAD.SHL.U32 R3, R22, 0x100, RZ ;  /* 0x0000010016037824 */ /* 0x000fe200078e00ff */
[----:B------:R-:W-:Y:S01]  /*2800*/  LOP3.LUT R6, R6, 0xf0, RZ, 0xc0, !PT ;  /* 0x000000f006067812 */ /* 0x000fe200078ec0ff */
[----:B------:R-:W-:Y:S01]  /*2810*/  @!P5 IMAD.SHL.U32 R8, R248, 0x10, RZ ;  /* 0x00000010f808d824 */ /* 0x000fe200078e00ff */
[----:B------:R-:W-:Y:S01]  /*2820*/  UP2UR UR14, UPR, URZ, 0x2 ;  /* 0x000000023f0e7883 */ /* 0x000fe20008000000 */
[----:B------:R-:W-:Y:S01]  /*2830*/  IMAD.SHL.U32 R220, R7, 0x2, RZ ;  /* 0x0000000207dc7824 */ /* 0x000fe200078e00ff */
[----:B------:R-:W-:Y:S01]  /*2840*/  LOP3.LUT R12, R6, 0x100, R3, 0xf8, !PT ;  /* 0x00000100060c7812 */ /* 0x000fe200078ef803 */
[----:B------:R-:W-:Y:S01]  /*2850*/  IMAD.SHL.U32 R207, R2, 0x2, RZ ;  /* 0x0000000202cf7824 */ /* 0x000fe200078e00ff */
[----:B------:R-:W-:Y:S01]  /*2860*/  LOP3.LUT R3, R17, 0xffffffe0, RZ, 0xc0, !PT ;  /* 0xffffffe011037812 */ /* 0x000fe200078ec0ff */
[----:B------:R1:W-:Y:S01]  /*2870*/  @!P5 LDGSTS.E.BYPASS.LTC128B.128 [R8+0x21280], [R4.64] ;  /* 0x212800000408dfae */ /* 0x0003e2000b901d50 */
[----:B------:R-:W-:Y:S01]  /*2880*/  IADD3 R221, R220, 0x215a0, RZ ;  /* 0x000215a0dcdd7810 */ /* 0x000fe20007ffe0ff */
[----:B------:R-:W-:Y:S01]  /*2890*/  UMOV UR4, URZ ;  /* 0x0000003f00047c82 */ /* 0x000fe20008000000 */
[----:B------:R-:W-:Y:S01]  /*28a0*/  ISETP.GE.AND P5, PT, R25, c[0x0][0x1fc], PT ;  /* 0x00007f0019007a0c */ /* 0x000fe20003fa6270 */
[----:B------:R-:W-:Y:S01]  /*28b0*/  IMAD.IADD R3, R248, 0x1, -R3 ;  /* 0x00000001f8037824 */ /* 0x000fe200078e0a03 */
[----:B------:R-:W0:Y:S01]  /*28c0*/  LDGDEPBAR ;  /* 0x00000000000079af */ /* 0x000e220000000000 */
[----:B------:R-:W-:Y:S01]  /*28d0*/  SHF.R.U32.HI R210, RZ, 0x3, R12 ;  /* 0x00000003ffd27819 */ /* 0x000fe2000001160c */
[----:B------:R-:W-:-:S02]  /*28e0*/  UP2UR UR10, UPR, URZ, 0x1 ;  /* 0x000000013f0a7883 */ /* 0x000fc40008000000 */
[----:B------:R-:W0:Y:S01]  /*28f0*/  LDGDEPBAR ;  /* 0x00000000000079af */ /* 0x000e220000000000 */
[----:B------:R-:W-:Y:S01]  /*2900*/  LOP3.LUT R210, R210, 0x38, RZ, 0xc0, !PT ;  /* 0x00000038d2d27812 */ /* 0x000fe200078ec0ff */
[----:B------:R-:W-:Y:S01]  /*2910*/  UISETP.GE.AND UP1, UPT, UR8, 0x42, UPT ;  /* 0x000000420800788c */ /* 0x000fe2000bf26270 */
[----:B-1----:R-:W-:Y:S02]  /*2920*/  SHF.R.S32.HI R5, RZ, 0x1f, R2 ;  /* 0x0000001fff057819 */ /* 0x002fe40000011402 */
[----:B------:R-:W-:Y:S02]  /*2930*/  IADD3 R4, R220, 0x21480, RZ ;  /* 0x00021480dc047810 */ /* 0x000fe40007ffe0ff */
[----:B------:R-:W-:Y:S02]  /*2940*/  LEA.HI R209, R5, R2, RZ, 0x3 ;  /* 0x0000000205d17211 */ /* 0x000fe400078f18ff */
[----:B------:R-:W-:Y:S02]  /*2950*/  SHF.R.S32.HI R5, RZ, 0x1f, R3 ;  /* 0x0000001fff057819 */ /* 0x000fe40000011403 */
[----:B------:R-:W-:-:S02]  /*2960*/  @P0 IADD3 R221, R4, 0xe0, RZ ;  /* 0x000000e004dd0810 */ /* 0x000fc40007ffe0ff */
[C---:B------:R-:W-:Y:S01]  /*2970*/  LOP3.LUT R4, R209.reuse, 0xfffffff8, RZ, 0xc0, !PT ;  /* 0xfffffff8d1047812 */ /* 0x040fe200078ec0ff */
[----:B------:R-:W-:Y:S01]  /*2980*/  IMAD.SHL.U32 R209, R209, 0x40, RZ ;  /* 0x00000040d1d17824 */ /* 0x000fe200078e00ff */
[----:B------:R-:W-:Y:S02]  /*2990*/  LEA.HI R5, R5, R3, RZ, 0x2 ;  /* 0x0000000305057211 */ /* 0x000fe400078f10ff */
[----:B------:R-:W-:Y:S01]  /*29a0*/  LOP3.LUT R8, R6, R13, RZ, 0xfc, !PT ;  /* 0x0000000d06087212 */ /* 0x000fe200078efcff */
[C---:B------:R-:W-:Y:S01]  /*29b0*/  IMAD.IADD R7, R2.reuse, 0x1, -R4 ;  /* 0x0000000102077824 */ /* 0x040fe200078e0a04 */
[----:B------:R-:W-:Y:S01]  /*29c0*/  SEL R13, RZ, 0xffffffff, P6 ;  /* 0xffffffffff0d7807 */ /* 0x000fe20003000000 */
[----:B------:R-:W-:Y:S01]  /*29d0*/  IMAD.SHL.U32 R4, R21, 0x40, RZ ;  /* 0x0000004015047824 */ /* 0x000fe200078e00ff */
[----:B------:R-:W-:Y:S01]  /*29e0*/  LOP3.LUT P6, RZ, R2, 0x2, RZ, 0xc0, !PT ;  /* 0x0000000202ff7812 */ /* 0x000fe200078cc0ff */
[----:B------:R-:W-:Y:S01]  /*29f0*/  IMAD.SHL.U32 R6, R24, 0x8, RZ ;  /* 0x0000000818067824 */ /* 0x000fe200078e00ff */
[----:B------:R-:W-:Y:S01]  /*2a00*/  LOP3.LUT R2, R5, 0x7ffffffc, RZ, 0xc0, !PT ;  /* 0x7ffffffc05027812 */ /* 0x000fe200078ec0ff */
[----:B------:R-:W-:Y:S01]  /*2a10*/  CS2R R24, SRZ ;  /* 0x0000000000187805 */ /* 0x000fe2000001ff00 */
[----:B------:R-:W-:-:S02]  /*2a20*/  LOP3.LUT R207, R8, 0x18, R207, 0x78, !PT ;  /* 0x0000001808cf7812 */ /* 0x000fc400078e78cf */
[----:B------:R-:W-:Y:S01]  /*2a30*/  LOP3.LUT P0, RZ, R21, 0x2, RZ, 0xc0, !PT ;  /* 0x0000000215ff7812 */ /* 0x000fe2000780c0ff */
[----:B------:R-:W-:Y:S01]  /*2a40*/  IMAD.IADD R10, R3, 0x1, -R2 ;  /* 0x00000001030a7824 */ /* 0x000fe200078e0a02 */
[----:B------:R-:W-:Y:S01]  /*2a50*/  LOP3.LUT R2, R4, 0x1c0, RZ, 0xc0, !PT ;  /* 0x000001c004027812 */ /* 0x000fe200078ec0ff */
[----:B------:R-:W-:Y:S01]  /*2a60*/  IMAD.SHL.U32 R4, R0, 0x20, RZ ;  /* 0x0000002000047824 */ /* 0x000fe200078e00ff */
[----:B------:R-:W-:Y:S01]  /*2a70*/  LOP3.LUT R209, R209, 0xfffffe00, RZ, 0xc0, !PT ;  /* 0xfffffe00d1d17812 */ /* 0x000fe200078ec0ff */
[----:B------:R-:W-:Y:S01]  /*2a80*/  IMAD.SHL.U32 R3, R16, 0x10, RZ ;  /* 0x0000001010037824 */ /* 0x000fe200078e00ff */
[----:B------:R-:W-:Y:S01]  /*2a90*/  LOP3.LUT R8, R2, 0x8, R26, 0xf8, !PT ;  /* 0x0000000802087812 */ /* 0x000fe200078ef81a */
[----:B------:R-:W-:Y:S01]  /*2aa0*/  IMAD.SHL.U32 R207, R207, 0x2, RZ ;  /* 0x00000002cfcf7824 */ /* 0x000fe200078e00ff */
[----:B------:R-:W-:Y:S02]  /*2ab0*/  LOP3.LUT R4, R4, 0x20, RZ, 0xc0, !PT ;  /* 0x0000002004047812 */ /* 0x000fe400078ec0ff */
[----:B------:R-:W-:-:S02]  /*2ac0*/  LEA.HI.SX32 R223, R5, R3, 0x1e ;  /* 0x0000000305df7211 */ /* 0x000fc400078ff2ff */
[----:B------:R-:W-:Y:S01]  /*2ad0*/  LOP3.LUT R11, R4, 0x18, R6, 0xf8, !PT ;  /* 0x00000018040b7812 */ /* 0x000fe200078ef806 */
[----:B------:R-:W-:Y:S01]  /*2ae0*/  IMAD.SHL.U32 R4, R0, 0x8, RZ ;  /* 0x0000000800047824 */ /* 0x000fe200078e00ff */
[----:B------:R-:W-:Y:S02]  /*2af0*/  LOP3.LUT R3, R2, 0x30, R3, 0xf8, !PT ;  /* 0x0000003002037812 */ /* 0x000fe400078ef803 */
[----:B------:R-:W-:Y:S02]  /*2b00*/  SHF.R.U32.HI R5, RZ, 0x3, R2 ;  /* 0x00000003ff057819 */ /* 0x000fe40000011602 */
[----:B------:R-:W-:Y:S01]  /*2b10*/  LOP3.LUT R6, R4, 0x8, RZ, 0xc0, !PT ;  /* 0x0000000804067812 */ /* 0x000fe200078ec0ff */
[----:B------:R-:W-:Y:S01]  /*2b20*/  IMAD.SHL.U32 R4, R13, 0x2, RZ ;  /* 0x000000020d047824 */ /* 0x000fe200078e00ff */
[----:B------:R-:W-:Y:S02]  /*2b30*/  LOP3.LUT R2, R9, 0x1ffffffe, RZ, 0xc0, !PT ;  /* 0x1ffffffe09027812 */ /* 0x000fe400078ec0ff */
[----:B------:R-:W-:-:S02]  /*2b40*/  LOP3.LUT R9, R3, 0x8, R26, 0xf8, !PT ;  /* 0x0000000803097812 */ /* 0x000fc400078ef81a */
        /* <DEDUP_REMOVED lines=17> */
[C---:B------:R-:W-:Y:S02]  /*2c60*/  LOP3.LUT P0, RZ, R7.reuse, 0x2, RZ, 0xc0, !PT ;  /* 0x0000000207ff7812 */ /* 0x040fe4000780c0ff */
[----:B------:R-:W-:Y:S01]  /*2c70*/  SEL R10, RZ, 0x4, P5 ;  /* 0x00000004ff0a7807 */ /* 0x000fe20002800000 */
        /* <DEDUP_REMOVED lines=10> */
[----:B------:R-:W-:Y:S01]  /*2d20*/  IMAD.SHL.U32 R218, R217, 0x2, RZ ;  /* 0x00000002d9da7824 */ /* 0x000fe200078e00ff */
[----:B------:R-:W-:Y:S01]  /*2d30*/  SEL R2, R14, 0xffffffe0, !P5 ;  /* 0xffffffe00e027807 */ /* 0x000fe20006800000 */
[C---:B------:R-:W-:Y:S01]  /*2d40*/  IMAD R206, R205.reuse, 0x2, R0 ;  /* 0x00000002cdce7824 */ /* 0x040fe200078e0200 */
[----:B------:R-:W-:Y:S01]  /*2d50*/  IADD3 R211, R212, 0x1b080, RZ ;  /* 0x0001b080d4d37810 */ /* 0x000fe20007ffe0ff */
[----:B------:R-:W-:Y:S01]  /*2d60*/  IMAD R208, R208, 0x2, R207 ;  /* 0x00000002d0d07824 */ /* 0x000fe200078e02cf */
[----:B------:R-:W-:Y:S01]  /*2d70*/  LOP3.LUT R210, R210, R12, R6, 0x1e, !PT ;  /* 0x0000000cd2d27212 */ /* 0x000fe200078e1e06 */
[----:B------:R-:W-:Y:S01]  /*2d80*/  IMAD R205, R205, 0x2, R204 ;  /* 0x00000002cdcd7824 */ /* 0x000fe200078e02cc */
[C---:B------:R-:W-:Y:S01]  /*2d90*/  IADD3 R4, -R3.reuse, UR20, RZ ;  /* 0x0000001403047c10 */ /* 0x040fe2000fffe1ff */
[----:B------:R-:W-:Y:S01]  /*2da0*/  IMAD R211, R2, 0x2, R211 ;  /* 0x0000000202d37824 */ /* 0x000fe200078e02d3 */
[----:B------:R-:W-:Y:S01]  /*2db0*/  LOP3.LUT R224, R8, R10, RZ, 0xfc, !PT ;  /* 0x0000000a08e07212 */ /* 0x000fe200078efcff */
[----:B------:R-:W-:Y:S01]  /*2dc0*/  IMAD.IADD R215, R214, 0x1, R2 ;  /* 0x00000001d6d77824 */ /* 0x000fe200078e0202 */
[----:B------:R-:W-:Y:S01]  /*2dd0*/  LEA R210, R210, 0x23c80, 0x1 ;  /* 0x00023c80d2d27811 */ /* 0x000fe200078e08ff */
[----:B------:R-:W-:Y:S01]  /*2de0*/  IMAD.IADD R213, R212, 0x1, R218 ;  /* 0x00000001d4d57824 */ /* 0x000fe200078e02da */
[C---:B------:R-:W-:Y:S01]  /*2df0*/  IADD3 R234, -R3.reuse, UR21, RZ ;  /* 0x0000001503ea7c10 */ /* 0x040fe2000fffe1ff */
[----:B------:R-:W-:Y:S01]  /*2e00*/  IMAD.IADD R219, R214, 0x1, R217 ;  /* 0x00000001d6db7824 */ /* 0x000fe200078e02d9 */
[----:B------:R-:W-:-:S02]  /*2e10*/  IADD3 R233, -R3, UR8, RZ ;  /* 0x0000000803e97c10 */ /* 0x000fc4000fffe1ff */
[C---:B------:R-:W-:Y:S02]  /*2e20*/  IADD3 R225, R4.reuse, c[0x0][0x2a4], RZ ;  /* 0x0000a90004e17a10 */ /* 0x040fe40007ffe0ff */
[----:B------:R-:W-:Y:S02]  /*2e30*/  IADD3 R232, R4, UR7, RZ ;  /* 0x0000000704e87c10 */ /* 0x000fe4000fffe0ff */
[----:B------:R-:W-:Y:S02]  /*2e40*/  LEA R209, R209, 0x80, 0x1 ;  /* 0x00000080d1d17811 */ /* 0x000fe400078e08ff */
[----:B------:R-:W-:Y:S02]  /*2e50*/  ISETP.LE.AND P0, PT, R249, c[0x0][0x2a8], PT ;  /* 0x0000aa00f9007a0c */ /* 0x000fe40003f03270 */
.L_x_1059:
        /* <DEDUP_REMOVED lines=171> */
[-C--:B------:R-:W-:Y:S03]  /*3910*/  IADD3 R108, R225, R3.reuse, RZ ;  /* 0x00000003e16c7210 */ /* 0x080fe60007ffe0ff */
        /* <DEDUP_REMOVED lines=10> */
[----:B------:R3:W1:Y:S03]  /*39c0*/  MUFU.TANH R196, R12 ;  /* 0x0000000c00c47308 */ /* 0x0006660000002400 */
[----:B------:R-:W-:Y:S07]  /*39d0*/  IADD3 R107, R232, R3, RZ ;  /* 0x00000003e86b7210 */ /* 0x000fee0007ffe0ff */
        /* <DEDUP_REMOVED lines=27> */
.L_x_1051:
[----:B------:R-:W-:Y:S11]  /*3b90*/  ISETP.NE.AND P0, PT, R249, c[0x0][0x2a8], PT ;  /* 0x0000aa00f9007a0c */ /* 0x000ff60003f05270 */
[----:B------:R-:W-:Y:S02]  /*3ba0*/  @!UPT UIADD3 URZ, URZ, URZ, URZ ;  /* 0x0000003f3f3ff290 */ /* 0x000fe4000fffe03f */
[----:B------:R-:W-:Y:S05]  /*3bb0*/  @P0 IMAD.HI.U32 R4, R2, c[0x0][0x2ac], RZ ;  /* 0x0000ab0002040a27 */ /* 0x000fea00078e00ff */
[----:B------:R-:W-:Y:S02]  /*3bc0*/  @P0 SHF.R.U32.HI R2, RZ, c[0x0][0x2b0], R4 ;  /* 0x0000ac00ff020a19 */ /* 0x000fe40000011604 */
.L_x_1052:
[----:B------:R-:W-:Y:S05]  /*3bd0*/  BSYNC B0 ;  /* 0x0000000000007941 */ /* 0x000fea0003800000 */
.L_x_1050:
[----:B------:R-:W-:Y:S05]  /*3be0*/  IMAD R2, R2, c[0x0][0x2a8], R233 ;  /* 0x0000aa0002027a24 */ /* 0x000fea00078e02e9 */
[----:B------:R-:W-:Y:S02]  /*3bf0*/  IADD3 R4, R2, c[0x0][0x2a8], RZ ;  /* 0x0000aa0002047a10 */ /* 0x000fe40007ffe0ff */
[----:B------:R-:W-:Y:S02]  /*3c00*/  IMNMX R107, R107, R2, !PT ;  /* 0x000000026b6b7217 */ /* 0x000fe40007800200 */
[----:B------:R-:W-:Y:S02]  /*3c10*/  IMNMX R108, R108, R4, PT ;  /* 0x000000046c6c7217 */ /* 0x000fe40003800200 */
.L_x_1049:
        /* <DEDUP_REMOVED lines=16> */
.L_x_1055:
[----:B------:R-:W-:Y:S11]  /*3d20*/  ISETP.NE.AND P0, PT, R249, c[0x0][0x2a8], PT ;  /* 0x0000aa00f9007a0c */ /* 0x000ff60003f05270 */
[----:B------:R-:W-:Y:S02]  /*3d30*/  @!UPT UIADD3 URZ, URZ, URZ, URZ ;  /* 0x0000003f3f3ff290 */ /* 0x000fe4000fffe03f */
[----:B------:R-:W-:Y:S05]  /*3d40*/  @P0 IMAD.HI.U32 R3, R2, c[0x0][0x2ac], RZ ;  /* 0x0000ab0002030a27 */ /* 0x000fea00078e00ff */
[----:B------:R-:W-:Y:S02]  /*3d50*/  @P0 SHF.R.U32.HI R2, RZ, c[0x0][0x2b0], R3 ;  /* 0x0000ac00ff020a19 */ /* 0x000fe40000011603 */
.L_x_1056:
[----:B------:R-:W-:Y:S05]  /*3d60*/  BSYNC B0 ;  /* 0x0000000000007941 */ /* 0x000fea0003800000 */
.L_x_1054:
[----:B------:R-:W-:Y:S05]  /*3d70*/  IMAD R2, R2, c[0x0][0x2a8], R233 ;  /* 0x0000aa0002027a24 */ /* 0x000fea00078e02e9 */
[----:B------:R-:W-:Y:S02]  /*3d80*/  IADD3 R3, R2, c[0x0][0x2a8], RZ ;  /* 0x0000aa0002037a10 */ /* 0x000fe40007ffe0ff */
[----:B------:R-:W-:Y:S02]  /*3d90*/  IMNMX R105, R105, R2, !PT ;  /* 0x0000000269697217 */ /* 0x000fe40007800200 */
[----:B------:R-:W-:Y:S02]  /*3da0*/  IMNMX R106, R106, R3, PT ;  /* 0x000000036a6a7217 */ /* 0x000fe40003800200 */
.L_x_1053:
[----:B------:R-:W-:Y:S04]  /*3db0*/  DEPBAR.LE SB0, 0x0 ;  /* 0x000080000000791a */ /* 0x000fe80000000000 */
[----:B------:R-:W-:Y:S01]  /*3dc0*/  BAR.SYNC.DEFER_BLOCKING 0x0 ;  /* 0x0000000000007b1d */ /* 0x000fe20000010000 */
[----:B------:R-:W-:Y:S04]  /*3dd0*/  UIADD3 UR8, UR15, 0x1, URZ ;  /* 0x000000010f087890 */ /* 0x000fe8000fffe03f */
        /* <DEDUP_REMOVED lines=19> */
[----:B------:R-:W-:Y:S01]  /*3f10*/  UIMAD UR20, UR20, UR6, URZ ;  /* 0x00000006141472a4 */ /* 0x000fe2000f8e023f */
[----:B------:R-:W-:Y:S01]  /*3f20*/  IMAD.SHL.U32 R100, R248, 0x4, RZ ;  /* 0x00000004f8647824 */ /* 0x000fe200078e00ff */
        /* <DEDUP_REMOVED lines=17> */
[----:B------:R-:W-:Y:S02]  /*4040*/  IADD3 R5, -R235, UR7, RZ ;  /* 0x00000007eb057c10 */ /* 0x000fe4000fffe1ff */
[C---:B------:R-:W-:Y:S02]  /*4050*/  LEA R6, P5, R18.reuse, c[0x0][0x160], 0x1 ;  /* 0x0000580012067a11 */ /* 0x040fe400078a08ff */
[----:B------:R-:W-:Y:S01]  /*4060*/  LEA.HI.X R11, R7, c[0x0][0x164], R4, 0x1, P0 ;  /* 0x00005900070b7a11 */ /* 0x000fe200000f0c04 */
[----:B------:R-:W-:Y:S01]  /*4070*/  IMAD.U32 R4, RZ, RZ, UR13 ;  /* 0x0000000dff047e24 */ /* 0x000fe2000f8e00ff */
[C---:B------:R-:W-:Y:S02]  /*4080*/  ISETP.LT.OR P0, PT, R5.reuse, 0x1, !P4 ;  /* 0x000000010500780c */ /* 0x040fe40006701670 */
[----:B------:R-:W-:Y:S01]  /*4090*/  LEA.HI.X R7, R18, c[0x0][0x164], R19, 0x1, P5 ;  /* 0x0000590012077a11 */ /* 0x000fe200028f0c13 */
[----:B------:R-:W-:Y:S01]  /*40a0*/  IMAD R4, R4, 0x6000, R245 ;  /* 0x0000600004047824 */ /* 0x000fe200078e02f5 */
[C---:B------:R-:W-:Y:S09]  /*40b0*/  ISETP.LT.OR P5, PT, R5.reuse, 0x1, !P3 ;  /* 0x000000010500780c */ /* 0x040ff20005fa1670 */
        /* <DEDUP_REMOVED lines=11> */
[----:B------:R-:W-:Y:S04]  /*4170*/  IMAD.U32 R5, RZ, RZ, UR13 ;  /* 0x0000000dff057e24 */ /* 0x000fe8000f8e00ff */
[----:B------:R-:W-:Y:S04]  /*4180*/  @!P1 IMAD R5, R5, 0x40, R100 ;  /* 0x0000004005059824 */ /* 0x000fe800078e0264 */
[----:B------:R2:W-:Y:S01]  /*4190*/  LDGSTS.E.BYPASS.LTC128B.128 [R4+0x3000], [R6.64+0x80], !P0 ;  /* 0x0300008006047fae */ /* 0x0005e2000c101d50 */
[----:B------:R-:W-:Y:S03]  /*41a0*/  @!P1 IMAD.SHL.U32 R5, R5, 0x4, RZ ;  /* 0x0000000405059824 */ /* 0x000fe600078e00ff */
[----:B------:R2:W-:Y:S04]  /*41b0*/  LDGSTS.E.BYPASS.LTC128B.128 [R4+0x5000], [R6.64+0x100], !P5 ;  /* 0x0500010006047fae */ /* 0x0005e8000e901d50 */
[----:B------:R2:W-:Y:S02]  /*41c0*/  @!P1 LDGSTS.E.BYPASS.LTC128B.128 [R5+0x21080], [R14.64] ;  /* 0x210800000e059fae */ /* 0x0005e4000b901d50 */
.L_x_1057:
        /* <DEDUP_REMOVED lines=120> */
[C---:B----4-:R-:W-:Y:S03]  /*4950*/  HMMA.16816.F32 R4, R92.reuse, R88, R4 ;  /* 0x000000585c04723c */ /* 0x050fe60000001804 */
[----:B------:R-:W4:Y:S02]  /*4960*/  LDSM.16.M88.2 R88, [R0+0xc880] ;  /* 0x00c880000058783b */ /* 0x000f240000000100 */
[----:B------:R-:W-:Y:S02]  /*4970*/  FSEL R103, R188, -INF , !P5 ;  /* 0xff800000bc677808 */ /* 0x000fe40006800000 */
[----:B------:R-:W-:Y:S01]  /*4980*/  PLOP3.LUT P5, PT, PT, PT, UP4, 0x40, 0x0 ;  /* 0x000000000000781c */ /* 0x000fe20003fae848 */
[C---:B-1----:R-:W-:Y:S01]  /*4990*/  HMMA.16816.F32 R8, R92.reuse, R2, R8 ;  /* 0x000000025c08723c */ /* 0x042fe20000001808 */
[----:B------:R-:W1:Y:S02]  /*49a0*/  LDSM.16.M88.2 R2, [R0+0xd080] ;  /* 0x00d080000002783b */ /* 0x000e640000000100 */
[----:B------:R-:W-:Y:S04]  /*49b0*/  ISETP.GT.AND P5, PT, R105, 0x30, P5 ;  /* 0x000000306900780c */ /* 0x000fe80002fa4270 */
[----:B------:R-:W-:Y:S01]  /*49c0*/  ISETP.LT.OR P5, PT, R106, 0x31, P5 ;  /* 0x000000316a00780c */ /* 0x000fe20002fa1670 */
[C---:B--2---:R-:W-:Y:S01]  /*49d0*/  HMMA.16816.F32 R12, R92.reuse, R84, R12 ;  /* 0x000000545c0c723c */ /* 0x044fe2000000180c */
[----:B------:R-:W2:Y:S03]  /*49e0*/  LDSM.16.M88.2 R84, [R0+0xd880] ;  /* 0x00d880000054783b */ /* 0x000ea60000000100 */
[----:B------:R-:W-:Y:S01]  /*49f0*/  FSEL R174, R185, -INF , !P5 ;  /* 0xff800000b9ae7808 */ /* 0x000fe20006800000 */
[--C-:B------:R-:W-:Y:S01]  /*4a00*/  FFMA.FTZ R100, R176, c[0x0][0x29c], -R109.reuse ;  /* 0x0000a700b0647a23 */ /* 0x100fe2000001086d */
[----:B------:R-:W-:Y:S02]  /*4a10*/  PLOP3.LUT P5, PT, PT, PT, UP3, 0x40, 0x0 ;  /* 0x000000000000781c */ /* 0x000fe40003fae838 */
[C---:B---3--:R-:W-:Y:S01]  /*4a20*/  HMMA.16816.F32 R16, R92.reuse, R86, R16 ;  /* 0x000000565c10723c */ /* 0x048fe20000001810 */
[----:B------:R-:W3:Y:S01]  /*4a30*/  LDSM.16.M88.2 R86, [R0+0xe080] ;  /* 0x00e080000056783b */ /* 0x000ee20000000100 */
        /* <DEDUP_REMOVED lines=13> */
[C---:B------:R-:W-:Y:S01]  /*4b10*/  ISETP.LT.OR P5, PT, R106.reuse, 0x41, P5 ;  /* 0x000000416a00780c */ /* 0x040fe20002fa1670 */
[--C-:B------:R-:W-:Y:S03]  /*4b20*/  FFMA.FTZ R100, R103, c[0x0][0x29c], -R109.reuse ;  /* 0x0000a70067647a23 */ /* 0x100fe6000001086d */
[----:B------:R-:W-:Y:S01]  /*4b30*/  FSEL R173, R183, -INF , !P5 ;  /* 0xff800000b7ad7808 */ /* 0x000fe20006800000 */
[C---:B--2---:R-:W-:Y:S01]  /*4b40*/  HMMA.16816.F32 R12, R96.reuse, R84, R12 ;  /* 0x00000054600c723c */ /* 0x044fe2000000180c */
[----:B------:R-:W2:Y:S01]  /*4b50*/  LDSM.16.M88.2 R84, [R204+0xd880] ;  /* 0x00d88000cc54783b */ /* 0x000ea20000000100 */
[----:B------:R4:W-:Y:S01]  /*4b60*/  MUFU.EX2 R175, R100 ;  /* 0x0000006400af7308 */ /* 0x0009e20000000800 */
[----:B------:R-:W-:Y:S04]  /*4b70*/  PLOP3.LUT P5, PT, PT, PT, UP1, 0x40, 0x0 ;  /* 0x000000000000781c */ /* 0x000fe80003fae818 */
[----:B------:R-:W-:Y:S01]  /*4b80*/  ISETP.GT.AND P5, PT, R105, 0x41, P5 ;  /* 0x000000416900780c */ /* 0x000fe20002fa4270 */
[C---:B---3--:R-:W-:Y:S01]  /*4b90*/  HMMA.16816.F32 R16, R96.reuse, R86, R16 ;  /* 0x000000566010723c */ /* 0x048fe20000001810 */
[----:B------:R-:W3:Y:S02]  /*4ba0*/  LDSM.16.M88.2 R86, [R204+0xe080] ;  /* 0x00e08000cc56783b */ /* 0x000ee40000000100 */
        /* <DEDUP_REMOVED lines=8> */
[C---:B----4-:R-:W-:Y:S03]  /*4c30*/  HMMA.16816.F32 R4, R92.reuse, R88, R4 ;  /* 0x000000585c04723c */ /* 0x050fe60000001804 */
[----:B------:R4:W4:Y:S01]  /*4c40*/  MUFU.EX2 R180, R96 ;  /* 0x0000006000b47308 */ /* 0x0009220000000800 */
        /* <DEDUP_REMOVED lines=8> */
[C---:B--2---:R-:W-:Y:S01]  /*4cd0*/  HMMA.16816.F32 R12, R92.reuse, R84, R12 ;  /* 0x000000545c0c723c */ /* 0x044fe2000000180c */
[----:B------:R-:W-:Y:S02]  /*4ce0*/  LDSM.16.M88.2 R84, [R206+0xd880] ;  /* 0x00d88000ce54783b */ /* 0x000fe40000000100 */
[----:B------:R-:W-:Y:S04]  /*4cf0*/  ISETP.GT.AND P5, PT, R107, RZ, P5 ;  /* 0x000000ff6b00720c */ /* 0x000fe80002fa4270 */
        /* <DEDUP_REMOVED lines=334> */
[----:B------:R-:W-:Y:S02]  /*61e0*/  LEA R4, P0, R3, c[0x0][0x1f0], 0x1 ;  /* 0x00007c0003047a11 */ /* 0x000fe400078008ff */
[----:B------:R-:W-:Y:S02]  /*61f0*/  IADD3 R2, -R235, UR11, -R2 ;  /* 0x0000000beb027c10 */ /* 0x000fe4000fffe902 */
        /* <DEDUP_REMOVED lines=21> */
.L_x_1058:
[-C--:B-1234-:R-:W-:Y:S01]  /*6350*/  HMMA.16816.F32 R4, R108, R16.reuse, RZ ;  /* 0x000000106c04723c */ /* 0x09efe200000018ff */
[----:B------:R-:W-:Y:S01]  /*6360*/  LDSM.16.M88.4 R196, [R210+0x1400] ;  /* 0x00140000d2c4783b */ /* 0x000fe20000000200 */
[----:B------:R-:W-:Y:S02]  /*6370*/  UIMAD UR15, UR15, 0x3000, URZ ;  /* 0x000030000f0f78a4 */ /* 0x000fe4000f8e023f */
[----:B------:R-:W-:Y:S01]  /*6380*/  IMAD.U32 R2, RZ, RZ, UR4 ;  /* 0x00000004ff027e24 */ /* 0x000fe2000f8e00ff */
[----:B------:R-:W-:Y:S01]  /*6390*/  LDSM.16.MT88.4 R200, [R209+0x3800] ;  /* 0x00380000d1c8783b */ /* 0x000fe20000004200 */
[----:B------:R-:W-:Y:S02]  /*63a0*/  UIADD3 UR6, UR4, 0x1, URZ ;  /* 0x0000000104067890 */ /* 0x000fe4000fffe03f */
[C---:B------:R-:W-:Y:S01]  /*63b0*/  HMMA.16816.F32 R8, R104.reuse, R16, RZ ;  /* 0x000000106808723c */ /* 0x040fe200000018ff */
[----:B------:R-:W0:Y:S01]  /*63c0*/  LDGDEPBAR ;  /* 0x00000000000079af */ /* 0x000e220000000000 */
[----:B------:R-:W-:Y:S02]  /*63d0*/  UISETP.GE.AND UP0, UPT, UR4, 0x1, UPT ;  /* 0x000000010400788c */ /* 0x000fe4000bf06270 */
[----:B------:R-:W-:Y:S01]  /*63e0*/  IADD3 R3, P5, R242, UR15, RZ ;  /* 0x0000000ff2037c10 */ /* 0x000fe2000ffbe0ff */
[----:B------:R-:W-:Y:S01]  /*63f0*/  IMAD R2, R2, 0x3000, R216 ;  /* 0x0000300002027824 */ /* 0x000fe200078e02d8 */
[----:B------:R-:W-:Y:S02]  /*6400*/  USEL UR4, UR6, URZ, !UP0 ;  /* 0x0000003f06047287 */ /* 0x000fe4000c000000 */
        /* <DEDUP_REMOVED lines=29> */
[----:B------:R-:W-:Y:S07]  /*65e0*/  LDSM.16.M88.4 R184, [R210+0x1c00] ;  /* 0x001c0000d2b8783b */ /* 0x000fee0000000200 */
[----:B------:R-:W-:Y:S01]  /*65f0*/  HMMA.16816.F32 R108, R176, R194, R108 ;  /* 0x000000c2b06c723c */ /* 0x000fe2000000186c */
[----:B------:R-:W-:Y:S04]  /*6600*/  LDSM.16.M88.4 R176, [R210+0x1800] ;  /* 0x00180000d2b0783b */ /* 0x000fe80000000200 */
[----:B------:R-:W-:Y:S03]  /*6610*/  LDSM.16.MT88.4 R192, [R209+0x4000] ;  /* 0x00400000d1c0783b */ /* 0x000fe60000004200 */
[-C--:B-1----:R-:W-:Y:S08]  /*6620*/  HMMA.16816.F32 R4, R172, R180.reuse, R4 ;  /* 0x000000b4ac04723c */ /* 0x082ff00000001804 */
        /* <DEDUP_REMOVED lines=8> */
[----:B------:R-:W3:Y:S07]  /*66b0*/  LDSM.16.MT88.4 R200, [R209+0x6800] ;  /* 0x00680000d1c8783b */ /* 0x000eee0000004200 */
[-C--:B--2---:R-:W-:Y:S08]  /*66c0*/  HMMA.16816.F32 R96, R172, R188.reuse, R96 ;  /* 0x000000bcac60723c */ /* 0x084ff00000001860 */
[C---:B------:R-:W-:Y:S08]  /*66d0*/  HMMA.16816.F32 R100, R196.reuse, R188, R100 ;  /* 0x000000bcc464723c */ /* 0x040ff00000001864 */
[-C--:B------:R-:W-:Y:S01]  /*66e0*/  HMMA.16816.F32 R104, R196, R190.reuse, R104 ;  /* 0x000000bec468723c */ /* 0x080fe20000001868 */
[----:B------:R-:W-:Y:S07]  /*66f0*/  LDSM.16.MT88.4 R196, [R209+0x4800] ;  /* 0x00480000d1c4783b */ /* 0x000fee0000004200 */
[----:B------:R-:W-:Y:S01]  /*6700*/  HMMA.16816.F32 R108, R172, R190, R108 ;  /* 0x000000beac6c723c */ /* 0x000fe2000000186c */
[----:B------:R-:W-:Y:S04]  /*6710*/  LDSM.16.M88.4 R172, [R210+0x2000] ;  /* 0x00200000d2ac783b */ /* 0x000fe80000000200 */
[----:B------:R-:W-:Y:S03]  /*6720*/  LDSM.16.M88.4 R188, [R210+0x2400] ;  /* 0x00240000d2bc783b */ /* 0x000fe60000000200 */
        /* <DEDUP_REMOVED lines=12> */
[-C--:B------:R-:W-:Y:S08]  /*67f0*/  HMMA.16816.F32 R104, R184, R202.reuse, R104 ;  /* 0x000000cab868723c */ /* 0x080ff00000001868 */
[----:B------:R-:W-:Y:S07]  /*6800*/  HMMA.16816.F32 R108, R176, R202, R108 ;  /* 0x000000cab06c723c */ /* 0x000fee000000186c */
[----:B------:R-:W-:Y:S01]  /*6810*/  IMAD.U32 R177, RZ, RZ, UR15 ;  /* 0x0000000fffb17e24 */ /* 0x000fe2000f8e00ff */
[-C--:B-1----:R-:W-:Y:S01]  /*6820*/  HMMA.16816.F32 R4, R172, R180.reuse, R4 ;  /* 0x000000b4ac04723c */ /* 0x082fe20000001804 */
[----:B------:R-:W-:Y:S04]  /*6830*/  UMOV UR15, UR8 ;  /* 0x00000008000f7c82 */ /* 0x000fe80008000000 */
[----:B------:R-:W-:Y:S02]  /*6840*/  LEA.HI.X.SX32 R177, R177, R246, 0x1, P5 ;  /* 0x000000f6b1b17211 */ /* 0x000fe400028f0eff */
[C---:B------:R-:W-:Y:S01]  /*6850*/  LEA R176, P5, R3.reuse, c[0x0][0x220], 0x2 ;  /* 0x0000880003b07a11 */ /* 0x040fe200078a10ff */
[C---:B------:R-:W-:Y:S04]  /*6860*/  HMMA.16816.F32 R8, R188.reuse, R180, R8 ;  /* 0x000000b4bc08723c */ /* 0x040fe80000001808 */
[----:B------:R-:W-:Y:S04]  /*6870*/  LEA.HI.X R177, R3, c[0x0][0x224], R177, 0x2, P5 ;  /* 0x0000890003b17a11 */ /* 0x000fe800028f14b1 */
        /* <DEDUP_REMOVED lines=213> */
.L_x_1048:
[----:B------:R-:W-:Y:S05]  /*75d0*/  @P1 EXIT ;  /* 0x000000000000194d */ /* 0x000fea0003800000 */
[----:B------:R-:W-:Y:S02]  /*75e0*/  ULDC.64 UR4, c[0x0][0x360] ;  /* 0x0000d80000047ab9 */ /* 0x000fe40000000a00 */
[----:B------:R-:W-:Y:S02]  /*75f0*/  UISETP.NE.U32.AND UP0, UPT, URZ, UR4, UPT ;  /* 0x000000043f00728c */ /* 0x000fe4000bf05070 */
[----:B------:R-:W-:-:S02]  /*7600*/  ULDC.64 UR6, c[0x0][0x360] ;  /* 0x0000d80000067ab9 */ /* 0x000fc40000000a00 */
[----:B------:R-:W-:-:S06]  /*7610*/  UISETP.NE.AND.EX UP0, UPT, URZ, UR5, UPT, UP0 ;  /* 0x000000053f00728c */ /* 0x000fcc000bf05300 */
[----:B------:R-:W-:-:S05]  /*7620*/  PLOP3.LUT P0, PT, PT, PT, UP0, 0x80, 0x0 ;  /* 0x000000000000781c */ /* 0x000fca0003f0f008 */
[----:B------:R-:W-:Y:S02]  /*7630*/  @UP0 UMOV UR4, 0x4 ;  /* 0x0000000400040882 */ /* 0x000fe40000000000 */
[----:B------:R-:W-:-:S06]  /*7640*/  @UP0 UIMAD.WIDE UR4, UR12, UR4, UR6 ;  /* 0x000000040c0402a5 */ /* 0x000fcc000f8e0206 */
[----:B------:R-:W-:Y:S02]  /*7650*/  IMAD.U32 R2, RZ, RZ, UR4 ;  /* 0x00000004ff027e24 */ /* 0x000fe4000f8e00ff */
[----:B------:R-:W-:-:S05]  /*7660*/  IMAD.U32 R3, RZ, RZ, UR5 ;  /* 0x00000005ff037e24 */ /* 0x000fca000f8e00ff */
[----:B------:R2:W3:Y:S01]  /*7670*/  @P0 LDG.E R0, [R2.64] ;  /* 0x0000001002000981 */ /* 0x0004e2000c1e1900 */
[----:B------:R-:W4:Y:S01]  /*7680*/  S2UR UR6, SR_CTAID.X ;  /* 0x00000000000679c3 */ /* 0x000f220000002500 */
[----:B--2---:R-:W-:Y:S01]  /*7690*/  MOV R2, 0x1 ;  /* 0x0000000100027802 */ /* 0x004fe20000000f00 */
[----:B----4-:R-:W-:Y:S01]  /*76a0*/  UIMAD UR6, UR6, 0x3c00, URZ ;  /* 0x00003c00060678a4 */ /* 0x010fe2000f8e023f */
[----:B------:R-:W-:Y:S06]  /*76b0*/  BAR.SYNC.DEFER_BLOCKING 0x1, 0x100 ;  /* 0x0044000000007b1d */ /* 0x000fec0000010000 */
[----:B---3--:R2:W3:Y:S01]  /*76c0*/  @P0 R2UR UR4, R0 ;  /* 0x00000000000403c2 */ /* 0x0084e200000e0000 */
[----:B------:R-:W-:Y:S01]  /*76d0*/  ISETP.NE.AND P0, PT, R2, c[0x0][0x338], PT ;  /* 0x0000ce0002007a0c */ /* 0x000fe20003f05270 */
[----:B--2---:R-:W2:Y:S01]  /*76e0*/  S2R R0, SR_CTAID.Y ;  /* 0x0000000000007919 */ /* 0x004ea20000002600 */
[----:B---3--:R-:W-:-:S04]  /*76f0*/  @UP0 UIMAD UR4, UR12, 0x50, UR4 ;  /* 0x000000500c0408a4 */ /* 0x008fc8000f8e0204 */
[----:B------:R-:W-:-:S04]  /*7700*/  UIMAD.WIDE UR4, UR4, 0x66666667, URZ ;  /* 0x66666667040478a5 */ /* 0x000fc8000f8e023f */
[----:B------:R-:W-:-:S04]  /*7710*/  @UP0 USHF.R.U32.HI UR4, URZ, 0x1f, UR5 ;  /* 0x0000001f3f040899 */ /* 0x000fc80008011605 */
[----:B------:R-:W-:-:S04]  /*7720*/  @UP0 ULEA.HI.SX32 UR4, UR5, UR4, 0x1b ;  /* 0x0000000405040291 */ /* 0x000fc8000f8fda3f */
[----:B------:R-:W-:Y:S02]  /*7730*/  @UP0 UIMAD UR8, UR4, 0x3c00, URZ ;  /* 0x00003c00040808a4 */ /* 0x000fe4000f8e023f */
[----:B------:R-:W-:Y:S02]  /*7740*/  USHF.R.S32.HI UR4, URZ, 0x1f, UR6 ;  /* 0x0000001f3f047899 */ /* 0x000fe40008011406 */
[----:B------:R-:W-:Y:S01]  /*7750*/  @UP0 USHF.R.S32.HI UR5, URZ, 0x1f, UR8 ;  /* 0x0000001f3f050899 */ /* 0x000fe20008011408 */
[----:B--2---:R-:W-:Y:S02]  /*7760*/  @P0 IMAD.HI.U32 R2, R0, c[0x0][0x33c], RZ ;  /* 0x0000cf0000020a27 */ /* 0x004fe400078e00ff */
[----:B------:R-:W-:Y:S01]  /*7770*/  @!UP0 UMOV UR8, URZ ;  /* 0x0000003f00088c82 */ /* 0x000fe20008000000 */
[----:B------:R-:W-:-:S03]  /*7780*/  MOV R3, UR4 ;  /* 0x0000000400037c02 */ /* 0x000fc60008000f00 */
[----:B------:R-:W-:Y:S01]  /*7790*/  @UP0 UMOV UR9, UR5 ;  /* 0x0000000500090c82 */ /* 0x000fe20008000000 */
[----:B------:R-:W-:Y:S01]  /*77a0*/  @P0 SHF.R.U32.HI R0, RZ, c[0x0][0x340], R2 ;  /* 0x0000d000ff000a19 */ /* 0x000fe20000011602 */
[----:B------:R-:W-:Y:S01]  /*77b0*/  IMAD.U32 R2, RZ, RZ, UR6 ;  /* 0x00000006ff027e24 */ /* 0x000fe2000f8e00ff */
[----:B------:R-:W-:Y:S02]  /*77c0*/  @!UP0 UMOV UR9, URZ ;  /* 0x0000003f00098c82 */ /* 0x000fe40008000000 */
[----:B-1----:R-:W-:Y:S01]  /*77d0*/  SHF.R.S32.HI R6, RZ, 0x1f, R0 ;  /* 0x0000001fff067819 */ /* 0x002fe20000011400 */
[----:B------:R-:W-:Y:S01]  /*77e0*/  ULDC.64 UR6, c[0x0][0x330] ;  /* 0x0000cc0000067ab9 */ /* 0x000fe20000000a00 */
[--C-:B------:R-:W-:Y:S01]  /*77f0*/  IADD3 R2, P1, P0, R2, UR8, R248.reuse ;  /* 0x0000000802027c10 */ /* 0x100fe2000f83e0f8 */
[----:B------:R-:W-:Y:S01]  /*7800*/  USHF.R.S32.HI UR8, URZ, 0x1f, UR12 ;  /* 0x0000001f3f087899 */ /* 0x000fe2000801140c */
[----:B------:R-:W-:Y:S01]  /*7810*/  SHF.R.S32.HI R248, RZ, 0x1f, R248 ;  /* 0x0000001ffff87819 */ /* 0x000fe200000114f8 */
[C---:B------:R-:W-:Y:S01]  /*7820*/  IMAD R4, R6.reuse, c[0x0][0x328], RZ ;  /* 0x0000ca0006047a24 */ /* 0x040fe200078e02ff */
[----:B------:R-:W-:Y:S01]  /*7830*/  ULDC.64 UR4, c[0x0][0x308] ;  /* 0x0000c20000047ab9 */ /* 0x000fe20000000a00 */
[----:B------:R-:W-:Y:S01]  /*7840*/  IMAD R6, R6, c[0x0][0x300], RZ ;  /* 0x0000c00006067a24 */ /* 0x000fe200078e02ff */
[----:B------:R-:W-:Y:S01]  /*7850*/  IADD3.X R3, R3, UR9, R248, P1, P0 ;  /* 0x0000000903037c10 */ /* 0x000fe20008fe04f8 */
[----:B------:R-:W-:Y:S01]  /*7860*/  USEL UR9, UR12, URZ, !UP0 ;  /* 0x0000003f0c097287 */ /* 0x000fe2000c000000 */
[C---:B------:R-:W-:Y:S01]  /*7870*/  IMAD R7, R0.reuse, c[0x0][0x32c], R4 ;  /* 0x0000cb0000077a24 */ /* 0x040fe200078e0204 */
[----:B------:R-:W-:Y:S01]  /*7880*/  USEL UR8, UR8, URZ, !UP0 ;  /* 0x0000003f08087287 */ /* 0x000fe2000c000000 */
[----:B------:R-:W-:-:S02]  /*7890*/  IMAD R6, R0, c[0x0][0x304], R6 ;  /* 0x0000c10000067a24 */ /* 0x000fc400078e0206 */
[C---:B------:R-:W-:Y:S01]  /*78a0*/  IMAD.WIDE.U32 R4, R0.reuse, c[0x0][0x328], R2 ;  /* 0x0000ca0000047a25 */ /* 0x040fe200078e0002 */
[----:B------:R-:W-:Y:S02]  /*78b0*/  UIMAD UR6, UR8, UR6, URZ ;  /* 0x00000006080672a4 */ /* 0x000fe4000f8e023f */
[----:B------:R-:W-:Y:S01]  /*78c0*/  UIMAD UR4, UR8, UR4, URZ ;  /* 0x00000004080472a4 */ /* 0x000fe2000f8e023f */
[----:B------:R-:W-:Y:S01]  /*78d0*/  IMAD.IADD R5, R5, 0x1, R7 ;  /* 0x0000000105057824 */ /* 0x000fe200078e0207 */
[----:B------:R-:W-:Y:S01]  /*78e0*/  UIMAD UR6, UR9, UR7, UR6 ;  /* 0x00000007090672a4 */ /* 0x000fe2000f8e0206 */
[----:B------:R-:W-:Y:S01]  /*78f0*/  IMAD.U32 R8, RZ, RZ, UR9 ;  /* 0x00000009ff087e24 */ /* 0x000fe2000f8e00ff */
[----:B------:R-:W-:Y:S01]  /*7900*/  UIMAD UR4, UR9, UR5, UR4 ;  /* 0x00000005090472a4 */ /* 0x000fe2000f8e0204 */
[----:B------:R-:W-:-:S04]  /*7910*/  IMAD.WIDE.U32 R2, R0, c[0x0][0x300], R2 ;  /* 0x0000c00000027a25 */ /* 0x000fc800078e0002 */
[----:B------:R-:W-:Y:S01]  /*7920*/  IMAD.WIDE.U32 R8, R8, c[0x0][0x330], R4 ;  /* 0x0000cc0008087a25 */ /* 0x000fe200078e0004 */
[----:B------:R-:W-:Y:S02]  /*7930*/  IADD3 R3, R3, R6, RZ ;  /* 0x0000000603037210 */ /* 0x000fe40007ffe0ff */
[----:B------:R-:W-:Y:S02]  /*7940*/  MOV R6, UR9 ;  /* 0x0000000900067c02 */ /* 0x000fe40008000f00 */
[----:B------:R-:W-:Y:S02]  /*7950*/  IADD3 R0, R9, UR6, RZ ;  /* 0x0000000609007c10 */ /* 0x000fe4000fffe0ff */
[----:B------:R-:W-:Y:S01]  /*7960*/  LEA R4, P1, R8, c[0x0][0x310], 0x2 ;  /* 0x0000c40008047a11 */ /* 0x000fe200078210ff */
[----:B------:R-:W-:-:S03]  /*7970*/  IMAD.WIDE.U32 R6, R6, c[0x0][0x308], R2 ;  /* 0x0000c20006067a25 */ /* 0x000fc600078e0002 */
[----:B------:R-:W-:Y:S02]  /*7980*/  LEA.HI.X R5, R8, c[0x0][0x314], R0, 0x2, P1 ;  /* 0x0000c50008057a11 */ /* 0x000fe400008f1400 */
[C---:B------:R-:W-:Y:S02]  /*7990*/  LEA R2, P0, R6.reuse, c[0x0][0x2e8], 0x2 ;  /* 0x0000ba0006027a11 */ /* 0x040fe400078010ff */
[----:B------:R-:W-:Y:S01]  /*79a0*/  IADD3 R3, R7, UR4, RZ ;  /* 0x0000000407037c10 */ /* 0x000fe2000fffe0ff */
        /* <DEDUP_REMOVED lines=122> */
.L_x_1060:
        /* <DEDUP_REMOVED lines=11> */
.L_x_1418:


//--------------------- .text._ZN7cutlass13device_kernelIN5flash19enable_sm80_to_sm89INS1_16FlashAttnBwdSm80INS1_25CollectiveMainloopBwdSm80ILi2ELi1EN4cute5tupleIJNS5_1CILi64EEENS7_ILi80EEENS7_ILi192EEEEEENS_6half_tEfNS_4arch4Sm80ELb0ELb1ELb1ELb1ELb1ELb0ELb1ELb0ELi2ELi4ELi2ELi2ELb0EEENS1_24CollectiveEpilogueBwdGQAISB_fSE_Li256ELb1ELb1EEENS1_19SingleTileSchedulerILb1ELb0ELb0ELi80EEEEEEEEEvNT_6ParamsE --------------------------
	.section	.text._ZN7cutlass13device_kernelIN5flash19enable_sm80_to_sm89INS1_16FlashAttnBwdSm80INS1_25CollectiveMainloopBwdSm80ILi2ELi1EN4cute5tupleIJNS5_1CILi64EEENS7_ILi80EEENS7_ILi192EEEEEENS_6half_tEfNS_4arch4Sm80ELb0ELb1ELb1ELb1ELb1ELb0ELb1ELb0ELi2ELi4ELi2ELi2ELb0EEENS1_24CollectiveEpilogueBwdGQAISB_fSE_Li256ELb1ELb1EEENS1_19SingleTileSchedulerILb1ELb0ELb0ELi80EEEEEEEEEvNT_6ParamsE,"ax",@progbits
	.sectioninfo	@"SHI_REGISTERS=255"
	.align	128
.text._ZN7cutlass13device_kernelIN5flash19enable_sm80_to_sm89INS1_16FlashAttnBwdSm80INS1_25CollectiveMainloopBwdSm80ILi2ELi1EN4cute5tupleIJNS5_1CILi64EEENS7_ILi80EEENS7_ILi192EEEEEENS_6half_tEfNS_4arch4Sm80ELb0ELb1ELb1ELb1ELb1ELb0ELb1ELb0ELi2ELi4ELi2ELi2ELb0EEENS1_24CollectiveEpilogueBwdGQAISB_fSE_Li256ELb1ELb1EEENS1_19SingleTileSchedulerILb1ELb0ELb0ELi80EEEEEEEEEvNT_6ParamsE:
        .type           _ZN7cutlass13device_kernelIN5flash19enable_sm80_to_sm89INS1_16FlashAttnBwdSm80INS1_25CollectiveMainloopBwdSm80ILi2ELi1EN4cute5tupleIJNS5_1CILi64EEENS7_ILi80EEENS7_ILi192EEEEEENS_6half_tEfNS_4arch4Sm80ELb0ELb1ELb1ELb1ELb1ELb0ELb1ELb0ELi2ELi4ELi2ELi2ELb0EEENS1_24CollectiveEpilogueBwdGQAISB_fSE_Li256ELb1ELb1EEENS1_19SingleTileSchedulerILb1ELb0ELb0ELi80EEEEEEEEEvNT_6ParamsE,@function
        .size           _ZN7cutlass13device_kernelIN5flash19enable_sm80_to_sm89INS1_16FlashAttnBwdSm80INS1_25CollectiveMainloopBwdSm80ILi2ELi1EN4cute5tupleIJNS5_1CILi64EEENS7_ILi80EEENS7_ILi192EEEEEENS_6half_tEfNS_4arch4Sm80ELb0ELb1ELb1ELb1ELb1ELb0ELb1ELb0ELi2ELi4ELi2ELi2ELb0EEENS1_24CollectiveEpilogueBwdGQAISB_fSE_Li256ELb1ELb1EEENS1_19SingleTileSchedulerILb1ELb0ELb0ELi80EEEEEEEEEvNT_6ParamsE,(.L_x_1419 - _ZN7cutlass13device_kernelIN5flash19enable_sm80_to_sm89INS1_16FlashAttnBwdSm80INS1_25CollectiveMainloopBwdSm80ILi2ELi1EN4cute5tupleIJNS5_1CILi64EEENS7_ILi80EEENS7_ILi192EEEEEENS_6half_tEfNS_4arch4Sm80ELb0ELb1ELb1ELb1ELb1ELb0ELb1ELb0ELi2ELi4ELi2ELi2ELb0EEENS1_24CollectiveEpilogueBwdGQAISB_fSE_Li256ELb1ELb1EEENS1_19SingleTileSchedulerILb1ELb0ELb0ELi80EEEEEEEEEvNT_6ParamsE)
        .other          _ZN7cutlass13device_kernelIN5flash19enable_sm80_to_sm89INS1_16FlashAttnBwdSm80INS1_25CollectiveMainloopBwdSm80ILi2ELi1EN4cute5tupleIJNS5_1CILi64EEENS7_ILi80EEENS7_ILi192EEEEEENS_6half_tEfNS_4arch4Sm80ELb0ELb1ELb1ELb1ELb1ELb0ELb1ELb0ELi2ELi4ELi2ELi2ELb0EEENS1_24CollectiveEpilogueBwdGQAISB_fSE_Li256ELb1ELb1EEENS1_19SingleTileSchedulerILb1ELb0ELb0ELi80EEEEEEEEEvNT_6ParamsE,@"STO_CUDA_ENTRY STV_DEFAULT"
_ZN7cutlass13device_kernelIN5flash19enable_sm80_to_sm89INS1_16FlashAttnBwdSm80INS1_25CollectiveMainloopBwdSm80ILi2ELi1EN4cute5tupleIJNS5_1CILi64EEENS7_ILi80EEENS7_ILi192EEEEEENS_6half_tEfNS_4arch4Sm80ELb0ELb1ELb1ELb1ELb1ELb0ELb1ELb0ELi2ELi4ELi2ELi2ELb0EEENS1_24CollectiveEpilogueBwdGQAISB_fSE_Li256ELb1ELb1EEENS1_19SingleTileSchedulerILb1ELb0ELb0ELi80EEEEEEEEEvNT_6ParamsE:
        /* <DEDUP_REMOVED lines=21> */
.L_x_1062:
        /* <DEDUP_REMOVED lines=13> */
.L_x_1064:
[----:B------:R-:W-:Y:S02]  /*0220*/  ULDC UR6, c[0x0][0x3ac] ;  /* 0x0000eb0000067ab9 */ /* 0x000fe40000000800 */
.L_x_1063:
[----:B------:R-:W-:-:S04]  /*0230*/  UIMAD UR5, UR17, 0x50, URZ ;  /* 0x00000050110578a4 */ /* 0x000fc8000f8e023f */
[----:B------:R-:W-:-:S04]  /*0240*/  UISETP.GE.AND UP0, UPT, UR5, UR6, UPT ;  /* 0x000000060500728c */ /* 0x000fc8000bf06270 */
[----:B------:R-:W-:Y:S01]  /*0250*/  USEL UR10, UR10, 0xffffffff, !UP0 ;  /* 0xffffffff0a0a7887 */ /* 0x000fe2000c000000 */
[----:B------:R-:W-:Y:S05]  /*0260*/  BRA `(.L_x_1065) ;  /* 0x0000019000007947 */ /* 0x000fea0003800000 */
.L_x_1061:
        /* <DEDUP_REMOVED lines=8> */
.L_x_1066:
        /* <DEDUP_REMOVED lines=13> */
.L_x_1068:
[----:B------:R-:W-:Y:S02]  /*03c0*/  ULDC UR6, c[0x0][0x3ac] ;  /* 0x0000eb0000067ab9 */ /* 0x000fe40000000800 */
.L_x_1067:
[----:B------:R-:W-:-:S04]  /*03d0*/  UIMAD UR5, UR17, 0x50, URZ ;  /* 0x00000050110578a4 */ /* 0x000fc8000f8e023f */
[----:B------:R-:W-:-:S04]  /*03e0*/  UISETP.GE.AND UP0, UPT, UR5, UR6, UPT ;  /* 0x000000060500728c */ /* 0x000fc8000bf06270 */
[----:B------:R-:W-:-:S06]  /*03f0*/  USEL UR10, UR10, 0xffffffff, !UP0 ;  /* 0xffffffff0a0a7887 */ /* 0x000fcc000c000000 */
.L_x_1065:
        /* <DEDUP_REMOVED lines=58> */
.L_x_1069:
        /* <DEDUP_REMOVED lines=10> */
.L_x_1070:
[----:B------:R-:W-:Y:S05]  /*0840*/  @!P1 BRA `(.L_x_1071) ;  /* 0x0000005000009947 */ /* 0x000fea0003800000 */
[----:B------:R3:W4:Y:S04]  /*0850*/  LDG.E R0, [R2.64] ;  /* 0x0000000e02007981 */ /* 0x000728000c1e1900 */
[----:B---3--:R-:W3:Y:S01]  /*0860*/  LDG.E R2, [R2.64+0x4] ;  /* 0x0000040e02027981 */ /* 0x008ee2000c1e1900 */
[----:B----4-:R-:W4:Y:S08]  /*0870*/  R2UR UR8, R0 ;  /* 0x00000000000873c2 */ /* 0x010f3000000e0000 */
[----:B---3--:R-:W4:Y:S02]  /*0880*/  R2UR UR4, R2 ;  /* 0x00000000020473c2 */ /* 0x008f2400000e0000 */
[----:B----4-:R-:W-:-:S06]  /*0890*/  UIADD3 UR8, -UR8, UR4, URZ ;  /* 0x0000000408087290 */ /* 0x010fcc000fffe13f */
.L_x_1071:
        /* <DEDUP_REMOVED lines=15> */
.L_x_1072:
        /* <DEDUP_REMOVED lines=75> */
[----:B------:R-:W2:Y:S01]  /*0e40*/  S2R R8, SR_CTAID.X ;  /* 0x0000000000087919 */ /* 0x000ea20000002500 */
[----:B------:R-:W-:Y:S01]  /*0e50*/  IMAD.MOV.U32 R4, RZ, RZ, R84 ;  /* 0x000000ffff047224 */ /* 0x000fe200078e0054 */
        /* <DEDUP_REMOVED lines=15> */
[----:B------:R-:W-:Y:S01]  /*0f50*/  UIMAD UR4, UR12, UR5, UR4 ;  /* 0x000000050c0472a4 */ /* 0x000fe2000f8e0204 */
[----:B------:R-:W-:Y:S01]  /*0f60*/  CS2R R170, SRZ ;  /* 0x0000000000aa7805 */ /* 0x000fe2000001ff00 */
[----:B------:R-:W-:Y:S01]  /*0f70*/  USEL UR11, UR11, URZ, !UP2 ;  /* 0x0000003f0b0b7287 */ /* 0x000fe2000d000000 */
[----:B------:R-:W-:Y:S01]  /*0f80*/  IMAD.SHL.U32 R12, R21, 0x8, RZ ;  /* 0x00000008150c7824 */ /* 0x000fe200078e00ff */
[----:B------:R-:W-:Y:S01]  /*0f90*/  @P0 SHF.R.U32.HI R4, RZ, c[0x0][0x250], R2 ;  /* 0x00009400ff040a19 */ /* 0x000fe20000011602 */
[----:B------:R-:W-:Y:S01]  /*0fa0*/  IMAD.MOV.U32 R18, RZ, RZ, c[0x0][0x178] ;  /* 0x00005e00ff127624 */ /* 0x000fe200078e00ff */
[----:B-1----:R-:W-:Y:S01]  /*0fb0*/  IADD3 R6, P0, R238, UR20, RZ ;  /* 0x00000014ee067c10 */ /* 0x002fe2000ff1e0ff */
[----:B------:R-:W-:Y:S01]  /*0fc0*/  IMAD.MOV.U32 R28, RZ, RZ, 0x6 ;  /* 0x00000006ff1c7424 */ /* 0x000fe200078e00ff */
[----:B------:R-:W-:Y:S01]  /*0fd0*/  SHF.R.S32.HI R5, RZ, 0x1f, R4 ;  /* 0x0000001fff057819 */ /* 0x000fe20000011404 */
[----:B------:R-:W-:Y:S01]  /*0fe0*/  IMAD.SHL.U32 R30, R18, 0x20, RZ ;  /* 0x00000020121e7824 */ /* 0x000fe200078e00ff */
[--C-:B------:R-:W-:Y:S01]  /*0ff0*/  SHF.R.S32.HI R13, RZ, 0x1f, R12.reuse ;  /* 0x0000001fff0d7819 */ /* 0x100fe2000001140c */
[----:B------:R-:W-:Y:S01]  /*1000*/  IMAD R29, R19, c[0x0][0x210], RZ ;  /* 0x00008400131d7a24 */ /* 0x000fe200078e02ff */
[----:B------:R-:W-:Y:S01]  /*1010*/  IADD3.X R7, R16, UR21, RZ, P0, !PT ;  /* 0x0000001510077c10 */ /* 0x000fe200087fe4ff */
[----:B------:R-:W-:Y:S01]  /*1020*/  IMAD R0, R5, c[0x0][0x1e0], RZ ;  /* 0x0000780005007a24 */ /* 0x000fe200078e02ff */
[----:B------:R-:W-:Y:S01]  /*1030*/  ISETP.GE.AND P2, PT, R12, c[0x0][0x1cc], PT ;  /* 0x000073000c007a0c */ /* 0x000fe20003f46270 */
[----:B------:R-:W-:Y:S01]  /*1040*/  IMAD.WIDE.U32 R2, R4, c[0x0][0x1e0], R12 ;  /* 0x0000780004027a25 */ /* 0x000fe200078e000c */
[C---:B------:R-:W-:Y:S01]  /*1050*/  IADD3 R23, R12.reuse, 0x40, RZ ;  /* 0x000000400c177810 */ /* 0x040fe20007ffe0ff */
[----:B------:R-:W-:Y:S01]  /*1060*/  CS2R R168, SRZ ;  /* 0x0000000000a87805 */ /* 0x000fe2000001ff00 */
[----:B------:R-:W-:Y:S01]  /*1070*/  IADD3 R25, R12, 0x80, RZ ;  /* 0x000000800c197810 */ /* 0x000fe20007ffe0ff */
[----:B------:R-:W-:Y:S01]  /*1080*/  IMAD R0, R4, c[0x0][0x1e4], R0 ;  /* 0x0000790004007a24 */ /* 0x000fe200078e0200 */
[----:B------:R-:W-:Y:S01]  /*1090*/  ISETP.GE.AND P3, PT, R23, c[0x0][0x1cc], PT ;  /* 0x0000730017007a0c */ /* 0x000fe20003f66270 */
[----:B--2---:R-:W-:Y:S01]  /*10a0*/  IMAD.WIDE R6, R8, 0x50, R6 ;  /* 0x0000005008067825 */ /* 0x004fe200078e0206 */
[----:B------:R-:W-:Y:S01]  /*10b0*/  ISETP.GE.AND P5, PT, R25, c[0x0][0x1cc], PT ;  /* 0x0000730019007a0c */ /* 0x000fe20003fa6270 */
[----:B------:R-:W-:Y:S01]  /*10c0*/  CS2R R166, SRZ ;  /* 0x0000000000a67805 */ /* 0x000fe2000001ff00 */
[----:B------:R-:W-:Y:S01]  /*10d0*/  SHF.L.U64.HI R251, R18, R27, c[0x0][0x17c] ;  /* 0x00005f0012fb7619 */ /* 0x000fe2000001021b */
[----:B------:R-:W-:Y:S01]  /*10e0*/  IMAD.IADD R3, R3, 0x1, R0 ;  /* 0x0000000103037824 */ /* 0x000fe200078e0200 */
[----:B------:R-:W-:Y:S01]  /*10f0*/  CS2R R164, SRZ ;  /* 0x0000000000a47805 */ /* 0x000fe2000001ff00 */
[----:B------:R-:W-:Y:S01]  /*1100*/  IMAD.SHL.U32 R0, R238, 0x40, RZ ;  /* 0x00000040ee007824 */ /* 0x000fe200078e00ff */
[----:B------:R-:W-:Y:S01]  /*1110*/  CS2R R162, SRZ ;  /* 0x0000000000a27805 */ /* 0x000fe2000001ff00 */
[----:B------:R-:W-:Y:S01]  /*1120*/  IMAD.WIDE.U32 R2, R15, c[0x0][0x1e8], R2 ;  /* 0x00007a000f027a25 */ /* 0x000fe200078e0002 */
[----:B------:R-:W-:Y:S01]  /*1130*/  CS2R R160, SRZ ;  /* 0x0000000000a07805 */ /* 0x000fe2000001ff00 */
[----:B------:R-:W-:Y:S01]  /*1140*/  CS2R R158, SRZ ;  /* 0x00000000009e7805 */ /* 0x000fe2000001ff00 */
[----:B------:R-:W-:Y:S01]  /*1150*/  LOP3.LUT R0, R0, 0x1c0, RZ, 0xc0, !PT ;  /* 0x000001c000007812 */ /* 0x000fe200078ec0ff */
[----:B------:R-:W-:Y:S01]  /*1160*/  IMAD R5, R5, c[0x0][0x1b0], RZ ;  /* 0x00006c0005057a24 */ /* 0x000fe200078e02ff */
[----:B------:R-:W-:Y:S01]  /*1170*/  IADD3 R3, R3, UR4, RZ ;  /* 0x0000000403037c10 */ /* 0x000fe2000fffe0ff */
[----:B------:R-:W-:Y:S01]  /*1180*/  IMAD R10, R7, c[0x0][0x1d8], RZ ;  /* 0x00007600070a7a24 */ /* 0x000fe200078e02ff */
[----:B------:R-:W-:Y:S01]  /*1190*/  LOP3.LUT R14, R0, 0x38, R12, 0xf8, !PT ;  /* 0x00000038000e7812 */ /* 0x000fe200078ef80c */
[C---:B------:R-:W-:Y:S01]  /*11a0*/  IMAD R5, R4.reuse, c[0x0][0x1b4], R5 ;  /* 0x00006d0004057a24 */ /* 0x040fe200078e0205 */
[----:B------:R-:W-:Y:S01]  /*11b0*/  SHF.R.U32.HI R0, RZ, 0x3, R0 ;  /* 0x00000003ff007819 */ /* 0x000fe20000011600 */
[----:B------:R-:W-:Y:S01]  /*11c0*/  IMAD.WIDE.U32 R8, R4, c[0x0][0x1b0], R12 ;  /* 0x00006c0004087a25 */ /* 0x000fe200078e000c */
[----:B------:R-:W-:Y:S01]  /*11d0*/  ULDC.64 UR4, c[0x0][0x1b8] ;  /* 0x00006e0000047ab9 */ /* 0x000fe20000000a00 */
[----:B------:R-:W-:Y:S01]  /*11e0*/  CS2R R156, SRZ ;  /* 0x00000000009c7805 */ /* 0x000fe2000001ff00 */
[----:B------:R-:W-:Y:S01]  /*11f0*/  UIMAD UR4, UR6, UR4, URZ ;  /* 0x00000004060472a4 */ /* 0x000fe2000f8e023f */
[C---:B------:R-:W-:Y:S01]  /*1200*/  IMAD R4, R6.reuse, c[0x0][0x1dc], R10 ;  /* 0x0000770006047a24 */ /* 0x040fe200078e020a */
[----:B------:R-:W-:Y:S01]  /*1210*/  UIMAD UR6, UR17, -0x50, URZ ;  /* 0xffffffb0110678a4 */ /* 0x000fe2000f8e023f */
[----:B------:R-:W-:Y:S01]  /*1220*/  IMAD.WIDE.U32 R10, R6, c[0x0][0x1d8], R2 ;  /* 0x00007600060a7a25 */ /* 0x000fe200078e0002 */
[----:B------:R-:W-:Y:S01]  /*1230*/  UIMAD UR4, UR12, UR5, UR4 ;  /* 0x000000050c0472a4 */ /* 0x000fe2000f8e0204 */
[----:B------:R-:W-:Y:S01]  /*1240*/  CS2R R154, SRZ ;  /* 0x00000000009a7805 */ /* 0x000fe2000001ff00 */
[----:B------:R-:W-:Y:S01]  /*1250*/  USEL UR12, UR10, URZ, !UP2 ;  /* 0x0000003f0a0c7287 */ /* 0x000fe2000d000000 */
[----:B------:R-:W-:Y:S01]  /*1260*/  IMAD.IADD R3, R9, 0x1, R5 ;  /* 0x0000000109037824 */ /* 0x000fe200078e0205 */
[----:B------:R-:W-:Y:S01]  /*1270*/  LOP3.LUT R9, R14, R0, RZ, 0x3c, !PT ;  /* 0x000000000e097212 */ /* 0x000fe200078e3cff */
[----:B------:R-:W-:Y:S01]  /*1280*/  IMAD.IADD R0, R11, 0x1, R4 ;  /* 0x000000010b007824 */ /* 0x000fe200078e0204 */
[C---:B------:R-:W-:Y:S01]  /*1290*/  LEA R4, P0, R10.reuse, c[0x0][0x1c0], 0x1 ;  /* 0x000070000a047a11 */ /* 0x040fe200078008ff */
[----:B------:R-:W-:Y:S01]  /*12a0*/  IMAD.MOV.U32 R2, RZ, RZ, R8 ;  /* 0x000000ffff027224 */ /* 0x000fe200078e0008 */
[----:B------:R-:W-:Y:S01]  /*12b0*/  USHF.R.S32.HI UR17, URZ, 0x1f, UR13 ;  /* 0x0000001f3f117899 */ /* 0x000fe2000801140d */
[----:B------:R-:W-:Y:S01]  /*12c0*/  IMAD R7, R7, c[0x0][0x1a8], RZ ;  /* 0x00006a0007077a24 */ /* 0x000fe200078e02ff */
        /* <DEDUP_REMOVED lines=11> */
[C---:B------:R-:W-:Y:S01]  /*1380*/  IMAD.SHL.U32 R17, R10.reuse, 0x20, RZ ;  /* 0x000000200a117824 */ /* 0x040fe200078e00ff */
[----:B------:R-:W-:Y:S01]  /*1390*/  LEA R2, P4, R10, R4, 0x6 ;  /* 0x000000040a027211 */ /* 0x000fe200078830ff */
[----:B------:R-:W-:Y:S01]  /*13a0*/  IMAD R8, R24, 0x200, R9 ;  /* 0x0000020018087824 */ /* 0x000fe200078e0209 */
[----:B------:R-:W-:Y:S01]  /*13b0*/  ISETP.LT.OR P6, PT, R0, 0x1, P3 ;  /* 0x000000010000780c */ /* 0x000fe20001fc1670 */
[----:B------:R-:W-:Y:S01]  /*13c0*/  IMAD.U32 R20, RZ, RZ, UR12 ;  /* 0x0000000cff147e24 */ /* 0x000fe2000f8e00ff */
[----:B------:R-:W-:Y:S01]  /*13d0*/  LEA.HI.X R3, R10, R5, R3, 0x6, P4 ;  /* 0x000000050a037211 */ /* 0x000fe200020f3403 */
[----:B------:R-:W-:Y:S01]  /*13e0*/  IMAD.SHL.U32 R223, R8, 0x2, RZ ;  /* 0x0000000208df7824 */ /* 0x000fe200078e00ff */
[----:B------:R-:W-:Y:S01]  /*13f0*/  ISETP.LT.OR P4, PT, R0, 0x1, P5 ;  /* 0x000000010000780c */ /* 0x000fe20002f81670 */
[----:B------:R-:W-:Y:S01]  /*1400*/  IMAD.MOV.U32 R217, RZ, RZ, 0x10 ;  /* 0x00000010ffd97424 */ /* 0x000fe200078e00ff */
[----:B------:R-:W-:Y:S01]  /*1410*/  SHF.L.U64.HI R9, R10, R27, c[0x0][0x1dc] ;  /* 0x000077000a097619 */ /* 0x000fe2000001021b */
[----:B------:R-:W-:Y:S01]  /*1420*/  IMAD.MOV.U32 R10, RZ, RZ, R14 ;  /* 0x000000ffff0a7224 */ /* 0x000fe200078e000e */
[----:B------:R-:W-:Y:S01]  /*1430*/  ISETP.LT.OR P2, PT, R0, 0x21, P2 ;  /* 0x000000210000780c */ /* 0x000fe20001741670 */
[----:B------:R-:W-:Y:S01]  /*1440*/  @!PT LDS RZ, [RZ] ;  /* 0x00000000fffff984 */ /* 0x000fe20000000800 */
[----:B------:R-:W-:Y:S01]  /*1450*/  @!PT LDS RZ, [RZ] ;  /* 0x00000000fffff984 */ /* 0x000fe20000000800 */
[----:B------:R-:W-:Y:S01]  /*1460*/  @!PT LDS RZ, [RZ] ;  /* 0x00000000fffff984 */ /* 0x000fe20000000800 */
[----:B------:R1:W-:Y:S01]  /*1470*/  LDGSTS.E.BYPASS.LTC128B.128 [R223+0x7880], [R4.64], !P1 ;  /* 0x0788000004df7fae */ /* 0x0003e2000c901d4e */
[C---:B------:R-:W-:Y:S01]  /*1480*/  @!P0 LEA R8, P1, R17.reuse, R2, 0x1 ;  /* 0x0000000211088211 */ /* 0x040fe200078208ff */
[----:B------:R-:W-:Y:S01]  /*1490*/  IMAD R14, R6, c[0x0][0x1ac], R7 ;  /* 0x00006b00060e7a24 */ /* 0x000fe200078e0207 */
[C---:B------:R-:W-:Y:S01]  /*14a0*/  ISETP.LT.OR P5, PT, R0.reuse, 0x21, P5 ;  /* 0x000000210000780c */ /* 0x040fe20002fa1670 */
[----:B------:R1:W-:Y:S01]  /*14b0*/  LDGSTS.E.BYPASS.LTC128B.128 [R223+0xa080], [R4.64+0x80], !P6 ;  /* 0x0a08008004df7fae */ /* 0x0003e2000f101d4e */
[----:B------:R-:W-:Y:S01]  /*14c0*/  @!P0 LEA.HI.X R9, R17, R3, R9, 0x1, P1 ;  /* 0x0000000311098211 */ /* 0x000fe200008f0c09 */
[----:B------:R-:W-:Y:S01]  /*14d0*/  IMAD.MOV.U32 R212, RZ, RZ, 0x120 ;  /* 0x00000120ffd47424 */ /* 0x000fe200078e00ff */
[C---:B------:R-:W-:Y:S01]  /*14e0*/  @!P0 ISETP.GE.AND P1, PT, R0.reuse, 0x41, PT ;  /* 0x000000410000880c */ /* 0x040fe20003f26270 */
[----:B------:R1:W-:Y:S01]  /*14f0*/  LDGSTS.E.BYPASS.LTC128B.128 [R223+0xc880], [R4.64+0x100], !P4 ;  /* 0x0c88010004df7fae */ /* 0x0003e2000e101d4e */
[----:B------:R-:W-:Y:S01]  /*1500*/  ISETP.LT.OR P6, PT, R0, 0x21, P3 ;  /* 0x000000210000780c */ /* 0x000fe20001fc1670 */
[----:B------:R-:W-:Y:S01]  /*1510*/  UIADD3 UR20, -UR9, 0x1, UR21 ;  /* 0x0000000109147890 */ /* 0x000fe2000fffe115 */
[----:B------:R-:W-:Y:S01]  /*1520*/  IADD3 R11, R15, UR4, RZ ;  /* 0x000000040f0b7c10 */ /* 0x000fe2000fffe0ff */
[----:B------:R2:W-:Y:S01]  /*1530*/  LDGSTS.E.BYPASS.LTC128B.128 [R223+0x8880], [R2.64], !P2 ;  /* 0x0888000002df7fae */ /* 0x0005e2000d101d4e */
[----:B------:R-:W-:Y:S01]  /*1540*/  @!P0 ISETP.GE.OR P4, PT, R12, c[0x0][0x1cc], !P1 ;  /* 0x000073000c008a0c */ /* 0x000fe20004f86670 */
[----:B------:R-:W-:Y:S01]  /*1550*/  UIMAD UR4, UR16, 0xc0, URZ ;  /* 0x000000c0100478a4 */ /* 0x000fe2000f8e023f */
[----:B------:R-:W-:Y:S01]  /*1560*/  @!P0 ISETP.LT.OR P3, PT, R0, 0x41, P3 ;  /* 0x000000410000880c */ /* 0x000fe20001f61670 */
[----:B------:R-:W-:Y:S01]  /*1570*/  IMAD.WIDE.U32 R6, R6, c[0x0][0x1a8], R10 ;  /* 0x00006a0006067a25 */ /* 0x000fe200078e000a */
[C---:B------:R-:W-:Y:S01]  /*1580*/  @!P0 ISETP.GE.OR P1, PT, R25.reuse, c[0x0][0x1cc], !P1 ;  /* 0x0000730019008a0c */ /* 0x040fe20004f26670 */
[----:B------:R-:W-:Y:S01]  /*1590*/  UISETP.GE.AND UP1, UPT, UR6, 0x1, UPT ;  /* 0x000000010600788c */ /* 0x000fe2000bf26270 */
[----:B------:R-:W-:Y:S01]  /*15a0*/  CS2R R152, SRZ ;  /* 0x0000000000987805 */ /* 0x000fe2000001ff00 */
[----:B------:R-:W-:Y:S01]  /*15b0*/  UISETP.GE.AND UP0, UPT, UR6, 0x2, UPT ;  /* 0x000000020600788c */ /* 0x000fe2000bf06270 */
[----:B------:R-:W-:Y:S01]  /*15c0*/  IMAD.MOV.U32 R249, RZ, RZ, 0x1 ;  /* 0x00000001fff97424 */ /* 0x000fe200078e00ff */
        /* <DEDUP_REMOVED lines=13> */
[----:B-1----:R-:W-:Y:S01]  /*16a0*/  IMAD.IADD R5, R7, 0x1, R14 ;  /* 0x0000000107057824 */ /* 0x002fe200078e020e */
[C---:B------:R-:W-:Y:S01]  /*16b0*/  LEA R4, P2, R6.reuse, c[0x0][0x190], 0x1 ;  /* 0x0000640006047a11 */ /* 0x040fe200078408ff */
[----:B------:R-:W-:Y:S01]  /*16c0*/  IMAD.MOV.U32 R7, RZ, RZ, c[0x0][0x1a8] ;  /* 0x00006a00ff077624 */ /* 0x000fe200078e00ff */
[----:B------:R3:W-:Y:S01]  /*16d0*/  @!P0 LDGSTS.E.BYPASS.LTC128B.128 [R223+0xe880], [R8.64+0x100], !P1 ;  /* 0x0e88010008df8fae */ /* 0x0007e2000c901d4e */
[----:B------:R-:W-:Y:S01]  /*16e0*/  CS2R R136, SRZ ;  /* 0x0000000000887805 */ /* 0x000fe2000001ff00 */
[----:B------:R-:W-:Y:S01]  /*16f0*/  LEA.HI.X R5, R6, c[0x0][0x194], R5, 0x1, P2 ;  /* 0x0000650006057a11 */ /* 0x000fe200010f0c05 */
[----:B------:R-:W-:Y:S01]  /*1700*/  CS2R R134, SRZ ;  /* 0x0000000000867805 */ /* 0x000fe2000001ff00 */
[----:B------:R-:W-:Y:S01]  /*1710*/  ISETP.GE.AND P2, PT, R12, c[0x0][0x19c], PT ;  /* 0x000067000c007a0c */ /* 0x000fe20003f46270 */
[----:B------:R-:W-:Y:S01]  /*1720*/  CS2R R132, SRZ ;  /* 0x0000000000847805 */ /* 0x000fe2000001ff00 */
[----:B------:R-:W-:Y:S01]  /*1730*/  IADD3 R6, P4, R238, UR18, RZ ;  /* 0x00000012ee067c10 */ /* 0x000fe2000ff9e0ff */
[----:B------:R-:W-:Y:S01]  /*1740*/  CS2R R130, SRZ ;  /* 0x0000000000827805 */ /* 0x000fe2000001ff00 */
[C---:B------:R-:W-:Y:S01]  /*1750*/  ISETP.LT.OR P1, PT, R0.reuse, 0x1, P2 ;  /* 0x000000010000780c */ /* 0x040fe20001721670 */
[----:B------:R-:W-:Y:S01]  /*1760*/  CS2R R128, SRZ ;  /* 0x0000000000807805 */ /* 0x000fe2000001ff00 */
[----:B------:R-:W-:Y:S01]  /*1770*/  CS2R R126, SRZ ;  /* 0x00000000007e7805 */ /* 0x000fe2000001ff00 */
[----:B------:R-:W-:Y:S01]  /*1780*/  CS2R R124, SRZ ;  /* 0x00000000007c7805 */ /* 0x000fe2000001ff00 */
[----:B------:R-:W-:Y:S01]  /*1790*/  CS2R R122, SRZ ;  /* 0x00000000007a7805 */ /* 0x000fe2000001ff00 */
[----:B------:R-:W-:Y:S01]  /*17a0*/  CS2R R120, SRZ ;  /* 0x0000000000787805 */ /* 0x000fe2000001ff00 */
[----:B------:R-:W-:Y:S01]  /*17b0*/  CS2R R118, SRZ ;  /* 0x0000000000767805 */ /* 0x000fe2000001ff00 */
[----:B--2---:R-:W-:Y:S01]  /*17c0*/  IMAD.MOV.U32 R3, RZ, RZ, c[0x0][0x1ac] ;  /* 0x00006b00ff037624 */ /* 0x004fe200078e00ff */
[C---:B------:R-:W-:Y:S01]  /*17d0*/  LEA R2, P3, R7.reuse, R4, 0x6 ;  /* 0x0000000407027211 */ /* 0x040fe200078630ff */
[----:B------:R-:W-:Y:S01]  /*17e0*/  CS2R R116, SRZ ;  /* 0x0000000000747805 */ /* 0x000fe2000001ff00 */
[----:B------:R-:W-:Y:S01]  /*17f0*/  CS2R R114, SRZ ;  /* 0x0000000000727805 */ /* 0x000fe2000001ff00 */
[----:B------:R-:W-:Y:S01]  /*1800*/  CS2R R112, SRZ ;  /* 0x0000000000707805 */ /* 0x000fe2000001ff00 */
[C---:B------:R-:W-:Y:S01]  /*1810*/  LEA.HI.X R3, R7.reuse, R5, R3, 0x6, P3 ;  /* 0x0000000507037211 */ /* 0x040fe200018f3403 */
[----:B------:R1:W-:Y:S01]  /*1820*/  LDGSTS.E.BYPASS.LTC128B.128 [R223+0x80], [R4.64], !P1 ;  /* 0x0008000004df7fae */ /* 0x0003e2000c901d4e */
[----:B------:R-:W-:Y:S01]  /*1830*/  ISETP.LT.OR P3, PT, R0, 0x1, P6 ;  /* 0x000000010000780c */ /* 0x000fe20003761670 */
[----:B------:R-:W-:Y:S01]  /*1840*/  CS2R R82, SRZ ;  /* 0x0000000000527805 */ /* 0x000fe2000001ff00 */
[----:B------:R-:W-:Y:S01]  /*1850*/  CS2R R80, SRZ ;  /* 0x0000000000507805 */ /* 0x000fe2000001ff00 */
[----:B------:R-:W-:Y:S01]  /*1860*/  CS2R R78, SRZ ;  /* 0x00000000004e7805 */ /* 0x000fe2000001ff00 */
[----:B------:R-:W-:Y:S01]  /*1870*/  CS2R R76, SRZ ;  /* 0x00000000004c7805 */ /* 0x000fe2000001ff00 */
[C---:B---3--:R-:W-:Y:S01]  /*1880*/  SHF.L.U64.HI R8, R7.reuse, R27, c[0x0][0x1ac] ;  /* 0x00006b0007087619 */ /* 0x048fe2000001021b */
[----:B------:R-:W-:Y:S01]  /*1890*/  IMAD.SHL.U32 R9, R7, 0x20, RZ ;  /* 0x0000002007097824 */ /* 0x000fe200078e00ff */
[----:B------:R-:W-:Y:S01]  /*18a0*/  IADD3.X R7, R16, UR19, RZ, P4, !PT ;  /* 0x0000001310077c10 */ /* 0x000fe2000a7fe4ff */
[----:B------:R-:W-:Y:S01]  /*18b0*/  CS2R R74, SRZ ;  /* 0x00000000004a7805 */ /* 0x000fe2000001ff00 */
[----:B------:R-:W-:Y:S01]  /*18c0*/  ISETP.LT.OR P4, PT, R0, 0x1, P5 ;  /* 0x000000010000780c */ /* 0x000fe20002f81670 */
        /* <DEDUP_REMOVED lines=8> */
[----:B------:R-:W-:Y:S01]  /*1950*/  CS2R R64, SRZ ;  /* 0x0000000000407805 */ /* 0x000fe2000001ff00 */
[----:B------:R-:W-:Y:S01]  /*1960*/  IADD3 R16, P1, R248, UR4, RZ ;  /* 0x00000004f8107c10 */ /* 0x000fe2000ff3e0ff */
[----:B------:R-:W-:Y:S01]  /*1970*/  ULDC.64 UR4, c[0x0][0x188] ;  /* 0x0000620000047ab9 */ /* 0x000fe20000000a00 */
[----:B------:R-:W-:Y:S01]  /*1980*/  CS2R R62, SRZ ;  /* 0x00000000003e7805 */ /* 0x000fe2000001ff00 */
[----:B------:R1:W-:Y:S01]  /*1990*/  LDGSTS.E.BYPASS.LTC128B.128 [R223+0x2880], [R4.64+0x80], !P4 ;  /* 0x0288008004df7fae */ /* 0x0003e2000e101d4e */
[----:B------:R-:W-:Y:S01]  /*19a0*/  ISETP.LT.OR P4, PT, R0, 0x21, P2 ;  /* 0x000000210000780c */ /* 0x000fe20001781670 */
[----:B------:R-:W-:Y:S01]  /*19b0*/  UIMAD UR4, UR11, UR4, URZ ;  /* 0x000000040b0472a4 */ /* 0x000fe2000f8e023f */
[----:B------:R-:W-:Y:S01]  /*19c0*/  LEA.HI.X.SX32 R17, R8, R9, 0x1, P1 ;  /* 0x0000000908117211 */ /* 0x000fe200008f0eff */
[----:B------:R1:W-:Y:S01]  /*19d0*/  LDGSTS.E.BYPASS.LTC128B.128 [R223+0x5080], [R4.64+0x100], !P3 ;  /* 0x0508010004df7fae */ /* 0x0003e2000d901d4e */
[----:B------:R-:W-:Y:S01]  /*19e0*/  ISETP.GE.AND P3, PT, R12, c[0x0][0x16c], PT ;  /* 0x00005b000c007a0c */ /* 0x000fe20003f66270 */
[----:B------:R-:W-:Y:S01]  /*19f0*/  UIMAD UR5, UR12, UR5, UR4 ;  /* 0x000000050c0572a4 */ /* 0x000fe2000f8e0204 */
[----:B------:R-:W-:Y:S01]  /*1a00*/  ISETP.GE.AND P1, PT, R23, c[0x0][0x16c], PT ;  /* 0x00005b0017007a0c */ /* 0x000fe20003f26270 */
[----:B------:R-:W-:Y:S01]  /*1a10*/  USHF.R.S32.HI UR4, URZ, 0x1f, UR16 ;  /* 0x0000001f3f047899 */ /* 0x000fe20008011410 */
[C---:B------:R-:W-:Y:S01]  /*1a20*/  @!P0 ISETP.LT.OR P2, PT, R0.reuse, 0x41, P2 ;  /* 0x000000410000880c */ /* 0x040fe20001741670 */
[----:B------:R-:W-:Y:S01]  /*1a30*/  CS2R R60, SRZ ;  /* 0x00000000003c7805 */ /* 0x000fe2000001ff00 */
[----:B------:R-:W-:Y:S01]  /*1a40*/  SEL R14, RZ, 0xffffffff, P1 ;  /* 0xffffffffff0e7807 */ /* 0x000fe20000800000 */
[----:B------:R-:W-:Y:S01]  /*1a50*/  CS2R R58, SRZ ;  /* 0x00000000003a7805 */ /* 0x000fe2000001ff00 */
[C---:B------:R-:W-:Y:S01]  /*1a60*/  @!P0 ISETP.LT.OR P1, PT, R0.reuse, 0x41, P6 ;  /* 0x000000410000880c */ /* 0x040fe20003721670 */
[----:B------:R2:W-:Y:S01]  /*1a70*/  LDGSTS.E.BYPASS.LTC128B.128 [R223+0x1080], [R2.64], !P4 ;  /* 0x0108000002df7fae */ /* 0x0005e2000e101d4e */
[----:B------:R-:W-:Y:S01]  /*1a80*/  ISETP.LT.OR P4, PT, R0, 0x21, P6 ;  /* 0x000000210000780c */ /* 0x000fe20003781670 */
[----:B------:R-:W-:Y:S01]  /*1a90*/  CS2R R56, SRZ ;  /* 0x0000000000387805 */ /* 0x000fe2000001ff00 */
        /* <DEDUP_REMOVED lines=13> */
[----:B------:R-:W-:Y:S01]  /*1b70*/  UISETP.GE.AND UP6, UPT, UR6, 0x21, UPT ;  /* 0x000000210600788c */ /* 0x000fe2000bfc6270 */
[C---:B-1----:R-:W-:Y:S01]  /*1b80*/  IMAD R4, R7.reuse, c[0x0][0x178], RZ ;  /* 0x00005e0007047a24 */ /* 0x042fe200078e02ff */
[----:B------:R-:W-:Y:S01]  /*1b90*/  UISETP.GE.AND UP5, UPT, UR6, 0x22, UPT ;  /* 0x000000220600788c */ /* 0x000fe2000bfa6270 */
[----:B------:R-:W-:Y:S01]  /*1ba0*/  IMAD R7, R7, c[0x0][0x208], RZ ;  /* 0x0000820007077a24 */ /* 0x000fe200078e02ff */
[----:B------:R-:W-:Y:S01]  /*1bb0*/  UISETP.GE.AND UP4, UPT, UR6, 0x31, UPT ;  /* 0x000000310600788c */ /* 0x000fe2000bf86270 */
[C---:B------:R-:W-:Y:S01]  /*1bc0*/  IMAD R8, R6.reuse, c[0x0][0x17c], R4 ;  /* 0x00005f0006087a24 */ /* 0x040fe200078e0204 */
[----:B------:R-:W-:Y:S01]  /*1bd0*/  UISETP.GE.AND UP3, UPT, UR6, 0x32, UPT ;  /* 0x000000320600788c */ /* 0x000fe2000bf66270 */
[C---:B------:R-:W-:Y:S01]  /*1be0*/  IMAD R9, R6.reuse, c[0x0][0x20c], R7 ;  /* 0x0000830006097a24 */ /* 0x040fe200078e0207 */
[----:B------:R-:W-:Y:S01]  /*1bf0*/  UISETP.GE.AND UP2, UPT, UR6, 0x41, UPT ;  /* 0x000000410600788c */ /* 0x000fe2000bf46270 */
[----:B------:R-:W-:-:S04]  /*1c00*/  IMAD.WIDE.U32 R4, R6, c[0x0][0x178], R12 ;  /* 0x00005e0006047a25 */ /* 0x000fc800078e000c */
[----:B------:R-:W-:Y:S01]  /*1c10*/  IMAD.WIDE.U32 R6, R6, c[0x0][0x208], R12 ;  /* 0x0000820006067a25 */ /* 0x000fe200078e000c */
[----:B------:R-:W-:Y:S02]  /*1c20*/  SEL R13, RZ, 0x1, P3 ;  /* 0x00000001ff0d7807 */ /* 0x000fe40001800000 */
[C---:B------:R-:W-:Y:S01]  /*1c30*/  ISETP.LT.OR P3, PT, R0.reuse, 0x21, P5 ;  /* 0x000000210000780c */ /* 0x040fe20002f61670 */
[----:B------:R-:W-:Y:S01]  /*1c40*/  IMAD.IADD R5, R5, 0x1, R8 ;  /* 0x0000000105057824 */ /* 0x000fe200078e0208 */
[----:B------:R-:W-:Y:S01]  /*1c50*/  @!P0 ISETP.LT.OR P5, PT, R0, 0x41, P5 ;  /* 0x000000410000880c */ /* 0x000fe20002fa1670 */
[----:B------:R-:W-:Y:S02]  /*1c60*/  IMAD.SHL.U32 R0, R14, 0x2, RZ ;  /* 0x000000020e007824 */ /* 0x000fe400078e00ff */
[----:B------:R-:W-:Y:S01]  /*1c70*/  IMAD.IADD R9, R7, 0x1, R9 ;  /* 0x0000000107097824 */ /* 0x000fe200078e0209 */
[----:B------:R-:W-:Y:S01]  /*1c80*/  SEL R7, RZ, 0x4, P6 ;  /* 0x00000004ff077807 */ /* 0x000fe20003000000 */
[----:B------:R-:W-:Y:S01]  /*1c90*/  IMAD.MOV.U32 R8, RZ, RZ, R6 ;  /* 0x000000ffff087224 */ /* 0x000fe200078e0006 */
[----:B------:R-:W-:Y:S01]  /*1ca0*/  LOP3.LUT R0, R0, 0x2, R13, 0xe2, !PT ;  /* 0x0000000200007812 */ /* 0x000fe200078ee20d */
[----:B------:R-:W-:-:S02]  /*1cb0*/  IMAD R6, R19, c[0x0][0x180], RZ ;  /* 0x0000600013067a24 */ /* 0x000fc400078e02ff */
[----:B------:R-:W-:Y:S01]  /*1cc0*/  IMAD.WIDE.U32 R8, R84, c[0x0][0x210], R8 ;  /* 0x0000840054087a25 */ /* 0x000fe200078e0008 */
[----:B------:R-:W-:Y:S01]  /*1cd0*/  LOP3.LUT R0, R0, R7, RZ, 0xfc, !PT ;  /* 0x0000000700007212 */ /* 0x000fe200078efcff */
[----:B------:R2:W-:Y:S02]  /*1ce0*/  LDGSTS.E.BYPASS.LTC128B.128 [R223+0x3880], [R2.64+0x80], !P3 ;  /* 0x0388008002df7fae */ /* 0x0005e4000d901d4e */
[----:B------:R-:W-:Y:S01]  /*1cf0*/  IMAD R6, R84, c[0x0][0x184], R6 ;  /* 0x0000610054067a24 */ /* 0x000fe200078e0206 */
[C---:B------:R-:W-:Y:S01]  /*1d00*/  LOP3.LUT P3, RZ, R0.reuse, 0x2, RZ, 0xc0, !PT ;  /* 0x0000000200ff7812 */ /* 0x040fe2000786c0ff */
[----:B------:R2:W-:Y:S01]  /*1d10*/  LDGSTS.E.BYPASS.LTC128B.128 [R223+0x6080], [R2.64+0x100], !P4 ;  /* 0x0608010002df7fae */ /* 0x0005e2000e101d4e */
[----:B------:R-:W-:-:S03]  /*1d20*/  LOP3.LUT P4, RZ, R0, 0x1, RZ, 0xc0, !PT ;  /* 0x0000000100ff7812 */ /* 0x000fc6000788c0ff */
[----:B------:R1:W-:Y:S01]  /*1d30*/  @!P0 LDGSTS.E.BYPASS.LTC128B.128 [R223+0x2080], [R10.64], !P2 ;  /* 0x020800000adf8fae */ /* 0x0003e2000d101d4e */
[----:B------:R-:W-:Y:S02]  /*1d40*/  LOP3.LUT P2, RZ, R0, 0x4, RZ, 0xc0, !PT ;  /* 0x0000000400ff7812 */ /* 0x000fe4000784c0ff */
[----:B------:R-:W-:Y:S01]  /*1d50*/  SHF.L.U64.HI R0, R18, R28, c[0x0][0x17c] ;  /* 0x00005f0012007619 */ /* 0x000fe2000001021c */
[----:B------:R1:W-:Y:S04]  /*1d60*/  @!P0 LDGSTS.E.BYPASS.LTC128B.128 [R223+0x4880], [R10.64+0x80], !P5 ;  /* 0x048800800adf8fae */ /* 0x0003e8000e901d4e */
[----:B------:R-:W-:Y:S01]  /*1d70*/  IMAD R0, R0, UR13, RZ ;  /* 0x0000000d00007c24 */ /* 0x000fe2000f8e02ff */
[----:B------:R1:W-:Y:S04]  /*1d80*/  @!P0 LDGSTS.E.BYPASS.LTC128B.128 [R223+0x7080], [R10.64+0x100], !P1 ;  /* 0x070801000adf8fae */ /* 0x0003e8000c901d4e */
[----:B------:R-:W0:Y:S01]  /*1d90*/  LDGDEPBAR ;  /* 0x00000000000079af */ /* 0x000e220000000000 */
[----:B--2---:R-:W-:-:S04]  /*1da0*/  IMAD.WIDE.U32 R2, R84, c[0x0][0x180], R4 ;  /* 0x0000600054027a25 */ /* 0x004fc800078e0004 */
[----:B------:R-:W-:Y:S02]  /*1db0*/  IMAD.SHL.U32 R5, R248, 0x4, RZ ;  /* 0x00000004f8057824 */ /* 0x000fe400078e00ff */
[----:B------:R-:W-:Y:S02]  /*1dc0*/  IMAD.IADD R3, R3, 0x1, R6 ;  /* 0x0000000103037824 */ /* 0x000fe400078e0206 */
[----:B------:R-:W-:Y:S01]  /*1dd0*/  IMAD.SHL.U32 R4, R18, 0x40, RZ ;  /* 0x0000004012047824 */ /* 0x000fe200078e00ff */
[C---:B------:R-:W-:Y:S01]  /*1de0*/  IADD3 R14, P6, R5.reuse, UR16, RZ ;  /* 0x00000010050e7c10 */ /* 0x040fe2000ffde0ff */
        /* <DEDUP_REMOVED lines=25> */
[----:B-1----:R-:W-:Y:S01]  /*1f80*/  IMAD R10, R84, c[0x0][0x214], R29 ;  /* 0x00008500540a7a24 */ /* 0x002fe200078e021d */
[----:B------:R-:W-:Y:S01]  /*1f90*/  USHF.R.S32.HI UR18, URZ, 0x1f, UR16 ;  /* 0x0000001f3f127899 */ /* 0x000fe20008011410 */
[----:B------:R-:W-:Y:S01]  /*1fa0*/  IMAD.MOV.U32 R11, RZ, RZ, c[0x0][0x208] ;  /* 0x00008200ff0b7624 */ /* 0x000fe200078e00ff */
[----:B------:R-:W-:Y:S01]  /*1fb0*/  LEA.HI.X R3, R4, c[0x0][0x164], R3, 0x1, P0 ;  /* 0x0000590004037a11 */ /* 0x000fe200000f0c03 */
[----:B------:R-:W-:Y:S01]  /*1fc0*/  IMAD.IADD R5, R9, 0x1, R10 ;  /* 0x0000000109057824 */ /* 0x000fe200078e020a */
[----:B------:R-:W-:Y:S01]  /*1fd0*/  ISETP.LT.OR P0, PT, R0, 0x21, !P4 ;  /* 0x000000210000780c */ /* 0x000fe20006701670 */
[----:B------:R-:W-:Y:S01]  /*1fe0*/  IMAD.MOV.U32 R4, RZ, RZ, R8 ;  /* 0x000000ffff047224 */ /* 0x000fe200078e0008 */
[----:B------:R-:W-:Y:S01]  /*1ff0*/  P2R R10, PR, RZ, 0x10 ;  /* 0x00000010ff0a7803 */ /* 0x000fe20000000000 */
[----:B------:R1:W-:Y:S01]  /*2000*/  LDGSTS.E.BYPASS.LTC128B.128 [R223+0xf080], [R2.64], !P6 ;  /* 0x0f08000002df7fae */ /* 0x0003e2000f101d4e */
[----:B------:R-:W-:Y:S01]  /*2010*/  IMAD.WIDE.U32 R242, R20, c[0x0][0x278], R6 ;  /* 0x00009e0014f27a25 */ /* 0x000fe200078e0006 */
[----:B------:R-:W-:-:S02]  /*2020*/  ISETP.LT.OR P6, PT, R0, 0x21, !P3 ;  /* 0x000000210000780c */ /* 0x000fc40005fc1670 */
[----:B------:R1:W-:Y:S01]  /*2030*/  LDGSTS.E.BYPASS.LTC128B.128 [R223+0x11080], [R2.64+0x80], !P5 ;  /* 0x1108008002df7fae */ /* 0x0003e2000e901d4e */
[----:B------:R-:W-:Y:S01]  /*2040*/  IMAD.WIDE.U32 R232, R20, c[0x0][0x218], R4 ;  /* 0x0000860014e87a25 */ /* 0x000fe200078e0004 */
[----:B------:R-:W-:Y:S01]  /*2050*/  IADD3 R247, R243, UR19, RZ ;  /* 0x00000013f3f77c10 */ /* 0x000fe2000fffe0ff */
[----:B------:R-:W-:Y:S01]  /*2060*/  UP2UR UR19, UPR, URZ, 0x2 ;  /* 0x000000023f137883 */ /* 0x000fe20008000000 */
[----:B------:R1:W-:Y:S01]  /*2070*/  LDGSTS.E.BYPASS.LTC128B.128 [R223+0x13080], [R2.64+0x100], !P1 ;  /* 0x1308010002df7fae */ /* 0x0003e2000c901d4e */
[----:B------:R-:W-:Y:S01]  /*2080*/  ISETP.GT.AND P1, PT, R248, 0xf, PT ;  /* 0x0000000ff800780c */ /* 0x000fe20003f24270 */
[----:B------:R-:W-:Y:S01]  /*2090*/  IMAD.SHL.U32 R4, R11, 0x40, RZ ;  /* 0x000000400b047824 */ /* 0x000fe200078e00ff */
[----:B------:R-:W-:Y:S01]  /*20a0*/  IADD3 R229, R233, UR5, RZ ;  /* 0x00000005e9e57c10 */ /* 0x000fe2000fffe0ff */
[----:B------:R-:W-:Y:S01]  /*20b0*/  IMAD.MOV.U32 R228, RZ, RZ, R232 ;  /* 0x000000ffffe47224 */ /* 0x000fe200078e00e8 */
[----:B------:R-:W-:Y:S01]  /*20c0*/  IADD3 R8, -R13, UR9, -R238 ;  /* 0x000000090d087c10 */ /* 0x000fe2000fffe9ee */
[----:B------:R-:W-:Y:S01]  /*20d0*/  IMAD.SHL.U32 R252, R11, 0x20, RZ ;  /* 0x000000200bfc7824 */ /* 0x000fe200078e00ff */
[----:B------:R-:W-:Y:S01]  /*20e0*/  ISETP.GE.AND P4, PT, R12, c[0x0][0x1fc], PT ;  /* 0x00007f000c007a0c */ /* 0x000fe20003f86270 */
[----:B------:R-:W-:Y:S01]  /*20f0*/  IMAD R13, R19, c[0x0][0x238], RZ ;  /* 0x00008e00130d7a24 */ /* 0x000fe200078e02ff */
[----:B------:R-:W-:Y:S01]  /*2100*/  SHF.L.U64.HI R250, R11, R27, c[0x0][0x20c] ;  /* 0x000083000bfa7619 */ /* 0x000fe2000001021b */
[----:B------:R-:W-:-:S02]  /*2110*/  ULDC.64 UR4, c[0x0][0x290] ;  /* 0x0000a40000047ab9 */ /* 0x000fc40000000a00 */
[----:B------:R-:W-:Y:S01]  /*2120*/  IMAD R13, R84, c[0x0][0x23c], R13 ;  /* 0x00008f00540d7a24 */ /* 0x000fe200078e020d */
[----:B------:R-:W-:Y:S02]  /*2130*/  UIMAD UR4, UR11, UR4, URZ ;  /* 0x000000040b0472a4 */ /* 0x000fe4000f8e023f */
[----:B------:R-:W-:Y:S02]  /*2140*/  UISETP.GE.AND UP1, UPT, UR6, 0x11, UPT ;  /* 0x000000110600788c */ /* 0x000fe4000bf26270 */
[----:B------:R-:W-:Y:S01]  /*2150*/  UIMAD UR4, UR12, UR5, UR4 ;  /* 0x000000050c0472a4 */ /* 0x000fe2000f8e0204 */
        /* <DEDUP_REMOVED lines=31> */
[-C--:B------:R-:W-:Y:S01]  /*2350*/  LEA.HI R19, R22, R248.reuse, RZ, 0x2 ;  /* 0x000000f816137211 */ /* 0x080fe200078f10ff */
[----:B------:R1:W-:Y:S01]  /*2360*/  LDGSTS.E.BYPASS.LTC128B.128 [R223+0x1b080], [R2.64], !P0 ;  /* 0x1b08000002df7fae */ /* 0x0003e2000c101d4e */
[----:B------:R-:W-:Y:S01]  /*2370*/  ISETP.LT.OR P0, PT, R8, 0x1, P6 ;  /* 0x000000010800780c */ /* 0x000fe20003701670 */
[----:B--2---:R-:W-:Y:S01]  /*2380*/  IMAD.WIDE.U32 R6, R84, c[0x0][0x238], R16 ;  /* 0x00008e0054067a25 */ /* 0x004fe200078e0010 */
[----:B------:R-:W-:Y:S02]  /*2390*/  LEA.HI R17, R22, R248, RZ, 0x5 ;  /* 0x000000f816117211 */ /* 0x000fe400078f28ff */
[----:B------:R-:W-:-:S09]  /*23a0*/  ISETP.LT.OR P6, PT, R8, 0x21, P6 ;  /* 0x000000210800780c */ /* 0x000fd200037c1670 */
        /* <DEDUP_REMOVED lines=26> */
[----:B------:R-:W-:Y:S02]  /*2550*/  SHF.R.S32.HI R14, RZ, 0x7, R14 ;  /* 0x00000007ff0e7819 */ /* 0x000fe4000001140e */
[----:B------:R-:W-:Y:S01]  /*2560*/  LOP3.LUT R3, R19, 0x3ffffffc, RZ, 0xc0, !PT ;  /* 0x3ffffffc13037812 */ /* 0x000fe200078ec0ff */
[----:B------:R-:W-:Y:S01]  /*2570*/  IMAD.IADD R15, R15, 0x1, -R0 ;  /* 0x000000010f0f7824 */ /* 0x000fe200078e0a00 */
[----:B------:R-:W-:Y:S01]  /*2580*/  IADD3 R239, R241, UR4, RZ ;  /* 0x00000004f1ef7c10 */ /* 0x000fe2000fffe0ff */
[----:B------:R-:W-:Y:S01]  /*2590*/  IMAD.IADD R0, R11, 0x1, -R9 ;  /* 0x000000010b007824 */ /* 0x000fe200078e0a09 */
[----:B------:R-:W-:Y:S01]  /*25a0*/  LEA.HI R9, R12, R22, RZ, 0x2 ;  /* 0x000000160c097211 */ /* 0x000fe200078f10ff */
[----:B------:R-:W-:Y:S01]  /*25b0*/  IMAD.SHL.U32 R10, R14, 0x8, RZ ;  /* 0x000000080e0a7824 */ /* 0x000fe200078e00ff */
[----:B------:R-:W-:Y:S01]  /*25c0*/  LOP3.LUT R12, R18, 0xfffffff0, RZ, 0xc0, !PT ;  /* 0xfffffff0120c7812 */ /* 0x000fe200078ec0ff */
[----:B------:R-:W-:Y:S01]  /*25d0*/  IMAD.IADD R11, R7, 0x1, R13 ;  /* 0x00000001070b7824 */ /* 0x000fe200078e020d */
[----:B------:R-:W-:Y:S01]  /*25e0*/  LOP3.LUT R8, R9, 0xfffffffc, RZ, 0xc0, !PT ;  /* 0xfffffffc09087812 */ /* 0x000fe200078ec0ff */
[----:B------:R-:W-:Y:S01]  /*25f0*/  ULDC.64 UR4, c[0x0][0x240] ;  /* 0x0000900000047ab9 */ /* 0x000fe20000000a00 */
[----:B------:R-:W-:Y:S01]  /*2600*/  LOP3.LUT R13, R10, 0x8, RZ, 0xc0, !PT ;  /* 0x000000080a0d7812 */ /* 0x000fe200078ec0ff */
[----:B------:R-:W-:Y:S01]  /*2610*/  IMAD.MOV.U32 R10, RZ, RZ, R6 ;  /* 0x000000ffff0a7224 */ /* 0x000fe200078e0006 */
[----:B--2---:R-:W-:Y:S01]  /*2620*/  IADD3 R5, P0, R240, UR16, RZ ;  /* 0x00000010f0057c10 */ /* 0x004fe2000ff1e0ff */
[----:B------:R-:W-:Y:S01]  /*2630*/  IMAD.IADD R16, R22, 0x1, -R8 ;  /* 0x0000000116107824 */ /* 0x000fe200078e0a08 */
[----:B------:R-:W-:Y:S01]  /*2640*/  UIMAD UR4, UR11, UR4, URZ ;  /* 0x000000040b0472a4 */ /* 0x000fe2000f8e023f */
[----:B------:R-:W-:-:S02]  /*2650*/  IMAD.SHL.U32 R8, R15, 0x10, RZ ;  /* 0x000000100f087824 */ /* 0x000fc400078e00ff */
[C---:B------:R-:W-:Y:S01]  /*2660*/  IMAD.SHL.U32 R7, R16.reuse, 0x100, RZ ;  /* 0x0000010010077824 */ /* 0x040fe200078e00ff */
[----:B------:R-:W-:Y:S01]  /*2670*/  LEA.HI R4, R16, R16, RZ, 0x1 ;  /* 0x0000001010047211 */ /* 0x000fe200078f08ff */
[----:B------:R-:W-:Y:S01]  /*2680*/  IMAD.WIDE.U32 R244, R20, c[0x0][0x240], R10 ;  /* 0x0000900014f47a25 */ /* 0x000fe200078e000a */
[----:B------:R-:W-:Y:S01]  /*2690*/  LOP3.LUT R6, R13, 0x70, R8, 0xf8, !PT ;  /* 0x000000700d067812 */ /* 0x000fe200078ef808 */
[----:B------:R-:W-:Y:S02]  /*26a0*/  UIMAD UR16, UR12, UR5, UR4 ;  /* 0x000000050c1072a4 */ /* 0x000fe4000f8e0204 */
[----:B------:R-:W-:Y:S01]  /*26b0*/  IMAD.SHL.U32 R2, R4, 0x100, RZ ;  /* 0x0000010004027824 */ /* 0x000fe200078e00ff */
[----:B------:R-:W-:Y:S01]  /*26c0*/  LOP3.LUT R9, R6, 0x100, R7, 0xf8, !PT ;  /* 0x0000010006097812 */ /* 0x000fe200078ef807 */
[----:B------:R-:W-:Y:S01]  /*26d0*/  IMAD.IADD R8, R248, 0x1, -R3 ;  /* 0x00000001f8087824 */ /* 0x000fe200078e0a03 */
[----:B------:R-:W-:Y:S01]  /*26e0*/  IADD3.X R3, R239, UR18, RZ, P0, !PT ;  /* 0x00000012ef037c10 */ /* 0x000fe200087fe4ff */
[----:B------:R-:W-:Y:S01]  /*26f0*/  UP2UR UR18, UPR, URZ, 0x1 ;  /* 0x000000013f127883 */ /* 0x000fe20008000000 */
[C---:B------:R-:W-:Y:S01]  /*2700*/  LEA R4, P0, R5.reuse, c[0x0][0x280], 0x2 ;  /* 0x0000a00005047a11 */ /* 0x040fe200078010ff */
[----:B------:R-:W-:Y:S01]  /*2710*/  UISETP.GE.AND UP0, UPT, UR6, 0x12, UPT ;  /* 0x000000120600788c */ /* 0x000fe2000bf06270 */
[----:B------:R-:W-:Y:S01]  /*2720*/  LOP3.LUT R7, R2, 0x7ffffe00, RZ, 0xc0, !PT ;  /* 0x7ffffe0002077812 */ /* 0x000fe200078ec0ff */
[----:B------:R-:W-:Y:S01]  /*2730*/  IMAD.IADD R2, R248, 0x1, -R12 ;  /* 0x00000001f8027824 */ /* 0x000fe200078e0a0c */
[----:B------:R-:W-:Y:S01]  /*2740*/  SHF.R.U32.HI R6, RZ, 0x3, R9 ;  /* 0x00000003ff067819 */ /* 0x000fe20000011609 */
[----:B------:R-:W-:Y:S01]  /*2750*/  UIADD3 UR5, UR8, -UR9, URZ ;  /* 0x8000000908057290 */ /* 0x000fe2000fffe03f */
        /* <DEDUP_REMOVED lines=23> */
[----:B------:R-:W-:Y:S01]  /*28d0*/  UMOV UR4, URZ ;  /* 0x0000003f00047c82 */ /* 0x000fe20008000000 */
[----:B------:R-:W-:Y:S01]  /*28e0*/  LOP3.LUT R214, R214, 0x38, RZ, 0xc0, !PT ;  /* 0x00000038d6d67812 */ /* 0x000fe200078ec0ff */
[----:B------:R-:W-:-:S02]  /*28f0*/  UMOV UR11, 0x1 ;  /* 0x00000001000b7882 */ /* 0x000fc40000000000 */
[----:B------:R-:W-:Y:S02]  /*2900*/  UP2UR UR8, UPR, URZ, 0x1 ;  /* 0x000000013f087883 */ /* 0x000fe40008000000 */
        /* <DEDUP_REMOVED lines=83> */
.L_x_1084:
        /* <DEDUP_REMOVED lines=211> */
.L_x_1076:
[----:B------:R-:W-:Y:S11]  /*3b70*/  ISETP.NE.AND P0, PT, R249, c[0x0][0x2a8], PT ;  /* 0x0000aa00f9007a0c */ /* 0x000ff60003f05270 */
[----:B------:R-:W-:Y:S02]  /*3b80*/  @!UPT UIADD3 URZ, URZ, URZ, URZ ;  /* 0x0000003f3f3ff290 */ /* 0x000fe4000fffe03f */
[----:B------:R-:W-:Y:S05]  /*3b90*/  @P0 IMAD.HI.U32 R4, R2, c[0x0][0x2ac], RZ ;  /* 0x0000ab0002040a27 */ /* 0x000fea00078e00ff */
[----:B------:R-:W-:Y:S02]  /*3ba0*/  @P0 SHF.R.U32.HI R2, RZ, c[0x0][0x2b0], R4 ;  /* 0x0000ac00ff020a19 */ /* 0x000fe40000011604 */
.L_x_1077:
[----:B------:R-:W-:Y:S05]  /*3bb0*/  BSYNC B0 ;  /* 0x0000000000007941 */ /* 0x000fea0003800000 */
.L_x_1075:
[----:B------:R-:W-:Y:S05]  /*3bc0*/  IMAD R2, R2, c[0x0][0x2a8], R236 ;  /* 0x0000aa0002027a24 */ /* 0x000fea00078e02ec */
[----:B------:R-:W-:Y:S02]  /*3bd0*/  IADD3 R4, R2, c[0x0][0x2a8], RZ ;  /* 0x0000aa0002047a10 */ /* 0x000fe40007ffe0ff */
[----:B------:R-:W-:Y:S02]  /*3be0*/  IMNMX R109, R109, R2, !PT ;  /* 0x000000026d6d7217 */ /* 0x000fe40007800200 */
[----:B------:R-:W-:Y:S02]  /*3bf0*/  IMNMX R110, R110, R4, PT ;  /* 0x000000046e6e7217 */ /* 0x000fe40003800200 */
.L_x_1074:
        /* <DEDUP_REMOVED lines=16> */
.L_x_1080:
[----:B------:R-:W-:Y:S11]  /*3d00*/  ISETP.NE.AND P0, PT, R249, c[0x0][0x2a8], PT ;  /* 0x0000aa00f9007a0c */ /* 0x000ff60003f05270 */
[----:B------:R-:W-:Y:S02]  /*3d10*/  @!UPT UIADD3 URZ, URZ, URZ, URZ ;  /* 0x0000003f3f3ff290 */ /* 0x000fe4000fffe03f */
[----:B------:R-:W-:Y:S05]  /*3d20*/  @P0 IMAD.HI.U32 R3, R2, c[0x0][0x2ac], RZ ;  /* 0x0000ab0002030a27 */ /* 0x000fea00078e00ff */
[----:B------:R-:W-:Y:S02]  /*3d30*/  @P0 SHF.R.U32.HI R2, RZ, c[0x0][0x2b0], R3 ;  /* 0x0000ac00ff020a19 */ /* 0x000fe40000011603 */
.L_x_1081:
[----:B------:R-:W-:Y:S05]  /*3d40*/  BSYNC B0 ;  /* 0x0000000000007941 */ /* 0x000fea0003800000 */
.L_x_1079:
[----:B------:R-:W-:Y:S05]  /*3d50*/  IMAD R2, R2, c[0x0][0x2a8], R236 ;  /* 0x0000aa0002027a24 */ /* 0x000fea00078e02ec */
[----:B------:R-:W-:Y:S02]  /*3d60*/  IADD3 R3, R2, c[0x0][0x2a8], RZ ;  /* 0x0000aa0002037a10 */ /* 0x000fe40007ffe0ff */
[----:B------:R-:W-:Y:S02]  /*3d70*/  IMNMX R107, R107, R2, !PT ;  /* 0x000000026b6b7217 */ /* 0x000fe40007800200 */
[----:B------:R-:W-:Y:S02]  /*3d80*/  IMNMX R108, R108, R3, PT ;  /* 0x000000036c6c7217 */ /* 0x000fe40003800200 */
.L_x_1078:
        /* <DEDUP_REMOVED lines=33> */
[----:B------:R-:W-:Y:S03]  /*3fa0*/  @!P1 LEA.HI.X.SX32 R5, R5, R247, 0x1, P0 ;  /* 0x000000f705059211 */ /* 0x000fe600000f0eff */
[C---:B------:R-:W-:Y:S01]  /*3fb0*/  IADD3 R18, P5, P0, R234.reuse, UR16, R6 ;  /* 0x00000010ea127c10 */ /* 0x040fe2000f8be006 */
[----:B------:R-:W-:Y:S06]  /*3fc0*/  USHF.L.U64.HI UR20, UR22, 0x6, UR20 ;  /* 0x0000000616147899 */ /* 0x000fec0008010214 */
[----:B------:R-:W-:Y:S02]  /*3fd0*/  IADD3.X R19, R231, UR20, R251, P5, P0 ;  /* 0x00000014e7137c10 */ /* 0x000fe4000afe04fb */
[----:B------:R-:W-:Y:S01]  /*3fe0*/  IADD3 R7, P5, R234, UR16, RZ ;  /* 0x00000010ea077c10 */ /* 0x000fe2000ffbe0ff */
[----:B------:R-:W-:Y:S01]  /*3ff0*/  UIMAD UR16, UR6, -0x40, UR9 ;  /* 0xffffffc0061078a4 */ /* 0x000fe2000f8e0209 */
[C---:B------:R-:W-:Y:S04]  /*4000*/  @!P1 LEA R14, P0, R4.reuse, c[0x0][0x258], 0x2 ;  /* 0x00009600040e9a11 */ /* 0x040fe800078010ff */
        /* <DEDUP_REMOVED lines=30> */
.L_x_1082:
        /* <DEDUP_REMOVED lines=536> */
.L_x_1083:
        /* <DEDUP_REMOVED lines=296> */
.L_x_1073:
        /* <DEDUP_REMOVED lines=12> */
[----:B------:R-:W3:Y:S01]  /*76b0*/  S2UR UR6, SR_CTAID.X ;  /* 0x00000000000679c3 */ /* 0x000ee20000002500 */
[----:B------:R-:W-:Y:S02]  /*76c0*/  UMOV UR5, 0x1 ;  /* 0x0000000100057882 */ /* 0x000fe40000000000 */
[----:B------:R-:W-:Y:S01]  /*76d0*/  BAR.SYNC.DEFER_BLOCKING 0x1, 0x100 ;  /* 0x0044000000007b1d */ /* 0x000fe20000010000 */
[----:B------:R-:W-:Y:S01]  /*76e0*/  UISETP.NE.AND UP0, UPT, UR5, UR12, UPT ;  /* 0x0000000c0500728c */ /* 0x000fe2000bf05270 */
[----:B------:R-:W-:-:S04]  /*76f0*/  ISETP.NE.AND P2, PT, R248, RZ, PT ;  /* 0x000000fff800720c */ /* 0x000fc80003f45270 */
[----:B------:R-:W4:Y:S01]  /*7700*/  S2UR UR4, SR_CTAID.Y ;  /* 0x00000000000479c3 */ /* 0x000f220000002600 */
[----:B------:R-:W-:Y:S01]  /*7710*/  ULDC UR7, c[0x0][0x358] ;  /* 0x0000d60000077ab9 */ /* 0x000fe20000000800 */
[----:B------:R-:W-:Y:S01]  /*7720*/  BSSY B0, `(.L_x_1085) ;  /* 0x0000029000007945 */ /* 0x000fe20003800000 */
[----:B------:R-:W-:Y:S02]  /*7730*/  ULDC UR8, c[0x0][0x2f4] ;  /* 0x0000bd0000087ab9 */ /* 0x000fe40000000800 */
[----:B------:R-:W-:Y:S02]  /*7740*/  ULDC UR5, c[0x0][0x340] ;  /* 0x0000d00000057ab9 */ /* 0x000fe40000000800 */
[----:B------:R-:W-:Y:S02]  /*7750*/  UIMAD UR17, UR10, UR8, URZ ;  /* 0x000000080a1172a4 */ /* 0x000fe4000f8e023f */
[----:B---3--:R-:W-:-:S04]  /*7760*/  UIMAD UR7, UR6, UR7, URZ ;  /* 0x00000007060772a4 */ /* 0x008fc8000f8e023f */
[----:B------:R-:W-:-:S04]  /*7770*/  UIMAD UR8, UR7, UR8, URZ ;  /* 0x00000008070872a4 */ /* 0x000fc8000f8e023f */
[----:B------:R-:W-:Y:S02]  /*7780*/  USHF.R.S32.HI UR9, URZ, 0x1f, UR8 ;  /* 0x0000001f3f097899 */ /* 0x000fe40008011408 */
[----:B----4-:R-:W-:-:S03]  /*7790*/  UIMAD.WIDE.U32 UR18, UR4, UR13, URZ ;  /* 0x0000000d041272a5 */ /* 0x010fc6000f8e003f */
[----:B------:R-:W-:Y:S02]  /*77a0*/  UMOV UR13, UR4 ;  /* 0x00000004000d7c82 */ /* 0x000fe40008000000 */
[----:B------:R-:W-:Y:S02]  /*77b0*/  @UP0 USHF.R.U32.HI UR13, URZ, UR5, UR19 ;  /* 0x000000053f0d0299 */ /* 0x000fe40008011613 */
[----:B------:R-:W-:Y:S02]  /*77c0*/  USHF.R.S32.HI UR5, URZ, 0x1f, UR17 ;  /* 0x0000001f3f057899 */ /* 0x000fe40008011411 */
[----:B------:R-:W-:Y:S02]  /*77d0*/  UIADD3 UR8, UP1, UP0, UR8, UR17, UR13 ;  /* 0x0000001108087290 */ /* 0x000fe4000f83e00d */
[----:B------:R-:W-:Y:S02]  /*77e0*/  UIADD3 UR7, -UR13, URZ, URZ ;  /* 0x0000003f0d077290 */ /* 0x000fe4000fffe13f */
[----:B------:R-:W-:-:S02]  /*77f0*/  USHF.R.S32.HI UR11, URZ, 0x1f, UR13 ;  /* 0x0000001f3f0b7899 */ /* 0x000fc4000801140d */
[----:B------:R-:W-:Y:S02]  /*7800*/  UIMAD UR12, UR7, UR12, UR4 ;  /* 0x0000000c070c72a4 */ /* 0x000fe4000f8e0204 */
[----:B------:R-:W-:Y:S02]  /*7810*/  UIADD3.X UR9, UR9, UR5, UR11, UP1, UP0 ;  /* 0x0000000509097290 */ /* 0x000fe40008fe040b */
[----:B------:R-:W-:Y:S02]  /*7820*/  USHF.L.U32 UR7, UR8, 0x2, URZ ;  /* 0x0000000208077899 */ /* 0x000fe4000800063f */
[----:B------:R-:W-:Y:S02]  /*7830*/  ULDC.64 UR4, c[0x0][0x350] ;  /* 0x0000d40000047ab9 */ /* 0x000fe40000000a00 */
[----:B------:R-:W-:Y:S02]  /*7840*/  USHF.L.U64.HI UR8, UR8, 0x2, UR9 ;  /* 0x0000000208087899 */ /* 0x000fe40008010209 */
[----:B------:R-:W-:-:S02]  /*7850*/  UIADD3 UR4, UP0, UR7, UR4, URZ ;  /* 0x0000000407047290 */ /* 0x000fc4000ff1e03f */
[----:B------:R-:W-:Y:S02]  /*7860*/  USHF.R.S32.HI UR9, URZ, 0x1f, UR10 ;  /* 0x0000001f3f097899 */ /* 0x000fe4000801140a */
[----:B------:R-:W-:Y:S02]  /*7870*/  UIADD3.X UR5, UR8, UR5, URZ, UP0, !UPT ;  /* 0x0000000508057290 */ /* 0x000fe400087fe43f */
[----:B------:R-:W-:Y:S01]  /*7880*/  USEL UR9, UR9, URZ, !UP2 ;  /* 0x0000003f09097287 */ /* 0x000fe2000d000000 */
[----:B------:R-:W-:-:S03]  /*7890*/  MOV R4, UR4 ;  /* 0x0000000400047c02 */ /* 0x000fc60008000f00 */
[----:B------:R-:W-:Y:S01]  /*78a0*/  IMAD.U32 R5, RZ, RZ, UR5 ;  /* 0x00000005ff057e24 */ /* 0x000fe2000f8e00ff */
[----:B--2---:R-:W2:Y:S02]  /*78b0*/  @P0 R2UR UR16, R0 ;  /* 0x00000000001003c2 */ /* 0x004ea400000e0000 */
[----:B--2---:R-:W-:Y:S02]  /*78c0*/  @UP2 UIMAD UR16, UR10, 0x50, UR16 ;  /* 0x000000500a1028a4 */ /* 0x004fe4000f8e0210 */
[----:B------:R-:W-:Y:S02]  /*78d0*/  USEL UR10, UR10, URZ, !UP2 ;  /* 0x0000003f0a0a7287 */ /* 0x000fe4000d000000 */
[----:B------:R-:W-:-:S04]  /*78e0*/  UIMAD.WIDE UR16, UR16, 0x66666667, URZ ;  /* 0x66666667101078a5 */ /* 0x000fc8000f8e023f */
[----:B------:R-:W-:-:S04]  /*78f0*/  @UP2 USHF.R.U32.HI UR16, URZ, 0x1f, UR17 ;  /* 0x0000001f3f102899 */ /* 0x000fc80008011611 */
[----:B------:R-:W-:-:S04]  /*7900*/  @UP2 ULEA.HI.SX32 UR16, UR17, UR16, 0x1b ;  /* 0x0000001011102291 */ /* 0x000fc8000f8fda3f */
[----:B------:R-:W-:-:S04]  /*7910*/  @UP2 UIMAD UR16, UR16, 0x3c00, URZ ;  /* 0x00003c00101028a4 */ /* 0x000fc8000f8e023f */
[----:B------:R-:W-:-:S03]  /*7920*/  @UP2 USHF.R.S32.HI UR17, URZ, 0x1f, UR16 ;  /* 0x0000001f3f112899 */ /* 0x000fc60008011410 */
[----:B------:R-:W-:-:S04]  /*7930*/  @!UP2 UMOV UR16, URZ ;  /* 0x0000003f0010ac82 */ /* 0x000fc80008000000 */
[----:B------:R-:W-:Y:S01]  /*7940*/  @!UP2 UMOV UR17, URZ ;  /* 0x0000003f0011ac82 */ /* 0x000fe20008000000 */
[----:B------:R-:W-:Y:S05]  /*7950*/  @P2 BRA `(.L_x_1086) ;  /* 0x0000005000002947 */ /* 0x000fea0003800000 */
.L_x_1087:
[----:B------:R-:W2:Y:S01]  /*7960*/  LDG.E.STRONG.GPU R0, [R4.64] ;  /* 0x0000000e04007981 */ /* 0x000ea2000c1ef900 */
[----:B------:R-:W-:Y:S01]  /*7970*/  YIELD ;  /* 0x0000000000007946 */ /* 0x000fe20003800000 */
[----:B--2---:R-:W-:Y:S01]  /*7980*/  ISETP.NE.AND P0, PT, R0, UR12, PT ;  /* 0x0000000c00007c0c */ /* 0x004fe2000bf05270 */
[----:B------:R-:W-:-:S12]  /*7990*/  CCTL.IVALL ;  /* 0x00000000ff00798f */ /* 0x000fd80002000000 */
[----:B------:R-:W-:Y:S05]  /*79a0*/  @P0 BRA `(.L_x_1087) ;  /* 0xffffffb000000947 */ /* 0x000fea000383ffff */
.L_x_1086:
[----:B------:R-:W-:Y:S05]  /*79b0*/  BSYNC B0 ;  /* 0x0000000000007941 */ /* 0x000fea0003800000 */
.L_x_1085:
[----:B------:R-:W-:Y:S01]  /*79c0*/  MOV R11, 0xffffffff ;  /* 0xffffffff000b7802 */ /* 0x000fe20000000f00 */
[----:B------:R-:W-:Y:S05]  /*79d0*/  BRA.CONV ~URZ, `(.L_x_1088) ;  /* 0x000000237f007947 */ /* 0x000fea000b800000 */
[----:B------:R-:W-:Y:S02]  /*79e0*/  MOV R2, 0x7a00 ;  /* 0x00007a0000027802 */ /* 0x000fe40000000f00 */
[----:B-1----:R-:W-:Y:S05]  /*79f0*/  CALL.REL.NOINC `($__internal_9_$__cuda_sm70_warpsync) ;  /* 0x00000cd000007944 */ /* 0x002fea0003c00000 */
.L_x_1088:
[----:B------:R-:W-:Y:S01]  /*7a00*/  UIMAD UR5, UR6, 0x3c00, URZ ;  /* 0x00003c00060578a4 */ /* 0x000fe2000f8e023f */
[----:B------:R-:W-:Y:S01]  /*7a10*/  SHF.R.S32.HI R2, RZ, 0x1f, R248 ;  /* 0x0000001fff027819 */ /* 0x000fe200000114f8 */
[----:B------:R-:W-:Y:S01]  /*7a20*/  IMAD.U32 R10, RZ, RZ, UR10 ;  /* 0x0000000aff0a7e24 */ /* 0x000fe2000f8e00ff */
[----:B------:R-:W-:-:S06]  /*7a30*/  NOP ;  /* 0x0000000000007918 */ /* 0x000fcc0000000000 */
[----:B------:R-:W-:Y:S01]  /*7a40*/  USHF.R.S32.HI UR4, URZ, 0x1f, UR5 ;  /* 0x0000001f3f047899 */ /* 0x000fe20008011405 */
[----:B------:R-:W-:-:S05]  /*7a50*/  IMAD.U32 R8, RZ, RZ, UR5 ;  /* 0x00000005ff087e24 */ /* 0x000fca000f8e00ff */
[----:B------:R-:W-:Y:S01]  /*7a60*/  IMAD.U32 R0, RZ, RZ, UR4 ;  /* 0x00000004ff007e24 */ /* 0x000fe2000f8e00ff */
[----:B------:R-:W-:Y:S01]  /*7a70*/  IADD3 R8, P1, P0, R8, UR16, R248 ;  /* 0x0000001008087c10 */ /* 0x000fe2000f83e0f8 */
[----:B------:R-:W-:Y:S02]  /*7a80*/  ULDC.64 UR4, c[0x0][0x328] ;  /* 0x0000ca0000047ab9 */ /* 0x000fe40000000a00 */
[----:B------:R-:W-:Y:S01]  /*7a90*/  UIMAD UR4, UR11, UR4, URZ ;  /* 0x000000040b0472a4 */ /* 0x000fe2000f8e023f */
[----:B------:R-:W-:Y:S01]  /*7aa0*/  IADD3.X R9, R0, UR17, R2, P1, P0 ;  /* 0x0000001100097c10 */ /* 0x000fe20008fe0402 */
[----:B------:R-:W-:Y:S02]  /*7ab0*/  IMAD.U32 R2, RZ, RZ, UR13 ;  /* 0x0000000dff027e24 */ /* 0x000fe4000f8e00ff */
[----:B------:R-:W-:Y:S02]  /*7ac0*/  UIMAD UR18, UR13, UR5, UR4 ;  /* 0x000000050d1272a4 */ /* 0x000fe4000f8e0204 */
[----:B------:R-:W-:Y:S01]  /*7ad0*/  IMAD.WIDE.U32 R2, R2, c[0x0][0x328], R8 ;  /* 0x0000ca0002027a25 */ /* 0x000fe200078e0008 */
[----:B------:R-:W-:-:S02]  /*7ae0*/  ULDC.64 UR4, c[0x0][0x330] ;  /* 0x0000cc0000047ab9 */ /* 0x000fc40000000a00 */
        /* <DEDUP_REMOVED lines=69> */
[----:B------:R-:W-:Y:S05]  /*7f40*/  CALL.REL.NOINC `($__internal_9_$__cuda_sm70_warpsync) ;  /* 0x0000078000007944 */ /* 0x000fea0003c00000 */
.L_x_1089:
        /* <DEDUP_REMOVED lines=12> */
.L_x_1091:
[----:B------:R-:W-:Y:S05]  /*8010*/  BSYNC B0 ;  /* 0x0000000000007941 */ /* 0x000fea0003800000 */
.L_x_1090:
[----:B------:R-:W-:Y:S01]  /*8020*/  ULDC.64 UR4, c[0x0][0x348] ;  /* 0x0000d20000047ab9 */ /* 0x000fe20000000a00 */
[----:B------:R-:W-:Y:S01]  /*8030*/  BSSY B0, `(.L_x_1092) ;  /* 0x000000b000007945 */ /* 0x000fe20003800000 */
[----:B------:R-:W-:-:S04]  /*8040*/  UIADD3 UR4, UP0, UR7, UR4, URZ ;  /* 0x0000000407047290 */ /* 0x000fc8000ff1e03f */
[----:B------:R-:W-:Y:S02]  /*8050*/  UIADD3.X UR5, UR8, UR5, URZ, UP0, !UPT ;  /* 0x0000000508057290 */ /* 0x000fe400087fe43f */
[----:B--2---:R-:W-:-:S04]  /*8060*/  MOV R4, UR4 ;  /* 0x0000000400047c02 */ /* 0x004fc80008000f00 */
[----:B------:R-:W-:Y:S01]  /*8070*/  MOV R5, UR5 ;  /* 0x0000000500057c02 */ /* 0x000fe20008000f00 */
[----:B------:R-:W-:Y:S05]  /*8080*/  @P2 BRA `(.L_x_1093) ;  /* 0x0000005000002947 */ /* 0x000fea0003800000 */
.L_x_1094:
[----:B------:R-:W2:Y:S01]  /*8090*/  LDG.E.STRONG.GPU R0, [R4.64] ;  /* 0x0000000e04007981 */ /* 0x000ea2000c1ef900 */
[----:B------:R-:W-:Y:S01]  /*80a0*/  YIELD ;  /* 0x0000000000007946 */ /* 0x000fe20003800000 */
[----:B--2---:R-:W-:Y:S01]  /*80b0*/  ISETP.NE.AND P0, PT, R0, UR12, PT ;  /* 0x0000000c00007c0c */ /* 0x004fe2000bf05270 */
[----:B------:R-:W-:-:S12]  /*80c0*/  CCTL.IVALL ;  /* 0x00000000ff00798f */ /* 0x000fd80002000000 */
[----:B------:R-:W-:Y:S05]  /*80d0*/  @P0 BRA `(.L_x_1094) ;  /* 0xffffffb000000947 */ /* 0x000fea000383ffff */
.L_x_1093:
[----:B------:R-:W-:Y:S05]  /*80e0*/  BSYNC B0 ;  /* 0x0000000000007941 */ /* 0x000fea0003800000 */
.L_x_1092:
[----:B------:R-:W-:Y:S05]  /*80f0*/  BRA.CONV ~URZ, `(.L_x_1095) ;  /* 0x000000237f007947 */ /* 0x000fea000b800000 */
[----:B-1----:R-:W-:Y:S02]  /*8100*/  MOV R2, 0x8120 ;  /* 0x0000812000027802 */ /* 0x002fe40000000f00 */
[----:B------:R-:W-:Y:S05]  /*8110*/  CALL.REL.NOINC `($__internal_9_$__cuda_sm70_warpsync) ;  /* 0x000005b000007944 */ /* 0x000fea0003c00000 */
.L_x_1095:
        /* <DEDUP_REMOVED lines=79> */
.L_x_1096:
        /* <DEDUP_REMOVED lines=12> */
        .weak           $__internal_9_$__cuda_sm70_warpsync
        .type           $__internal_9_$__cuda_sm70_warpsync,@function
        .size           $__internal_9_$__cuda_sm70_warpsync,(.L_x_1419 - $__internal_9_$__cuda_sm70_warpsync)
$__internal_9_$__cuda_sm70_warpsync:
[----:B------:R-:W-:Y:S01]  /*86d0*/  MOV R3, 0x0 ;  /* 0x0000000000037802 */ /* 0x000fe20000000f00 */
[----:B------:R-:W-:Y:S04]  /*86e0*/  WARPSYNC R11 ;  /* 0x0000000b00007348 */ /* 0x000fe80003800000 */
[----:B------:R-:W-:Y:S05]  /*86f0*/  RET.REL.NODEC R2 `(_ZN7cutlass13device_kernelIN5flash19enable_sm80_to_sm89INS1_16FlashAttnBwdSm80INS1_25CollectiveMainloopBwdSm80ILi2ELi1EN4cute5tupleIJNS5_1CILi64EEENS7_ILi80EEENS7_ILi192EEEEEENS_6half_tEfNS_4arch4Sm80ELb0ELb1ELb1ELb1ELb1ELb0ELb1ELb0ELi2ELi4ELi2ELi2ELb0EEENS1_24CollectiveEpilogueBwdGQAISB_fSE_Li256ELb1ELb1EEENS1_19SingleTileSchedulerILb1ELb0ELb0ELi80EEEEEEEEEvNT_6ParamsE) ;  /* 0xffff790002007950 */ /* 0x000fea0003c3ffff */
.L_x_1097:
        /* <DEDUP_REMOVED lines=16> */
.L_x_1419:


//--------------------- .text._ZN7cutlass13device_kernelIN5flash19enable_sm80_to_sm89INS1_16FlashAttnBwdSm80INS1_25CollectiveMainloopBwdSm80ILi2ELi1EN4cute5tupleIJNS5_1CILi64EEENS7_ILi80EEENS7_ILi192EEEEEENS_6half_tEfNS_4arch4Sm80ELb1ELb0ELb1ELb0ELb0ELb0ELb1ELb0ELi2ELi4ELi2ELi2ELb0EEENS1_21CollectiveEpilogueBwdISB_SC_SE_Li256ELb0ELb1ELi4EEENS1_25SingleTileBwdLPTSchedulerILb0ELi80ELb0EEEEEEEEEvNT_6ParamsE --------------------------
	.section	.text._ZN7cutlass13device_kernelIN5flash19enable_sm80_to_sm89INS1_16FlashAttnBwdSm80INS1_25CollectiveMainloopBwdSm80ILi2ELi1EN4cute5tupleIJNS5_1CILi64EEENS7_ILi80EEENS7_ILi192EEEEEENS_6half_tEfNS_4arch4Sm80ELb1ELb0ELb1ELb0ELb0ELb0ELb1ELb0ELi2ELi4ELi2ELi2ELb0EEENS1_21CollectiveEpilogueBwdISB_SC_SE_Li256ELb0ELb1ELi4EEENS1_25SingleTileBwdLPTSchedulerILb0ELi80ELb0EEEEEEEEEvNT_6ParamsE,"ax",@progbits
	.sectioninfo	@"SHI_REGISTERS=255"
	.align	128
.text._ZN7cutlass13device_kernelIN5flash19enable_sm80_to_sm89INS1_16FlashAttnBwdSm80INS1_25CollectiveMainloopBwdSm80ILi2ELi1EN4cute5tupleIJNS5_1CILi64EEENS7_ILi80EEENS7_ILi192EEEEEENS_6half_tEfNS_4arch4Sm80ELb1ELb0ELb1ELb0ELb0ELb0ELb1ELb0ELi2ELi4ELi2ELi2ELb0EEENS1_21CollectiveEpilogueBwdISB_SC_SE_Li256ELb0ELb1ELi4EEENS1_25SingleTileBwdLPTSchedulerILb0ELi80ELb0EEEEEEEEEvNT_6ParamsE:
        .type           _ZN7cutlass13device_kernelIN5flash19enable_sm80_to_sm89INS1_16FlashAttnBwdSm80INS1_25CollectiveMainloopBwdSm80ILi2ELi1EN4cute5tupleIJNS5_1CILi64EEENS7_ILi80EEENS7_ILi192EEEEEENS_6half_tEfNS_4arch4Sm80ELb1ELb0ELb1ELb0ELb0ELb0ELb1ELb0ELi2ELi4ELi2ELi2ELb0EEENS1_21CollectiveEpilogueBwdISB_SC_SE_Li256ELb0ELb1ELi4EEENS1_25SingleTileBwdLPTSchedulerILb0ELi80ELb0EEEEEEEEEvNT_6ParamsE,@function
        .size           _ZN7cutlass13device_kernelIN5flash19enable_sm80_to_sm89INS1_16FlashAttnBwdSm80INS1_25CollectiveMainloopBwdSm80ILi2ELi1EN4cute5tupleIJNS5_1CILi64EEENS7_ILi80EEENS7_ILi192EEEEEENS_6half_tEfNS_4arch4Sm80ELb1ELb0ELb1ELb0ELb0ELb0ELb1ELb0ELi2ELi4ELi2ELi2ELb0EEENS1_21CollectiveEpilogueBwdISB_SC_SE_Li256ELb0ELb1ELi4EEENS1_25SingleTileBwdLPTSchedulerILb0ELi80ELb0EEEEEEEEEvNT_6ParamsE,(.L_x_1421 - _ZN7cutlass13device_kernelIN5flash19enable_sm80_to_sm89INS1_16FlashAttnBwdSm80INS1_25CollectiveMainloopBwdSm80ILi2ELi1EN4cute5tupleIJNS5_1CILi64EEENS7_ILi80EEENS7_ILi192EEEEEENS_6half_tEfNS_4arch4Sm80ELb1ELb0ELb1ELb0ELb0ELb0ELb1ELb0ELi2ELi4ELi2ELi2ELb0EEENS1_21CollectiveEpilogueBwdISB_SC_SE_Li256ELb0ELb1ELi4EEENS1_25SingleTileBwdLPTSchedulerILb0ELi80ELb0EEEEEEEEEvNT_6ParamsE)
        .other          _ZN7cutlass13device_kernelIN5flash19enable_sm80_to_sm89INS1_16FlashAttnBwdSm80INS1_25CollectiveMainloopBwdSm80ILi2ELi1EN4cute5tupleIJNS5_1CILi64EEENS7_ILi80EEENS7_ILi192EEEEEENS_6half_tEfNS_4arch4Sm80ELb1ELb0ELb1ELb0ELb0ELb0ELb1ELb0ELi2ELi4ELi2ELi2ELb0EEENS1_21CollectiveEpilogueBwdISB_SC_SE_Li256ELb0ELb1ELi4EEENS1_25SingleTileBwdLPTSchedulerILb0ELi80ELb0EEEEEEEEEvNT_6ParamsE,@"STO_CUDA_ENTRY STV_DEFAULT"
_ZN7cutlass13device_kernelIN5flash19enable_sm80_to_sm89INS1_16FlashAttnBwdSm80INS1_25CollectiveMainloopBwdSm80ILi2ELi1EN4cute5tupleIJNS5_1CILi64EEENS7_ILi80EEENS7_ILi192EEEEEENS_6half_tEfNS_4arch4Sm80ELb1ELb0ELb1ELb0ELb0ELb0ELb1ELb0ELi2ELi4ELi2ELi2ELb0EEENS1_21CollectiveEpilogueBwdISB_SC_SE_Li256ELb0ELb1ELi4EEENS1_25SingleTileBwdLPTSchedulerILb0ELi80ELb0EEEEEEEEEvNT_6ParamsE:
[----:B------:R-:W-:Y:S02]  /*0000*/  MOV R1, c[0x0][0x28] ;  /* 0x00000a0000017a02 */ /* 0x000fe40000000f00 */
[----:B------:R-:W1:Y:S04]  /*0010*/  S2R R226, SR_TID.X ;  /* 0x0000000000e27919 */ /* 0x000e680000002100 */
[----:B------:R-:W2:Y:S01]  /*0020*/  S2R R3, SR_CTAID.X ;  /* 0x0000000000037919 */ /* 0x000ea20000002500 */
[----:B-1----:R-:W-:-:S06]  /*0030*/  SHF.R.U32.HI R0, RZ, 0x5, R226 ;  /* 0x00000005ff007819 */ /* 0x002fcc00000116e2 */
[----:B------:R-:W1:Y:S02]  /*0040*/  SHFL.IDX PT, R0, R0, RZ, 0x1f ;  /* 0x00001fff00007589 */ /* 0x000e6400000e0000 */
[----:B-1----:R-:W-:-:S13]  /*0050*/  ISETP.NE.AND P0, PT, R0, RZ, PT ;  /* 0x000000ff0000720c */ /* 0x002fda0003f05270 */
[----:B------:R-:W-:Y:S05]  /*0060*/  @!P0 BRA `(.L_x_1098) ;  /* 0x0000020000008947 */ /* 0x000fea0003800000 */
[----:B--2---:R-:W-:Y:S01]  /*0070*/  IMAD.MOV.U32 R0, RZ, RZ, c[0x0][0x3b8] ;  /* 0x0000ee00ff007624 */ /* 0x004fe200078e00ff */
[----:B------:R-:W-:-:S04]  /*0080*/  MOV R2, R3 ;  /* 0x0000000300027202 */ /* 0x000fc80000000f00 */
[----:B------:R-:W-:-:S13]  /*0090*/  ISETP.NE.AND P0, PT, R0, 0x1, PT ;  /* 0x000000010000780c */ /* 0x000fda0003f05270 */
[----:B------:R-:W-:-:S05]  /*00a0*/  @P0 IMAD.HI.U32 R0, R3, c[0x0][0x3bc], RZ ;  /* 0x0000ef0003000a27 */ /* 0x000fca00078e00ff */
[----:B------:R-:W-:-:S04]  /*00b0*/  @P0 SHF.R.U32.HI R2, RZ, c[0x0][0x3c0], R0 ;  /* 0x0000f000ff020a19 */ /* 0x000fc80000011600 */
[----:B------:R-:W-:Y:S01]  /*00c0*/  ISETP.GE.AND P0, PT, R2, c[0x0][0x3d0], PT ;  /* 0x0000f40002007a0c */ /* 0x000fe20003f06270 */
[----:B------:R-:W-:-:S04]  /*00d0*/  IMAD.MOV R0, RZ, RZ, -R2 ;  /* 0x000000ffff007224 */ /* 0x000fc800078e0a02 */
[----:B------:R-:W-:-:S08]  /*00e0*/  IMAD R0, R0, c[0x0][0x3b8], R3 ;  /* 0x0000ee0000007a24 */ /* 0x000fd000078e0203 */
[----:B------:R-:W-:Y:S05]  /*00f0*/  @!P0 BRA `(.L_x_1099) ;  /* 0x0000007000008947 */ /* 0x000fea0003800000 */
[----:B------:R-:W-:Y:S02]  /*0100*/  MOV R3, c[0x0][0x3c4] ;  /* 0x0000f10000037a02 */ /* 0x000fe40000000f00 */
[----:B------:R-:W-:Y:S02]  /*0110*/  MOV R245, R0 ;  /* 0x0000000000f57202 */ /* 0x000fe40000000f00 */
[----:B------:R-:W-:-:S13]  /*0120*/  ISETP.NE.AND P0, PT, R3, 0x1, PT ;  /* 0x000000010300780c */ /* 0x000fda0003f05270 */
[----:B------:R-:W-:-:S05]  /*0130*/  @P0 IMAD.HI.U32 R3, R0, c[0x0][0x3c8], RZ ;  /* 0x0000f20000030a27 */ /* 0x000fca00078e00ff */
[----:B------:R-:W-:-:S05]  /*0140*/  @P0 SHF.R.U32.HI R245, RZ, c[0x0][0x3cc], R3 ;  /* 0x0000f300fff50a19 */ /* 0x000fca0000011603 */
[----:B------:R-:W-:Y:S01]  /*0150*/  IMAD R3, R245, c[0x0][0x3c4], RZ ;  /* 0x0000f100f5037a24 */ /* 0x000fe200078e02ff */
[----:B------:R-:W-:Y:S05]  /*0160*/  BRA `(.L_x_1100) ;  /* 0x0000006000007947 */ /* 0x000fea0003800000 */
.L_x_1099:
[----:B------:R-:W-:Y:S02]  /*0170*/  MOV R3, c[0x0][0x3ac] ;  /* 0x0000eb0000037a02 */ /* 0x000fe40000000f00 */
[----:B------:R-:W-:Y:S02]  /*0180*/  MOV R245, R0 ;  /* 0x0000000000f57202 */ /* 0x000fe40000000f00 */
[----:B------:R-:W-:-:S13]  /*0190*/  ISETP.NE.AND P0, PT, R3, 0x1, PT ;  /* 0x000000010300780c */ /* 0x000fda0003f05270 */
[----:B------:R-:W-:-:S05]  /*01a0*/  @P0 IMAD.HI.U32 R3, R0, c[0x0][0x3b0], RZ ;  /* 0x0000ec0000030a27 */ /* 0x000fca00078e00ff */
[----:B------:R-:W-:-:S05]  /*01b0*/  @P0 SHF.R.U32.HI R245, RZ, c[0x0][0x3b4], R3 ;  /* 0x0000ed00fff50a19 */ /* 0x000fca0000011603 */
[----:B------:R-:W-:-:S03]  /*01c0*/  IMAD R3, R245, c[0x0][0x3ac], RZ ;  /* 0x0000eb00f5037a24 */ /* 0x000fc600078e02ff */
.L_x_1100:
[----:B------:R-:W-:Y:S02]  /*01d0*/  MOV R4, c[0x0][0x3a0] ;  /* 0x0000e80000047a02 */ /* 0x000fe40000000f00 */
[----:B------:R-:W-:Y:S02]  /*01e0*/  IADD3 R0, R0, -R3, RZ ;  /* 0x8000000300007210 */ /* 0x000fe40007ffe0ff */
[----:B------:R-:W-:-:S03]  /*01f0*/  ISETP.NE.AND P0, PT, R4, 0x1, PT ;  /* 0x000000010400780c */ /* 0x000fc60003f05270 */
[----:B------:R-:W-:-:S05]  /*0200*/  IMAD R0, R2, c[0x0][0x3ac], R0 ;  /* 0x0000eb0002007a24 */ /* 0x000fca00078e0200 */
[----:B------:R-:W-:-:S05]  /*0210*/  MOV R229, R0 ;  /* 0x0000000000e57202 */ /* 0x000fca0000000f00 */
[----:B------:R-:W-:-:S05]  /*0220*/  @P0 IMAD.HI.U32 R2, R0, c[0x0][0x3a4], RZ ;  /* 0x0000e90000020a27 */ /* 0x000fca00078e00ff */
[----:B------:R-:W-:-:S04]  /*0230*/  @P0 SHF.R.U32.HI R229, RZ, c[0x0][0x3a8], R2 ;  /* 0x0000ea00ffe50a19 */ /* 0x000fc80000011602 */
[----:B------:R-:W-:-:S05]  /*0240*/  IADD3 R2, -R229, RZ, RZ ;  /* 0x000000ffe5027210 */ /* 0x000fca0007ffe1ff */
[----:B------:R-:W-:Y:S01]  /*0250*/  IMAD R230, R2, c[0x0][0x3a0], R0 ;  /* 0x0000e80002e67a24 */ /* 0x000fe200078e0200 */
[----:B------:R-:W-:Y:S05]  /*0260*/  BRA `(.L_x_1101) ;  /* 0x000001f000007947 */ /* 0x000fea0003800000 */
.L_x_1098:
        /* <DEDUP_REMOVED lines=16> */
.L_x_1102:
[----:B------:R-:W-:Y:S02]  /*0370*/  MOV R3, c[0x0][0x3ac] ;  /* 0x0000eb0000037a02 */ /* 0x000fe40000000f00 */
[----:B------:R-:W-:Y:S02]  /*0380*/  MOV R245, R0 ;  /* 0x0000000000f57202 */ /* 0x000fe40000000f00 */
[----:B------:R-:W-:-:S13]  /*0390*/  ISETP.NE.AND P0, PT, R3, 0x1, PT ;  /* 0x000000010300780c */ /* 0x000fda0003f05270 */
[----:B------:R-:W-:-:S05]  /*03a0*/  @P0 IMAD.HI.U32 R3, R0, c[0x0][0x3b0], RZ ;  /* 0x0000ec0000030a27 */ /* 0x000fca00078e00ff */
[----:B------:R-:W-:-:S05]  /*03b0*/  @P0 SHF.R.U32.HI R245, RZ, c[0x0][0x3b4], R3 ;  /* 0x0000ed00fff50a19 */ /* 0x000fca0000011603 */
[----:B------:R-:W-:-:S03]  /*03c0*/  IMAD R3, R245, c[0x0][0x3ac], RZ ;  /* 0x0000eb00f5037a24 */ /* 0x000fc600078e02ff */
.L_x_1103:
        /* <DEDUP_REMOVED lines=8> */
[----:B------:R-:W-:Y:S02]  /*0450*/  IMAD R230, R2, c[0x0][0x3a0], R0 ;  /* 0x0000e80002e67a24 */ /* 0x000fe400078e0200 */
.L_x_1101:
[----:B------:R-:W-:-:S13]  /*0460*/  ISETP.GE.AND P0, PT, R229, RZ, PT ;  /* 0x000000ffe500720c */ /* 0x000fda0003f06270 */
[----:B------:R-:W-:Y:S05]  /*0470*/  @!P0 EXIT ;  /* 0x000000000000894d */ /* 0x000fea0003800000 */
[----:B------:R-:W-:Y:S01]  /*0480*/  IMAD.MOV.U32 R3, RZ, RZ, c[0x0][0x168] ;  /* 0x00005a00ff037624 */ /* 0x000fe200078e00ff */
[----:B------:R-:W-:Y:S01]  /*0490*/  ULDC.64 UR4, c[0x0][0x118] ;  /* 0x0000460000047ab9 */ /* 0x000fe20000000a00 */
[----:B------:R-:W-:Y:S01]  /*04a0*/  PLOP3.LUT P1, PT, PT, PT, PT, 0x80, 0x0 ;  /* 0x000000000000781c */ /* 0x000fe20003f2f070 */
[----:B------:R-:W-:Y:S01]  /*04b0*/  CS2R R170, SRZ ;  /* 0x0000000000aa7805 */ /* 0x000fe2000001ff00 */
[----:B------:R-:W-:Y:S01]  /*04c0*/  IMAD R0, R245, 0x50, R3 ;  /* 0x00000050f5007824 */ /* 0x000fe200078e0203 */
[----:B------:R-:W-:Y:S01]  /*04d0*/  IADD3 R3, R3, 0x3f, RZ ;  /* 0x0000003f03037810 */ /* 0x000fe20007ffe0ff */
[----:B------:R-:W-:Y:S01]  /*04e0*/  CS2R R168, SRZ ;  /* 0x0000000000a87805 */ /* 0x000fe2000001ff00 */
[----:B------:R-:W-:Y:S01]  /*04f0*/  CS2R R166, SRZ ;  /* 0x0000000000a67805 */ /* 0x000fe2000001ff00 */
[----:B------:R-:W-:Y:S01]  /*0500*/  CS2R R164, SRZ ;  /* 0x0000000000a47805 */ /* 0x000fe2000001ff00 */
[----:B------:R-:W-:Y:S01]  /*0510*/  IADD3 R0, R0, -c[0x0][0x198], RZ ;  /* 0x8000660000007a10 */ /* 0x000fe20007ffe0ff */
[----:B------:R-:W-:Y:S01]  /*0520*/  CS2R R162, SRZ ;  /* 0x0000000000a27805 */ /* 0x000fe2000001ff00 */
[----:B------:R-:W-:Y:S01]  /*0530*/  SHF.R.S32.HI R4, RZ, 0x1f, R3 ;  /* 0x0000001fff047819 */ /* 0x000fe20000011403 */
[----:B------:R-:W-:Y:S01]  /*0540*/  CS2R R160, SRZ ;  /* 0x0000000000a07805 */ /* 0x000fe2000001ff00 */
[----:B------:R-:W-:Y:S01]  /*0550*/  IADD3 R0, R0, -c[0x0][0x2a4], RZ ;  /* 0x8000a90000007a10 */ /* 0x000fe20007ffe0ff */
[----:B------:R-:W-:Y:S01]  /*0560*/  CS2R R150, SRZ ;  /* 0x0000000000967805 */ /* 0x000fe2000001ff00 */
[----:B------:R-:W-:Y:S01]  /*0570*/  LEA.HI R3, R4, R3, RZ, 0x6 ;  /* 0x0000000304037211 */ /* 0x000fe200078f30ff */
[----:B------:R-:W-:Y:S01]  /*0580*/  CS2R R148, SRZ ;  /* 0x0000000000947805 */ /* 0x000fe2000001ff00 */
[----:B------:R-:W-:Y:S01]  /*0590*/  SHF.R.S32.HI R2, RZ, 0x1f, R0 ;  /* 0x0000001fff027819 */ /* 0x000fe20000011400 */
[----:B------:R-:W-:Y:S01]  /*05a0*/  CS2R R154, SRZ ;  /* 0x00000000009a7805 */ /* 0x000fe2000001ff00 */
[----:B------:R-:W-:Y:S01]  /*05b0*/  SHF.R.S32.HI R244, RZ, 0x6, R3 ;  /* 0x00000006fff47819 */ /* 0x000fe20000011403 */
[----:B------:R-:W-:Y:S01]  /*05c0*/  CS2R R152, SRZ ;  /* 0x0000000000987805 */ /* 0x000fe2000001ff00 */
[----:B------:R-:W-:Y:S01]  /*05d0*/  LEA.HI R2, R2, R0, RZ, 0x6 ;  /* 0x0000000002027211 */ /* 0x000fe200078f30ff */
[----:B------:R-:W-:Y:S01]  /*05e0*/  CS2R R158, SRZ ;  /* 0x00000000009e7805 */ /* 0x000fe2000001ff00 */
[----:B------:R-:W-:Y:S01]  /*05f0*/  CS2R R156, SRZ ;  /* 0x00000000009c7805 */ /* 0x000fe2000001ff00 */
[----:B------:R-:W-:Y:S01]  /*0600*/  CS2R R146, SRZ ;  /* 0x0000000000927805 */ /* 0x000fe2000001ff00 */
[----:B------:R-:W-:Y:S01]  /*0610*/  SHF.R.S32.HI R2, RZ, 0x6, R2 ;  /* 0x00000006ff027819 */ /* 0x000fe20000011402 */
[----:B------:R-:W-:Y:S01]  /*0620*/  CS2R R144, SRZ ;  /* 0x0000000000907805 */ /* 0x000fe2000001ff00 */
[----:B------:R-:W-:Y:S01]  /*0630*/  CS2R R142, SRZ ;  /* 0x00000000008e7805 */ /* 0x000fe2000001ff00 */
[----:B------:R-:W-:Y:S01]  /*0640*/  CS2R R140, SRZ ;  /* 0x00000000008c7805 */ /* 0x000fe2000001ff00 */
[----:B------:R-:W-:Y:S01]  /*0650*/  IMNMX R177, RZ, R2, !PT ;  /* 0x00000002ffb17217 */ /* 0x000fe20007800200 */
[----:B------:R-:W-:Y:S01]  /*0660*/  CS2R R138, SRZ ;  /* 0x00000000008a7805 */ /* 0x000fe2000001ff00 */
[----:B------:R-:W-:Y:S01]  /*0670*/  CS2R R136, SRZ ;  /* 0x0000000000887805 */ /* 0x000fe2000001ff00 */
[----:B------:R-:W-:Y:S01]  /*0680*/  CS2R R126, SRZ ;  /* 0x00000000007e7805 */ /* 0x000fe2000001ff00 */
[----:B------:R-:W-:Y:S01]  /*0690*/  ISETP.GT.AND P0, PT, R244, R177, PT ;  /* 0x000000b1f400720c */ /* 0x000fe20003f04270 */
        /* <DEDUP_REMOVED lines=44> */
[----:B------:R-:W-:Y:S01]  /*0960*/  IMAD.MOV.U32 R27, RZ, RZ, 0x5 ;  /* 0x00000005ff1b7424 */ /* 0x000fe200078e00ff */
[----:B------:R-:W-:Y:S01]  /*0970*/  SHF.R.S32.HI R25, RZ, 0x1f, R229 ;  /* 0x0000001fff197819 */ /* 0x000fe200000114e5 */
[----:B------:R-:W-:Y:S01]  /*0980*/  IMAD.MOV.U32 R18, RZ, RZ, c[0x0][0x178] ;  /* 0x00005e00ff127624 */ /* 0x000fe200078e00ff */
[----:B------:R-:W-:Y:S01]  /*0990*/  ISETP.NE.AND P0, PT, R0, 0x1, PT ;  /* 0x000000010000780c */ /* 0x000fe20003f05270 */
[--C-:B------:R-:W-:Y:S01]  /*09a0*/  IMAD.MOV.U32 R0, RZ, RZ, R230.reuse ;  /* 0x000000ffff007224 */ /* 0x100fe200078e00e6 */
[-C--:B------:R-:W-:Y:S01]  /*09b0*/  LEA.HI R23, R26, R226.reuse, RZ, 0x3 ;  /* 0x000000e21a177211 */ /* 0x080fe200078f18ff */
[C---:B------:R-:W-:Y:S01]  /*09c0*/  IMAD R7, R25.reuse, c[0x0][0x1e8], RZ ;  /* 0x00007a0019077a24 */ /* 0x040fe200078e02ff */
[----:B------:R-:W-:Y:S01]  /*09d0*/  SHF.R.S32.HI R17, RZ, 0x1f, R230 ;  /* 0x0000001fff117819 */ /* 0x000fe200000114e6 */
[----:B------:R-:W-:Y:S01]  /*09e0*/  IMAD R8, R25, c[0x0][0x1b8], RZ ;  /* 0x00006e0019087a24 */ /* 0x000fe200078e02ff */
[----:B------:R-:W-:Y:S01]  /*09f0*/  LOP3.LUT R3, R23, 0xfffffff8, RZ, 0xc0, !PT ;  /* 0xfffffff817037812 */ /* 0x000fe200078ec0ff */
[----:B------:R-:W-:Y:S01]  /*0a00*/  IMAD.MOV.U32 R28, RZ, RZ, 0x6 ;  /* 0x00000006ff1c7424 */ /* 0x000fe200078e00ff */
[----:B------:R-:W-:Y:S01]  /*0a10*/  SHF.R.S32.HI R234, RZ, 0x3, R23 ;  /* 0x00000003ffea7819 */ /* 0x000fe20000011417 */
[----:B------:R-:W-:Y:S01]  /*0a20*/  IMAD R8, R229, c[0x0][0x1bc], R8 ;  /* 0x00006f00e5087a24 */ /* 0x000fe200078e0208 */
[----:B------:R-:W-:Y:S01]  /*0a30*/  SHF.L.U64.HI R30, R18, R27, c[0x0][0x17c] ;  /* 0x00005f00121e7619 */ /* 0x000fe2000001021b */
[----:B------:R-:W-:Y:S01]  /*0a40*/  IMAD.IADD R20, R226, 0x1, -R3 ;  /* 0x00000001e2147824 */ /* 0x000fe200078e0a03 */
[----:B------:R-:W-:Y:S01]  /*0a50*/  SHF.R.S32.HI R235, RZ, 0x1f, R234 ;  /* 0x0000001fffeb7819 */ /* 0x000fe200000114ea */
[----:B------:R-:W-:Y:S01]  /*0a60*/  @P0 IMAD.HI.U32 R2, R230, c[0x0][0x24c], RZ ;  /* 0x00009300e6020a27 */ /* 0x000fe200078e00ff */
[----:B------:R-:W-:Y:S01]  /*0a70*/  CS2R R170, SRZ ;  /* 0x0000000000aa7805 */ /* 0x000fe2000001ff00 */
[----:B------:R-:W-:Y:S01]  /*0a80*/  CS2R R168, SRZ ;  /* 0x0000000000a87805 */ /* 0x000fe2000001ff00 */
[----:B------:R-:W-:Y:S01]  /*0a90*/  CS2R R166, SRZ ;  /* 0x0000000000a67805 */ /* 0x000fe2000001ff00 */
[----:B------:R-:W-:Y:S01]  /*0aa0*/  IMAD.SHL.U32 R12, R20, 0x8, RZ ;  /* 0x00000008140c7824 */ /* 0x000fe200078e00ff */
[----:B------:R-:W-:Y:S01]  /*0ab0*/  @P0 SHF.R.U32.HI R0, RZ, c[0x0][0x250], R2 ;  /* 0x00009400ff000a19 */ /* 0x000fe20000011602 */
[----:B------:R-:W-:Y:S01]  /*0ac0*/  IMAD.WIDE R10, R245, 0x50, R234 ;  /* 0x00000050f50a7825 */ /* 0x000fe200078e02ea */
[----:B------:R-:W-:Y:S01]  /*0ad0*/  CS2R R164, SRZ ;  /* 0x0000000000a47805 */ /* 0x000fe2000001ff00 */
[----:B------:R-:W-:Y:S01]  /*0ae0*/  CS2R R162, SRZ ;  /* 0x0000000000a27805 */ /* 0x000fe2000001ff00 */
[----:B------:R-:W-:Y:S01]  /*0af0*/  SHF.R.S32.HI R2, RZ, 0x1f, R0 ;  /* 0x0000001fff027819 */ /* 0x000fe20000011400 */
[----:B------:R-:W-:Y:S01]  /*0b00*/  IMAD R15, R11, c[0x0][0x1d8], RZ ;  /* 0x000076000b0f7a24 */ /* 0x000fe200078e02ff */
[--C-:B------:R-:W-:Y:S01]  /*0b10*/  SHF.R.S32.HI R13, RZ, 0x1f, R12.reuse ;  /* 0x0000001fff0d7819 */ /* 0x100fe2000001140c */
[----:B------:R-:W-:Y:S01]  /*0b20*/  IMAD.SHL.U32 R19, R18, 0x40, RZ ;  /* 0x0000004012137824 */ /* 0x000fe200078e00ff */
[----:B------:R-:W-:Y:S01]  /*0b30*/  ISETP.GE.AND P2, PT, R12, c[0x0][0x1cc], PT ;  /* 0x000073000c007a0c */ /* 0x000fe20003f46270 */
[----:B------:R-:W-:Y:S01]  /*0b40*/  IMAD R3, R2, c[0x0][0x1e0], RZ ;  /* 0x0000780002037a24 */ /* 0x000fe200078e02ff */
[----:B------:R-:W-:Y:S01]  /*0b50*/  IADD3 R21, R12, 0x40, RZ ;  /* 0x000000400c157810 */ /* 0x000fe20007ffe0ff */
[----:B------:R-:W-:Y:S01]  /*0b60*/  IMAD.WIDE.U32 R4, R0, c[0x0][0x1e0], R12 ;  /* 0x0000780000047a25 */ /* 0x000fe200078e000c */
[----:B------:R-:W-:Y:S01]  /*0b70*/  IADD3 R24, R12, 0x80, RZ ;  /* 0x000000800c187810 */ /* 0x000fe20007ffe0ff */
[----:B------:R-:W-:Y:S01]  /*0b80*/  CS2R R160, SRZ ;  /* 0x0000000000a07805 */ /* 0x000fe2000001ff00 */
[----:B------:R-:W-:Y:S01]  /*0b90*/  ISETP.GE.AND P6, PT, R21, c[0x0][0x1cc], PT ;  /* 0x0000730015007a0c */ /* 0x000fe20003fc6270 */
[----:B------:R-:W-:Y:S01]  /*0ba0*/  IMAD R3, R0, c[0x0][0x1e4], R3 ;  /* 0x0000790000037a24 */ /* 0x000fe200078e0203 */
[----:B------:R-:W-:Y:S01]  /*0bb0*/  ISETP.GE.AND P5, PT, R24, c[0x0][0x1cc], PT ;  /* 0x0000730018007a0c */ /* 0x000fe20003fa6270 */
[----:B------:R-:W-:Y:S01]  /*0bc0*/  IMAD R2, R2, c[0x0][0x1b0], RZ ;  /* 0x00006c0002027a24 */ /* 0x000fe200078e02ff */
[----:B------:R-:W-:Y:S01]  /*0bd0*/  CS2R R158, SRZ ;  /* 0x00000000009e7805 */ /* 0x000fe2000001ff00 */
[----:B------:R-:W-:Y:S01]  /*0be0*/  IMAD.IADD R5, R5, 0x1, R3 ;  /* 0x0000000105057824 */ /* 0x000fe200078e0203 */
[----:B------:R-:W-:Y:S01]  /*0bf0*/  CS2R R156, SRZ ;  /* 0x00000000009c7805 */ /* 0x000fe2000001ff00 */
[C---:B------:R-:W-:Y:S01]  /*0c00*/  IMAD R6, R0.reuse, c[0x0][0x1b4], R2 ;  /* 0x00006d0000067a24 */ /* 0x040fe200078e0202 */
[----:B------:R-:W-:Y:S01]  /*0c10*/  CS2R R154, SRZ ;  /* 0x00000000009a7805 */ /* 0x000fe2000001ff00 */
[----:B------:R-:W-:Y:S01]  /*0c20*/  IMAD.WIDE.U32 R2, R0, c[0x0][0x1b0], R12 ;  /* 0x00006c0000027a25 */ /* 0x000fe200078e000c */
        /* <DEDUP_REMOVED lines=11> */
[----:B------:R-:W-:Y:S01]  /*0ce0*/  IMAD.SHL.U32 R0, R234, 0x40, RZ ;  /* 0x00000040ea007824 */ /* 0x000fe200078e00ff */
[----:B------:R-:W-:Y:S01]  /*0cf0*/  CS2R R136, SRZ ;  /* 0x0000000000887805 */ /* 0x000fe2000001ff00 */
[----:B------:R-:W-:Y:S01]  /*0d00*/  IMAD.IADD R3, R3, 0x1, R6 ;  /* 0x0000000103037824 */ /* 0x000fe200078e0206 */
[----:B------:R-:W-:Y:S01]  /*0d10*/  CS2R R134, SRZ ;  /* 0x0000000000867805 */ /* 0x000fe2000001ff00 */
[----:B------:R-:W-:Y:S01]  /*0d20*/  IMAD R15, R10, c[0x0][0x1dc], R15 ;  /* 0x000077000a0f7a24 */ /* 0x000fe200078e020f */
[----:B------:R-:W-:Y:S01]  /*0d30*/  LOP3.LUT R0, R0, 0x1c0, RZ, 0xc0, !PT ;  /* 0x000001c000007812 */ /* 0x000fe200078ec0ff */
[----:B------:R-:W-:Y:S01]  /*0d40*/  IMAD.WIDE.U32 R6, R229, c[0x0][0x1b8], R2 ;  /* 0x00006e00e5067a25 */ /* 0x000fe200078e0002 */
[----:B------:R-:W-:Y:S01]  /*0d50*/  CS2R R132, SRZ ;  /* 0x0000000000847805 */ /* 0x000fe2000001ff00 */
[----:B------:R-:W-:Y:S01]  /*0d60*/  CS2R R130, SRZ ;  /* 0x0000000000827805 */ /* 0x000fe2000001ff00 */
[----:B------:R-:W-:Y:S01]  /*0d70*/  LOP3.LUT R14, R0, 0x38, R12, 0xf8, !PT ;  /* 0x00000038000e7812 */ /* 0x000fe200078ef80c */
[----:B------:R-:W-:Y:S01]  /*0d80*/  IMAD.WIDE.U32 R2, R10, c[0x0][0x1d8], R4 ;  /* 0x000076000a027a25 */ /* 0x000fe200078e0004 */
[----:B------:R-:W-:Y:S01]  /*0d90*/  SHF.R.U32.HI R5, RZ, 0x3, R0 ;  /* 0x00000003ff057819 */ /* 0x000fe20000011600 */
[----:B------:R-:W-:Y:S01]  /*0da0*/  CS2R R128, SRZ ;  /* 0x0000000000807805 */ /* 0x000fe2000001ff00 */
[----:B------:R-:W-:Y:S01]  /*0db0*/  CS2R R126, SRZ ;  /* 0x00000000007e7805 */ /* 0x000fe2000001ff00 */
[----:B------:R-:W-:Y:S01]  /*0dc0*/  IMAD.IADD R0, R3, 0x1, R15 ;  /* 0x0000000103007824 */ /* 0x000fe200078e020f */
[----:B------:R-:W-:Y:S01]  /*0dd0*/  LEA R4, P0, R2, c[0x0][0x1c0], 0x1 ;  /* 0x0000700002047a11 */ /* 0x000fe200078008ff */
[----:B------:R-:W-:Y:S01]  /*0de0*/  IMAD.MOV.U32 R15, RZ, RZ, c[0x0][0x1d8] ;  /* 0x00007600ff0f7624 */ /* 0x000fe200078e00ff */
[----:B------:R-:W-:Y:S01]  /*0df0*/  LOP3.LUT R14, R14, R5, RZ, 0x3c, !PT ;  /* 0x000000050e0e7212 */ /* 0x000fe200078e3cff */
[----:B------:R-:W-:Y:S01]  /*0e00*/  IMAD.MOV.U32 R3, RZ, RZ, c[0x0][0x1dc] ;  /* 0x00007700ff037624 */ /* 0x000fe200078e00ff */
[----:B------:R-:W-:Y:S01]  /*0e10*/  LEA.HI.X R5, R2, c[0x0][0x1c4], R0, 0x1, P0 ;  /* 0x0000710002057a11 */ /* 0x000fe200000f0c00 */
[----:B------:R-:W-:Y:S01]  /*0e20*/  IMAD.IADD R9, R7, 0x1, R8 ;  /* 0x0000000107097824 */ /* 0x000fe200078e0208 */
[----:B------:R-:W-:Y:S01]  /*0e30*/  IADD3 R0, -R234, c[0x0][0x198], RZ ;  /* 0x00006600ea007a10 */ /* 0x000fe20007ffe1ff */
[----:B------:R-:W-:Y:S01]  /*0e40*/  IMAD.MOV.U32 R8, RZ, RZ, R6 ;  /* 0x000000ffff087224 */ /* 0x000fe200078e0006 */
[----:B------:R-:W-:Y:S01]  /*0e50*/  LEA.HI R2, R26, R226, RZ, 0x6 ;  /* 0x000000e21a027211 */ /* 0x000fe200078f30ff */
[----:B------:R-:W-:Y:S01]  /*0e60*/  IMAD.SHL.U32 R16, R15, 0x20, RZ ;  /* 0x000000200f107824 */ /* 0x000fe200078e00ff */
[----:B------:R-:W-:Y:S01]  /*0e70*/  ISETP.GT.AND P0, PT, R226, 0x7f, PT ;  /* 0x0000007fe200780c */ /* 0x000fe20003f04270 */
[----:B------:R-:W-:Y:S01]  /*0e80*/  IMAD R0, R245, -0x50, R0 ;  /* 0xffffffb0f5007824 */ /* 0x000fe200078e0200 */
[----:B------:R-:W-:Y:S01]  /*0e90*/  SHF.R.S32.HI R22, RZ, 0x6, R2 ;  /* 0x00000006ff167819 */ /* 0x000fe20000011402 */
[----:B------:R-:W-:Y:S01]  /*0ea0*/  IMAD R7, R11, c[0x0][0x1a8], RZ ;  /* 0x00006a000b077a24 */ /* 0x000fe200078e02ff */
[C---:B------:R-:W-:Y:S01]  /*0eb0*/  LEA R2, P3, R15.reuse, R4, 0x6 ;  /* 0x000000040f027211 */ /* 0x040fe200078630ff */
[----:B------:R-:W-:Y:S01]  /*0ec0*/  IMAD.WIDE.U32 R8, R10, c[0x0][0x1a8], R8 ;  /* 0x00006a000a087a25 */ /* 0x000fe200078e0008 */
[C---:B------:R-:W-:Y:S01]  /*0ed0*/  ISETP.LT.OR P1, PT, R0.reuse, 0x1, P2 ;  /* 0x000000010000780c */ /* 0x040fe20001721670 */
[----:B------:R-:W-:Y:S01]  /*0ee0*/  CS2R R124, SRZ ;  /* 0x00000000007c7805 */ /* 0x000fe2000001ff00 */
[----:B------:R-:W-:Y:S01]  /*0ef0*/  ISETP.LT.OR P4, PT, R0, 0x1, P6 ;  /* 0x000000010000780c */ /* 0x000fe20003781670 */
[----:B------:R-:W-:Y:S01]  /*0f00*/  IMAD R6, R22, 0x200, R14 ;  /* 0x0000020016067824 */ /* 0x000fe200078e020e */
[----:B------:R-:W-:Y:S01]  /*0f10*/  LEA.HI.X R3, R15, R5, R3, 0x6, P3 ;  /* 0x000000050f037211 */ /* 0x000fe200018f3403 */
[----:B------:R-:W-:Y:S01]  /*0f20*/  IMAD R14, R10, c[0x0][0x1ac], R7 ;  /* 0x00006b000a0e7a24 */ /* 0x000fe200078e0207 */
[----:B------:R-:W-:Y:S01]  /*0f30*/  ISETP.LT.OR P3, PT, R0, 0x1, P5 ;  /* 0x000000010000780c */ /* 0x000fe20002f61670 */
[----:B------:R-:W-:Y:S01]  /*0f40*/  IMAD.SHL.U32 R224, R6, 0x2, RZ ;  /* 0x0000000206e07824 */ /* 0x000fe200078e00ff */
[----:B------:R-:W-:Y:S01]  /*0f50*/  ISETP.LT.OR P2, PT, R0, 0x21, P2 ;  /* 0x000000210000780c */ /* 0x000fe20001741670 */
[----:B------:R-:W-:Y:S01]  /*0f60*/  IMAD R10, R235, c[0x0][0x178], RZ ;  /* 0x00005e00eb0a7a24 */ /* 0x000fe200078e02ff */
[----:B------:R-:W-:Y:S01]  /*0f70*/  SHF.L.U64.HI R15, R15, R27, c[0x0][0x1dc] ;  /* 0x000077000f0f7619 */ /* 0x000fe2000001021b */
[----:B------:R-:W-:Y:S01]  /*0f80*/  IMAD.SHL.U32 R29, R18, 0x20, RZ ;  /* 0x00000020121d7824 */ /* 0x000fe200078e00ff */
[----:B------:R-:W-:Y:S01]  /*0f90*/  ISETP.LT.OR P5, PT, R0, 0x21, P5 ;  /* 0x000000210000780c */ /* 0x000fe20002fa1670 */
[----:B------:R-:W-:Y:S01]  /*0fa0*/  @!PT LDS RZ, [RZ] ;  /* 0x00000000fffff984 */ /* 0x000fe20000000800 */
[----:B------:R-:W-:Y:S01]  /*0fb0*/  @!PT LDS RZ, [RZ] ;  /* 0x00000000fffff984 */ /* 0x000fe20000000800 */
[----:B------:R-:W-:Y:S01]  /*0fc0*/  @!PT LDS RZ, [RZ] ;  /* 0x00000000fffff984 */ /* 0x000fe20000000800 */
[----:B------:R1:W-:Y:S01]  /*0fd0*/  LDGSTS.E.BYPASS.LTC128B.128 [R224+0x7880], [R4.64], !P1 ;  /* 0x0788000004e07fae */ /* 0x0003e2000c901d44 */
[C---:B------:R-:W-:Y:S01]  /*0fe0*/  @!P0 LEA R6, P1, R16.reuse, R2, 0x1 ;  /* 0x0000000210068211 */ /* 0x040fe200078208ff */
[----:B------:R-:W-:Y:S01]  /*0ff0*/  IMAD.MOV.U32 R218, RZ, RZ, 0x10 ;  /* 0x00000010ffda7424 */ /* 0x000fe200078e00ff */
[----:B------:R-:W-:Y:S01]  /*1000*/  CS2R R122, SRZ ;  /* 0x00000000007a7805 */ /* 0x000fe2000001ff00 */
[----:B------:R1:W-:Y:S01]  /*1010*/  LDGSTS.E.BYPASS.LTC128B.128 [R224+0xa080], [R4.64+0x80], !P4 ;  /* 0x0a08008004e07fae */ /* 0x0003e2000e101d44 */
[----:B------:R-:W-:Y:S01]  /*1020*/  @!P0 LEA.HI.X R7, R16, R3, R15, 0x1, P1 ;  /* 0x0000000310078211 */ /* 0x000fe200008f0c0f */
[----:B------:R-:W-:Y:S01]  /*1030*/  IMAD.MOV.U32 R15, RZ, RZ, c[0x0][0x1a8] ;  /* 0x00006a00ff0f7624 */ /* 0x000fe200078e00ff */
[C---:B------:R-:W-:Y:S01]  /*1040*/  @!P0 ISETP.GE.AND P1, PT, R0.reuse, 0x41, PT ;  /* 0x000000410000880c */ /* 0x040fe20003f26270 */
[----:B------:R1:W-:Y:S01]  /*1050*/  LDGSTS.E.BYPASS.LTC128B.128 [R224+0xc880], [R4.64+0x100], !P3 ;  /* 0x0c88010004e07fae */ /* 0x0003e2000d901d44 */
[C---:B------:R-:W-:Y:S01]  /*1060*/  ISETP.LT.OR P3, PT, R0.reuse, 0x21, P6 ;  /* 0x000000210000780c */ /* 0x040fe20003761670 */
[----:B------:R-:W-:Y:S01]  /*1070*/  IMAD.MOV.U32 R209, RZ, RZ, 0x120 ;  /* 0x00000120ffd17424 */ /* 0x000fe200078e00ff */
[----:B------:R-:W-:Y:S01]  /*1080*/  @!P0 ISETP.LT.OR P6, PT, R0, 0x41, P6 ;  /* 0x000000410000880c */ /* 0x000fe200037c1670 */
[----:B------:R2:W-:Y:S01]  /*1090*/  LDGSTS.E.BYPASS.LTC128B.128 [R224+0x8880], [R2.64], !P2 ;  /* 0x0888000002e07fae */ /* 0x0005e2000d101d44 */
[----:B------:R-:W-:Y:S01]  /*10a0*/  @!P0 ISETP.GE.OR P2, PT, R12, c[0x0][0x1cc], !P1 ;  /* 0x000073000c008a0c */ /* 0x000fe20004f46670 */
[----:B------:R-:W-:Y:S01]  /*10b0*/  IMAD.MOV.U32 R233, RZ, RZ, -0x50 ;  /* 0xffffffb0ffe97424 */ /* 0x000fe200078e00ff */
[----:B------:R-:W-:Y:S01]  /*10c0*/  @!P0 ISETP.GE.OR P1, PT, R24, c[0x0][0x1cc], !P1 ;  /* 0x0000730018008a0c */ /* 0x000fe20004f26670 */
[----:B------:R-:W-:Y:S01]  /*10d0*/  IMAD.MOV.U32 R212, RZ, RZ, RZ ;  /* 0x000000ffffd47224 */ /* 0x000fe200078e00ff */
[----:B------:R-:W-:Y:S01]  /*10e0*/  SHF.R.S32.HI R16, RZ, 0x1f, R177 ;  /* 0x0000001fff107819 */ /* 0x000fe200000114b1 */
[----:B------:R-:W-:Y:S01]  /*10f0*/  IMAD R233, R245, R233, c[0x0][0x198] ;  /* 0x00006600f5e97624 */ /* 0x000fe200078e02e9 */
[----:B------:R-:W-:Y:S01]  /*1100*/  CS2R R120, SRZ ;  /* 0x0000000000787805 */ /* 0x000fe2000001ff00 */
[----:B------:R-:W-:Y:S01]  /*1110*/  IMAD.MOV.U32 R225, RZ, RZ, 0x1 ;  /* 0x00000001ffe17424 */ /* 0x000fe200078e00ff */
[----:B------:R-:W-:Y:S01]  /*1120*/  CS2R R118, SRZ ;  /* 0x0000000000767805 */ /* 0x000fe2000001ff00 */
[----:B------:R2:W-:Y:S01]  /*1130*/  LDGSTS.E.BYPASS.LTC128B.128 [R224+0xb080], [R2.64+0x80], !P3 ;  /* 0x0b08008002e07fae */ /* 0x0005e2000d901d44 */
[----:B------:R-:W-:Y:S01]  /*1140*/  ISETP.GE.AND P3, PT, R12, c[0x0][0x16c], PT ;  /* 0x00005b000c007a0c */ /* 0x000fe20003f66270 */
[----:B------:R-:W-:Y:S01]  /*1150*/  CS2R R116, SRZ ;  /* 0x0000000000747805 */ /* 0x000fe2000001ff00 */
[----:B------:R-:W-:Y:S01]  /*1160*/  CS2R R114, SRZ ;  /* 0x0000000000727805 */ /* 0x000fe2000001ff00 */
[----:B------:R2:W-:Y:S01]  /*1170*/  LDGSTS.E.BYPASS.LTC128B.128 [R224+0xd880], [R2.64+0x100], !P5 ;  /* 0x0d88010002e07fae */ /* 0x0005e2000e901d44 */
[C---:B------:R-:W-:Y:S01]  /*1180*/  ISETP.GE.AND P5, PT, R21.reuse, c[0x0][0x19c], PT ;  /* 0x0000670015007a0c */ /* 0x040fe20003fa6270 */
[----:B------:R-:W-:Y:S01]  /*1190*/  CS2R R112, SRZ ;  /* 0x0000000000707805 */ /* 0x000fe2000001ff00 */
[----:B------:R-:W-:Y:S01]  /*11a0*/  CS2R R82, SRZ ;  /* 0x0000000000527805 */ /* 0x000fe2000001ff00 */
[----:B------:R3:W-:Y:S01]  /*11b0*/  @!P0 LDGSTS.E.BYPASS.LTC128B.128 [R224+0x9880], [R6.64], !P2 ;  /* 0x0988000006e08fae */ /* 0x0007e2000d101d44 */
[----:B------:R-:W-:Y:S01]  /*11c0*/  ISETP.GE.AND P2, PT, R21, c[0x0][0x16c], PT ;  /* 0x00005b0015007a0c */ /* 0x000fe20003f46270 */
[----:B------:R-:W-:Y:S01]  /*11d0*/  CS2R R80, SRZ ;  /* 0x0000000000507805 */ /* 0x000fe2000001ff00 */
[----:B------:R-:W-:Y:S01]  /*11e0*/  CS2R R78, SRZ ;  /* 0x00000000004e7805 */ /* 0x000fe2000001ff00 */
[----:B------:R3:W-:Y:S01]  /*11f0*/  @!P0 LDGSTS.E.BYPASS.LTC128B.128 [R224+0xc080], [R6.64+0x80], !P6 ;  /* 0x0c08008006e08fae */ /* 0x0007e2000f101d44 */
[C---:B-1----:R-:W-:Y:S01]  /*1200*/  IMAD R4, R234.reuse, c[0x0][0x17c], R10 ;  /* 0x00005f00ea047a24 */ /* 0x042fe200078e020a */
[----:B------:R-:W-:Y:S01]  /*1210*/  CS2R R76, SRZ ;  /* 0x00000000004c7805 */ /* 0x000fe2000001ff00 */
[----:B------:R-:W-:Y:S01]  /*1220*/  IMAD.WIDE.U32 R10, R234, c[0x0][0x178], R12 ;  /* 0x00005e00ea0a7a25 */ /* 0x000fe200078e000c */
[----:B------:R3:W-:Y:S01]  /*1230*/  @!P0 LDGSTS.E.BYPASS.LTC128B.128 [R224+0xe880], [R6.64+0x100], !P1 ;  /* 0x0e88010006e08fae */ /* 0x0007e2000c901d44 */
[----:B------:R-:W-:Y:S01]  /*1240*/  ISETP.GE.AND P1, PT, R12, c[0x0][0x19c], PT ;  /* 0x000067000c007a0c */ /* 0x000fe20003f26270 */
[----:B------:R-:W-:Y:S01]  /*1250*/  CS2R R74, SRZ ;  /* 0x00000000004a7805 */ /* 0x000fe2000001ff00 */
[----:B------:R-:W-:Y:S01]  /*1260*/  IMAD.IADD R11, R11, 0x1, R4 ;  /* 0x000000010b0b7824 */ /* 0x000fe200078e0204 */
[----:B------:R-:W-:Y:S01]  /*1270*/  LEA R4, P4, R8, c[0x0][0x190], 0x1 ;  /* 0x0000640008047a11 */ /* 0x000fe200078808ff */
[----:B------:R-:W-:Y:S01]  /*1280*/  IMAD.IADD R5, R9, 0x1, R14 ;  /* 0x0000000109057824 */ /* 0x000fe200078e020e */
[----:B------:R-:W-:Y:S01]  /*1290*/  SEL R9, RZ, 0x1, P3 ;  /* 0x00000001ff097807 */ /* 0x000fe20001800000 */
[----:B------:R-:W-:Y:S01]  /*12a0*/  CS2R R72, SRZ ;  /* 0x0000000000487805 */ /* 0x000fe2000001ff00 */
[----:B------:R-:W-:Y:S01]  /*12b0*/  ISETP.LT.OR P3, PT, R0, 0x1, P5 ;  /* 0x000000010000780c */ /* 0x000fe20002f61670 */
[----:B------:R-:W-:Y:S01]  /*12c0*/  CS2R R70, SRZ ;  /* 0x0000000000467805 */ /* 0x000fe2000001ff00 */
[----:B------:R-:W-:Y:S01]  /*12d0*/  LEA.HI.X R5, R8, c[0x0][0x194], R5, 0x1, P4 ;  /* 0x0000650008057a11 */ /* 0x000fe200020f0c05 */
[----:B------:R-:W-:Y:S01]  /*12e0*/  CS2R R68, SRZ ;  /* 0x0000000000447805 */ /* 0x000fe2000001ff00 */
[----:B------:R-:W-:Y:S01]  /*12f0*/  ISETP.LT.OR P4, PT, R0, 0x1, P1 ;  /* 0x000000010000780c */ /* 0x000fe20000f81670 */
[----:B------:R-:W-:Y:S01]  /*1300*/  CS2R R66, SRZ ;  /* 0x0000000000427805 */ /* 0x000fe2000001ff00 */
[----:B------:R-:W-:Y:S01]  /*1310*/  SEL R14, RZ, 0xffffffff, P2 ;  /* 0xffffffffff0e7807 */ /* 0x000fe20001000000 */
[----:B--2---:R-:W-:Y:S01]  /*1320*/  IMAD R2, R17, c[0x0][0x180], RZ ;  /* 0x0000600011027a24 */ /* 0x004fe200078e02ff */
[----:B------:R-:W-:Y:S01]  /*1330*/  CS2R R64, SRZ ;  /* 0x0000000000407805 */ /* 0x000fe2000001ff00 */
[----:B------:R-:W-:Y:S01]  /*1340*/  IMAD.MOV.U32 R3, RZ, RZ, c[0x0][0x1ac] ;  /* 0x00006b00ff037624 */ /* 0x000fe200078e00ff */
[----:B------:R-:W-:Y:S01]  /*1350*/  CS2R R62, SRZ ;  /* 0x00000000003e7805 */ /* 0x000fe2000001ff00 */
[----:B------:R-:W-:Y:S01]  /*1360*/  IMAD R8, R230, c[0x0][0x184], R2 ;  /* 0x00006100e6087a24 */ /* 0x000fe200078e0202 */
[C---:B------:R-:W-:Y:S01]  /*1370*/  LEA R2, P6, R15.reuse, R4, 0x6 ;  /* 0x000000040f027211 */ /* 0x040fe200078c30ff */
[----:B------:R-:W-:Y:S01]  /*1380*/  IMAD.SHL.U32 R14, R14, 0x2, RZ ;  /* 0x000000020e0e7824 */ /* 0x000fe200078e00ff */
[----:B------:R-:W-:Y:S01]  /*1390*/  CS2R R60, SRZ ;  /* 0x00000000003c7805 */ /* 0x000fe2000001ff00 */
[----:B------:R-:W-:Y:S01]  /*13a0*/  CS2R R58, SRZ ;  /* 0x00000000003a7805 */ /* 0x000fe2000001ff00 */
[C---:B------:R-:W-:Y:S01]  /*13b0*/  LEA.HI.X R3, R15.reuse, R5, R3, 0x6, P6 ;  /* 0x000000050f037211 */ /* 0x040fe200030f3403 */
[----:B------:R1:W-:Y:S01]  /*13c0*/  LDGSTS.E.BYPASS.LTC128B.128 [R224+0x80], [R4.64], !P4 ;  /* 0x0008000004e07fae */ /* 0x0003e2000e101d44 */
[----:B------:R-:W-:Y:S01]  /*13d0*/  ISETP.GE.AND P6, PT, R24, c[0x0][0x19c], PT ;  /* 0x0000670018007a0c */ /* 0x000fe20003fc6270 */
[----:B---3--:R-:W-:Y:S01]  /*13e0*/  IMAD.WIDE.U32 R6, R230, c[0x0][0x180], R10 ;  /* 0x00006000e6067a25 */ /* 0x008fe200078e000a */
[C---:B------:R-:W-:Y:S01]  /*13f0*/  SHF.L.U64.HI R10, R15.reuse, R27, c[0x0][0x1ac] ;  /* 0x00006b000f0a7619 */ /* 0x040fe2000001021b */
[----:B------:R1:W-:Y:S01]  /*1400*/  LDGSTS.E.BYPASS.LTC128B.128 [R224+0x2880], [R4.64+0x80], !P3 ;  /* 0x0288008004e07fae */ /* 0x0003e2000d901d44 */
[----:B------:R-:W-:Y:S01]  /*1410*/  ISETP.LT.OR P4, PT, R0, 0x1, P6 ;  /* 0x000000010000780c */ /* 0x000fe20003781670 */
[----:B------:R-:W-:Y:S01]  /*1420*/  IMAD.SHL.U32 R11, R15, 0x20, RZ ;  /* 0x000000200f0b7824 */ /* 0x000fe200078e00ff */
[----:B------:R-:W-:Y:S01]  /*1430*/  LOP3.LUT R15, R14, 0x2, R9, 0xe2, !PT ;  /* 0x000000020e0f7812 */ /* 0x000fe200078ee209 */
[----:B------:R-:W-:Y:S01]  /*1440*/  IMAD.IADD R7, R7, 0x1, R8 ;  /* 0x0000000107077824 */ /* 0x000fe200078e0208 */
[----:B------:R-:W-:Y:S01]  /*1450*/  ISETP.LT.OR P3, PT, R0, 0x21, P5 ;  /* 0x000000210000780c */ /* 0x000fe20002f61670 */
[----:B------:R-:W-:Y:S01]  /*1460*/  CS2R R56, SRZ ;  /* 0x0000000000387805 */ /* 0x000fe2000001ff00 */
[----:B------:R-:W-:Y:S01]  /*1470*/  @!P0 LEA R8, P2, R11, R2, 0x1 ;  /* 0x000000020b088211 */ /* 0x000fe200078408ff */
[----:B------:R-:W-:Y:S01]  /*1480*/  IMAD.WIDE.U32 R242, R229, c[0x0][0x188], R6 ;  /* 0x00006200e5f27a25 */ /* 0x000fe200078e0006 */
[----:B------:R-:W-:Y:S01]  /*1490*/  SHF.L.U64.HI R14, R18, R28, c[0x0][0x17c] ;  /* 0x00005f00120e7619 */ /* 0x000fe2000001021c */
[----:B------:R-:W-:Y:S01]  /*14a0*/  CS2R R54, SRZ ;  /* 0x0000000000367805 */ /* 0x000fe2000001ff00 */
[----:B------:R-:W-:Y:S01]  /*14b0*/  @!P0 LEA.HI.X R9, R11, R3, R10, 0x1, P2 ;  /* 0x000000030b098211 */ /* 0x000fe200010f0c0a */
[----:B------:R-:W-:Y:S01]  /*14c0*/  IMAD R11, R25, c[0x0][0x188], RZ ;  /* 0x00006200190b7a24 */ /* 0x000fe200078e02ff */
[----:B------:R-:W-:Y:S01]  /*14d0*/  ISETP.GE.AND P2, PT, R24, c[0x0][0x16c], PT ;  /* 0x00005b0018007a0c */ /* 0x000fe20003f46270 */
[----:B------:R1:W-:Y:S01]  /*14e0*/  LDGSTS.E.BYPASS.LTC128B.128 [R224+0x5080], [R4.64+0x100], !P4 ;  /* 0x0508010004e07fae */ /* 0x0003e2000e101d44 */
[C---:B------:R-:W-:Y:S01]  /*14f0*/  ISETP.LT.OR P4, PT, R0.reuse, 0x21, P1 ;  /* 0x000000210000780c */ /* 0x040fe20000f81670 */
[----:B------:R-:W-:Y:S01]  /*1500*/  IMAD R11, R229, c[0x0][0x18c], R11 ;  /* 0x00006300e50b7a24 */ /* 0x000fe200078e020b */
[----:B------:R-:W-:Y:S01]  /*1510*/  @!P0 ISETP.LT.OR P1, PT, R0, 0x41, P1 ;  /* 0x000000410000880c */ /* 0x000fe20000f21670 */
[----:B------:R-:W-:Y:S01]  /*1520*/  IMAD R14, R14, R177, RZ ;  /* 0x000000b10e0e7224 */ /* 0x000fe200078e02ff */
[----:B------:R-:W-:Y:S01]  /*1530*/  @!P0 ISETP.LT.OR P5, PT, R0, 0x41, P5 ;  /* 0x000000410000880c */ /* 0x000fe20002fa1670 */
[----:B------:R-:W-:Y:S01]  /*1540*/  IMAD.IADD R239, R243, 0x1, R11 ;  /* 0x00000001f3ef7824 */ /* 0x000fe200078e020b */
[----:B------:R-:W-:Y:S01]  /*1550*/  CS2R R52, SRZ ;  /* 0x0000000000347805 */ /* 0x000fe2000001ff00 */
[----:B------:R-:W-:Y:S01]  /*1560*/  IMAD.MOV.U32 R238, RZ, RZ, R242 ;  /* 0x000000ffffee7224 */ /* 0x000fe200078e00f2 */
        /* <DEDUP_REMOVED lines=9> */
[----:B------:R2:W-:Y:S01]  /*1600*/  LDGSTS.E.BYPASS.LTC128B.128 [R224+0x3880], [R2.64+0x80], !P3 ;  /* 0x0388008002e07fae */ /* 0x0005e2000d901d44 */
[----:B------:R-:W-:Y:S01]  /*1610*/  CS2R R34, SRZ ;  /* 0x0000000000227805 */ /* 0x000fe2000001ff00 */
[----:B------:R-:W-:Y:S01]  /*1620*/  CS2R R32, SRZ ;  /* 0x0000000000207805 */ /* 0x000fe2000001ff00 */
[----:B------:R-:W-:Y:S01]  /*1630*/  SHF.R.S32.HI R227, RZ, 0x1f, R226 ;  /* 0x0000001fffe37819 */ /* 0x000fe200000114e2 */
[----:B-1----:R-:W-:-:S04]  /*1640*/  IMAD R4, R235, c[0x0][0x208], RZ ;  /* 0x00008200eb047a24 */ /* 0x002fc800078e02ff */
[C---:B------:R-:W-:Y:S02]  /*1650*/  IMAD R10, R234.reuse, c[0x0][0x20c], R4 ;  /* 0x00008300ea0a7a24 */ /* 0x040fe400078e0204 */
[----:B------:R-:W-:Y:S01]  /*1660*/  IMAD.WIDE.U32 R4, R234, c[0x0][0x208], R12 ;  /* 0x00008200ea047a25 */ /* 0x000fe200078e000c */
[----:B------:R-:W-:Y:S02]  /*1670*/  SEL R13, RZ, 0x4, P2 ;  /* 0x00000004ff0d7807 */ /* 0x000fe40001000000 */
[C---:B------:R-:W-:Y:S01]  /*1680*/  ISETP.LT.OR P2, PT, R0.reuse, 0x21, P6 ;  /* 0x000000210000780c */ /* 0x040fe20003741670 */
[----:B------:R-:W-:Y:S01]  /*1690*/  IMAD.IADD R7, R5, 0x1, R10 ;  /* 0x0000000105077824 */ /* 0x000fe200078e020a */
[----:B------:R-:W-:Y:S01]  /*16a0*/  @!P0 ISETP.LT.OR P6, PT, R0, 0x41, P6 ;  /* 0x000000410000880c */ /* 0x000fe200037c1670 */
[----:B------:R-:W-:Y:S01]  /*16b0*/  IMAD.MOV.U32 R6, RZ, RZ, R4 ;  /* 0x000000ffff067224 */ /* 0x000fe200078e0004 */
[----:B------:R-:W-:Y:S01]  /*16c0*/  LOP3.LUT R0, R15, R13, RZ, 0xfc, !PT ;  /* 0x0000000d0f007212 */ /* 0x000fe200078efcff */
[----:B------:R-:W-:-:S02]  /*16d0*/  IMAD R10, R16, R19, R14 ;  /* 0x00000013100a7224 */ /* 0x000fc400078e020e */
[C---:B------:R-:W-:Y:S01]  /*16e0*/  IMAD.WIDE.U32 R4, R177.reuse, R19, R238 ;  /* 0x00000013b1047225 */ /* 0x040fe200078e00ee */
[C---:B------:R-:W-:Y:S02]  /*16f0*/  LOP3.LUT P4, RZ, R0.reuse, 0x1, RZ, 0xc0, !PT ;  /* 0x0000000100ff7812 */ /* 0x040fe4000788c0ff */
[C---:B------:R-:W-:Y:S01]  /*1700*/  LOP3.LUT P3, RZ, R0.reuse, 0x2, RZ, 0xc0, !PT ;  /* 0x0000000200ff7812 */ /* 0x040fe2000786c0ff */
[----:B------:R-:W-:Y:S01]  /*1710*/  IMAD.SHL.U32 R19, R177, 0x40, RZ ;  /* 0x00000040b1137824 */ /* 0x000fe200078e00ff */
[----:B------:R-:W-:Y:S01]  /*1720*/  P2R R13, PR, RZ, 0x10 ;  /* 0x00000010ff0d7803 */ /* 0x000fe20000000000 */
[----:B------:R2:W-:Y:S01]  /*1730*/  LDGSTS.E.BYPASS.LTC128B.128 [R224+0x6080], [R2.64+0x100], !P2 ;  /* 0x0608010002e07fae */ /* 0x0005e2000d101d44 */
[----:B------:R-:W-:Y:S01]  /*1740*/  LOP3.LUT P2, RZ, R0, 0x4, RZ, 0xc0, !PT ;  /* 0x0000000400ff7812 */ /* 0x000fe2000784c0ff */
[----:B------:R-:W-:Y:S01]  /*1750*/  IMAD.MOV.U32 R14, RZ, RZ, c[0x0][0x208] ;  /* 0x00008200ff0e7624 */ /* 0x000fe200078e00ff */
[--C-:B------:R-:W-:Y:S01]  /*1760*/  IADD3 R0, -R234, c[0x0][0x168], -R19.reuse ;  /* 0x00005a00ea007a10 */ /* 0x100fe20007ffe913 */
[----:B------:R1:W-:Y:S01]  /*1770*/  @!P0 LDGSTS.E.BYPASS.LTC128B.128 [R224+0x2080], [R8.64], !P1 ;  /* 0x0208000008e08fae */ /* 0x0003e2000c901d44 */
[----:B------:R-:W-:-:S02]  /*1780*/  SHF.R.S32.HI R18, RZ, 0x1f, R19 ;  /* 0x0000001fff127819 */ /* 0x000fc40000011413 */
[----:B------:R-:W-:Y:S01]  /*1790*/  SHF.L.U64.HI R11, R14, R28, c[0x0][0x20c] ;  /* 0x000083000e0b7619 */ /* 0x000fe2000001021c */
[----:B------:R1:W-:Y:S01]  /*17a0*/  @!P0 LDGSTS.E.BYPASS.LTC128B.128 [R224+0x4880], [R8.64+0x80], !P5 ;  /* 0x0488008008e08fae */ /* 0x0003e2000e901d44 */
[----:B------:R-:W-:Y:S02]  /*17b0*/  ISETP.LT.OR P5, PT, R0, 0x1, !P4 ;  /* 0x000000010000780c */ /* 0x000fe400067a1670 */
[----:B------:R-:W-:Y:S01]  /*17c0*/  SHF.L.U64.HI R15, R14, R27, c[0x0][0x20c] ;  /* 0x000083000e0f7619 */ /* 0x000fe2000001021b */
[----:B------:R1:W-:Y:S01]  /*17d0*/  @!P0 LDGSTS.E.BYPASS.LTC128B.128 [R224+0x7080], [R8.64+0x100], !P6 ;  /* 0x0708010008e08fae */ /* 0x0003e2000f101d44 */
[C---:B------:R-:W-:Y:S02]  /*17e0*/  ISETP.LT.OR P0, PT, R0.reuse, 0x1, !P2 ;  /* 0x000000010000780c */ /* 0x040fe40005701670 */
[----:B------:R-:W-:Y:S01]  /*17f0*/  ISETP.LT.OR P6, PT, R0, 0x21, !P4 ;  /* 0x000000210000780c */ /* 0x000fe200067c1670 */
[----:B------:R-:W0:Y:S01]  /*1800*/  LDGDEPBAR ;  /* 0x00000000000079af */ /* 0x000e220000000000 */
[----:B------:R-:W-:Y:S01]  /*1810*/  ISETP.GE.AND P4, PT, R12, c[0x0][0x1fc], PT ;  /* 0x00007f000c007a0c */ /* 0x000fe20003f86270 */
[----:B--2---:R-:W-:Y:S01]  /*1820*/  IMAD.IADD R3, R5, 0x1, R10 ;  /* 0x0000000105037824 */ /* 0x004fe200078e020a */
[----:B------:R-:W-:Y:S01]  /*1830*/  LEA R2, P1, R4, c[0x0][0x160], 0x1 ;  /* 0x0000580004027a11 */ /* 0x000fe200078208ff */
[----:B------:R-:W-:-:S03]  /*1840*/  IMAD R10, R17, c[0x0][0x210], RZ ;  /* 0x00008400110a7a24 */ /* 0x000fc600078e02ff */
[----:B------:R-:W-:Y:S01]  /*1850*/  LEA.HI.X R3, R4, c[0x0][0x164], R3, 0x1, P1 ;  /* 0x0000590004037a11 */ /* 0x000fe200008f0c03 */
[----:B------:R-:W-:Y:S01]  /*1860*/  IMAD R10, R230, c[0x0][0x214], R10 ;  /* 0x00008500e60a7a24 */ /* 0x000fe200078e020a */
[----:B------:R-:W-:Y:S01]  /*1870*/  ISETP.LT.OR P1, PT, R0, 0x1, !P3 ;  /* 0x000000010000780c */ /* 0x000fe20005f21670 */
[----:B------:R-:W-:Y:S02]  /*1880*/  IMAD.WIDE.U32 R4, R230, c[0x0][0x210], R6 ;  /* 0x00008400e6047a25 */ /* 0x000fe400078e0006 */
[----:B------:R2:W-:Y:S01]  /*1890*/  LDGSTS.E.BYPASS.LTC128B.128 [R224+0xf080], [R2.64], !P5 ;  /* 0x0f08000002e07fae */ /* 0x0005e2000e901d44 */
[----:B------:R-:W-:Y:S01]  /*18a0*/  ISETP.LT.OR P5, PT, R0, 0x21, !P3 ;  /* 0x000000210000780c */ /* 0x000fe20005fa1670 */
[----:B-1----:R-:W-:Y:S02]  /*18b0*/  IMAD.SHL.U32 R8, R226, 0x4, RZ ;  /* 0x00000004e2087824 */ /* 0x002fe400078e00ff */
[----:B------:R-:W-:Y:S02]  /*18c0*/  IMAD.IADD R5, R5, 0x1, R10 ;  /* 0x0000000105057824 */ /* 0x000fe400078e020a */
[----:B------:R-:W-:Y:S01]  /*18d0*/  IMAD R10, R25, c[0x0][0x218], RZ ;  /* 0x00008600190a7a24 */ /* 0x000fe200078e02ff */
[----:B------:R-:W-:Y:S01]  /*18e0*/  SHF.R.S32.HI R9, RZ, 0x1f, R8 ;  /* 0x0000001fff097819 */ /* 0x000fe20000011408 */
[----:B------:R-:W-:-:S02]  /*18f0*/  IMAD.WIDE.U32 R240, R229, c[0x0][0x218], R4 ;  /* 0x00008600e5f07a25 */ /* 0x000fc400078e0004 */
[----:B------:R2:W-:Y:S01]  /*1900*/  LDGSTS.E.BYPASS.LTC128B.128 [R224+0x11080], [R2.64+0x80], !P1 ;  /* 0x1108008002e07fae */ /* 0x0005e2000c901d44 */
[----:B------:R-:W-:Y:S01]  /*1910*/  ISETP.LT.OR P1, PT, R0, 0x21, !P2 ;  /* 0x000000210000780c */ /* 0x000fe20005721670 */
[----:B------:R-:W-:Y:S02]  /*1920*/  IMAD R0, R17, c[0x0][0x270], RZ ;  /* 0x00009c0011007a24 */ /* 0x000fe400078e02ff */
[----:B------:R2:W-:Y:S01]  /*1930*/  LDGSTS.E.BYPASS.LTC128B.128 [R224+0x13080], [R2.64+0x100], !P0 ;  /* 0x1308010002e07fae */ /* 0x0005e2000c101d44 */
[----:B------:R-:W-:-:S04]  /*1940*/  IMAD.WIDE.U32 R6, R230, c[0x0][0x270], R8 ;  /* 0x00009c00e6067a25 */ /* 0x000fc800078e0008 */
[----:B------:R-:W-:Y:S02]  /*1950*/  IMAD R0, R230, c[0x0][0x274], R0 ;  /* 0x00009d00e6007a24 */ /* 0x000fe400078e0200 */
[----:B------:R-:W-:Y:S02]  /*1960*/  IMAD R10, R229, c[0x0][0x21c], R10 ;  /* 0x00008700e50a7a24 */ /* 0x000fe400078e020a */
[----:B------:R-:W-:Y:S02]  /*1970*/  IMAD.SHL.U32 R5, R14, 0x40, RZ ;  /* 0x000000400e057824 */ /* 0x000fe400078e00ff */
[----:B------:R-:W-:Y:S02]  /*1980*/  IMAD R4, R11, R177, RZ ;  /* 0x000000b10b047224 */ /* 0x000fe400078e02ff */
[----:B------:R-:W-:Y:S02]  /*1990*/  IMAD.IADD R7, R7, 0x1, R0 ;  /* 0x0000000107077824 */ /* 0x000fe400078e0200 */
[----:B------:R-:W-:-:S02]  /*19a0*/  IMAD.IADD R237, R241, 0x1, R10 ;  /* 0x00000001f1ed7824 */ /* 0x000fc400078e020a */
[----:B------:R-:W-:Y:S02]  /*19b0*/  IMAD R0, R25, c[0x0][0x278], RZ ;  /* 0x00009e0019007a24 */ /* 0x000fe400078e02ff */
[----:B------:R-:W-:Y:S02]  /*19c0*/  IMAD.MOV.U32 R236, RZ, RZ, R240 ;  /* 0x000000ffffec7224 */ /* 0x000fe400078e00f0 */
[----:B------:R-:W-:Y:S02]  /*19d0*/  IMAD R10, R16, R5, R4 ;  /* 0x00000005100a7224 */ /* 0x000fe400078e0204 */
[----:B------:R-:W-:Y:S01]  /*19e0*/  IMAD.WIDE.U32 R4, R5, R177, R236 ;  /* 0x000000b105047225 */ /* 0x000fe200078e00ec */
[----:B--2---:R-:W-:-:S03]  /*19f0*/  LEA R2, P0, R29, R2, 0x1 ;  /* 0x000000021d027211 */ /* 0x004fc600078008ff */
[C---:B------:R-:W-:Y:S02]  /*1a00*/  IMAD R0, R229.reuse, c[0x0][0x27c], R0 ;  /* 0x00009f00e5007a24 */ /* 0x040fe400078e0200 */
[----:B------:R-:W-:Y:S01]  /*1a10*/  IMAD.WIDE.U32 R248, R229, c[0x0][0x278], R6 ;  /* 0x00009e00e5f87a25 */ /* 0x000fe200078e0006 */
[----:B------:R-:W-:Y:S02]  /*1a20*/  LEA.HI.X R3, R29, R3, R30, 0x1, P0 ;  /* 0x000000031d037211 */ /* 0x000fe400000f0c1e */
[----:B------:R-:W-:Y:S01]  /*1a30*/  CS2R R30, SRZ ;  /* 0x00000000001e7805 */ /* 0x000fe2000001ff00 */
[----:B------:R-:W-:Y:S01]  /*1a40*/  IMAD.IADD R252, R249, 0x1, R0 ;  /* 0x00000001f9fc7824 */ /* 0x000fe200078e0200 */
[----:B------:R-:W-:Y:S01]  /*1a50*/  CS2R R28, SRZ ;  /* 0x00000000001c7805 */ /* 0x000fe2000001ff00 */
[----:B------:R1:W-:Y:S01]  /*1a60*/  LDGSTS.E.BYPASS.LTC128B.128 [R224+0x10080], [R2.64], !P6 ;  /* 0x1008000002e07fae */ /* 0x0003e2000f101d44 */
[----:B------:R-:W-:Y:S01]  /*1a70*/  ISETP.GE.AND P6, PT, R21, c[0x0][0x1fc], PT ;  /* 0x00007f0015007a0c */ /* 0x000fe20003fc6270 */
[----:B------:R-:W-:Y:S01]  /*1a80*/  IMAD.SHL.U32 R11, R14, 0x20, RZ ;  /* 0x000000200e0b7824 */ /* 0x000fe200078e00ff */
[----:B------:R-:W-:Y:S01]  /*1a90*/  LEA.HI R14, R26, R226, RZ, 0x4 ;  /* 0x000000e21a0e7211 */ /* 0x000fe200078f20ff */
[----:B------:R1:W-:Y:S01]  /*1aa0*/  LDGSTS.E.BYPASS.LTC128B.128 [R224+0x12080], [R2.64+0x80], !P5 ;  /* 0x1208008002e07fae */ /* 0x0003e2000e901d44 */
[----:B------:R-:W-:-:S02]  /*1ab0*/  IADD3 R0, P5, R19, R248, RZ ;  /* 0x000000f813007210 */ /* 0x000fc40007fbe0ff */
[----:B------:R-:W-:Y:S01]  /*1ac0*/  SHF.R.S32.HI R6, RZ, 0x4, R14 ;  /* 0x00000004ff067819 */ /* 0x000fe2000001140e */
[----:B------:R1:W-:Y:S01]  /*1ad0*/  LDGSTS.E.BYPASS.LTC128B.128 [R224+0x14080], [R2.64+0x100], !P1 ;  /* 0x1408010002e07fae */ /* 0x0003e2000c901d44 */
[----:B------:R-:W-:Y:S01]  /*1ae0*/  ISETP.GT.AND P1, PT, R226, 0xf, PT ;  /* 0x0000000fe200780c */ /* 0x000fe20003f24270 */
[----:B-1----:R-:W-:Y:S01]  /*1af0*/  IMAD.IADD R3, R5, 0x1, R10 ;  /* 0x0000000105037824 */ /* 0x002fe200078e020a */
[----:B------:R-:W-:Y:S01]  /*1b00*/  LEA R2, P0, R4, c[0x0][0x1f0], 0x1 ;  /* 0x00007c0004027a11 */ /* 0x000fe200078008ff */
[----:B------:R-:W-:Y:S01]  /*1b10*/  IMAD.X R5, R18, 0x1, R252, P5 ;  /* 0x0000000112057824 */ /* 0x000fe200028e06fc */
[----:B------:R-:W-:Y:S02]  /*1b20*/  IADD3 R10, -R19, c[0x0][0x168], -R234 ;  /* 0x00005a00130a7a10 */ /* 0x000fe40007ffe9ea */
[----:B------:R-:W-:Y:S02]  /*1b30*/  LEA.HI.X R3, R4, c[0x0][0x1f4], R3, 0x1, P0 ;  /* 0x00007d0004037a11 */ /* 0x000fe400000f0c03 */
[----:B------:R-:W-:-:S02]  /*1b40*/  ISETP.LT.OR P0, PT, R10, 0x1, P4 ;  /* 0x000000010a00780c */ /* 0x000fc40002701670 */
[----:B------:R-:W-:-:S04]  /*1b50*/  LEA R4, P5, R0, c[0x0][0x258], 0x2 ;  /* 0x0000960000047a11 */ /* 0x000fc800078a10ff */
[----:B------:R-:W-:Y:S01]  /*1b60*/  LEA.HI.X R5, R0, c[0x0][0x25c], R5, 0x2, P5 ;  /* 0x0000970000057a11 */ /* 0x000fe200028f1405 */
[----:B------:R-:W-:Y:S01]  /*1b70*/  @!P1 IMAD.SHL.U32 R0, R226, 0x10, RZ ;  /* 0x00000010e2009824 */ /* 0x000fe200078e00ff */
[----:B------:R-:W-:-:S04]  /*1b80*/  ISETP.GE.AND P5, PT, R24, c[0x0][0x1fc], PT ;  /* 0x00007f0018007a0c */ /* 0x000fc80003fa6270 */
[----:B------:R1:W-:Y:S04]  /*1b90*/  @!P1 LDGSTS.E.BYPASS.LTC128B.128 [R0+0x21080], [R4.64] ;  /* 0x2108000004009fae */ /* 0x0003e8000b901d44 */
[----:B------:R-:W0:Y:S04]  /*1ba0*/  LDGDEPBAR ;  /* 0x00000000000079af */ /* 0x000e280000000000 */
[----:B------:R2:W-:Y:S01]  /*1bb0*/  LDGSTS.E.BYPASS.LTC128B.128 [R224+0x1b080], [R2.64], !P0 ;  /* 0x1b08000002e07fae */ /* 0x0005e2000c101d44 */
[C---:B------:R-:W-:Y:S02]  /*1bc0*/  ISETP.LT.OR P0, PT, R10.reuse, 0x1, P6 ;  /* 0x000000010a00780c */ /* 0x040fe40003701670 */
[----:B------:R-:W-:-:S11]  /*1bd0*/  ISETP.LT.OR P6, PT, R10, 0x21, P6 ;  /* 0x000000210a00780c */ /* 0x000fd600037c1670 */
[----:B------:R2:W-:Y:S01]  /*1be0*/  LDGSTS.E.BYPASS.LTC128B.128 [R224+0x1d080], [R2.64+0x80], !P0 ;  /* 0x1d08008002e07fae */ /* 0x0005e2000c101d44 */
[----:B-1----:R-:W-:Y:S01]  /*1bf0*/  LEA R4, P0, R11, R2, 0x1 ;  /* 0x000000020b047211 */ /* 0x002fe200078008ff */
[----:B------:R-:W-:-:S03]  /*1c00*/  IMAD R0, R17, c[0x0][0x288], RZ ;  /* 0x0000a20011007a24 */ /* 0x000fc600078e02ff */
[----:B------:R-:W-:Y:S01]  /*1c10*/  LEA.HI.X R5, R11, R3, R15, 0x1, P0 ;  /* 0x000000030b057211 */ /* 0x000fe200000f0c0f */
[----:B------:R-:W-:Y:S01]  /*1c20*/  IMAD R0, R230, c[0x0][0x28c], R0 ;  /* 0x0000a300e6007a24 */ /* 0x000fe200078e0200 */
[----:B------:R-:W-:Y:S02]  /*1c30*/  ISETP.LT.OR P0, PT, R10, 0x1, P5 ;  /* 0x000000010a00780c */ /* 0x000fe40002f01670 */
[----:B------:R-:W-:Y:S02]  /*1c40*/  LEA.HI R11, R26, R226, RZ, 0x2 ;  /* 0x000000e21a0b7211 */ /* 0x000fe400078f10ff */
[----:B------:R-:W-:Y:S02]  /*1c50*/  ISETP.LT.OR P5, PT, R10, 0x21, P5 ;  /* 0x000000210a00780c */ /* 0x000fe40002fa1670 */
[----:B------:R-:W-:-:S07]  /*1c60*/  SHF.R.S32.HI R7, RZ, 0x1f, R11 ;  /* 0x0000001fff077819 */ /* 0x000fce000001140b */
[----:B------:R2:W-:Y:S01]  /*1c70*/  LDGSTS.E.BYPASS.LTC128B.128 [R224+0x1f080], [R2.64+0x100], !P0 ;  /* 0x1f08010002e07fae */ /* 0x0005e2000c101d44 */
[----:B------:R-:W-:Y:S02]  /*1c80*/  ISETP.LT.OR P0, PT, R10, 0x21, P4 ;  /* 0x000000210a00780c */ /* 0x000fe40002701670 */
[----:B------:R-:W-:-:S11]  /*1c90*/  ISETP.NE.AND P4, PT, R13, RZ, PT ;  /* 0x000000ff0d00720c */ /* 0x000fd60003f85270 */
[----:B------:R1:W-:Y:S01]  /*1ca0*/  LDGSTS.E.BYPASS.LTC128B.128 [R224+0x1c080], [R4.64], !P0 ;  /* 0x1c08000004e07fae */ /* 0x0003e2000c101d44 */
[----:B------:R-:W-:-:S03]  /*1cb0*/  ISETP.GE.AND P0, PT, R12, c[0x0][0x1fc], PT ;  /* 0x00007f000c007a0c */ /* 0x000fc60003f06270 */
[----:B------:R1:W-:Y:S01]  /*1cc0*/  LDGSTS.E.BYPASS.LTC128B.128 [R224+0x1e080], [R4.64+0x80], !P6 ;  /* 0x1e08008004e07fae */ /* 0x0003e2000f101d44 */
[----:B------:R-:W-:Y:S02]  /*1cd0*/  ISETP.GE.AND P6, PT, R21, c[0x0][0x1fc], PT ;  /* 0x00007f0015007a0c */ /* 0x000fe40003fc6270 */
[----:B------:R-:W-:Y:S01]  /*1ce0*/  SEL R21, RZ, 0x1, P0 ;  /* 0x00000001ff157807 */ /* 0x000fe20000000000 */
[----:B------:R1:W-:Y:S01]  /*1cf0*/  LDGSTS.E.BYPASS.LTC128B.128 [R224+0x20080], [R4.64+0x100], !P5 ;  /* 0x2008010004e07fae */ /* 0x0003e2000e901d44 */
[----:B------:R-:W-:Y:S01]  /*1d00*/  ISETP.GE.AND P5, PT, R226, 0x10, PT ;  /* 0x00000010e200780c */ /* 0x000fe20003fa6270 */
[----:B--2---:R-:W-:Y:S01]  /*1d10*/  IMAD.WIDE.U32 R2, R230, c[0x0][0x288], R8 ;  /* 0x0000a200e6027a25 */ /* 0x004fe200078e0008 */
[----:B------:R-:W-:Y:S02]  /*1d20*/  LEA.HI R8, R14, R6, RZ, 0x1 ;  /* 0x000000060e087211 */ /* 0x000fe400078f08ff */
[----:B------:R-:W-:Y:S01]  /*1d30*/  LEA.HI R9, R26, R226, RZ, 0x5 ;  /* 0x000000e21a097211 */ /* 0x000fe200078f28ff */
[----:B------:R-:W-:Y:S01]  /*1d40*/  IMAD.IADD R3, R3, 0x1, R0 ;  /* 0x0000000103037824 */ /* 0x000fe200078e0200 */
[----:B------:R-:W-:-:S02]  /*1d50*/  SHF.R.S32.HI R0, RZ, 0x2, R11 ;  /* 0x00000002ff007819 */ /* 0x000fc4000001140b */
[----:B------:R-:W-:Y:S01]  /*1d60*/  LOP3.LUT R8, R8, 0xfffffffe, RZ, 0xc0, !PT ;  /* 0xfffffffe08087812 */ /* 0x000fe200078ec0ff */
[----:B------:R-:W-:Y:S01]  /*1d70*/  IMAD.WIDE.U32 R246, R229, c[0x0][0x290], R2 ;  /* 0x0000a400e5f67a25 */ /* 0x000fe200078e0002 */
[----:B------:R-:W-:Y:S02]  /*1d80*/  LEA.HI R7, R7, R0, RZ, 0x3 ;  /* 0x0000000007077211 */ /* 0x000fe400078f18ff */
[----:B------:R-:W-:Y:S02]  /*1d90*/  SHF.R.S32.HI R13, RZ, 0x5, R9 ;  /* 0x00000005ff0d7819 */ /* 0x000fe40000011409 */
[----:B------:R-:W-:Y:S02]  /*1da0*/  LOP3.LUT R7, R7, 0xfffffff8, RZ, 0xc0, !PT ;  /* 0xfffffff807077812 */ /* 0x000fe400078ec0ff */
[----:B------:R-:W-:-:S03]  /*1db0*/  IADD3 R3, P0, R19, R246, RZ ;  /* 0x000000f613037210 */ /* 0x000fc60007f1e0ff */
[----:B------:R-:W-:Y:S01]  /*1dc0*/  IMAD.IADD R12, R0, 0x1, -R7 ;  /* 0x00000001000c7824 */ /* 0x000fe200078e0a07 */
[----:B------:R-:W-:Y:S01]  /*1dd0*/  SHF.R.S32.HI R7, RZ, 0x1f, R9 ;  /* 0x0000001fff077819 */ /* 0x000fe20000011409 */
[----:B------:R-:W-:Y:S01]  /*1de0*/  IMAD.IADD R0, R6, 0x1, -R8 ;  /* 0x0000000106007824 */ /* 0x000fe200078e0a08 */
[----:B------:R-:W-:Y:S01]  /*1df0*/  LEA.HI R6, R26, R226, RZ, 0x7 ;  /* 0x000000e21a067211 */ /* 0x000fe200078f38ff */
[----:B------:R-:W-:Y:S01]  /*1e00*/  IMAD R8, R25, c[0x0][0x290], RZ ;  /* 0x0000a40019087a24 */ /* 0x000fe200078e02ff */
[----:B------:R-:W-:Y:S01]  /*1e10*/  CS2R R26, SRZ ;  /* 0x00000000001a7805 */ /* 0x000fe2000001ff00 */
[----:B------:R-:W-:Y:S01]  /*1e20*/  IMAD.SHL.U32 R2, R12, 0x10, RZ ;  /* 0x000000100c027824 */ /* 0x000fe200078e00ff */
[----:B------:R-:W-:Y:S01]  /*1e30*/  SHF.R.S32.HI R17, RZ, 0x7, R6 ;  /* 0x00000007ff117819 */ /* 0x000fe20000011406 */
[----:B-1----:R-:W-:Y:S01]  /*1e40*/  IMAD R5, R229, c[0x0][0x294], R8 ;  /* 0x0000a500e5057a24 */ /* 0x002fe200078e0208 */
[----:B------:R-:W-:Y:S02]  /*1e50*/  LEA.HI R6, R7, R13, RZ, 0x2 ;  /* 0x0000000d07067211 */ /* 0x000fe400078f10ff */
[----:B------:R-:W-:Y:S01]  /*1e60*/  LOP3.LUT R8, R11, 0x3ffffffc, RZ, 0xc0, !PT ;  /* 0x3ffffffc0b087812 */ /* 0x000fe200078ec0ff */
[----:B------:R-:W-:Y:S01]  /*1e70*/  IMAD.SHL.U32 R7, R17, 0x8, RZ ;  /* 0x0000000811077824 */ /* 0x000fe200078e00ff */
[----:B------:R-:W-:Y:S01]  /*1e80*/  LOP3.LUT R4, R6, 0xfffffffc, RZ, 0xc0, !PT ;  /* 0xfffffffc06047812 */ /* 0x000fe200078ec0ff */
[----:B------:R-:W-:-:S03]  /*1e90*/  IMAD.IADD R251, R247, 0x1, R5 ;  /* 0x00000001f7fb7824 */ /* 0x000fc600078e0205 */
[----:B------:R-:W-:Y:S01]  /*1ea0*/  LOP3.LUT R16, R7, 0x8, RZ, 0xc0, !PT ;  /* 0x0000000807107812 */ /* 0x000fe200078ec0ff */
[----:B------:R-:W-:Y:S02]  /*1eb0*/  IMAD.IADD R15, R13, 0x1, -R4 ;  /* 0x000000010d0f7824 */ /* 0x000fe400078e0a04 */
[----:B------:R-:W-:Y:S01]  /*1ec0*/  IMAD.X R4, R18, 0x1, R251, P0 ;  /* 0x0000000112047824 */ /* 0x000fe200000e06fb */
[----:B------:R-:W-:Y:S01]  /*1ed0*/  LOP3.LUT R2, R16, 0x70, R2, 0xf8, !PT ;  /* 0x0000007010027812 */ /* 0x000fe200078ef802 */
[C---:B------:R-:W-:Y:S01]  /*1ee0*/  IMAD.SHL.U32 R7, R15.reuse, 0x100, RZ ;  /* 0x000001000f077824 */ /* 0x040fe200078e00ff */
[----:B------:R-:W-:Y:S02]  /*1ef0*/  LEA.HI R5, R15, R15, RZ, 0x1 ;  /* 0x0000000f0f057211 */ /* 0x000fe400078f08ff */
[----:B------:R-:W-:Y:S02]  /*1f00*/  LEA R10, P0, R3, c[0x0][0x280], 0x2 ;  /* 0x0000a000030a7a11 */ /* 0x000fe400078010ff */
[----:B------:R-:W-:Y:S01]  /*1f10*/  LOP3.LUT R2, R2, 0x100, R7, 0xf8, !PT ;  /* 0x0000010002027812 */ /* 0x000fe200078ef807 */
[----:B------:R-:W-:Y:S01]  /*1f20*/  IMAD.SHL.U32 R6, R5, 0x100, RZ ;  /* 0x0000010005067824 */ /* 0x000fe200078e00ff */
[----:B------:R-:W-:Y:S01]  /*1f30*/  LEA.HI.X R11, R3, c[0x0][0x284], R4, 0x2, P0 ;  /* 0x0000a100030b7a11 */ /* 0x000fe200000f1404 */
[C---:B------:R-:W-:Y:S01]  /*1f40*/  IMAD.IADD R5, R226.reuse, 0x1, -R8 ;  /* 0x00000001e2057824 */ /* 0x040fe200078e0a08 */
[----:B------:R-:W-:Y:S01]  /*1f50*/  SHF.R.U32.HI R3, RZ, 0x3, R2 ;  /* 0x00000003ff037819 */ /* 0x000fe20000011602 */
[----:B------:R-:W-:Y:S01]  /*1f60*/  @!P5 IMAD.SHL.U32 R7, R226, 0x10, RZ ;  /* 0x00000010e207d824 */ /* 0x000fe200078e00ff */
[----:B------:R-:W-:-:S02]  /*1f70*/  LOP3.LUT R4, R6, 0x7ffffe00, RZ, 0xc0, !PT ;  /* 0x7ffffe0006047812 */ /* 0x000fc400078ec0ff */
[----:B------:R-:W-:Y:S02]  /*1f80*/  LOP3.LUT R6, R9, 0xffffffe0, RZ, 0xc0, !PT ;  /* 0xffffffe009067812 */ /* 0x000fe400078ec0ff */
[----:B------:R-:W-:Y:S01]  /*1f90*/  LOP3.LUT R2, R2, 0x28, R3, 0x78, !PT ;  /* 0x0000002802027812 */ /* 0x000fe200078e7803 */
[----:B------:R-:W-:Y:S01]  /*1fa0*/  IMAD R5, R5, 0x2, R4 ;  /* 0x0000000205057824 */ /* 0x000fe200078e0204 */
[----:B------:R-:W-:Y:S01]  /*1fb0*/  LOP3.LUT R4, R14, 0xfffffff0, RZ, 0xc0, !PT ;  /* 0xfffffff00e047812 */ /* 0x000fe200078ec0ff */
[----:B------:R-:W-:Y:S01]  /*1fc0*/  IMAD.IADD R3, R226, 0x1, -R6 ;  /* 0x00000001e2037824 */ /* 0x000fe200078e0a06 */
[----:B------:R1:W-:Y:S01]  /*1fd0*/  @!P5 LDGSTS.E.BYPASS.LTC128B.128 [R7+0x21280], [R10.64] ;  /* 0x212800000a07dfae */ /* 0x0003e2000b901d44 */
[----:B------:R-:W-:Y:S01]  /*1fe0*/  IMAD.IADD R6, R5, 0x1, R2 ;  /* 0x0000000105067824 */ /* 0x000fe200078e0202 */
[----:B------:R-:W-:Y:S01]  /*1ff0*/  LOP3.LUT P0, RZ, R12, 0x1, RZ, 0xc0, !PT ;  /* 0x000000010cff7812 */ /* 0x000fe2000780c0ff */
[----:B------:R-:W-:Y:S01]  /*2000*/  IMAD.IADD R2, R226, 0x1, -R4 ;  /* 0x00000001e2027824 */ /* 0x000fe200078e0a04 */
[----:B------:R-:W-:Y:S01]  /*2010*/  SHF.R.S32.HI R4, RZ, 0x1f, R3 ;  /* 0x0000001fff047819 */ /* 0x000fe20000011403 */
[----:B------:R-:W-:Y:S01]  /*2020*/  IMAD.SHL.U32 R222, R6, 0x2, RZ ;  /* 0x0000000206de7824 */ /* 0x000fe200078e00ff */
[----:B------:R-:W-:Y:S01]  /*2030*/  SEL R14, RZ, 0xffffffff, P6 ;  /* 0xffffffffff0e7807 */ /* 0x000fe20003000000 */
[----:B------:R-:W-:Y:S01]  /*2040*/  IMAD.SHL.U32 R5, R2, 0x10, RZ ;  /* 0x0000001002057824 */ /* 0x000fe200078e00ff */
[----:B------:R-:W-:Y:S01]  /*2050*/  LEA.HI R8, R4, R3, RZ, 0x2 ;  /* 0x0000000304087211 */ /* 0x000fe200078f10ff */
[----:B------:R-:W-:Y:S01]  /*2060*/  IMAD.SHL.U32 R208, R2, 0x2, RZ ;  /* 0x0000000202d07824 */ /* 0x000fe200078e00ff */
[----:B------:R-:W-:Y:S01]  /*2070*/  IADD3 R6, R222, 0x21480, RZ ;  /* 0x00021480de067810 */ /* 0x000fe20007ffe0ff */
[----:B------:R-:W0:Y:S01]  /*2080*/  LDGDEPBAR ;  /* 0x00000000000079af */ /* 0x000e220000000000 */
[----:B------:R-:W-:-:S02]  /*2090*/  LOP3.LUT R4, R5, 0xf0, RZ, 0xc0, !PT ;  /* 0x000000f005047812 */ /* 0x000fc400078ec0ff */
[----:B------:R-:W-:Y:S01]  /*20a0*/  LOP3.LUT R5, R8, 0x7ffffffc, RZ, 0xc0, !PT ;  /* 0x7ffffffc08057812 */ /* 0x000fe200078ec0ff */
[----:B------:R-:W0:Y:S01]  /*20b0*/  LDGDEPBAR ;  /* 0x00000000000079af */ /* 0x000e220000000000 */
[----:B------:R-:W-:Y:S02]  /*20c0*/  LOP3.LUT R12, R4, R16, RZ, 0xfc, !PT ;  /* 0x00000010040c7212 */ /* 0x000fe400078efcff */
[----:B------:R-:W-:Y:S02]  /*20d0*/  LOP3.LUT P6, RZ, R20, 0x2, RZ, 0xc0, !PT ;  /* 0x0000000214ff7812 */ /* 0x000fe400078cc0ff */
[----:B------:R-:W-:Y:S02]  /*20e0*/  IADD3 R223, R222, 0x215a0, RZ ;  /* 0x000215a0dedf7810 */ /* 0x000fe40007ffe0ff */
[----:B------:R-:W-:Y:S01]  /*20f0*/  LOP3.LUT R208, R12, 0x18, R208, 0x78, !PT ;  /* 0x000000180cd07812 */ /* 0x000fe200078e78d0 */
[----:B------:R-:W-:Y:S01]  /*2100*/  IMAD.MOV.U32 R12, RZ, RZ, 0x20 ;  /* 0x00000020ff0c7424 */ /* 0x000fe200078e00ff */
[----:B------:R-:W-:Y:S01]  /*2110*/  @P0 IADD3 R223, R6, 0xe0, RZ ;  /* 0x000000e006df0810 */ /* 0x000fe20007ffe0ff */
[----:B------:R-:W-:Y:S01]  /*2120*/  IMAD.SHL.U32 R6, R0, 0x20, RZ ;  /* 0x0000002000067824 */ /* 0x000fe200078e00ff */
[----:B------:R-:W-:Y:S01]  /*2130*/  LEA.HI R9, R17, R17, RZ, 0x1 ;  /* 0x0000001111097211 */ /* 0x000fe200078f08ff */
[----:B-1----:R-:W-:Y:S01]  /*2140*/  IMAD.SHL.U32 R7, R13, 0x100, RZ ;  /* 0x000001000d077824 */ /* 0x002fe200078e00ff */
[----:B------:R-:W-:Y:S01]  /*2150*/  ISETP.GE.AND P5, PT, R24, c[0x0][0x1fc], PT ;  /* 0x00007f0018007a0c */ /* 0x000fe20003fa6270 */
[----:B------:R-:W-:Y:S01]  /*2160*/  IMAD.IADD R13, R3, 0x1, -R5 ;  /* 0x00000001030d7824 */ /* 0x000fe200078e0a05 */
[----:B------:R-:W-:Y:S01]  /*2170*/  SHF.R.S32.HI R3, RZ, 0x1f, R2 ;  /* 0x0000001fff037819 */ /* 0x000fe20000011402 */
[----:B------:R-:W-:Y:S01]  /*2180*/  IMAD.SHL.U32 R10, R22, 0x8, RZ ;  /* 0x00000008160a7824 */ /* 0x000fe200078e00ff */
[----:B------:R-:W-:Y:S01]  /*2190*/  LOP3.LUT P0, RZ, R20, 0x4, RZ, 0xc0, !PT ;  /* 0x0000000414ff7812 */ /* 0x000fe2000780c0ff */
[----:B------:R-:W-:Y:S01]  /*21a0*/  IMAD.SHL.U32 R208, R208, 0x2, RZ ;  /* 0x00000002d0d07824 */ /* 0x000fe200078e00ff */
[----:B------:R-:W-:Y:S01]  /*21b0*/  LEA.HI R210, R3, R2, RZ, 0x3 ;  /* 0x0000000203d27211 */ /* 0x000fe200078f18ff */
[----:B------:R-:W-:Y:S01]  /*21c0*/  IMAD.SHL.U32 R3, R20, 0x40, RZ ;  /* 0x0000004014037824 */ /* 0x000fe200078e00ff */
[----:B------:R-:W-:Y:S01]  /*21d0*/  LOP3.LUT R11, R4, 0x100, R7, 0xf8, !PT ;  /* 0x00000100040b7812 */ /* 0x000fe200078ef807 */
[----:B------:R-:W-:Y:S01]  /*21e0*/  IMAD.SHL.U32 R4, R15, 0x10, RZ ;  /* 0x000000100f047824 */ /* 0x000fe200078e00ff */
[C---:B------:R-:W-:Y:S01]  /*21f0*/  LOP3.LUT R5, R210.reuse, 0xfffffff8, RZ, 0xc0, !PT ;  /* 0xfffffff8d2057812 */ /* 0x040fe200078ec0ff */
[----:B------:R-:W-:Y:S01]  /*2200*/  IMAD.SHL.U32 R210, R210, 0x40, RZ ;  /* 0x00000040d2d27824 */ /* 0x000fe200078e00ff */
[----:B------:R-:W-:Y:S01]  /*2210*/  SEL R205, R218, 0xfffffff0, !P6 ;  /* 0xfffffff0dacd7807 */ /* 0x000fe20007000000 */
[----:B------:R-:W-:Y:S01]  /*2220*/  CS2R R24, SRZ ;  /* 0x0000000000187805 */ /* 0x000fe2000001ff00 */
[C---:B------:R-:W-:Y:S01]  /*2230*/  LOP3.LUT P6, RZ, R2.reuse, 0x2, RZ, 0xc0, !PT ;  /* 0x0000000202ff7812 */ /* 0x040fe200078cc0ff */
[----:B------:R-:W-:Y:S01]  /*2240*/  IMAD.IADD R5, R2, 0x1, -R5 ;  /* 0x0000000102057824 */ /* 0x000fe200078e0a05 */
[----:B------:R-:W-:-:S02]  /*2250*/  LOP3.LUT R2, R9, 0x1ffffffe, RZ, 0xc0, !PT ;  /* 0x1ffffffe09027812 */ /* 0x000fc400078ec0ff */
[----:B------:R-:W-:Y:S02]  /*2260*/  LOP3.LUT R3, R3, 0x1c0, RZ, 0xc0, !PT ;  /* 0x000001c003037812 */ /* 0x000fe400078ec0ff */
[----:B------:R-:W-:Y:S01]  /*2270*/  SEL R206, R12, 0xffffffe0, !P0 ;  /* 0xffffffe00cce7807 */ /* 0x000fe20004000000 */
[----:B------:R-:W-:Y:S01]  /*2280*/  IMAD.IADD R2, R17, 0x1, -R2 ;  /* 0x0000000111027824 */ /* 0x000fe200078e0a02 */
[----:B------:R-:W-:Y:S02]  /*2290*/  SEL R9, RZ, 0x4, P5 ;  /* 0x00000004ff097807 */ /* 0x000fe40002800000 */
[C---:B------:R-:W-:Y:S01]  /*22a0*/  LOP3.LUT P5, RZ, R5.reuse, 0x4, RZ, 0xc0, !PT ;  /* 0x0000000405ff7812 */ /* 0x040fe200078ac0ff */
[----:B------:R-:W-:Y:S01]  /*22b0*/  IMAD R13, R2, 0x4, R13 ;  /* 0x00000004020d7824 */ /* 0x000fe200078e020d */
[C---:B------:R-:W-:Y:S01]  /*22c0*/  LOP3.LUT P0, RZ, R5.reuse, 0x2, RZ, 0xc0, !PT ;  /* 0x0000000205ff7812 */ /* 0x040fe2000780c0ff */
[----:B------:R-:W-:Y:S01]  /*22d0*/  IMAD.SHL.U32 R5, R5, 0x40, RZ ;  /* 0x0000004005057824 */ /* 0x000fe200078e00ff */
[----:B------:R-:W-:Y:S01]  /*22e0*/  LEA.HI.SX32 R228, R8, R4, 0x1e ;  /* 0x0000000408e47211 */ /* 0x000fe200078ff2ff */
[----:B------:R-:W-:Y:S01]  /*22f0*/  IMAD.SHL.U32 R2, R14, 0x2, RZ ;  /* 0x000000020e027824 */ /* 0x000fe200078e00ff */
[----:B------:R-:W-:Y:S01]  /*2300*/  LOP3.LUT R204, R3, 0x8, R23, 0xf8, !PT ;  /* 0x0000000803cc7812 */ /* 0x000fe200078ef817 */
[----:B------:R-:W-:Y:S01]  /*2310*/  IMAD.SHL.U32 R250, R13, 0x2, RZ ;  /* 0x000000020dfa7824 */ /* 0x000fe200078e00ff */
[----:B------:R-:W-:-:S02]  /*2320*/  LOP3.LUT R4, R3, 0x30, R4, 0xf8, !PT ;  /* 0x0000003003047812 */ /* 0x000fc400078ef804 */
[----:B------:R-:W-:Y:S01]  /*2330*/  SHF.R.U32.HI R7, RZ, 0x3, R3 ;  /* 0x00000003ff077819 */ /* 0x000fe20000011603 */
[----:B------:R-:W-:Y:S01]  /*2340*/  IMAD.SHL.U32 R3, R0, 0x8, RZ ;  /* 0x0000000800037824 */ /* 0x000fe200078e00ff */
[----:B------:R-:W-:Y:S01]  /*2350*/  LOP3.LUT R6, R6, 0x20, RZ, 0xc0, !PT ;  /* 0x0000002006067812 */ /* 0x000fe200078ec0ff */
[----:B------:R-:W-:Y:S01]  /*2360*/  IMAD.IADD R233, R233, 0x1, -R250 ;  /* 0x00000001e9e97824 */ /* 0x000fe200078e0afa */
[----:B------:R-:W-:Y:S02]  /*2370*/  SHF.R.U32.HI R211, RZ, 0x3, R11 ;  /* 0x00000003ffd37819 */ /* 0x000fe4000001160b */
[----:B------:R-:W-:Y:S02]  /*2380*/  LOP3.LUT R5, R5, 0x1c0, RZ, 0xc0, !PT ;  /* 0x000001c005057812 */ /* 0x000fe400078ec0ff */
[----:B------:R-:W-:Y:S02]  /*2390*/  LOP3.LUT R10, R6, 0x18, R10, 0xf8, !PT ;  /* 0x00000018060a7812 */ /* 0x000fe400078ef80a */
[----:B------:R-:W-:-:S02]  /*23a0*/  LOP3.LUT R3, R3, 0x8, RZ, 0xc0, !PT ;  /* 0x0000000803037812 */ /* 0x000fc400078ec0ff */
[----:B------:R-:W-:Y:S02]  /*23b0*/  LOP3.LUT R211, R211, 0x38, RZ, 0xc0, !PT ;  /* 0x00000038d3d37812 */ /* 0x000fe400078ec0ff */
[----:B------:R-:W-:Y:S02]  /*23c0*/  LOP3.LUT R4, R4, 0x8, R23, 0xf8, !PT ;  /* 0x0000000804047812 */ /* 0x000fe400078ef817 */
[----:B------:R-:W-:Y:S02]  /*23d0*/  LOP3.LUT R210, R210, 0xfffffe00, RZ, 0xc0, !PT ;  /* 0xfffffe00d2d27812 */ /* 0x000fe400078ec0ff */
[----:B------:R-:W-:Y:S02]  /*23e0*/  SHF.R.U32.HI R6, RZ, 0x3, R5 ;  /* 0x00000003ff067819 */ /* 0x000fe40000011605 */
[----:B------:R-:W-:Y:S02]  /*23f0*/  LOP3.LUT R8, R2, 0x2, R21, 0xe2, !PT ;  /* 0x0000000202087812 */ /* 0x000fe400078ee215 */
[----:B------:R-:W-:-:S02]  /*2400*/  LOP3.LUT R211, R211, R11, R3, 0x1e, !PT ;  /* 0x0000000bd3d37212 */ /* 0x000fc400078e1e03 */
[----:B------:R-:W-:Y:S01]  /*2410*/  LOP3.LUT R2, R4, R7, RZ, 0x3c, !PT ;  /* 0x0000000704027212 */ /* 0x000fe200078e3cff */
[----:B------:R-:W-:Y:S01]  /*2420*/  IMAD R4, R15, 0x400, R210 ;  /* 0x000004000f047824 */ /* 0x000fe200078e02d2 */
[----:B------:R-:W-:Y:S02]  /*2430*/  LOP3.LUT R3, R6, R5, R3, 0x1e, !PT ;  /* 0x0000000506037212 */ /* 0x000fe400078e1e03 */
[----:B------:R-:W-:Y:S01]  /*2440*/  LOP3.LUT R204, R204, R7, RZ, 0x3c, !PT ;  /* 0x00000007cccc7212 */ /* 0x000fe200078e3cff */
[----:B------:R-:W-:Y:S01]  /*2450*/  IMAD R216, R0, 0x200, R2 ;  /* 0x0000020000d87824 */ /* 0x000fe200078e0202 */
[----:B------:R-:W-:Y:S01]  /*2460*/  SEL R218, R218, 0xfffffff0, !P0 ;  /* 0xfffffff0dada7807 */ /* 0x000fe20004000000 */
[----:B------:R-:W-:Y:S01]  /*2470*/  IMAD.IADD R217, R4, 0x1, R3 ;  /* 0x0000000104d97824 */ /* 0x000fe200078e0203 */
[----:B------:R-:W-:Y:S01]  /*2480*/  LOP3.LUT R5, R6, R10, R5, 0x1e, !PT ;  /* 0x0000000a06057212 */ /* 0x000fe200078e1e05 */
[----:B------:R-:W-:Y:S01]  /*2490*/  IMAD R204, R17, 0x200, R204 ;  /* 0x0000020011cc7824 */ /* 0x000fe200078e02cc */
[----:B------:R-:W-:Y:S01]  /*24a0*/  SEL R209, R209, 0xe0, !P6 ;  /* 0x000000e0d1d17807 */ /* 0x000fe20007000000 */
[----:B------:R-:W-:Y:S01]  /*24b0*/  IMAD.SHL.U32 R214, R217, 0x2, RZ ;  /* 0x00000002d9d67824 */ /* 0x000fe200078e00ff */
[----:B------:R-:W-:Y:S01]  /*24c0*/  SEL R0, R12, 0xffffffe0, !P5 ;  /* 0xffffffe00c007807 */ /* 0x000fe20006800000 */
[----:B------:R-:W-:Y:S01]  /*24d0*/  IMAD.SHL.U32 R204, R204, 0x2, RZ ;  /* 0x00000002cccc7824 */ /* 0x000fe200078e00ff */
[----:B------:R-:W-:Y:S01]  /*24e0*/  LOP3.LUT R210, R5, R210, RZ, 0xfc, !PT ;  /* 0x000000d205d27212 */ /* 0x000fe200078efcff */
[----:B------:R-:W-:Y:S01]  /*24f0*/  IMAD.SHL.U32 R215, R218, 0x2, RZ ;  /* 0x00000002dad77824 */ /* 0x000fe200078e00ff */
[----:B------:R-:W-:Y:S01]  /*2500*/  IADD3 R213, R214, 0x1b080, RZ ;  /* 0x0001b080d6d57810 */ /* 0x000fe20007ffe0ff */
[--C-:B------:R-:W-:Y:S01]  /*2510*/  IMAD R205, R205, 0x2, R204.reuse ;  /* 0x00000002cdcd7824 */ /* 0x100fe200078e02cc */
[----:B------:R-:W-:Y:S01]  /*2520*/  LOP3.LUT R231, R8, R9, RZ, 0xfc, !PT ;  /* 0x0000000908e77212 */ /* 0x000fe200078efcff */
[----:B------:R-:W-:Y:S01]  /*2530*/  IMAD R207, R206, 0x2, R204 ;  /* 0x00000002cecf7824 */ /* 0x000fe200078e02cc */
[----:B------:R-:W-:Y:S01]  /*2540*/  LEA R211, R211, 0x23c80, 0x1 ;  /* 0x00023c80d3d37811 */ /* 0x000fe200078e08ff */
[----:B------:R-:W-:Y:S01]  /*2550*/  IMAD R209, R209, 0x2, R208 ;  /* 0x00000002d1d17824 */ /* 0x000fe200078e02d0 */
[----:B------:R-:W-:Y:S01]  /*2560*/  LEA R210, R210, 0x80, 0x1 ;  /* 0x00000080d2d27811 */ /* 0x000fe200078e08ff */
[----:B------:R-:W-:-:S02]  /*2570*/  IMAD R206, R206, 0x2, R205 ;  /* 0x00000002cece7824 */ /* 0x000fc400078e02cd */
[----:B------:R-:W-:Y:S02]  /*2580*/  IMAD R213, R0, 0x2, R213 ;  /* 0x0000000200d57824 */ /* 0x000fe400078e02d5 */
[C---:B------:R-:W-:Y:S02]  /*2590*/  IMAD.IADD R219, R217.reuse, 0x1, R0 ;  /* 0x00000001d9db7824 */ /* 0x040fe400078e0200 */
[----:B------:R-:W-:Y:S02]  /*25a0*/  IMAD.IADD R215, R214, 0x1, R215 ;  /* 0x00000001d6d77824 */ /* 0x000fe400078e02d7 */
[----:B------:R-:W-:Y:S02]  /*25b0*/  IMAD.IADD R220, R217, 0x1, R218 ;  /* 0x00000001d9dc7824 */ /* 0x000fe400078e02da */
.L_x_1107:
[----:B------:R-:W-:Y:S04]  /*25c0*/  DEPBAR.LE SB0, 0x1 ;  /* 0x000080400000791a */ /* 0x000fe80000000000 */
[----:B------:R-:W-:Y:S01]  /*25d0*/  BAR.SYNC.DEFER_BLOCKING 0x0 ;  /* 0x0000000000007b1d */ /* 0x000fe20000010000 */
[C---:B------:R-:W-:Y:S01]  /*25e0*/  IMAD R0, R212.reuse, 0x3000, R217 ;  /* 0x00003000d4007824 */ /* 0x040fe200078e02d9 */
[----:B------:R-:W-:Y:S01]  /*25f0*/  IADD3 R221, R177, 0x1, RZ ;  /* 0x00000001b1dd7810 */ /* 0x000fe20007ffe0ff */
[----:B------:R-:W-:Y:S01]  /*2600*/  IMAD R18, R212, 0x3000, R219 ;  /* 0x00003000d4127824 */ /* 0x000fe200078e02db */
[----:B------:R-:W-:Y:S02]  /*2610*/  MOV R232, R177 ;  /* 0x000000b100e87202 */ /* 0x000fe40000000f00 */
[----:B------:R-:W-:Y:S01]  /*2620*/  SHF.L.U32 R174, R0, 0x1, RZ ;  /* 0x0000000100ae7819 */ /* 0x000fe200000006ff */
[----:B------:R-:W-:Y:S01]  /*2630*/  IMAD R0, R212, 0x3000, R218 ;  /* 0x00003000d4007824 */ /* 0x000fe200078e02da */
[----:B------:R-:W-:Y:S02]  /*2640*/  SHF.L.U32 R175, R18, 0x1, RZ ;  /* 0x0000000112af7819 */ /* 0x000fe400000006ff */
[----:B------:R-:W-:Y:S02]  /*2650*/  ISETP.GE.AND P0, PT, R221, R244, PT ;  /* 0x000000f4dd00720c */ /* 0x000fe40003f06270 */
[-C--:B------:R-:W-:Y:S02]  /*2660*/  IADD3 R4, R217, R0.reuse, RZ ;  /* 0x00000000d9047210 */ /* 0x080fe40007ffe0ff */
[----:B------:R-:W-:Y:S02]  /*2670*/  IADD3 R0, R219, R0, RZ ;  /* 0x00000000db007210 */ /* 0x000fe40007ffe0ff */
[----:B------:R-:W-:Y:S02]  /*2680*/  SHF.L.U32 R4, R4, 0x1, RZ ;  /* 0x0000000104047819 */ /* 0x000fe400000006ff */
[----:B------:R-:W-:Y:S01]  /*2690*/  SHF.L.U32 R176, R0, 0x1, RZ ;  /* 0x0000000100b07819 */ /* 0x000fe200000006ff */
[----:B------:R-:W-:Y:S01]  /*26a0*/  IMAD R0, R212, 0x3000, R220 ;  /* 0x00003000d4007824 */ /* 0x000fe200078e02dc */
[----:B------:R-:W-:Y:S04]  /*26b0*/  LDSM.16.M88.2 R2, [R204+0x80] ;  /* 0x00008000cc02783b */ /* 0x000fe80000000100 */
[----:B------:R-:W-:Y:S01]  /*26c0*/  SHF.L.U32 R0, R0, 0x1, RZ ;  /* 0x0000000100007819 */ /* 0x000fe200000006ff */
        /* <DEDUP_REMOVED lines=17> */
[----:B------:R-:W-:Y:S04]  /*27e0*/  LDSM.16.M88.2 R106, [R207+0x2080] ;  /* 0x00208000cf6a783b */ /* 0x000fe80000000100 */
[----:B------:R-:W-:Y:S01]  /*27f0*/  LDSM.16.M88.4 R108, [R176+0xf080] ;  /* 0x00f08000b06c783b */ /* 0x000fe20000000200 */
[C---:B----4-:R-:W-:Y:S03]  /*2800*/  HMMA.16816.F32 R16, R20.reuse, R16, RZ ;  /* 0x000000101410723c */ /* 0x050fe600000018ff */
[----:B------:R-:W-:Y:S05]  /*2810*/  LDSM.16.M88.2 R172, [R205+0x2880] ;  /* 0x00288000cdac783b */ /* 0x000fea0000000100 */
[----:B-----5:R-:W-:Y:S01]  /*2820*/  HMMA.16816.F32 R20, R20, R84, RZ ;  /* 0x000000541414723c */ /* 0x020fe200000018ff */
[----:B------:R-:W3:Y:S07]  /*2830*/  LDSM.16.M88.2 R84, [R207+0x880] ;  /* 0x00088000cf54783b */ /* 0x000eee0000000100 */
[C---:B------:R-:W-:Y:S01]  /*2840*/  HMMA.16816.F32 R4, R88.reuse, R86, R4 ;  /* 0x000000565804723c */ /* 0x040fe20000001804 */
[----:B------:R-:W4:Y:S07]  /*2850*/  LDSM.16.M88.2 R86, [R207+0x1080] ;  /* 0x00108000cf56783b */ /* 0x000f2e0000000100 */
[C---:B-1----:R-:W-:Y:S01]  /*2860*/  HMMA.16816.F32 R8, R88.reuse, R2, R8 ;  /* 0x000000025808723c */ /* 0x042fe20000001808 */
[----:B------:R-:W1:Y:S07]  /*2870*/  LDSM.16.M88.2 R2, [R206+0x80] ;  /* 0x00008000ce02783b */ /* 0x000e6e0000000100 */
[C---:B------:R-:W-:Y:S01]  /*2880*/  HMMA.16816.F32 R12, R88.reuse, R92, R12 ;  /* 0x0000005c580c723c */ /* 0x040fe2000000180c */
[----:B------:R-:W-:Y:S07]  /*2890*/  LDSM.16.M88.2 R92, [R206+0x1880] ;  /* 0x00188000ce5c783b */ /* 0x000fee0000000100 */
[C---:B------:R-:W-:Y:S01]  /*28a0*/  HMMA.16816.F32 R16, R88.reuse, R94, R16 ;  /* 0x0000005e5810723c */ /* 0x040fe20000001810 */
[----:B------:R-:W-:Y:S07]  /*28b0*/  LDSM.16.M88.2 R94, [R206+0x2080] ;  /* 0x00208000ce5e783b */ /* 0x000fee0000000100 */
[----:B------:R-:W-:Y:S01]  /*28c0*/  HMMA.16816.F32 R20, R88, R96, R20 ;  /* 0x000000605814723c */ /* 0x000fe20000001814 */
[----:B------:R-:W5:Y:S04]  /*28d0*/  LDSM.16.M88.2 R88, [R206+0x880] ;  /* 0x00088000ce58783b */ /* 0x000f680000000100 */
[----:B------:R-:W1:Y:S03]  /*28e0*/  LDSM.16.M88.2 R90, [R206+0x1080] ;  /* 0x00108000ce5a783b */ /* 0x000e660000000100 */
[C---:B--2---:R-:W-:Y:S01]  /*28f0*/  HMMA.16816.F32 R4, R100.reuse, R98, R4 ;  /* 0x000000626404723c */ /* 0x044fe20000001804 */
[----:B------:R-:W-:Y:S07]  /*2900*/  LDSM.16.M88.4 R96, [R174+0x11080] ;  /* 0x01108000ae60783b */ /* 0x000fee0000000200 */
[C---:B---3--:R-:W-:Y:S01]  /*2910*/  HMMA.16816.F32 R8, R100.reuse, R84, R8 ;  /* 0x000000546408723c */ /* 0x048fe20000001808 */
[----:B------:R-:W2:Y:S07]  /*2920*/  LDSM.16.M88.2 R84, [R204+0x2880] ;  /* 0x00288000cc54783b */ /* 0x000eae0000000100 */
[C---:B----4-:R-:W-:Y:S01]  /*2930*/  HMMA.16816.F32 R12, R100.reuse, R86, R12 ;  /* 0x00000056640c723c */ /* 0x050fe2000000180c */
[----:B------:R-:W3:Y:S07]  /*2940*/  LDSM.16.M88.2 R86, [R204+0x3080] ;  /* 0x00308000cc56783b */ /* 0x000eee0000000100 */
[C---:B------:R-:W-:Y:S08]  /*2950*/  HMMA.16816.F32 R16, R100.reuse, R104, R16 ;  /* 0x000000686410723c */ /* 0x040ff00000001810 */
[----:B------:R-:W-:Y:S01]  /*2960*/  HMMA.16816.F32 R20, R100, R106, R20 ;  /* 0x0000006a6414723c */ /* 0x000fe20000001814 */
[----:B------:R-:W-:Y:S04]  /*2970*/  LDSM.16.M88.2 R100, [R204+0x4080] ;  /* 0x00408000cc64783b */ /* 0x000fe80000000100 */
[----:B------:R-:W-:Y:S03]  /*2980*/  LDSM.16.M88.2 R102, [R204+0x4880] ;  /* 0x00488000cc66783b */ /* 0x000fe60000000100 */
[C---:B-1----:R-:W-:Y:S01]  /*2990*/  HMMA.16816.F32 R4, R108.reuse, R2, R4 ;  /* 0x000000026c04723c */ /* 0x042fe20000001804 */
[----:B------:R-:W1:Y:S04]  /*29a0*/  LDSM.16.M88.2 R2, [R204+0x3880] ;  /* 0x00388000cc02783b */ /* 0x000e680000000100 */
[----:B------:R-:W4:Y:S03]  /*29b0*/  LDSM.16.M88.4 R104, [R0+0x11080] ;  /* 0x011080000068783b */ /* 0x000f260000000200 */
[C---:B-----5:R-:W-:Y:S01]  /*29c0*/  HMMA.16816.F32 R8, R108.reuse, R88, R8 ;  /* 0x000000586c08723c */ /* 0x060fe20000001808 */
[----:B------:R-:W5:Y:S07]  /*29d0*/  LDSM.16.M88.2 R88, [R205+0x3080] ;  /* 0x00308000cd58783b */ /* 0x000f6e0000000100 */
[C---:B------:R-:W-:Y:S01]  /*29e0*/  HMMA.16816.F32 R12, R108.reuse, R90, R12 ;  /* 0x0000005a6c0c723c */ /* 0x040fe2000000180c */
[----:B------:R-:W-:Y:S07]  /*29f0*/  LDSM.16.M88.2 R90, [R205+0x4080] ;  /* 0x00408000cd5a783b */ /* 0x000fee0000000100 */
[C---:B------:R-:W-:Y:S01]  /*2a00*/  HMMA.16816.F32 R16, R108.reuse, R92, R16 ;  /* 0x0000005c6c10723c */ /* 0x040fe20000001810 */
[----:B------:R-:W-:Y:S07]  /*2a10*/  LDSM.16.M88.2 R92, [R205+0x4880] ;  /* 0x00488000cd5c783b */ /* 0x000fee0000000100 */
[----:B------:R-:W-:Y:S01]  /*2a20*/  HMMA.16816.F32 R20, R108, R94, R20 ;  /* 0x0000005e6c14723c */ /* 0x000fe20000001814 */
[----:B------:R-:W-:Y:S04]  /*2a30*/  LDSM.16.M88.2 R94, [R207+0x2880] ;  /* 0x00288000cf5e783b */ /* 0x000fe80000000100 */
[----:B------:R-:W-:Y:S03]  /*2a40*/  LDSM.16.M88.4 R108, [R175+0x11080] ;  /* 0x01108000af6c783b */ /* 0x000fe60000000200 */
[C---:B--2---:R-:W-:Y:S01]  /*2a50*/  HMMA.16816.F32 R4, R96.reuse, R84, R4 ;  /* 0x000000546004723c */ /* 0x044fe20000001804 */
[----:B------:R-:W2:Y:S07]  /*2a60*/  LDSM.16.M88.2 R84, [R205+0x3880] ;  /* 0x00388000cd54783b */ /* 0x000eae0000000100 */
[C---:B---3--:R-:W-:Y:S01]  /*2a70*/  HMMA.16816.F32 R8, R96.reuse, R86, R8 ;  /* 0x000000566008723c */ /* 0x048fe20000001808 */
[----:B------:R-:W-:Y:S07]  /*2a80*/  LDSM.16.M88.2 R86, [R207+0x3880] ;  /* 0x00388000cf56783b */ /* 0x000fee0000000100 */
[C---:B-1----:R-:W-:Y:S01]  /*2a90*/  HMMA.16816.F32 R12, R96.reuse, R2, R12 ;  /* 0x00000002600c723c */ /* 0x042fe2000000180c */
[----:B------:R-:W1:Y:S07]  /*2aa0*/  LDSM.16.M88.2 R2, [R207+0x3080] ;  /* 0x00308000cf02783b */ /* 0x000e6e0000000100 */
[C---:B------:R-:W-:Y:S08]  /*2ab0*/  HMMA.16816.F32 R16, R96.reuse, R100, R16 ;  /* 0x000000646010723c */ /* 0x040ff00000001810 */
[----:B------:R-:W-:Y:S01]  /*2ac0*/  HMMA.16816.F32 R20, R96, R102, R20 ;  /* 0x000000666014723c */ /* 0x000fe20000001814 */
[----:B------:R-:W3:Y:S04]  /*2ad0*/  LDSM.16.M88.2 R96, [R207+0x4080] ;  /* 0x00408000cf60783b */ /* 0x000ee80000000100 */
[----:B------:R-:W1:Y:S03]  /*2ae0*/  LDSM.16.M88.2 R98, [R207+0x4880] ;  /* 0x00488000cf62783b */ /* 0x000e660000000100 */
[C---:B----4-:R-:W-:Y:S01]  /*2af0*/  HMMA.16816.F32 R4, R104.reuse, R172, R4 ;  /* 0x000000ac6804723c */ /* 0x050fe20000001804 */
[----:B------:R-:W-:Y:S04]  /*2b00*/  LDSM.16.M88.2 R172, [R206+0x2880] ;  /* 0x00288000ceac783b */ /* 0x000fe80000000100 */
[----:B------:R-:W4:Y:S03]  /*2b10*/  LDSM.16.M88.4 R100, [R176+0x11080] ;  /* 0x01108000b064783b */ /* 0x000f260000000200 */
[C---:B-----5:R-:W-:Y:S01]  /*2b20*/  HMMA.16816.F32 R8, R104.reuse, R88, R8 ;  /* 0x000000586808723c */ /* 0x060fe20000001808 */
[----:B------:R-:W-:Y:S07]  /*2b30*/  LDSM.16.M88.2 R88, [R206+0x3880] ;  /* 0x00388000ce58783b */ /* 0x000fee0000000100 */
[C---:B--2---:R-:W-:Y:S01]  /*2b40*/  HMMA.16816.F32 R12, R104.reuse, R84, R12 ;  /* 0x00000054680c723c */ /* 0x044fe2000000180c */
[----:B------:R-:W2:Y:S07]  /*2b50*/  LDSM.16.M88.2 R84, [R206+0x3080] ;  /* 0x00308000ce54783b */ /* 0x000eae0000000100 */
[C---:B------:R-:W-:Y:S01]  /*2b60*/  HMMA.16816.F32 R16, R104.reuse, R90, R16 ;  /* 0x0000005a6810723c */ /* 0x040fe20000001810 */
[----:B------:R-:W5:Y:S07]  /*2b70*/  LDSM.16.M88.2 R90, [R206+0x4080] ;  /* 0x00408000ce5a783b */ /* 0x000f6e0000000100 */
        /* <DEDUP_REMOVED lines=9> */
[C---:B---3--:R-:W-:Y:S01]  /*2c10*/  HMMA.16816.F32 R16, R108.reuse, R96, R16 ;  /* 0x000000606c10723c */ /* 0x048fe20000001810 */
[----:B------:R-:W3:Y:S07]  /*2c20*/  LDSM.16.M88.2 R96, [R204+0x6880] ;  /* 0x00688000cc60783b */ /* 0x000eee0000000100 */
[----:B------:R-:W-:Y:S01]  /*2c30*/  HMMA.16816.F32 R20, R108, R98, R20 ;  /* 0x000000626c14723c */ /* 0x000fe20000001814 */
[----:B------:R-:W1:Y:S04]  /*2c40*/  LDSM.16.M88.2 R98, [R204+0x7080] ;  /* 0x00708000cc62783b */ /* 0x000e680000000100 */
[----:B------:R5:W-:Y:S03]  /*2c50*/  LDSM.16.M88.4 R108, [R0+0x13080] ;  /* 0x01308000006c783b */ /* 0x000be60000000200 */
[C---:B----4-:R-:W-:Y:S01]  /*2c60*/  HMMA.16816.F32 R4, R100.reuse, R172, R4 ;  /* 0x000000ac6404723c */ /* 0x050fe20000001804 */
[----:B------:R-:W4:Y:S07]  /*2c70*/  LDSM.16.M88.2 R172, [R205+0x5080] ;  /* 0x00508000cdac783b */ /* 0x000f2e0000000100 */
[C---:B--2---:R-:W-:Y:S01]  /*2c80*/  HMMA.16816.F32 R8, R100.reuse, R84, R8 ;  /* 0x000000546408723c */ /* 0x044fe20000001808 */
[----:B------:R-:W2:Y:S07]  /*2c90*/  LDSM.16.M88.2 R84, [R205+0x5880] ;  /* 0x00588000cd54783b */ /* 0x000eae0000000100 */
[C---:B------:R-:W-:Y:S01]  /*2ca0*/  HMMA.16816.F32 R12, R100.reuse, R88, R12 ;  /* 0x00000058640c723c */ /* 0x040fe2000000180c */
[----:B------:R-:W2:Y:S03]  /*2cb0*/  LDSM.16.M88.2 R88, [R205+0x6080] ;  /* 0x00608000cd58783b */ /* 0x000ea60000000100 */
[----:B-----5:R-:W-:Y:S04]  /*2cc0*/  LEA R0, R212, R228, 0x6 ;  /* 0x000000e4d4007211 */ /* 0x020fe800078e30ff */
        /* <DEDUP_REMOVED lines=15> */
[----:B------:R-:W-:Y:S03]  /*2dc0*/  LDSM.16.M88.4 R104, [R176+0x13080] ;  /* 0x01308000b068783b */ /* 0x000fe60000000200 */
[C---:B----4-:R-:W-:Y:S01]  /*2dd0*/  HMMA.16816.F32 R4, R108.reuse, R172, R4 ;  /* 0x000000ac6c04723c */ /* 0x050fe20000001804 */
[----:B------:R-:W4:Y:S07]  /*2de0*/  LDSM.16.M88.2 R172, [R206+0x5080] ;  /* 0x00508000ceac783b */ /* 0x000f2e0000000100 */
[C---:B--2---:R-:W-:Y:S01]  /*2df0*/  HMMA.16816.F32 R8, R108.reuse, R84, R8 ;  /* 0x000000546c08723c */ /* 0x044fe20000001808 */
[----:B------:R-:W-:Y:S07]  /*2e00*/  LDSM.16.M88.2 R84, [R206+0x6080] ;  /* 0x00608000ce54783b */ /* 0x000fee0000000100 */
[C---:B------:R-:W-:Y:S08]  /*2e10*/  HMMA.16816.F32 R12, R108.reuse, R88, R12 ;  /* 0x000000586c0c723c */ /* 0x040ff0000000180c */
[C---:B-----5:R-:W-:Y:S08]  /*2e20*/  HMMA.16816.F32 R16, R108.reuse, R90, R16 ;  /* 0x0000005a6c10723c */ /* 0x060ff00000001810 */
[----:B------:R-:W-:Y:S01]  /*2e30*/  HMMA.16816.F32 R20, R108, R92, R20 ;  /* 0x0000005c6c14723c */ /* 0x000fe20000001814 */
[----:B------:R-:W-:Y:S04]  /*2e40*/  LDS R108, [R0.X4+0x21080] ;  /* 0x02108000006c7984 */ /* 0x000fe80000004800 */
[----:B------:R-:W-:Y:S03]  /*2e50*/  LDS R109, [R0.X4+0x210a0] ;  /* 0x0210a000006d7984 */ /* 0x000fe60000004800 */
[C---:B------:R-:W-:Y:S08]  /*2e60*/  HMMA.16816.F32 R4, R100.reuse, R94, R4 ;  /* 0x0000005e6404723c */ /* 0x040ff00000001804 */
[C---:B-1----:R-:W-:Y:S01]  /*2e70*/  HMMA.16816.F32 R8, R100.reuse, R2, R8 ;  /* 0x000000026408723c */ /* 0x042fe20000001808 */
[----:B------:R-:W1:Y:S07]  /*2e80*/  LDSM.16.M88.2 R2, [R206+0x5880] ;  /* 0x00588000ce02783b */ /* 0x000e6e0000000100 */
[C---:B------:R-:W-:Y:S08]  /*2e90*/  HMMA.16816.F32 R12, R100.reuse, R86, R12 ;  /* 0x00000056640c723c */ /* 0x040ff0000000180c */
[C---:B---3--:R-:W-:Y:S08]  /*2ea0*/  HMMA.16816.F32 R16, R100.reuse, R96, R16 ;  /* 0x000000606410723c */ /* 0x048ff00000001810 */
[----:B------:R-:W-:Y:S08]  /*2eb0*/  HMMA.16816.F32 R20, R100, R98, R20 ;  /* 0x000000626414723c */ /* 0x000ff00000001814 */
[C---:B----4-:R-:W-:Y:S08]  /*2ec0*/  HMMA.16816.F32 R4, R104.reuse, R172, R4 ;  /* 0x000000ac6804723c */ /* 0x050ff00000001804 */
        /* <DEDUP_REMOVED lines=17> */
[----:B------:R-:W5:Y:S01]  /*2fe0*/  MUFU.TANH R193, R6 ;  /* 0x0000000600c17308 */ /* 0x000f620000002400 */
        /* <DEDUP_REMOVED lines=11> */
[----:B------:R-:W2:Y:S01]  /*30a0*/  MUFU.TANH R191, R10 ;  /* 0x0000000a00bf7308 */ /* 0x000ea20000002400 */
[----:B------:R2:W2:Y:S04]  /*30b0*/  LDSM.16.M88.2 R2, [R204+0x7880] ;  /* 0x00788000cc02783b */ /* 0x0004a80000000100 */
[----:B------:R2:W2:Y:S05]  /*30c0*/  LDSM.16.M88.2 R88, [R204+0x9880] ;  /* 0x00988000cc58783b */ /* 0x0004aa0000000100 */
[----:B------:R-:W2:Y:S01]  /*30d0*/  MUFU.TANH R178, R12 ;  /* 0x0000000c00b27308 */ /* 0x000ea20000002400 */
[----:B------:R2:W2:Y:S01]  /*30e0*/  LDSM.16.M88.2 R90, [R205+0x7880] ;  /* 0x00788000cd5a783b */ /* 0x0004a20000000100 */
[----:B---3--:R-:W-:Y:S03]  /*30f0*/  HMMA.16816.F32 R20, R104, R4, R20 ;  /* 0x000000046814723c */ /* 0x008fe60000001814 */
[----:B-1----:R1:W3:Y:S05]  /*3100*/  LDSM.16.M88.2 R8, [R204+0x8080] ;  /* 0x00808000cc08783b */ /* 0x0022ea0000000100 */
        /* <DEDUP_REMOVED lines=14> */
[----:B--2---:R2:W1:Y:S09]  /*31f0*/  LDSM.16.M88.2 R12, [R204+0x8880] ;  /* 0x00888000cc0c783b */ /* 0x0044720000000100 */
[----:B------:R-:W1:Y:S10]  /*3200*/  MUFU.TANH R188, R15 ;  /* 0x0000000f00bc7308 */ /* 0x000e740000002400 */
[----:B------:R1:W1:Y:S10]  /*3210*/  MUFU.TANH R179, R17 ;  /* 0x0000001100b37308 */ /* 0x0002740000002400 */
[----:B------:R2:W2:Y:S10]  /*3220*/  MUFU.TANH R187, R18 ;  /* 0x0000001200bb7308 */ /* 0x0004b40000002400 */
[----:B------:R2:W2:Y:S01]  /*3230*/  MUFU.TANH R186, R19 ;  /* 0x0000001300ba7308 */ /* 0x0004a20000002400 */
[----:B-1----:R1:W1:Y:S09]  /*3240*/  LDSM.16.M88.2 R16, [R204+0x9080] ;  /* 0x00908000cc10783b */ /* 0x0022720000000100 */
[----:B------:R1:W1:Y:S10]  /*3250*/  MUFU.TANH R174, R20 ;  /* 0x0000001400ae7308 */ /* 0x0002740000002400 */
[----:B------:R1:W1:Y:S10]  /*3260*/  MUFU.TANH R173, R21 ;  /* 0x0000001500ad7308 */ /* 0x0002740000002400 */
[----:B------:R1:W1:Y:S10]  /*3270*/  MUFU.TANH R185, R22 ;  /* 0x0000001600b97308 */ /* 0x0002740000002400 */
[----:B------:R1:W1:Y:S01]  /*3280*/  MUFU.TANH R184, R23 ;  /* 0x0000001700b87308 */ /* 0x0002620000002400 */
[----:B------:R-:W-:-:S05]  /*3290*/  @P0 BRA `(.L_x_1105) ;  /* 0x0000031000000947 */ /* 0x000fca0003800000 */
[----:B--2345:R-:W-:Y:S01]  /*32a0*/  SHF.R.S32.HI R0, RZ, 0x1f, R221 ;  /* 0x0000001fff007819 */ /* 0x03cfe200000114dd */
[----:B------:R-:W-:Y:S01]  /*32b0*/  IMAD.WIDE.U32 R6, R221, c[0x0][0x178], RZ ;  /* 0x00005e00dd067a25 */ /* 0x000fe200078e00ff */
[----:B------:R-:W-:Y:S03]  /*32c0*/  @!P1 LEA R4, R177, 0x40, 0x6 ;  /* 0x00000040b1049811 */ /* 0x000fe600078e30ff */
[----:B------:R-:W-:Y:S02]  /*32d0*/  IMAD R0, R0, c[0x0][0x178], RZ ;  /* 0x00005e0000007a24 */ /* 0x000fe400078e02ff */
[----:B------:R-:W-:Y:S02]  /*32e0*/  IMAD.MOV.U32 R196, RZ, RZ, c[0x0][0x178] ;  /* 0x00005e00ffc47624 */ /* 0x000fe400078e00ff */
[----:B------:R-:W-:Y:S01]  /*32f0*/  IMAD R10, R221, c[0x0][0x17c], R0 ;  /* 0x00005f00dd0a7a24 */ /* 0x000fe200078e0200 */
[----:B------:R-:W-:Y:S01]  /*3300*/  @!P1 IADD3 R0, P5, R4, R248, RZ ;  /* 0x000000f804009210 */ /* 0x000fe20007fbe0ff */
[----:B------:R-:W-:Y:S02]  /*3310*/  IMAD.SHL.U32 R5, R6, 0x40, RZ ;  /* 0x0000004006057824 */ /* 0x000fe400078e00ff */
[----:B------:R-:W-:Y:S01]  /*3320*/  IMAD.IADD R10, R7, 0x1, R10 ;  /* 0x00000001070a7824 */ /* 0x000fe200078e020a */
[----:B------:R-:W-:Y:S01]  /*3330*/  @!P1 LEA.HI.X.SX32 R7, R4, R252, 0x1, P5 ;  /* 0x000000fc04079211 */ /* 0x000fe200028f0eff */
[----:B------:R-:W-:Y:S02]  /*3340*/  IMAD.SHL.U32 R196, R196, 0x20, RZ ;  /* 0x00000020c4c47824 */ /* 0x000fe400078e00ff */
[----:B------:R-:W-:Y:S01]  /*3350*/  IMAD.MOV.U32 R195, RZ, RZ, 0x5 ;  /* 0x00000005ffc37424 */ /* 0x000fe200078e00ff */
[----:B------:R-:W-:Y:S01]  /*3360*/  SHF.L.U64.HI R4, R6, 0x6, R10 ;  /* 0x0000000606047819 */ /* 0x000fe2000001020a */
[----:B------:R-:W-:Y:S01]  /*3370*/  IMAD.MOV.U32 R194, RZ, RZ, c[0x0][0x178] ;  /* 0x00005e00ffc27624 */ /* 0x000fe200078e00ff */
[----:B------:R-:W-:Y:S01]  /*3380*/  IADD3 R15, P6, P5, R242, R5, R196 ;  /* 0x00000005f20f7210 */ /* 0x000fe20007dde0c4 */
[----:B------:R-:W-:Y:S03]  /*3390*/  IMAD.MOV.U32 R14, RZ, RZ, -0x40 ;  /* 0xffffffc0ff0e7424 */ /* 0x000fe600078e00ff */
[----:B------:R-:W-:Y:S01]  /*33a0*/  SHF.L.U64.HI R194, R194, R195, c[0x0][0x17c] ;  /* 0x00005f00c2c27619 */ /* 0x000fe200000102c3 */
[----:B------:R-:W-:Y:S03]  /*33b0*/  IMAD R14, R221, R14, c[0x0][0x168] ;  /* 0x00005a00dd0e7624 */ /* 0x000fe600078e020e */
[----:B------:R-:W-:Y:S01]  /*33c0*/  IADD3.X R18, R239, R4, R194, P6, P5 ;  /* 0x00000004ef127210 */ /* 0x000fe200037ea4c2 */
[----:B------:R-:W-:Y:S01]  /*33d0*/  IMAD.IADD R14, R14, 0x1, -R234 ;  /* 0x000000010e0e7824 */ /* 0x000fe200078e0aea */
[----:B------:R-:W-:Y:S02]  /*33e0*/  IADD3 R5, P6, R5, R242, RZ ;  /* 0x000000f205057210 */ /* 0x000fe40007fde0ff */
[C---:B------:R-:W-:Y:S04]  /*33f0*/  @!P1 LEA R10, P5, R0.reuse, c[0x0][0x258], 0x2 ;  /* 0x00009600000a9a11 */ /* 0x040fe800078a10ff */
[----:B------:R-:W-:Y:S01]  /*3400*/  @!P1 LEA.HI.X R11, R0, c[0x0][0x25c], R7, 0x2, P5 ;  /* 0x00009700000b9a11 */ /* 0x000fe200028f1407 */
[----:B------:R-:W-:Y:S01]  /*3410*/  IMAD.X R0, R4, 0x1, R239, P6 ;  /* 0x0000000104007824 */ /* 0x000fe200030e06ef */
[----:B------:R-:W-:Y:S02]  /*3420*/  LEA R6, P5, R5, c[0x0][0x160], 0x1 ;  /* 0x0000580005067a11 */ /* 0x000fe400078a08ff */
[----:B------:R-:W-:Y:S02]  /*3430*/  LEA R4, P6, R15, c[0x0][0x160], 0x1 ;  /* 0x000058000f047a11 */ /* 0x000fe400078c08ff */
[----:B------:R-:W-:Y:S02]  /*3440*/  LEA.HI.X R7, R5, c[0x0][0x164], R0, 0x1, P5 ;  /* 0x0000590005077a11 */ /* 0x000fe400028f0c00 */
[----:B------:R-:W-:Y:S02]  /*3450*/  ISETP.LT.OR P5, PT, R14, 0x1, !P4 ;  /* 0x000000010e00780c */ /* 0x000fe400067a1670 */
[----:B------:R-:W-:Y:S02]  /*3460*/  IADD3 R0, R224, 0xf080, RZ ;  /* 0x0000f080e0007810 */ /* 0x000fe40007ffe0ff */
[----:B------:R-:W-:Y:S02]  /*3470*/  LEA.HI.X R5, R15, c[0x0][0x164], R18, 0x1, P6 ;  /* 0x000059000f057a11 */ /* 0x000fe400030f0c12 */
[C---:B------:R-:W-:Y:S01]  /*3480*/  ISETP.LT.OR P6, PT, R14.reuse, 0x1, !P3 ;  /* 0x000000010e00780c */ /* 0x040fe20005fc1670 */
[C---:B------:R-:W-:Y:S06]  /*3490*/  IMAD R0, R225.reuse, 0x6000, R0 ;  /* 0x00006000e1007824 */ /* 0x040fec00078e0200 */
[----:B------:R-:W-:Y:S01]  /*34a0*/  @!PT LDS RZ, [RZ] ;  /* 0x00000000fffff984 */ /* 0x000fe20000000800 */
[----:B------:R-:W-:Y:S01]  /*34b0*/  @!PT LDS RZ, [RZ] ;  /* 0x00000000fffff984 */ /* 0x000fe20000000800 */
[----:B------:R-:W-:Y:S01]  /*34c0*/  @!PT LDS RZ, [RZ] ;  /* 0x00000000fffff984 */ /* 0x000fe20000000800 */
[----:B------:R2:W-:Y:S01]  /*34d0*/  LDGSTS.E.BYPASS.LTC128B.128 [R0], [R6.64], !P5 ;  /* 0x0000000006007fae */ /* 0x0005e2000e901d44 */
[C---:B------:R-:W-:Y:S05]  /*34e0*/  ISETP.LT.OR P5, PT, R14.reuse, 0x1, !P2 ;  /* 0x000000010e00780c */ /* 0x040fea00057a1670 */
[----:B------:R2:W-:Y:S01]  /*34f0*/  LDGSTS.E.BYPASS.LTC128B.128 [R0+0x2000], [R6.64+0x80], !P6 ;  /* 0x0200008006007fae */ /* 0x0005e2000f101d44 */
[C---:B------:R-:W-:Y:S07]  /*3500*/  ISETP.LT.OR P6, PT, R14.reuse, 0x21, !P4 ;  /* 0x000000210e00780c */ /* 0x040fee00067c1670 */
[----:B------:R2:W-:Y:S01]  /*3510*/  LDGSTS.E.BYPASS.LTC128B.128 [R0+0x4000], [R6.64+0x100], !P5 ;  /* 0x0400010006007fae */ /* 0x0005e2000e901d44 */
[C---:B------:R-:W-:Y:S05]  /*3520*/  ISETP.LT.OR P5, PT, R14.reuse, 0x21, !P3 ;  /* 0x000000210e00780c */ /* 0x040fea0005fa1670 */
[----:B------:R3:W-:Y:S01]  /*3530*/  LDGSTS.E.BYPASS.LTC128B.128 [R0+0x1000], [R4.64], !P6 ;  /* 0x0100000004007fae */ /* 0x0007e2000f101d44 */
[----:B------:R-:W-:Y:S07]  /*3540*/  ISETP.LT.OR P6, PT, R14, 0x21, !P2 ;  /* 0x000000210e00780c */ /* 0x000fee00057c1670 */
[----:B------:R3:W-:Y:S06]  /*3550*/  LDGSTS.E.BYPASS.LTC128B.128 [R0+0x3000], [R4.64+0x80], !P5 ;  /* 0x0300008004007fae */ /* 0x0007ec000e901d44 */
[----:B------:R3:W-:Y:S01]  /*3560*/  LDGSTS.E.BYPASS.LTC128B.128 [R0+0x5000], [R4.64+0x100], !P6 ;  /* 0x0500010004007fae */ /* 0x0007e2000f101d44 */
[----:B--2---:R-:W-:Y:S04]  /*3570*/  IMAD.SHL.U32 R6, R226, 0x4, RZ ;  /* 0x00000004e2067824 */ /* 0x004fe800078e00ff */
[----:B------:R-:W-:Y:S04]  /*3580*/  @!P1 IMAD R6, R225, 0x40, R6 ;  /* 0x00000040e1069824 */ /* 0x000fe800078e0206 */
[----:B------:R-:W-:Y:S05]  /*3590*/  @!P1 IMAD.SHL.U32 R6, R6, 0x4, RZ ;  /* 0x0000000406069824 */ /* 0x000fea00078e00ff */
[----:B------:R3:W-:Y:S02]  /*35a0*/  @!P1 LDGSTS.E.BYPASS.LTC128B.128 [R6+0x21080], [R10.64] ;  /* 0x210800000a069fae */ /* 0x0007e4000b901d44 */
.L_x_1105:
[C---:B--2345:R-:W-:Y:S01]  /*35b0*/  HMMA.16816.F32 R4, R84.reuse, R2, RZ ;  /* 0x000000025404723c */ /* 0x07cfe200000018ff */
[----:B------:R-:W-:Y:S03]  /*35c0*/  LDSM.16.M88.2 R2, [R207+0x7880] ;  /* 0x00788000cf02783b */ /* 0x000fe60000000100 */
[----:B------:R-:W-:Y:S02]  /*35d0*/  SHF.L.U32 R0, R218, 0x1, RZ ;  /* 0x00000001da007819 */ /* 0x000fe400000006ff */
[----:B------:R-:W2:Y:S02]  /*35e0*/  LDSM.16.M88.4 R104, [R213] ;  /* 0x00000000d568783b */ /* 0x000ea40000000200 */
[C---:B------:R-:W-:Y:S01]  /*35f0*/  HMMA.16816.F32 R8, R84.reuse, R8, RZ ;  /* 0x000000085408723c */ /* 0x040fe200000018ff */
[----:B------:R-:W-:Y:S02]  /*3600*/  IADD3 R0, R0, R213, RZ ;  /* 0x000000d500007210 */ /* 0x000fe40007ffe0ff */
[----:B------:R-:W0:Y:S05]  /*3610*/  LDGDEPBAR ;  /* 0x00000000000079af */ /* 0x000e2a0000000000 */
[C---:B------:R-:W-:Y:S08]  /*3620*/  HMMA.16816.F32 R12, R84.reuse, R12, RZ ;  /* 0x0000000c540c723c */ /* 0x040ff000000018ff */
[C---:B-1----:R-:W-:Y:S08]  /*3630*/  HMMA.16816.F32 R16, R84.reuse, R16, RZ ;  /* 0x000000105410723c */ /* 0x042ff000000018ff */
[----:B------:R-:W-:Y:S01]  /*3640*/  HMMA.16816.F32 R20, R84, R88, RZ ;  /* 0x000000585414723c */ /* 0x000fe200000018ff */
[----:B------:R-:W1:Y:S05]  /*3650*/  LDSM.16.M88.2 R84, [R207+0x8080] ;  /* 0x00808000cf54783b */ /* 0x000e6a0000000100 */
[----:B------:R-:W3:Y:S02]  /*3660*/  LDSM.16.M88.2 R86, [R207+0x8880] ;  /* 0x00888000cf56783b */ /* 0x000ee40000000100 */
[C---:B------:R-:W-:Y:S03]  /*3670*/  HMMA.16816.F32 R4, R92.reuse, R90, R4 ;  /* 0x0000005a5c04723c */ /* 0x040fe60000001804 */
[----:B------:R-:W4:Y:S05]  /*3680*/  LDSM.16.M88.2 R88, [R207+0x9080] ;  /* 0x00908000cf58783b */ /* 0x000f2a0000000100 */
[C---:B------:R-:W-:Y:S01]  /*3690*/  HMMA.16816.F32 R8, R92.reuse, R96, R8 ;  /* 0x000000605c08723c */ /* 0x040fe20000001808 */
[----:B------:R-:W5:Y:S05]  /*36a0*/  LDSM.16.M88.2 R90, [R207+0x9880] ;  /* 0x00988000cf5a783b */ /* 0x000f6a0000000100 */
[----:B------:R-:W-:Y:S02]  /*36b0*/  LDSM.16.M88.2 R96, [R206+0x8080] ;  /* 0x00808000ce60783b */ /* 0x000fe40000000100 */
[C---:B------:R-:W-:Y:S08]  /*36c0*/  HMMA.16816.F32 R12, R92.reuse, R98, R12 ;  /* 0x000000625c0c723c */ /* 0x040ff0000000180c */
[C---:B------:R-:W-:Y:S08]  /*36d0*/  HMMA.16816.F32 R16, R92.reuse, R100, R16 ;  /* 0x000000645c10723c */ /* 0x040ff00000001810 */
[----:B------:R-:W-:Y:S01]  /*36e0*/  HMMA.16816.F32 R20, R92, R102, R20 ;  /* 0x000000665c14723c */ /* 0x000fe20000001814 */
[----:B------:R-:W-:Y:S05]  /*36f0*/  LDSM.16.M88.4 R92, [R0] ;  /* 0x00000000005c783b */ /* 0x000fea0000000200 */
        /* <DEDUP_REMOVED lines=9> */
[----:B-----5:R-:W-:Y:S01]  /*3790*/  HMMA.16816.F32 R20, R104, R90, R20 ;  /* 0x0000005a6814723c */ /* 0x020fe20000001814 */
[----:B------:R-:W5:Y:S07]  /*37a0*/  LDSM.16.M88.2 R90, [R204+0xa080] ;  /* 0x00a08000cc5a783b */ /* 0x000f6e0000000100 */
[C---:B--2---:R-:W-:Y:S01]  /*37b0*/  HMMA.16816.F32 R4, R92.reuse, R2, R4 ;  /* 0x000000025c04723c */ /* 0x044fe20000001804 */
[----:B------:R-:W2:Y:S07]  /*37c0*/  LDSM.16.M88.2 R2, [R204+0xa880] ;  /* 0x00a88000cc02783b */ /* 0x000eae0000000100 */
[C---:B------:R-:W-:Y:S01]  /*37d0*/  HMMA.16816.F32 R8, R92.reuse, R96, R8 ;  /* 0x000000605c08723c */ /* 0x040fe20000001808 */
[----:B------:R-:W-:Y:S07]  /*37e0*/  LDSM.16.M88.2 R96, [R205+0xa880] ;  /* 0x00a88000cd60783b */ /* 0x000fee0000000100 */
[C---:B-1----:R-:W-:Y:S01]  /*37f0*/  HMMA.16816.F32 R12, R92.reuse, R84, R12 ;  /* 0x000000545c0c723c */ /* 0x042fe2000000180c */
[----:B------:R-:W1:Y:S07]  /*3800*/  LDSM.16.M88.2 R84, [R204+0xb080] ;  /* 0x00b08000cc54783b */ /* 0x000e6e0000000100 */
[C---:B---3--:R-:W-:Y:S01]  /*3810*/  HMMA.16816.F32 R16, R92.reuse, R86, R16 ;  /* 0x000000565c10723c */ /* 0x048fe20000001810 */
[----:B------:R-:W3:Y:S07]  /*3820*/  LDSM.16.M88.2 R86, [R204+0xb880] ;  /* 0x00b88000cc56783b */ /* 0x000eee0000000100 */
[----:B----4-:R-:W-:Y:S01]  /*3830*/  HMMA.16816.F32 R20, R92, R88, R20 ;  /* 0x000000585c14723c */ /* 0x010fe20000001814 */
[----:B------:R-:W4:Y:S05]  /*3840*/  LDSM.16.M88.2 R88, [R204+0xc080] ;  /* 0x00c08000cc58783b */ /* 0x000f2a0000000100 */
[----:B------:R-:W-:Y:S02]  /*3850*/  LDSM.16.M88.4 R92, [R215+0x1d080] ;  /* 0x01d08000d75c783b */ /* 0x000fe40000000200 */
[C---:B-----5:R-:W-:Y:S03]  /*3860*/  HMMA.16816.F32 R4, R100.reuse, R90, R4 ;  /* 0x0000005a6404723c */ /* 0x060fe60000001804 */
[----:B------:R-:W5:Y:S05]  /*3870*/  LDSM.16.M88.2 R90, [R205+0xa080] ;  /* 0x00a08000cd5a783b */ /* 0x000f6a0000000100 */
[C---:B--2---:R-:W-:Y:S01]  /*3880*/  HMMA.16816.F32 R8, R100.reuse, R2, R8 ;  /* 0x000000026408723c */ /* 0x044fe20000001808 */
[----:B------:R-:W2:Y:S07]  /*3890*/  LDSM.16.M88.2 R2, [R205+0xb080] ;  /* 0x00b08000cd02783b */ /* 0x000eae0000000100 */
[C---:B-1----:R-:W-:Y:S01]  /*38a0*/  HMMA.16816.F32 R12, R100.reuse, R84, R12 ;  /* 0x00000054640c723c */ /* 0x042fe2000000180c */
[----:B------:R-:W1:Y:S07]  /*38b0*/  LDSM.16.M88.2 R84, [R205+0xb880] ;  /* 0x00b88000cd54783b */ /* 0x000e6e0000000100 */
[C---:B---3--:R-:W-:Y:S01]  /*38c0*/  HMMA.16816.F32 R16, R100.reuse, R86, R16 ;  /* 0x000000566410723c */ /* 0x048fe20000001810 */
[----:B------:R-:W3:Y:S07]  /*38d0*/  LDSM.16.M88.2 R86, [R205+0xc080] ;  /* 0x00c08000cd56783b */ /* 0x000eee0000000100 */
[----:B----4-:R-:W-:Y:S01]  /*38e0*/  HMMA.16816.F32 R20, R100, R88, R20 ;  /* 0x000000586414723c */ /* 0x010fe20000001814 */
[----:B------:R-:W-:Y:S05]  /*38f0*/  LDSM.16.M88.2 R88, [R207+0xa080] ;  /* 0x00a08000cf58783b */ /* 0x000fea0000000100 */
[----:B------:R-:W4:Y:S02]  /*3900*/  LDSM.16.M88.4 R100, [R213+0x2000] ;  /* 0x00200000d564783b */ /* 0x000f240000000200 */
[C---:B-----5:R-:W-:Y:S03]  /*3910*/  HMMA.16816.F32 R4, R92.reuse, R90, R4 ;  /* 0x0000005a5c04723c */ /* 0x060fe60000001804 */
[----:B------:R-:W5:Y:S05]  /*3920*/  LDSM.16.M88.2 R90, [R207+0xa880] ;  /* 0x00a88000cf5a783b */ /* 0x000f6a0000000100 */
[C---:B------:R-:W-:Y:S01]  /*3930*/  HMMA.16816.F32 R8, R92.reuse, R96, R8 ;  /* 0x000000605c08723c */ /* 0x040fe20000001808 */
[----:B------:R-:W-:Y:S07]  /*3940*/  LDSM.16.M88.4 R96, [R214+0x1f080] ;  /* 0x01f08000d660783b */ /* 0x000fee0000000200 */
[C---:B--2---:R-:W-:Y:S01]  /*3950*/  HMMA.16816.F32 R12, R92.reuse, R2, R12 ;  /* 0x000000025c0c723c */ /* 0x044fe2000000180c */
[----:B------:R-:W2:Y:S07]  /*3960*/  LDSM.16.M88.2 R2, [R207+0xb080] ;  /* 0x00b08000cf02783b */ /* 0x000eae0000000100 */
[C---:B-1----:R-:W-:Y:S01]  /*3970*/  HMMA.16816.F32 R16, R92.reuse, R84, R16 ;  /* 0x000000545c10723c */ /* 0x042fe20000001810 */
[----:B------:R-:W1:Y:S07]  /*3980*/  LDSM.16.M88.2 R84, [R207+0xb880] ;  /* 0x00b88000cf54783b */ /* 0x000e6e0000000100 */
[----:B---3--:R-:W-:Y:S01]  /*3990*/  HMMA.16816.F32 R20, R92, R86, R20 ;  /* 0x000000565c14723c */ /* 0x008fe20000001814 */
[----:B------:R-:W3:Y:S05]  /*39a0*/  LDSM.16.M88.2 R86, [R207+0xc080] ;  /* 0x00c08000cf56783b */ /* 0x000eea0000000100 */
[----:B------:R-:W-:Y:S02]  /*39b0*/  LDSM.16.M88.4 R92, [R0+0x2000] ;  /* 0x00200000005c783b */ /* 0x000fe40000000200 */
[C---:B----4-:R-:W-:Y:S03]  /*39c0*/  HMMA.16816.F32 R4, R100.reuse, R88, R4 ;  /* 0x000000586404723c */ /* 0x050fe60000001804 */
[----:B------:R-:W4:Y:S05]  /*39d0*/  LDSM.16.M88.2 R88, [R206+0xa080] ;  /* 0x00a08000ce58783b */ /* 0x000f2a0000000100 */
[C---:B-----5:R-:W-:Y:S01]  /*39e0*/  HMMA.16816.F32 R8, R100.reuse, R90, R8 ;  /* 0x0000005a6408723c */ /* 0x060fe20000001808 */
[----:B------:R-:W5:Y:S07]  /*39f0*/  LDSM.16.M88.2 R90, [R206+0xa880] ;  /* 0x00a88000ce5a783b */ /* 0x000f6e0000000100 */
[C---:B--2---:R-:W-:Y:S01]  /*3a00*/  HMMA.16816.F32 R12, R100.reuse, R2, R12 ;  /* 0x00000002640c723c */ /* 0x044fe2000000180c */
[----:B------:R-:W2:Y:S07]  /*3a10*/  LDSM.16.M88.2 R2, [R206+0xb080] ;  /* 0x00b08000ce02783b */ /* 0x000eae0000000100 */
[C---:B-1----:R-:W-:Y:S01]  /*3a20*/  HMMA.16816.F32 R16, R100.reuse, R84, R16 ;  /* 0x000000546410723c */ /* 0x042fe20000001810 */
[----:B------:R-:W1:Y:S07]  /*3a30*/  LDSM.16.M88.2 R84, [R206+0xb880] ;  /* 0x00b88000ce54783b */ /* 0x000e6e0000000100 */
[----:B---3--:R-:W-:Y:S01]  /*3a40*/  HMMA.16816.F32 R20, R100, R86, R20 ;  /* 0x000000566414723c */ /* 0x008fe20000001814 */
[----:B------:R-:W3:Y:S06]  /*3a50*/  LDSM.16.M88.2 R86, [R206+0xc080] ;  /* 0x00c08000ce56783b */ /* 0x000eec0000000100 */
[----:B------:R-:W-:Y:S02]  /*3a60*/  MOV R100, 0xffffffb0 ;  /* 0xffffffb000647802 */ /* 0x000fe40000000f00 */
[----:B------:R-:W-:Y:S01]  /*3a70*/  MOV R101, 0x1 ;  /* 0x0000000100657802 */ /* 0x000fe20000000f00 */
[C---:B----4-:R-:W-:Y:S01]  /*3a80*/  HMMA.16816.F32 R4, R92.reuse, R88, R4 ;  /* 0x000000585c04723c */ /* 0x050fe20000001804 */
[----:B------:R-:W4:Y:S04]  /*3a90*/  LDSM.16.M88.2 R88, [R204+0xc880] ;  /* 0x00c88000cc58783b */ /* 0x000f280000000100 */
[----:B------:R-:W-:Y:S03]  /*3aa0*/  IMAD R100, R245, R100, c[0x0][0x198] ;  /* 0x00006600f5647624 */ /* 0x000fe600078e0264 */
[C---:B-----5:R-:W-:Y:S01]  /*3ab0*/  HMMA.16816.F32 R8, R92.reuse, R90, R8 ;  /* 0x0000005a5c08723c */ /* 0x060fe20000001808 */
[----:B------:R-:W5:Y:S03]  /*3ac0*/  LDSM.16.M88.2 R90, [R204+0xd080] ;  /* 0x00d08000cc5a783b */ /* 0x000f660000000100 */
[----:B------:R-:W-:Y:S04]  /*3ad0*/  LEA R100, R177, R100, 0x6 ;  /* 0x00000064b1647211 */ /* 0x000fe800078e30ff */
[C---:B--2---:R-:W-:Y:S01]  /*3ae0*/  HMMA.16816.F32 R12, R92.reuse, R2, R12 ;  /* 0x000000025c0c723c */ /* 0x044fe2000000180c */
[----:B------:R-:W2:Y:S03]  /*3af0*/  LDSM.16.M88.2 R2, [R204+0xd880] ;  /* 0x00d88000cc02783b */ /* 0x000ea60000000100 */
[----:B------:R-:W-:Y:S04]  /*3b00*/  IADD3 R100, R100, -c[0x0][0x168], R101 ;  /* 0x80005a0064647a10 */ /* 0x000fe80007ffe065 */
[C---:B-1----:R-:W-:Y:S01]  /*3b10*/  HMMA.16816.F32 R16, R92.reuse, R84, R16 ;  /* 0x000000545c10723c */ /* 0x042fe20000001810 */
[----:B------:R-:W1:Y:S03]  /*3b20*/  LDSM.16.M88.2 R84, [R204+0xe080] ;  /* 0x00e08000cc54783b */ /* 0x000e660000000100 */
[----:B------:R-:W-:Y:S04]  /*3b30*/  IADD3 R101, -R250, R228, R100 ;  /* 0x000000e4fa657210 */ /* 0x000fe80007ffe164 */
[----:B---3--:R-:W-:Y:S01]  /*3b40*/  HMMA.16816.F32 R20, R92, R86, R20 ;  /* 0x000000565c14723c */ /* 0x008fe20000001814 */
[----:B------:R-:W3:Y:S03]  /*3b50*/  LDSM.16.M88.2 R86, [R204+0xe880] ;  /* 0x00e88000cc56783b */ /* 0x000ee60000000100 */
[----:B------:R-:W-:Y:S02]  /*3b60*/  IMNMX R100, R233, R101, PT ;  /* 0x00000065e9647217 */ /* 0x000fe40003800200 */
[----:B------:R-:W-:Y:S02]  /*3b70*/  LDSM.16.M88.4 R92, [R215+0x1f080] ;  /* 0x01f08000d75c783b */ /* 0x000fe40000000200 */
[C---:B------:R-:W-:Y:S01]  /*3b80*/  ISETP.GT.AND P5, PT, R100.reuse, RZ, PT ;  /* 0x000000ff6400720c */ /* 0x040fe20003fa4270 */
[C---:B----4-:R-:W-:Y:S02]  /*3b90*/  HMMA.16816.F32 R4, R96.reuse, R88, R4 ;  /* 0x000000586004723c */ /* 0x050fe40000001804 */
[----:B------:R-:W4:Y:S06]  /*3ba0*/  LDSM.16.M88.2 R88, [R205+0xc880] ;  /* 0x00c88000cd58783b */ /* 0x000f2c0000000100 */
[C---:B-----5:R-:W-:Y:S01]  /*3bb0*/  HMMA.16816.F32 R8, R96.reuse, R90, R8 ;  /* 0x0000005a6008723c */ /* 0x060fe20000001808 */
[----:B------:R-:W5:Y:S07]  /*3bc0*/  LDSM.16.M88.2 R90, [R205+0xd080] ;  /* 0x00d08000cd5a783b */ /* 0x000f6e0000000100 */
[C---:B--2---:R-:W-:Y:S01]  /*3bd0*/  HMMA.16816.F32 R12, R96.reuse, R2, R12 ;  /* 0x00000002600c723c */ /* 0x044fe2000000180c */
[----:B------:R-:W2:Y:S07]  /*3be0*/  LDSM.16.M88.2 R2, [R205+0xd880] ;  /* 0x00d88000cd02783b */ /* 0x000eae0000000100 */
[C---:B-1----:R-:W-:Y:S07]  /*3bf0*/  HMMA.16816.F32 R16, R96.reuse, R84, R16 ;  /* 0x000000546010723c */ /* 0x042fee0000001810 */
[----:B------:R-:W-:Y:S01]  /*3c00*/  FSEL R84, R183, -INF , P5 ;  /* 0xff800000b7547808 */ /* 0x000fe20002800000 */
[----:B---3--:R-:W-:Y:S03]  /*3c10*/  HMMA.16816.F32 R20, R96, R86, R20 ;  /* 0x000000566014723c */ /* 0x008fe60000001814 */
[----:B------:R-:W-:Y:S01]  /*3c20*/  ISETP.GT.AND P5, PT, R100, 0x1, PT ;  /* 0x000000016400780c */ /* 0x000fe20003fa4270 */
[--C-:B------:R-:W-:Y:S02]  /*3c30*/  FFMA.FTZ R102, R84, c[0x0][0x29c], -R108.reuse ;  /* 0x0000a70054667a23 */ /* 0x100fe4000001086c */
[----:B------:R-:W1:Y:S01]  /*3c40*/  LDSM.16.M88.2 R84, [R205+0xe080] ;  /* 0x00e08000cd54783b */ /* 0x000e620000000100 */
[----:B------:R-:W-:Y:S01]  /*3c50*/  FSEL R86, R181, -INF , P5 ;  /* 0xff800000b5567808 */ /* 0x000fe20002800000 */
[----:B------:R-:W-:Y:S01]  /*3c60*/  MUFU.EX2 R111, R102 ;  /* 0x00000066006f7308 */ /* 0x000fe20000000800 */
[----:B------:R-:W-:Y:S01]  /*3c70*/  ISETP.GT.AND P5, PT, R100, 0x10, PT ;  /* 0x000000106400780c */ /* 0x000fe20003fa4270 */
[C---:B----4-:R-:W-:Y:S01]  /*3c80*/  HMMA.16816.F32 R4, R92.reuse, R88, R4 ;  /* 0x000000585c04723c */ /* 0x050fe20000001804 */
[----:B------:R-:W-:Y:S04]  /*3c90*/  LDSM.16.M88.2 R88, [R207+0xc880] ;  /* 0x00c88000cf58783b */ /* 0x000fe80000000100 */
[--C-:B------:R-:W-:Y:S02]  /*3ca0*/  FFMA.FTZ R96, R86, c[0x0][0x29c], -R108.reuse ;  /* 0x0000a70056607a23 */ /* 0x100fe4000001086c */
[----:B------:R-:W3:Y:S01]  /*3cb0*/  LDSM.16.M88.2 R86, [R205+0xe880] ;  /* 0x00e88000cd56783b */ /* 0x000ee20000000100 */
[C---:B-----5:R-:W-:Y:S01]  /*3cc0*/  HMMA.16816.F32 R8, R92.reuse, R90, R8 ;  /* 0x0000005a5c08723c */ /* 0x060fe20000001808 */
[----:B------:R4:W5:Y:S07]  /*3cd0*/  MUFU.EX2 R110, R96 ;  /* 0x00000060006e7308 */ /* 0x00096e0000000800 */
[C---:B--2---:R-:W-:Y:S01]  /*3ce0*/  HMMA.16816.F32 R12, R92.reuse, R2, R12 ;  /* 0x000000025c0c723c */ /* 0x044fe2000000180c */
[----:B------:R-:W-:Y:S03]  /*3cf0*/  LDSM.16.M88.2 R2, [R207+0xd080] ;  /* 0x00d08000cf02783b */ /* 0x000fe60000000100 */
[----:B----4-:R-:W-:Y:S02]  /*3d00*/  FSEL R96, R182, -INF , P5 ;  /* 0xff800000b6607808 */ /* 0x010fe40002800000 */
[----:B------:R-:W-:Y:S02]  /*3d10*/  ISETP.GT.AND P5, PT, R100, 0x11, PT ;  /* 0x000000116400780c */ /* 0x000fe40003fa4270 */
[C---:B-1----:R-:W-:Y:S01]  /*3d20*/  HMMA.16816.F32 R16, R92.reuse, R84, R16 ;  /* 0x000000545c10723c */ /* 0x042fe20000001810 */
[----:B------:R-:W-:Y:S03]  /*3d30*/  LDSM.16.M88.2 R84, [R207+0xe080] ;  /* 0x00e08000cf54783b */ /* 0x000fe60000000100 */
[--C-:B------:R-:W-:Y:S01]  /*3d40*/  FFMA.FTZ R102, R96, c[0x0][0x29c], -R108.reuse ;  /* 0x0000a70060667a23 */ /* 0x100fe2000001086c */
[----:B------:R-:W-:Y:S02]  /*3d50*/  FSEL R90, R176, -INF , P5 ;  /* 0xff800000b05a7808 */ /* 0x000fe40002800000 */
[----:B------:R-:W-:Y:S01]  /*3d60*/  ISETP.GT.AND P5, PT, R100, 0x20, PT ;  /* 0x000000206400780c */ /* 0x000fe20003fa4270 */
[----:B------:R1:W-:Y:S01]  /*3d70*/  MUFU.EX2 R107, R102 ;  /* 0x00000066006b7308 */ /* 0x0003e20000000800 */
[----:B------:R-:W2:Y:S03]  /*3d80*/  LDSM.16.M88.4 R96, [R213+0x4000] ;  /* 0x00400000d560783b */ /* 0x000ea60000000200 */
[--C-:B------:R-:W-:Y:S01]  /*3d90*/  FFMA.FTZ R90, R90, c[0x0][0x29c], -R108.reuse ;  /* 0x0000a7005a5a7a23 */ /* 0x100fe2000001086c */
[----:B---3--:R-:W-:Y:S01]  /*3da0*/  HMMA.16816.F32 R20, R92, R86, R20 ;  /* 0x000000565c14723c */ /* 0x008fe20000001814 */
[----:B------:R-:W-:Y:S04]  /*3db0*/  LDSM.16.M88.2 R86, [R207+0xe880] ;  /* 0x00e88000cf56783b */ /* 0x000fe80000000100 */
[----:B------:R3:W4:Y:S01]  /*3dc0*/  MUFU.EX2 R105, R90 ;  /* 0x0000005a00697308 */ /* 0x0007220000000800 */
[----:B-1----:R-:W-:Y:S02]  /*3dd0*/  FSEL R102, R178, -INF , P5 ;  /* 0xff800000b2667808 */ /* 0x002fe40002800000 */
[----:B------:R-:W-:Y:S04]  /*3de0*/  ISETP.GT.AND P5, PT, R100, 0x21, PT ;  /* 0x000000216400780c */ /* 0x000fe80003fa4270 */
[--C-:B------:R-:W-:Y:S04]  /*3df0*/  FFMA.FTZ R102, R102, c[0x0][0x29c], -R108.reuse ;  /* 0x0000a70066667a23 */ /* 0x100fe8000001086c */
[----:B------:R1:W-:Y:S01]  /*3e00*/  MUFU.EX2 R106, R102 ;  /* 0x00000066006a7308 */ /* 0x0003e20000000800 */
[----:B---3--:R-:W3:Y:S01]  /*3e10*/  LDSM.16.M88.2 R90, [R207+0xd880] ;  /* 0x00d88000cf5a783b */ /* 0x008ee20000000100 */
[C---:B--2---:R-:W-:Y:S04]  /*3e20*/  HMMA.16816.F32 R4, R96.reuse, R88, R4 ;  /* 0x000000586004723c */ /* 0x044fe80000001804 */
[----:B------:R-:W-:Y:S04]  /*3e30*/  LDSM.16.M88.2 R88, [R206+0xc880] ;  /* 0x00c88000ce58783b */ /* 0x000fe80000000100 */
[C---:B------:R-:W-:Y:S01]  /*3e40*/  HMMA.16816.F32 R8, R96.reuse, R2, R8 ;  /* 0x000000026008723c */ /* 0x040fe20000001808 */
[----:B------:R-:W-:Y:S03]  /*3e50*/  LDSM.16.M88.2 R2, [R206+0xd080] ;  /* 0x00d08000ce02783b */ /* 0x000fe60000000100 */
[----:B-1----:R-:W-:Y:S02]  /*3e60*/  FSEL R102, R175, -INF , P5 ;  /* 0xff800000af667808 */ /* 0x002fe40002800000 */
[----:B------:R-:W-:Y:S03]  /*3e70*/  ISETP.GT.AND P5, PT, R100, 0x30, PT ;  /* 0x000000306400780c */ /* 0x000fe60003fa4270 */
[--C-:B------:R-:W-:Y:S03]  /*3e80*/  FFMA.FTZ R102, R102, c[0x0][0x29c], -R108.reuse ;  /* 0x0000a70066667a23 */ /* 0x100fe6000001086c */
[----:B------:R-:W-:Y:S02]  /*3e90*/  FSEL R92, R180, -INF , P5 ;  /* 0xff800000b45c7808 */ /* 0x000fe40002800000 */
[----:B------:R-:W-:Y:S01]  /*3ea0*/  ISETP.GT.AND P5, PT, R100, 0x31, PT ;  /* 0x000000316400780c */ /* 0x000fe20003fa4270 */
[----:B------:R1:W-:Y:S02]  /*3eb0*/  MUFU.EX2 R103, R102 ;  /* 0x0000006600677308 */ /* 0x0003e40000000800 */
[--C-:B------:R-:W-:Y:S01]  /*3ec0*/  FFMA.FTZ R92, R92, c[0x0][0x29c], -R108.reuse ;  /* 0x0000a7005c5c7a23 */ /* 0x100fe2000001086c */
[C---:B---3--:R-:W-:Y:S01]  /*3ed0*/  HMMA.16816.F32 R12, R96.reuse, R90, R12 ;  /* 0x0000005a600c723c */ /* 0x048fe2000000180c */
[----:B------:R-:W-:Y:S06]  /*3ee0*/  LDSM.16.M88.2 R90, [R206+0xd880] ;  /* 0x00d88000ce5a783b */ /* 0x000fec0000000100 */
[----:B------:R2:W-:Y:S01]  /*3ef0*/  MUFU.EX2 R104, R92 ;  /* 0x0000005c00687308 */ /* 0x0005e20000000800 */
[C---:B------:R-:W-:Y:S01]  /*3f00*/  HMMA.16816.F32 R16, R96.reuse, R84, R16 ;  /* 0x000000546010723c */ /* 0x040fe20000001810 */
[----:B------:R-:W-:Y:S07]  /*3f10*/  LDSM.16.M88.2 R84, [R206+0xe080] ;  /* 0x00e08000ce54783b */ /* 0x000fee0000000100 */
[----:B------:R-:W-:Y:S01]  /*3f20*/  HMMA.16816.F32 R20, R96, R86, R20 ;  /* 0x000000566014723c */ /* 0x000fe20000001814 */
[----:B------:R-:W-:Y:S03]  /*3f30*/  LDSM.16.M88.2 R86, [R206+0xe880] ;  /* 0x00e88000ce56783b */ /* 0x000fe60000000100 */
[----:B-1----:R-:W-:Y:S02]  /*3f40*/  FSEL R102, R179, -INF , P5 ;  /* 0xff800000b3667808 */ /* 0x002fe40002800000 */
[----:B------:R-:W-:Y:S03]  /*3f50*/  ISETP.GT.AND P5, PT, R100, 0x40, PT ;  /* 0x000000406400780c */ /* 0x000fe60003fa4270 */
[--C-:B------:R-:W-:Y:S01]  /*3f60*/  FFMA.FTZ R102, R102, c[0x0][0x29c], -R108.reuse ;  /* 0x0000a70066667a23 */ /* 0x100fe2000001086c */
[----:B--2---:R1:W2:Y:S05]  /*3f70*/  LDSM.16.M88.4 R92, [R0+0x4000] ;  /* 0x00400000005c783b */ /* 0x0042aa0000000200 */
[----:B------:R-:W3:Y:S01]  /*3f80*/  MUFU.EX2 R102, R102 ;  /* 0x0000006600667308 */ /* 0x000ee20000000800 */
[----:B-1----:R-:W-:Y:S02]  /*3f90*/  FSEL R0, R174, -INF , P5 ;  /* 0xff800000ae007808 */ /* 0x002fe40002800000 */
[----:B------:R-:W-:Y:S03]  /*3fa0*/  ISETP.GT.AND P5, PT, R100, 0x41, PT ;  /* 0x000000416400780c */ /* 0x000fe60003fa4270 */
[--C-:B------:R-:W-:Y:S01]  /*3fb0*/  FFMA.FTZ R100, R0, c[0x0][0x29c], -R108.reuse ;  /* 0x0000a70000647a23 */ /* 0x100fe2000001086c */
[----:B------:R-:W-:Y:S02]  /*3fc0*/  IADD3 R0, R101, 0x8, RZ ;  /* 0x0000000865007810 */ /* 0x000fe40007ffe0ff */
[----:B------:R-:W-:Y:S02]  /*3fd0*/  FSEL R101, R173, -INF , P5 ;  /* 0xff800000ad657808 */ /* 0x000fe40002800000 */
[----:B------:R-:W-:Y:S01]  /*3fe0*/  IMNMX R0, R233, R0, PT ;  /* 0x00000000e9007217 */ /* 0x000fe20003800200 */
[----:B------:R-:W-:Y:S02]  /*3ff0*/  MUFU.EX2 R100, R100 ;  /* 0x0000006400647308 */ /* 0x000fe40000000800 */
[----:B------:R-:W-:Y:S01]  /*4000*/  FFMA.FTZ R108, R101, c[0x0][0x29c], -R108 ;  /* 0x0000a700656c7a23 */ /* 0x000fe2000001086c */
[C---:B------:R-:W-:Y:S02]  /*4010*/  ISETP.GT.AND P5, PT, R0.reuse, RZ, PT ;  /* 0x000000ff0000720c */ /* 0x040fe40003fa4270 */
[C---:B------:R-:W-:Y:S01]  /*4020*/  ISETP.GT.AND P6, PT, R0.reuse, 0x20, PT ;  /* 0x000000200000780c */ /* 0x040fe20003fc4270 */
[C---:B--2---:R-:W-:Y:S01]  /*4030*/  HMMA.16816.F32 R4, R92.reuse, R88, R4 ;  /* 0x000000585c04723c */ /* 0x044fe20000001804 */
[----:B------:R-:W1:Y:S03]  /*4040*/  LDS R88, [R228.X4+0x21280] ;  /* 0x02128000e4587984 */ /* 0x000e660000004800 */
[----:B------:R-:W2:Y:S01]  /*4050*/  MUFU.EX2 R108, R108 ;  /* 0x0000006c006c7308 */ /* 0x000ea20000000800 */
[----:B------:R-:W-:Y:S02]  /*4060*/  FSEL R101, R193, -INF , P5 ;  /* 0xff800000c1657808 */ /* 0x000fe40002800000 */
[----:B------:R-:W-:Y:S01]  /*4070*/  ISETP.GT.AND P5, PT, R0, 0x1, PT ;  /* 0x000000010000780c */ /* 0x000fe20003fa4270 */
[C---:B------:R-:W-:Y:S04]  /*4080*/  HMMA.16816.F32 R8, R92.reuse, R2, R8 ;  /* 0x000000025c08723c */ /* 0x040fe80000001808 */
[----:B------:R-:W-:Y:S01]  /*4090*/  FSEL R98, R192, -INF , P5 ;  /* 0xff800000c0627808 */ /* 0x000fe20002800000 */
[--C-:B------:R-:W-:Y:S01]  /*40a0*/  FFMA.FTZ R99, R101, c[0x0][0x29c], -R109.reuse ;  /* 0x0000a70065637a23 */ /* 0x100fe2000001086d */
[----:B------:R-:W-:Y:S02]  /*40b0*/  ISETP.GT.AND P5, PT, R0, 0x10, PT ;  /* 0x000000100000780c */ /* 0x000fe40003fa4270 */
[C---:B------:R-:W-:Y:S03]  /*40c0*/  HMMA.16816.F32 R12, R92.reuse, R90, R12 ;  /* 0x0000005a5c0c723c */ /* 0x040fe6000000180c */
[----:B------:R-:W-:Y:S01]  /*40d0*/  MUFU.EX2 R99, R99 ;  /* 0x0000006300637308 */ /* 0x000fe20000000800 */
[----:B------:R-:W-:Y:S01]  /*40e0*/  FSEL R97, R191, -INF , P5 ;  /* 0xff800000bf617808 */ /* 0x000fe20002800000 */
[--C-:B------:R-:W-:Y:S01]  /*40f0*/  FFMA.FTZ R98, R98, c[0x0][0x29c], -R109.reuse ;  /* 0x0000a70062627a23 */ /* 0x100fe2000001086d */
[----:B------:R-:W-:Y:S02]  /*4100*/  ISETP.GT.AND P5, PT, R0, 0x11, PT ;  /* 0x000000110000780c */ /* 0x000fe40003fa4270 */
[C---:B------:R-:W-:Y:S04]  /*4110*/  HMMA.16816.F32 R16, R92.reuse, R84, R16 ;  /* 0x000000545c10723c */ /* 0x040fe80000001810 */
[----:B------:R-:W-:Y:S01]  /*4120*/  FSEL R96, R190, -INF , P5 ;  /* 0xff800000be607808 */ /* 0x000fe20002800000 */
[----:B------:R-:W2:Y:S01]  /*4130*/  MUFU.EX2 R98, R98 ;  /* 0x0000006200627308 */ /* 0x000ea20000000800 */
[----:B------:R-:W-:Y:S01]  /*4140*/  ISETP.GT.AND P5, PT, R0, 0x21, PT ;  /* 0x000000210000780c */ /* 0x000fe20003fa4270 */
[--C-:B------:R-:W-:Y:S01]  /*4150*/  FFMA.FTZ R97, R97, c[0x0][0x29c], -R109.reuse ;  /* 0x0000a70061617a23 */ /* 0x100fe2000001086d */
[----:B------:R-:W-:Y:S04]  /*4160*/  HMMA.16816.F32 R20, R92, R86, R20 ;  /* 0x000000565c14723c */ /* 0x000fe80000001814 */
[----:B------:R-:W-:Y:S01]  /*4170*/  FSEL R91, R189, -INF , P6 ;  /* 0xff800000bd5b7808 */ /* 0x000fe20003000000 */
[--C-:B------:R-:W-:Y:S01]  /*4180*/  FFMA.FTZ R96, R96, c[0x0][0x29c], -R109.reuse ;  /* 0x0000a70060607a23 */ /* 0x100fe2000001086d */
[----:B------:R-:W-:Y:S01]  /*4190*/  FSEL R90, R188, -INF , P5 ;  /* 0xff800000bc5a7808 */ /* 0x000fe20002800000 */
[----:B------:R-:W-:Y:S01]  /*41a0*/  MUFU.EX2 R97, R97 ;  /* 0x0000006100617308 */ /* 0x000fe20000000800 */
[C---:B------:R-:W-:Y:S01]  /*41b0*/  ISETP.GT.AND P6, PT, R0.reuse, 0x30, PT ;  /* 0x000000300000780c */ /* 0x040fe20003fc4270 */
[--C-:B-1----:R-:W-:Y:S01]  /*41c0*/  FADD.FTZ R5, R5, -R88.reuse ;  /* 0x8000005805057221 */ /* 0x102fe20000010000 */
[----:B------:R-:W-:Y:S02]  /*41d0*/  ISETP.GT.AND P5, PT, R0, 0x31, PT ;  /* 0x000000310000780c */ /* 0x000fe40003fa4270 */
[----:B------:R-:W-:Y:S01]  /*41e0*/  FSEL R89, R187, -INF , P6 ;  /* 0xff800000bb597808 */ /* 0x000fe20003000000 */
[--C-:B------:R-:W-:Y:S01]  /*41f0*/  FADD.FTZ R8, R8, -R88.reuse ;  /* 0x8000005808087221 */ /* 0x100fe20000010000 */
[----:B------:R-:W-:Y:S01]  /*4200*/  FSEL R3, R186, -INF , P5 ;  /* 0xff800000ba037808 */ /* 0x000fe20002800000 */
[----:B-----5:R-:W-:Y:S01]  /*4210*/  FMUL.FTZ R5, R110, R5 ;  /* 0x000000056e057220 */ /* 0x020fe20000410000 */
[C---:B------:R-:W-:Y:S01]  /*4220*/  ISETP.GT.AND P6, PT, R0.reuse, 0x40, PT ;  /* 0x000000400000780c */ /* 0x040fe20003fc4270 */
[--C-:B------:R-:W-:Y:S01]  /*4230*/  FFMA.FTZ R91, R91, c[0x0][0x29c], -R109.reuse ;  /* 0x0000a7005b5b7a23 */ /* 0x100fe2000001086d */
[----:B------:R-:W-:Y:S01]  /*4240*/  ISETP.GT.AND P5, PT, R0, 0x41, PT ;  /* 0x000000410000780c */ /* 0x000fe20003fa4270 */
[--C-:B------:R-:W-:Y:S01]  /*4250*/  FFMA.FTZ R101, R3, c[0x0][0x29c], -R109.reuse ;  /* 0x0000a70003657a23 */ /* 0x100fe2000001086d */
[----:B------:R-:W-:Y:S01]  /*4260*/  FSEL R2, R185, -INF , P6 ;  /* 0xff800000b9027808 */ /* 0x000fe20003000000 */
[--C-:B------:R-:W-:Y:S01]  /*4270*/  FADD.FTZ R3, R4, -R88.reuse ;  /* 0x8000005804037221 */ /* 0x100fe20000010000 */
[----:B------:R-:W-:Y:S01]  /*4280*/  FSEL R0, R184, -INF , P5 ;  /* 0xff800000b8007808 */ /* 0x000fe20002800000 */
[--C-:B------:R-:W-:Y:S01]  /*4290*/  FFMA.FTZ R90, R90, c[0x0][0x29c], -R109.reuse ;  /* 0x0000a7005a5a7a23 */ /* 0x100fe2000001086d */
[----:B------:R-:W-:Y:S01]  /*42a0*/  F2FP.PACK_AB R85, R110, R111 ;  /* 0x0000006f6e55723e */ /* 0x000fe200000000ff */
[--C-:B------:R-:W-:Y:S01]  /*42b0*/  FFMA.FTZ R172, R2, c[0x0][0x29c], -R109.reuse ;  /* 0x0000a70002ac7a23 */ /* 0x100fe2000001086d */
[----:B------:R-:W1:Y:S01]  /*42c0*/  MUFU.EX2 R96, R96 ;  /* 0x0000006000607308 */ /* 0x000e620000000800 */
[----:B------:R-:W-:Y:S01]  /*42d0*/  FMUL.FTZ R3, R111, R3 ;  /* 0x000000036f037220 */ /* 0x000fe20000410000 */
[----:B----4-:R-:W-:Y:S01]  /*42e0*/  F2FP.PACK_AB R84, R105, R107 ;  /* 0x0000006b6954723e */ /* 0x010fe200000000ff */
[----:B------:R-:W-:Y:S01]  /*42f0*/  FFMA.FTZ R2, -R183, R183, 1 ;  /* 0x3f800000b7027423 */ /* 0x000fe200000101b7 */
[----:B---3--:R-:W-:Y:S01]  /*4300*/  F2FP.PACK_AB R4, R102, R104 ;  /* 0x000000686604723e */ /* 0x008fe200000000ff */
[--C-:B------:R-:W-:Y:S02]  /*4310*/  FFMA.FTZ R89, R89, c[0x0][0x29c], -R109.reuse ;  /* 0x0000a70059597a23 */ /* 0x100fe4000001086d */
[----:B------:R-:W-:Y:S02]  /*4320*/  FFMA.FTZ R109, R0, c[0x0][0x29c], -R109 ;  /* 0x0000a700006d7a23 */ /* 0x000fe4000001086d */
[----:B------:R-:W-:Y:S01]  /*4330*/  FFMA.FTZ R0, -R181, R181, 1 ;  /* 0x3f800000b5007423 */ /* 0x000fe200000101b5 */
[----:B------:R-:W3:Y:S01]  /*4340*/  MUFU.EX2 R91, R91 ;  /* 0x0000005b005b7308 */ /* 0x000ee20000000800 */
[--C-:B------:R-:W-:Y:S02]  /*4350*/  FADD.FTZ R9, R9, -R88.reuse ;  /* 0x8000005809097221 */ /* 0x100fe40000010000 */
[----:B------:R-:W-:Y:S02]  /*4360*/  FMUL.FTZ R8, R107, R8 ;  /* 0x000000086b087220 */ /* 0x000fe40000410000 */
[----:B------:R-:W-:Y:S02]  /*4370*/  FMUL.FTZ R3, R3, R2 ;  /* 0x0000000203037220 */ /* 0x000fe40000410000 */
[----:B------:R-:W-:Y:S02]  /*4380*/  FFMA.FTZ R2, -R182, R182, 1 ;  /* 0x3f800000b6027423 */ /* 0x000fe400000101b6 */
[--C-:B------:R-:W-:Y:S01]  /*4390*/  FADD.FTZ R13, R13, -R88.reuse ;  /* 0x800000580d0d7221 */ /* 0x100fe20000010000 */
[----:B------:R-:W4:Y:S01]  /*43a0*/  MUFU.EX2 R90, R90 ;  /* 0x0000005a005a7308 */ /* 0x000f220000000800 */
[----:B------:R-:W-:Y:S02]  /*43b0*/  FMUL.FTZ R9, R105, R9 ;  /* 0x0000000969097220 */ /* 0x000fe40000410000 */
[----:B------:R-:W-:Y:S01]  /*43c0*/  FMUL.FTZ R87, R5, R0 ;  /* 0x0000000005577220 */ /* 0x000fe20000410000 */
[----:B--2---:R-:W-:Y:S01]  /*43d0*/  F2FP.PACK_AB R5, R108, R100 ;  /* 0x000000646c05723e */ /* 0x004fe200000000ff */
[----:B------:R-:W-:Y:S02]  /*43e0*/  FFMA.FTZ R0, -R176, R176, 1 ;  /* 0x3f800000b0007423 */ /* 0x000fe400000101b0 */
[----:B------:R-:W-:Y:S01]  /*43f0*/  FMUL.FTZ R13, R103, R13 ;  /* 0x0000000d670d7220 */ /* 0x000fe20000410000 */
[----:B------:R-:W-:Y:S01]  /*4400*/  F2FP.PACK_AB R87, R87, R3 ;  /* 0x000000035757723e */ /* 0x000fe200000000ff */
[----:B------:R-:W-:Y:S01]  /*4410*/  FMUL.FTZ R94, R8, R2 ;  /* 0x00000002085e7220 */ /* 0x000fe20000410000 */
[----:B------:R-:W-:Y:S01]  /*4420*/  MUFU.EX2 R89, R89 ;  /* 0x0000005900597308 */ /* 0x000fe20000000800 */
[----:B------:R-:W-:Y:S02]  /*4430*/  FFMA.FTZ R2, -R175, R175, 1 ;  /* 0x3f800000af027423 */ /* 0x000fe400000101af */
[--C-:B------:R-:W-:Y:S02]  /*4440*/  FADD.FTZ R16, R16, -R88.reuse ;  /* 0x8000005810107221 */ /* 0x100fe40000010000 */
[--C-:B------:R-:W-:Y:S02]  /*4450*/  FADD.FTZ R17, R17, -R88.reuse ;  /* 0x8000005811117221 */ /* 0x100fe40000010000 */
[--C-:B------:R-:W-:Y:S02]  /*4460*/  FADD.FTZ R21, R21, -R88.reuse ;  /* 0x8000005815157221 */ /* 0x100fe40000010000 */
[----:B------:R-:W-:Y:S01]  /*4470*/  FMUL.FTZ R93, R9, R0 ;  /* 0x00000000095d7220 */ /* 0x000fe20000410000 */
[----:B------:R-:W2:Y:S01]  /*4480*/  MUFU.EX2 R86, R101 ;  /* 0x0000006500567308 */ /* 0x000ea20000000800 */
[----:B------:R-:W5:Y:S01]  /*4490*/  LDS R0, [R228.X4+0x212a0] ;  /* 0x0212a000e4007984 */ /* 0x000f620000004800 */
[----:B------:R-:W-:Y:S02]  /*44a0*/  FMUL.FTZ R16, R104, R16 ;  /* 0x0000001068107220 */ /* 0x000fe40000410000 */
[----:B------:R-:W-:Y:S02]  /*44b0*/  FMUL.FTZ R108, R108, R21 ;  /* 0x000000156c6c7220 */ /* 0x000fe40000410000 */
[----:B------:R-:W-:Y:S01]  /*44c0*/  FFMA.FTZ R9, -R179, R179, 1 ;  /* 0x3f800000b3097423 */ /* 0x000fe200000101b3 */
[----:B------:R-:W-:Y:S01]  /*44d0*/  STS [R222+0x21480], R85 ;  /* 0x02148055de007388 */ /* 0x000fe20000000800 */
[--C-:B------:R-:W-:Y:S02]  /*44e0*/  FADD.FTZ R12, R12, -R88.reuse ;  /* 0x800000580c0c7221 */ /* 0x100fe40000010000 */
[----:B------:R-:W-:Y:S01]  /*44f0*/  FADD.FTZ R20, R20, -R88 ;  /* 0x8000005814147221 */ /* 0x000fe20000010000 */
[----:B------:R-:W-:Y:S01]  /*4500*/  MUFU.EX2 R8, R172 ;  /* 0x000000ac00087308 */ /* 0x000fe20000000800 */
[----:B------:R-:W-:Y:S02]  /*4510*/  FMUL.FTZ R88, R13, R2 ;  /* 0x000000020d587220 */ /* 0x000fe40000410000 */
[----:B------:R-:W-:Y:S02]  /*4520*/  FFMA.FTZ R13, -R180, R180, 1 ;  /* 0x3f800000b40d7423 */ /* 0x000fe400000101b4 */
[----:B------:R-:W-:Y:S02]  /*4530*/  FFMA.FTZ R2, -R173, R173, 1 ;  /* 0x3f800000ad027423 */ /* 0x000fe400000101ad */
[----:B------:R-:W-:Y:S01]  /*4540*/  FMUL.FTZ R17, R102, R17 ;  /* 0x0000001166117220 */ /* 0x000fe20000410000 */
[----:B------:R-:W-:Y:S01]  /*4550*/  SHF.L.U32 R102, R216, 0x1, RZ ;  /* 0x00000001d8667819 */ /* 0x000fe200000006ff */
[----:B------:R-:W-:Y:S01]  /*4560*/  FMUL.FTZ R21, R16, R13 ;  /* 0x0000000d10157220 */ /* 0x000fe20000410000 */
[----:B------:R-:W1:Y:S01]  /*4570*/  MUFU.EX2 R109, R109 ;  /* 0x0000006d006d7308 */ /* 0x000e620000000800 */
[----:B------:R-:W-:Y:S01]  /*4580*/  FMUL.FTZ R13, R17, R9 ;  /* 0x00000009110d7220 */ /* 0x000fe20000410000 */
[----:B------:R-:W-:Y:S01]  /*4590*/  F2FP.PACK_AB R9, R93, R94 ;  /* 0x0000005e5d09723e */ /* 0x000fe200000000ff */
[----:B------:R-:W-:Y:S01]  /*45a0*/  FMUL.FTZ R17, R108, R2 ;  /* 0x000000026c117220 */ /* 0x000fe20000410000 */
[----:B------:R-:W-:Y:S01]  /*45b0*/  F2FP.PACK_AB R2, R98, R99 ;  /* 0x000000636202723e */ /* 0x000fe200000000ff */
[----:B------:R-:W-:Y:S01]  /*45c0*/  FFMA.FTZ R3, -R178, R178, 1 ;  /* 0x3f800000b2037423 */ /* 0x000fe200000101b2 */
[----:B------:R-:W-:Y:S01]  /*45d0*/  F2FP.PACK_AB R13, R13, R21 ;  /* 0x000000150d0d723e */ /* 0x000fe200000000ff */
[----:B------:R-:W-:Y:S01]  /*45e0*/  FMUL.FTZ R92, R106, R12 ;  /* 0x0000000c6a5c7220 */ /* 0x000fe20000410000 */
[----:B------:R-:W-:Y:S01]  /*45f0*/  F2FP.PACK_AB R12, R103, R106 ;  /* 0x0000006a670c723e */ /* 0x000fe200000000ff */
[----:B------:R4:W-:Y:S01]  /*4600*/  STS [R223], R2 ;  /* 0x00000002df007388 */ /* 0x0009e20000000800 */
[----:B------:R-:W-:Y:S02]  /*4610*/  FMUL.FTZ R20, R100, R20 ;  /* 0x0000001464147220 */ /* 0x000fe40000410000 */
[----:B------:R-:W-:Y:S02]  /*4620*/  FMUL.FTZ R92, R92, R3 ;  /* 0x000000035c5c7220 */ /* 0x000fe40000410000 */
[----:B------:R-:W-:Y:S01]  /*4630*/  FFMA.FTZ R3, -R174, R174, 1 ;  /* 0x3f800000ae037423 */ /* 0x000fe200000101ae */
[----:B------:R-:W-:Y:S02]  /*4640*/  STS [R222+0x21c80], R84 ;  /* 0x021c8054de007388 */ /* 0x000fe40000000800 */
[----:B------:R-:W-:Y:S01]  /*4650*/  F2FP.PACK_AB R16, R88, R92 ;  /* 0x0000005c5810723e */ /* 0x000fe200000000ff */
[----:B------:R-:W-:Y:S02]  /*4660*/  FMUL.FTZ R3, R20, R3 ;  /* 0x0000000314037220 */ /* 0x000fe40000410000 */
[--C-:B-----5:R-:W-:Y:S02]  /*4670*/  FADD.FTZ R6, R6, -R0.reuse ;  /* 0x8000000006067221 */ /* 0x120fe40000010000 */
[--C-:B------:R-:W-:Y:S01]  /*4680*/  FADD.FTZ R7, R7, -R0.reuse ;  /* 0x8000000007077221 */ /* 0x100fe20000010000 */
[----:B------:R-:W-:Y:S01]  /*4690*/  F2FP.PACK_AB R17, R17, R3 ;  /* 0x000000031111723e */ /* 0x000fe200000000ff */
[--C-:B------:R-:W-:Y:S01]  /*46a0*/  FADD.FTZ R10, R10, -R0.reuse ;  /* 0x800000000a0a7221 */ /* 0x100fe20000010000 */
[----:B-1----:R-:W-:Y:S01]  /*46b0*/  F2FP.PACK_AB R3, R96, R97 ;  /* 0x000000616003723e */ /* 0x002fe200000000ff */
[--C-:B------:R-:W-:Y:S02]  /*46c0*/  FADD.FTZ R11, R11, -R0.reuse ;  /* 0x800000000b0b7221 */ /* 0x100fe40000010000 */
[--C-:B------:R-:W-:Y:S02]  /*46d0*/  FADD.FTZ R14, R14, -R0.reuse ;  /* 0x800000000e0e7221 */ /* 0x100fe40000010000 */
[----:B------:R1:W-:Y:S01]  /*46e0*/  STS [R223+0x800], R3 ;  /* 0x00080003df007388 */ /* 0x0003e20000000800 */
[----:B------:R-:W-:Y:S02]  /*46f0*/  FMUL.FTZ R11, R96, R11 ;  /* 0x0000000b600b7220 */ /* 0x000fe40000410000 */
[----:B---3--:R-:W-:Y:S01]  /*4700*/  FMUL.FTZ R14, R91, R14 ;  /* 0x0000000e5b0e7220 */ /* 0x008fe20000410000 */
[----:B----4-:R-:W-:Y:S01]  /*4710*/  F2FP.PACK_AB R2, R90, R91 ;  /* 0x0000005b5a02723e */ /* 0x010fe200000000ff */
[----:B------:R3:W-:Y:S01]  /*4720*/  STS [R222+0x22480], R12 ;  /* 0x0224800cde007388 */ /* 0x0007e20000000800 */
[--C-:B------:R-:W-:Y:S02]  /*4730*/  FADD.FTZ R15, R15, -R0.reuse ;  /* 0x800000000f0f7221 */ /* 0x100fe40000010000 */
[--C-:B------:R-:W-:Y:S02]  /*4740*/  FADD.FTZ R18, R18, -R0.reuse ;  /* 0x8000000012127221 */ /* 0x100fe40000010000 */
[----:B------:R4:W-:Y:S01]  /*4750*/  STS [R223+0x1000], R2 ;  /* 0x00100002df007388 */ /* 0x0009e20000000800 */
[--C-:B------:R-:W-:Y:S02]  /*4760*/  FADD.FTZ R22, R22, -R0.reuse ;  /* 0x8000000016167221 */ /* 0x100fe40000010000 */
[--C-:B------:R-:W-:Y:S02]  /*4770*/  FADD.FTZ R23, R23, -R0.reuse ;  /* 0x8000000017177221 */ /* 0x100fe40000010000 */
[----:B------:R5:W-:Y:S01]  /*4780*/  STS [R222+0x22c80], R4 ;  /* 0x022c8004de007388 */ /* 0x000be20000000800 */
[----:B------:R-:W-:Y:S02]  /*4790*/  FADD.FTZ R19, R19, -R0 ;  /* 0x8000000013137221 */ /* 0x000fe40000010000 */
[----:B------:R-:W-:Y:S02]  /*47a0*/  FFMA.FTZ R0, -R188, R188, 1 ;  /* 0x3f800000bc007423 */ /* 0x000fe400000101bc */
[C---:B--2---:R-:W-:Y:S01]  /*47b0*/  FMUL.FTZ R19, R86.reuse, R19 ;  /* 0x0000001356137220 */ /* 0x044fe20000410000 */
[----:B-1----:R-:W-:Y:S05]  /*47c0*/  F2FP.PACK_AB R3, R86, R89 ;  /* 0x000000595603723e */ /* 0x002fea00000000ff */
[----:B------:R1:W-:Y:S01]  /*47d0*/  STS [R223+0x1800], R3 ;  /* 0x00180003df007388 */ /* 0x0003e20000000800 */
[----:B---3--:R-:W-:Y:S02]  /*47e0*/  FMUL.FTZ R12, R97, R10 ;  /* 0x0000000a610c7220 */ /* 0x008fe40000410000 */
[----:B------:R-:W-:Y:S02]  /*47f0*/  FMUL.FTZ R10, R90, R15 ;  /* 0x0000000f5a0a7220 */ /* 0x000fe40000410000 */
[----:B------:R2:W-:Y:S01]  /*4800*/  STS [R222+0x23480], R5 ;  /* 0x02348005de007388 */ /* 0x0005e20000000800 */
[C---:B----4-:R-:W-:Y:S01]  /*4810*/  F2FP.PACK_AB R2, R109.reuse, R8 ;  /* 0x000000086d02723e */ /* 0x050fe200000000ff */
[----:B------:R-:W-:Y:S02]  /*4820*/  FMUL.FTZ R10, R10, R0 ;  /* 0x000000000a0a7220 */ /* 0x000fe40000410000 */
[----:B------:R-:W-:Y:S02]  /*4830*/  FMUL.FTZ R109, R109, R23 ;  /* 0x000000176d6d7220 */ /* 0x000fe40000410000 */
[----:B------:R3:W-:Y:S01]  /*4840*/  STS [R223+0x2000], R2 ;  /* 0x00200002df007388 */ /* 0x0007e20000000800 */
[----:B-----5:R-:W-:Y:S02]  /*4850*/  FMUL.FTZ R4, R98, R7 ;  /* 0x0000000762047220 */ /* 0x020fe40000410000 */
[----:B------:R-:W-:Y:S02]  /*4860*/  FFMA.FTZ R0, -R184, R184, 1 ;  /* 0x3f800000b8007423 */ /* 0x000fe400000101b8 */
[----:B------:R-:W-:Y:S01]  /*4870*/  BAR.SYNC.DEFER_BLOCKING 0x0 ;  /* 0x0000000000007b1d */ /* 0x000fe20000010000 */
[----:B------:R-:W-:Y:S02]  /*4880*/  FMUL.FTZ R7, R89, R18 ;  /* 0x0000001259077220 */ /* 0x000fe40000410000 */
[----:B------:R-:W-:Y:S02]  /*4890*/  FMUL.FTZ R109, R109, R0 ;  /* 0x000000006d6d7220 */ /* 0x000fe40000410000 */
[----:B------:R-:W-:Y:S02]  /*48a0*/  FMUL.FTZ R8, R8, R22 ;  /* 0x0000001608087220 */ /* 0x000fe40000410000 */
[----:B-1----:R-:W-:Y:S02]  /*48b0*/  FFMA.FTZ R3, -R193, R193, 1 ;  /* 0x3f800000c1037423 */ /* 0x002fe400000101c1 */
[----:B--2---:R-:W-:Y:S04]  /*48c0*/  FMUL.FTZ R5, R99, R6 ;  /* 0x0000000663057220 */ /* 0x004fe80000410000 */
[----:B------:R-:W-:Y:S02]  /*48d0*/  FMUL.FTZ R5, R5, R3 ;  /* 0x0000000305057220 */ /* 0x000fe40000410000 */
[----:B---3--:R-:W-:Y:S02]  /*48e0*/  FFMA.FTZ R2, -R192, R192, 1 ;  /* 0x3f800000c0027423 */ /* 0x008fe400000101c0 */
[----:B------:R-:W-:Y:S02]  /*48f0*/  FFMA.FTZ R3, -R191, R191, 1 ;  /* 0x3f800000bf037423 */ /* 0x000fe400000101bf */
[----:B------:R-:W-:Y:S01]  /*4900*/  FMUL.FTZ R4, R4, R2 ;  /* 0x0000000204047220 */ /* 0x000fe20000410000 */
[----:B------:R-:W-:Y:S01]  /*4910*/  STS [R222+0x23c80], R87 ;  /* 0x023c8057de007388 */ /* 0x000fe20000000800 */
[----:B------:R-:W-:Y:S02]  /*4920*/  FMUL.FTZ R12, R12, R3 ;  /* 0x000000030c0c7220 */ /* 0x000fe40000410000 */
[----:B------:R-:W-:Y:S01]  /*4930*/  FFMA.FTZ R2, -R190, R190, 1 ;  /* 0x3f800000be027423 */ /* 0x000fe200000101be */
[----:B------:R-:W-:Y:S01]  /*4940*/  F2FP.PACK_AB R3, R4, R5 ;  /* 0x000000050403723e */ /* 0x000fe200000000ff */
[----:B------:R-:W-:Y:S02]  /*4950*/  FFMA.FTZ R5, -R186, R186, 1 ;  /* 0x3f800000ba057423 */ /* 0x000fe400000101ba */
[----:B------:R-:W-:Y:S02]  /*4960*/  FMUL.FTZ R6, R11, R2 ;  /* 0x000000020b067220 */ /* 0x000fe40000410000 */
[----:B------:R1:W-:Y:S01]  /*4970*/  STS [R223+0x2800], R3 ;  /* 0x00280003df007388 */ /* 0x0003e20000000800 */
[----:B------:R-:W-:Y:S02]  /*4980*/  FFMA.FTZ R2, -R189, R189, 1 ;  /* 0x3f800000bd027423 */ /* 0x000fe400000101bd */
[----:B------:R-:W-:Y:S02]  /*4990*/  FFMA.FTZ R4, -R185, R185, 1 ;  /* 0x3f800000b9047423 */ /* 0x000fe400000101b9 */
[----:B------:R-:W-:Y:S01]  /*49a0*/  STS [R222+0x24480], R9 ;  /* 0x02448009de007388 */ /* 0x000fe20000000800 */
[----:B------:R-:W-:Y:S01]  /*49b0*/  FMUL.FTZ R11, R14, R2 ;  /* 0x000000020e0b7220 */ /* 0x000fe20000410000 */
[----:B------:R-:W-:Y:S01]  /*49c0*/  F2FP.PACK_AB R2, R6, R12 ;  /* 0x0000000c0602723e */ /* 0x000fe200000000ff */
[----:B------:R-:W-:Y:S03]  /*49d0*/  FFMA.FTZ R6, -R187, R187, 1 ;  /* 0x3f800000bb067423 */ /* 0x000fe600000101bb */
[----:B------:R-:W-:Y:S01]  /*49e0*/  F2FP.PACK_AB R0, R10, R11 ;  /* 0x0000000b0a00723e */ /* 0x000fe200000000ff */
[----:B------:R-:W-:Y:S01]  /*49f0*/  STS [R223+0x3000], R2 ;  /* 0x00300002df007388 */ /* 0x000fe20000000800 */
[----:B------:R-:W-:Y:S02]  /*4a00*/  FMUL.FTZ R7, R7, R6 ;  /* 0x0000000607077220 */ /* 0x000fe40000410000 */
[----:B------:R-:W-:Y:S02]  /*4a10*/  FMUL.FTZ R6, R19, R5 ;  /* 0x0000000513067220 */ /* 0x000fe40000410000 */
[----:B------:R-:W-:Y:S01]  /*4a20*/  STS [R222+0x24c80], R16 ;  /* 0x024c8010de007388 */ /* 0x000fe20000000800 */
[----:B------:R-:W-:Y:S02]  /*4a30*/  FMUL.FTZ R5, R8, R4 ;  /* 0x0000000408057220 */ /* 0x000fe40000410000 */
[----:B------:R-:W-:Y:S02]  /*4a40*/  F2FP.PACK_AB R4, R6, R7 ;  /* 0x000000070604723e */ /* 0x000fe400000000ff */
[----:B------:R-:W-:Y:S01]  /*4a50*/  STS [R223+0x3800], R0 ;  /* 0x00380000df007388 */ /* 0x000fe20000000800 */
[----:B-1----:R-:W-:Y:S04]  /*4a60*/  F2FP.PACK_AB R3, R109, R5 ;  /* 0x000000056d03723e */ /* 0x002fe800000000ff */
[----:B------:R-:W-:Y:S05]  /*4a70*/  STS [R222+0x25480], R13 ;  /* 0x0254800dde007388 */ /* 0x000fea0000000800 */
        /* <DEDUP_REMOVED lines=84> */
[----:B------:R2:W4:Y:S07]  /*4fc0*/  LDSM.16.M88.4 R172, [R211+0x400] ;  /* 0x00040000d3ac783b */ /* 0x00052e0000000200 */
[C---:B-----5:R-:W-:Y:S01]  /*4fd0*/  HMMA.16816.F32 R32, R100.reuse, R90, R32 ;  /* 0x0000005a6420723c */ /* 0x060fe20000001820 */
[----:B------:R2:W5:Y:S05]  /*4fe0*/  LDSM.16.MT88.4 R16, [R210] ;  /* 0x00000000d210783b */ /* 0x00056a0000004200 */
[----:B------:R2:W1:Y:S02]  /*4ff0*/  LDSM.16.MT88.4 R96, [R210+0x2800] ;  /* 0x00280000d260783b */ /* 0x0004640000004200 */
[-C--:B------:R-:W-:Y:S03]  /*5000*/  HMMA.16816.F32 R36, R100, R104.reuse, R36 ;  /* 0x000000686424723c */ /* 0x080fe60000001824 */
[----:B------:R2:W1:Y:S05]  /*5010*/  LDSM.16.MT88.4 R176, [R210+0x5000] ;  /* 0x00500000d2b0783b */ /* 0x00046a0000004200 */
[-C--:B------:R-:W-:Y:S01]  /*5020*/  HMMA.16816.F32 R40, R92, R104.reuse, R40 ;  /* 0x000000685c28723c */ /* 0x080fe20000001828 */
[----:B------:R2:W1:Y:S05]  /*5030*/  LDSM.16.M88.4 R180, [R211+0x800] ;  /* 0x00080000d3b4783b */ /* 0x00046a0000000200 */
[----:B------:R2:W1:Y:S02]  /*5040*/  LDSM.16.M88.4 R188, [R211+0xc00] ;  /* 0x000c0000d3bc783b */ /* 0x0004640000000200 */
[C---:B------:R-:W-:Y:S03]  /*5050*/  HMMA.16816.F32 R44, R84.reuse, R104, R44 ;  /* 0x00000068542c723c */ /* 0x040fe6000000182c */
[----:B------:R2:W1:Y:S05]  /*5060*/  LDSM.16.MT88.4 R184, [R210+0x800] ;  /* 0x00080000d2b8783b */ /* 0x00046a0000004200 */
        /* <DEDUP_REMOVED lines=12> */
[----:B--2345:R-:W-:Y:S01]  /*5130*/  SHF.R.S32.HI R0, RZ, 0x1f, R221 ;  /* 0x0000001fff007819 */ /* 0x03cfe200000114dd */
[C---:B------:R-:W-:Y:S01]  /*5140*/  IMAD.WIDE.U32 R2, R221.reuse, c[0x0][0x208], RZ ;  /* 0x00008200dd027a25 */ /* 0x040fe200078e00ff */
[----:B------:R-:W-:Y:S03]  /*5150*/  P2R R10, PR, RZ, 0x4 ;  /* 0x00000004ff0a7803 */ /* 0x000fe60000000000 */
[----:B------:R-:W-:Y:S02]  /*5160*/  IMAD.MOV.U32 R200, RZ, RZ, c[0x0][0x208] ;  /* 0x00008200ffc87624 */ /* 0x000fe400078e00ff */
[----:B------:R-:W-:Y:S02]  /*5170*/  IMAD R0, R0, c[0x0][0x208], RZ ;  /* 0x0000820000007a24 */ /* 0x000fe400078e02ff */
[----:B------:R-:W-:Y:S02]  /*5180*/  IMAD.SHL.U32 R200, R200, 0x20, RZ ;  /* 0x00000020c8c87824 */ /* 0x000fe400078e00ff */
[----:B------:R-:W-:Y:S02]  /*5190*/  IMAD.SHL.U32 R5, R2, 0x40, RZ ;  /* 0x0000004002057824 */ /* 0x000fe400078e00ff */
[C---:B------:R-:W-:Y:S02]  /*51a0*/  IMAD R4, R221.reuse, c[0x0][0x20c], R0 ;  /* 0x00008300dd047a24 */ /* 0x040fe400078e0200 */
[----:B------:R-:W-:Y:S01]  /*51b0*/  IMAD.SHL.U32 R0, R221, 0x40, RZ ;  /* 0x00000040dd007824 */ /* 0x000fe200078e00ff */
[----:B------:R-:W-:Y:S01]  /*51c0*/  IADD3 R8, P5, P0, R240, R5, R200 ;  /* 0x00000005f0087210 */ /* 0x000fe200078be0c8 */
[----:B------:R-:W-:Y:S02]  /*51d0*/  IMAD.IADD R4, R3, 0x1, R4 ;  /* 0x0000000103047824 */ /* 0x000fe400078e0204 */
[----:B------:R-:W-:Y:S01]  /*51e0*/  IMAD.MOV.U32 R201, RZ, RZ, 0x5 ;  /* 0x00000005ffc97424 */ /* 0x000fe200078e00ff */
[----:B------:R-:W-:Y:S01]  /*51f0*/  IADD3 R3, P6, R0, R246, RZ ;  /* 0x000000f600037210 */ /* 0x000fe20007fde0ff */
[----:B------:R-:W-:Y:S01]  /*5200*/  IMAD.MOV.U32 R200, RZ, RZ, c[0x0][0x208] ;  /* 0x00008200ffc87624 */ /* 0x000fe200078e00ff */
[----:B------:R-:W-:Y:S02]  /*5210*/  SHF.L.U64.HI R2, R2, 0x6, R4 ;  /* 0x0000000602027819 */ /* 0x000fe40000010204 */
[----:B------:R-:W-:Y:S02]  /*5220*/  LEA.HI.X.SX32 R4, R0, R251, 0x1, P6 ;  /* 0x000000fb00047211 */ /* 0x000fe400030f0eff */
[----:B------:R-:W-:Y:S02]  /*5230*/  SHF.L.U64.HI R200, R200, R201, c[0x0][0x20c] ;  /* 0x00008300c8c87619 */ /* 0x000fe400000102c9 */
[----:B------:R-:W-:Y:S02]  /*5240*/  LOP3.LUT P6, RZ, R231, 0x1, RZ, 0xc0, !PT ;  /* 0x00000001e7ff7812 */ /* 0x000fe400078cc0ff */
[----:B------:R-:W-:Y:S02]  /*5250*/  IADD3.X R9, R237, R2, R200, P5, P0 ;  /* 0x00000002ed097210 */ /* 0x000fe40002fe04c8 */
[----:B------:R-:W-:Y:S02]  /*5260*/  IADD3 R5, P5, R5, R240, RZ ;  /* 0x000000f005057210 */ /* 0x000fe40007fbe0ff */
[C---:B------:R-:W-:Y:S02]  /*5270*/  LEA R6, P0, R3.reuse, c[0x0][0x280], 0x2 ;  /* 0x0000a00003067a11 */ /* 0x040fe400078010ff */
[----:B------:R-:W-:Y:S01]  /*5280*/  IADD3 R0, -R234, c[0x0][0x168], -R0 ;  /* 0x00005a00ea007a10 */ /* 0x000fe20007ffe900 */
[----:B------:R-:W-:Y:S01]  /*5290*/  IMAD.X R2, R2, 0x1, R237, P5 ;  /* 0x0000000102027824 */ /* 0x000fe200028e06ed */
[----:B------:R-:W-:Y:S02]  /*52a0*/  LEA.HI.X R7, R3, c[0x0][0x284], R4, 0x2, P0 ;  /* 0x0000a10003077a11 */ /* 0x000fe400000f1404 */
[C---:B------:R-:W-:Y:S02]  /*52b0*/  ISETP.LT.OR P0, PT, R0.reuse, 0x1, !P6 ;  /* 0x000000010000780c */ /* 0x040fe40007701670 */
[C---:B------:R-:W-:Y:S02]  /*52c0*/  LEA R4, P5, R5.reuse, c[0x0][0x1f0], 0x1 ;  /* 0x00007c0005047a11 */ /* 0x040fe400078a08ff */
[----:B------:R-:W-:Y:S02]  /*52d0*/  ISETP.LT.OR P6, PT, R0, 0x21, !P6 ;  /* 0x000000210000780c */ /* 0x000fe400077c1670 */
[----:B------:R-:W-:Y:S02]  /*52e0*/  LEA.HI.X R5, R5, c[0x0][0x1f4], R2, 0x1, P5 ;  /* 0x00007d0005057a11 */ /* 0x000fe400028f0c02 */
[C---:B------:R-:W-:Y:S04]  /*52f0*/  LEA R2, P5, R8.reuse, c[0x0][0x1f0], 0x1 ;  /* 0x00007c0008027a11 */ /* 0x040fe800078a08ff */
[----:B------:R-:W-:Y:S01]  /*5300*/  LEA.HI.X R3, R8, c[0x0][0x1f4], R9, 0x1, P5 ;  /* 0x00007d0008037a11 */ /* 0x000fe200028f0c09 */
[----:B------:R-:W-:Y:S01]  /*5310*/  @!PT LDS RZ, [RZ] ;  /* 0x00000000fffff984 */ /* 0x000fe20000000800 */
[----:B------:R-:W-:Y:S01]  /*5320*/  @!PT LDS RZ, [RZ] ;  /* 0x00000000fffff984 */ /* 0x000fe20000000800 */
[----:B------:R-:W-:Y:S01]  /*5330*/  @!PT LDS RZ, [RZ] ;  /* 0x00000000fffff984 */ /* 0x000fe20000000800 */
[----:B------:R1:W-:Y:S01]  /*5340*/  LDGSTS.E.BYPASS.LTC128B.128 [R224+0x1b080], [R4.64], !P0 ;  /* 0x1b08000004e07fae */ /* 0x0003e2000c101d44 */
[C---:B------:R-:W-:Y:S04]  /*5350*/  LOP3.LUT P5, RZ, R231.reuse, 0x2, RZ, 0xc0, !PT ;  /* 0x00000002e7ff7812 */ /* 0x040fe800078ac0ff */
        /* <DEDUP_REMOVED lines=13> */
.L_x_1106:
[-C--:B-12345:R-:W-:Y:S01]  /*5430*/  HMMA.16816.F32 R4, R108, R16.reuse, RZ ;  /* 0x000000106c04723c */ /* 0x0befe200000018ff */
[----:B------:R-:W-:Y:S02]  /*5440*/  LDSM.16.M88.4 R200, [R211+0x1400] ;  /* 0x00140000d3c8783b */ /* 0x000fe40000000200 */
[----:B------:R-:W-:Y:S01]  /*5450*/  ISETP.GE.AND P6, PT, R212, 0x1, PT ;  /* 0x00000001d400780c */ /* 0x000fe20003fc6270 */
[----:B------:R-:W-:Y:S01]  /*5460*/  IMAD.WIDE.U32 R2, R230, c[0x0][0x238], R226 ;  /* 0x00008e00e6027a25 */ /* 0x000fe200078e00e2 */
[----:B------:R-:W0:Y:S01]  /*5470*/  LDGDEPBAR ;  /* 0x00000000000079af */ /* 0x000e220000000000 */
[----:B------:R-:W-:Y:S02]  /*5480*/  SHF.R.S32.HI R0, RZ, 0x1f, R230 ;  /* 0x0000001fff007819 */ /* 0x000fe400000114e6 */
[C---:B------:R-:W-:Y:S02]  /*5490*/  HMMA.16816.F32 R8, R172.reuse, R16, RZ ;  /* 0x00000010ac08723c */ /* 0x040fe400000018ff */
[----:B------:R-:W-:Y:S02]  /*54a0*/  ISETP.GE.AND P5, PT, R225, 0x1, PT ;  /* 0x00000001e100780c */ /* 0x000fe40003fa6270 */
[----:B------:R-:W-:Y:S04]  /*54b0*/  IMAD R0, R0, c[0x0][0x238], RZ ;  /* 0x00008e0000007a24 */ /* 0x000fe800078e02ff */
[-C--:B------:R-:W-:Y:S01]  /*54c0*/  HMMA.16816.F32 R12, R172, R18.reuse, RZ ;  /* 0x00000012ac0c723c */ /* 0x080fe200000018ff */
[----:B------:R-:W-:Y:S04]  /*54d0*/  IMAD R0, R230, c[0x0][0x23c], R0 ;  /* 0x00008f00e6007a24 */ /* 0x000fe800078e0200 */
[----:B------:R-:W-:Y:S02]  /*54e0*/  IMAD.IADD R3, R3, 0x1, R0 ;  /* 0x0000000103037824 */ /* 0x000fe400078e0200 */
[----:B------:R-:W-:Y:S01]  /*54f0*/  IMAD R0, R232, 0x3000, RZ ;  /* 0x00003000e8007824 */ /* 0x000fe200078e02ff */
[C---:B------:R-:W-:Y:S04]  /*5500*/  HMMA.16816.F32 R16, R108.reuse, R18, RZ ;  /* 0x000000126c10723c */ /* 0x040fe800000018ff */
[C---:B------:R-:W-:Y:S04]  /*5510*/  IMAD.WIDE.U32 R2, R229.reuse, c[0x0][0x240], R2 ;  /* 0x00009000e5027a25 */ /* 0x040fe800078e0002 */
[-C--:B------:R-:W-:Y:S08]  /*5520*/  HMMA.16816.F32 R20, R108, R96.reuse, RZ ;  /* 0x000000606c14723c */ /* 0x080ff000000018ff */
[C---:B------:R-:W-:Y:S08]  /*5530*/  HMMA.16816.F32 R84, R172.reuse, R96, RZ ;  /* 0x00000060ac54723c */ /* 0x040ff000000018ff */
[-C--:B------:R-:W-:Y:S08]  /*5540*/  HMMA.16816.F32 R88, R172, R98.reuse, RZ ;  /* 0x00000062ac58723c */ /* 0x080ff000000018ff */
[C---:B------:R-:W-:Y:S08]  /*5550*/  HMMA.16816.F32 R92, R108.reuse, R98, RZ ;  /* 0x000000626c5c723c */ /* 0x040ff000000018ff */
[-C--:B------:R-:W-:Y:S08]  /*5560*/  HMMA.16816.F32 R96, R108, R176.reuse, RZ ;  /* 0x000000b06c60723c */ /* 0x080ff000000018ff */
[C---:B------:R-:W-:Y:S08]  /*5570*/  HMMA.16816.F32 R100, R172.reuse, R176, RZ ;  /* 0x000000b0ac64723c */ /* 0x040ff000000018ff */
[-C--:B------:R-:W-:Y:S01]  /*5580*/  HMMA.16816.F32 R104, R172, R178.reuse, RZ ;  /* 0x000000b2ac68723c */ /* 0x080fe200000018ff */
[----:B------:R-:W-:Y:S07]  /*5590*/  LDSM.16.M88.4 R172, [R211+0x1000] ;  /* 0x00100000d3ac783b */ /* 0x000fee0000000200 */
[----:B------:R-:W-:Y:S01]  /*55a0*/  HMMA.16816.F32 R108, R108, R178, RZ ;  /* 0x000000b26c6c723c */ /* 0x000fe200000018ff */
        /* <DEDUP_REMOVED lines=16> */
[----:B------:R-:W3:Y:S04]  /*56b0*/  LDSM.16.MT88.4 R180, [R210+0x6000] ;  /* 0x00600000d2b4783b */ /* 0x000ee80000004200 */
[----:B------:R-:W4:Y:S03]  /*56c0*/  LDSM.16.M88.4 R196, [R211+0x1c00] ;  /* 0x001c0000d3c4783b */ /* 0x000f260000000200 */
        /* <DEDUP_REMOVED lines=9> */
[----:B------:R-:W-:Y:S07]  /*5760*/  LDSM.16.MT88.4 R184, [R210+0x2000] ;  /* 0x00200000d2b8783b */ /* 0x000fee0000004200 */
[-C--:B---3--:R-:W-:Y:S08]  /*5770*/  HMMA.16816.F32 R96, R172, R180.reuse, R96 ;  /* 0x000000b4ac60723c */ /* 0x088ff00000001860 */
[C---:B------:R-:W-:Y:S08]  /*5780*/  HMMA.16816.F32 R100, R200.reuse, R180, R100 ;  /* 0x000000b4c864723c */ /* 0x040ff00000001864 */
[-C--:B------:R-:W-:Y:S01]  /*5790*/  HMMA.16816.F32 R104, R200, R182.reuse, R104 ;  /* 0x000000b6c868723c */ /* 0x080fe20000001868 */
[----:B------:R-:W-:Y:S07]  /*57a0*/  LDSM.16.M88.4 R200, [R211+0x2400] ;  /* 0x00240000d3c8783b */ /* 0x000fee0000000200 */
[----:B------:R-:W-:Y:S01]  /*57b0*/  HMMA.16816.F32 R108, R172, R182, R108 ;  /* 0x000000b6ac6c723c */ /* 0x000fe2000000186c */
[----:B------:R-:W2:Y:S04]  /*57c0*/  LDSM.16.MT88.4 R172, [R210+0x6800] ;  /* 0x00680000d2ac783b */ /* 0x000ea80000004200 */
[----:B------:R-:W3:Y:S03]  /*57d0*/  LDSM.16.M88.4 R180, [R211+0x2000] ;  /* 0x00200000d3b4783b */ /* 0x000ee60000000200 */
[-C--:B------:R-:W-:Y:S08]  /*57e0*/  HMMA.16816.F32 R4, R188, R192.reuse, R4 ;  /* 0x000000c0bc04723c */ /* 0x080ff00000001804 */
[C---:B----4-:R-:W-:Y:S08]  /*57f0*/  HMMA.16816.F32 R8, R196.reuse, R192, R8 ;  /* 0x000000c0c408723c */ /* 0x050ff00000001808 */
[-C--:B------:R-:W-:Y:S08]  /*5800*/  HMMA.16816.F32 R12, R196, R194.reuse, R12 ;  /* 0x000000c2c40c723c */ /* 0x080ff0000000180c */
[C---:B------:R-:W-:Y:S01]  /*5810*/  HMMA.16816.F32 R16, R188.reuse, R194, R16 ;  /* 0x000000c2bc10723c */ /* 0x040fe20000001810 */
[----:B------:R-:W4:Y:S07]  /*5820*/  LDSM.16.MT88.4 R192, [R210+0x4800] ;  /* 0x00480000d2c0783b */ /* 0x000f2e0000004200 */
[-C--:B-1----:R-:W-:Y:S08]  /*5830*/  HMMA.16816.F32 R20, R188, R176.reuse, R20 ;  /* 0x000000b0bc14723c */ /* 0x082ff00000001814 */
[C---:B------:R-:W-:Y:S07]  /*5840*/  HMMA.16816.F32 R84, R196.reuse, R176, R84 ;  /* 0x000000b0c454723c */ /* 0x040fee0000001854 */
[----:B------:R-:W-:Y:S01]  /*5850*/  SHF.R.S32.HI R177, RZ, 0x1f, R0 ;  /* 0x0000001fffb17819 */ /* 0x000fe20000011400 */
[-C--:B------:R-:W-:Y:S04]  /*5860*/  HMMA.16816.F32 R88, R196, R178.reuse, R88 ;  /* 0x000000b2c458723c */ /* 0x080fe80000001858 */
[----:B------:R-:W-:Y:S02]  /*5870*/  IADD3 R0, P0, R0, R2, RZ ;  /* 0x0000000200007210 */ /* 0x000fe40007f1e0ff */
[----:B------:R-:W-:Y:S02]  /*5880*/  SHF.R.S32.HI R176, RZ, 0x1f, R229 ;  /* 0x0000001fffb07819 */ /* 0x000fe400000114e5 */
[C---:B------:R-:W-:Y:S04]  /*5890*/  HMMA.16816.F32 R92, R188.reuse, R178, R92 ;  /* 0x000000b2bc5c723c */ /* 0x040fe8000000185c */
[----:B------:R-:W-:Y:S04]  /*58a0*/  IMAD R176, R176, c[0x0][0x240], RZ ;  /* 0x00009000b0b07a24 */ /* 0x000fe800078e02ff */
[-C--:B--2---:R-:W-:Y:S04]  /*58b0*/  HMMA.16816.F32 R96, R188, R172.reuse, R96 ;  /* 0x000000acbc60723c */ /* 0x084fe80000001860 */
[----:B------:R-:W-:Y:S04]  /*58c0*/  IMAD R176, R229, c[0x0][0x244], R176 ;  /* 0x00009100e5b07a24 */ /* 0x000fe800078e02b0 */
[C---:B------:R-:W-:Y:S04]  /*58d0*/  HMMA.16816.F32 R100, R196.reuse, R172, R100 ;  /* 0x000000acc464723c */ /* 0x040fe80000001864 */
[----:B------:R-:W-:Y:S02]  /*58e0*/  IADD3.X R2, R177, R3, R176, P0, !PT ;  /* 0x00000003b1027210 */ /* 0x000fe400007fe4b0 */
[C---:B------:R-:W-:Y:S02]  /*58f0*/  LEA R176, P0, R0.reuse, c[0x0][0x220], 0x2 ;  /* 0x0000880000b07a11 */ /* 0x040fe400078010ff */
[-C--:B------:R-:W-:Y:S04]  /*5900*/  HMMA.16816.F32 R104, R196, R174.reuse, R104 ;  /* 0x000000aec468723c */ /* 0x080fe80000001868 */
[----:B------:R-:W-:Y:S01]  /*5910*/  LEA.HI.X R177, R0, c[0x0][0x224], R2, 0x2, P0 ;  /* 0x0000890000b17a11 */ /* 0x000fe200000f1402 */
[----:B------:R-:W-:Y:S01]  /*5920*/  IMAD R0, R212, 0x3000, R216 ;  /* 0x00003000d4007824 */ /* 0x000fe200078e02d8 */
[----:B------:R-:W-:Y:S01]  /*5930*/  LDSM.16.MT88.2 R2, [R208+0x23c80] ;  /* 0x023c8000d002783b */ /* 0x000fe20000004100 */
[----:B------:R-:W-:Y:S01]  /*5940*/  ISETP.GE.AND P0, PT, R221, R244, PT ;  /* 0x000000f4dd00720c */ /* 0x000fe20003f06270 */
[----:B------:R-:W-:Y:S02]  /*5950*/  HMMA.16816.F32 R108, R188, R174, R108 ;  /* 0x000000aebc6c723c */ /* 0x000fe4000000186c */
[----:B------:R-:W1:Y:S02]  /*5960*/  LDSM.16.MT88.4 R172, [R210+0x7000] ;  /* 0x00700000d2ac783b */ /* 0x000e640000004200 */
[----:B------:R-:W-:Y:S01]  /*5970*/  IMAD.SHL.U32 R0, R0, 0x2, RZ ;  /* 0x0000000200007824 */ /* 0x000fe200078e00ff */
[----:B------:R-:W-:Y:S03]  /*5980*/  IADD3 R212, R212, 0x1, RZ ;  /* 0x00000001d4d47810 */ /* 0x000fe60007ffe0ff */
[-C--:B---3--:R-:W-:Y:S05]  /*5990*/  HMMA.16816.F32 R4, R180, R184.reuse, R4 ;  /* 0x000000b8b404723c */ /* 0x088fea0000001804 */
[----:B------:R-:W-:Y:S03]  /*59a0*/  SEL R212, R212, RZ, !P6 ;  /* 0x000000ffd4d47207 */ /* 0x000fe60007000000 */
[C---:B------:R-:W-:Y:S08]  /*59b0*/  HMMA.16816.F32 R8, R200.reuse, R184, R8 ;  /* 0x000000b8c808723c */ /* 0x040ff00000001808 */
[-C--:B------:R-:W-:Y:S07]  /*59c0*/  HMMA.16816.F32 R12, R200, R186.reuse, R12 ;  /* 0x000000bac80c723c */ /* 0x080fee000000180c */
[----:B------:R-:W-:Y:S01]  /*59d0*/  RED.E.ADD.F32.FTZ.RN.STRONG.GPU [R176.64], R4 ;  /* 0x00000004b000798e */ /* 0x000fe2000c10e784 */
[C---:B------:R-:W-:Y:S03]  /*59e0*/  HMMA.16816.F32 R16, R180.reuse, R186, R16 ;  /* 0x000000bab410723c */ /* 0x040fe60000001810 */
[----:B------:R-:W-:Y:S04]  /*59f0*/  RED.E.ADD.F32.FTZ.RN.STRONG.GPU [R176.64+0x400], R5 ;  /* 0x00040005b000798e */ /* 0x000fe8000c10e784 */
[----:B------:R-:W-:Y:S01]  /*5a00*/  RED.E.ADD.F32.FTZ.RN.STRONG.GPU [R176.64+0x800], R6 ;  /* 0x00080006b000798e */ /* 0x000fe2000c10e784 */
[-C--:B----4-:R-:W-:Y:S03]  /*5a10*/  HMMA.16816.F32 R20, R180, R192.reuse, R20 ;  /* 0x000000c0b414723c */ /* 0x090fe60000001814 */
        /* <DEDUP_REMOVED lines=11> */
[-C--:B-1----:R-:W-:Y:S03]  /*5ad0*/  HMMA.16816.F32 R96, R180, R172.reuse, R96 ;  /* 0x000000acb460723c */ /* 0x082fe60000001860 */
        /* <DEDUP_REMOVED lines=85> */
[----:B------:R1:W-:Y:S01]  /*6030*/  RED.E.ADD.F32.FTZ.RN.STRONG.GPU [R176.64+0xbc00], R107 ;  /* 0x00bc006bb000798e */ /* 0x0003e2000c10e784 */
[C---:B------:R-:W-:Y:S03]  /*6040*/  HMMA.16816.F32 R144, R96.reuse, R2, R144 ;  /* 0x000000026090723c */ /* 0x040fe60000001890 */
[----:B------:R-:W2:Y:S05]  /*6050*/  LDSM.16.MT88.2 R2, [R208+0x24080] ;  /* 0x02408000d002783b */ /* 0x000eaa0000004100 */
[-C--:B------:R-:W-:Y:S08]  /*6060*/  HMMA.16816.F32 R148, R96, R16.reuse, R148 ;  /* 0x000000106094723c */ /* 0x080ff00000001894 */
[-C--:B------:R-:W-:Y:S08]  /*6070*/  HMMA.16816.F32 R152, R92, R16.reuse, R152 ;  /* 0x000000105c98723c */ /* 0x080ff00000001898 */
[C---:B------:R-:W-:Y:S01]  /*6080*/  HMMA.16816.F32 R156, R84.reuse, R16, R156 ;  /* 0x00000010549c723c */ /* 0x040fe2000000189c */
[----:B------:R-:W3:Y:S03]  /*6090*/  LDSM.16.MT88.2 R16, [R208+0x25080] ;  /* 0x02508000d010783b */ /* 0x000ee60000004100 */
[----:B-1----:R-:W-:Y:S04]  /*60a0*/  IMAD.MOV.U32 R177, RZ, RZ, R221 ;  /* 0x000000ffffb17224 */ /* 0x002fe800078e00dd */
[-C--:B----4-:R-:W-:Y:S01]  /*60b0*/  HMMA.16816.F32 R160, R84, R4.reuse, R160 ;  /* 0x0000000454a0723c */ /* 0x090fe200000018a0 */
[----:B------:R-:W1:Y:S04]  /*60c0*/  LDSM.16.MT88.2 R84, [R208+0x26080] ;  /* 0x02608000d054783b */ /* 0x000e680000004100 */
[----:B------:R-:W-:Y:S03]  /*60d0*/  LDSM.16.MT88.2 R86, [R209+0x24880] ;  /* 0x02488000d156783b */ /* 0x000fe60000004100 */
[-C--:B------:R-:W-:Y:S01]  /*60e0*/  HMMA.16816.F32 R164, R92, R4.reuse, R164 ;  /* 0x000000045ca4723c */ /* 0x080fe200000018a4 */
[----:B------:R-:W-:Y:S07]  /*60f0*/  LDSM.16.MT88.4 R92, [R0+0x12880] ;  /* 0x01288000005c783b */ /* 0x000fee0000004200 */
[----:B------:R-:W-:Y:S01]  /*6100*/  HMMA.16816.F32 R168, R96, R4, R168 ;  /* 0x0000000460a8723c */ /* 0x000fe200000018a8 */
[----:B------:R-:W4:Y:S04]  /*6110*/  LDSM.16.MT88.2 R4, [R209+0x24080] ;  /* 0x02408000d104783b */ /* 0x000f280000004100 */
[----:B------:R5:W1:Y:S03]  /*6120*/  LDSM.16.MT88.4 R96, [R0+0x14880] ;  /* 0x014880000060783b */ /* 0x000a660000004200 */
[-C--:B--2---:R-:W-:Y:S08]  /*6130*/  HMMA.16816.F32 R112, R8, R2.reuse, R112 ;  /* 0x000000020870723c */ /* 0x084ff00000001870 */
[-C--:B------:R-:W-:Y:S08]  /*6140*/  HMMA.16816.F32 R116, R12, R2.reuse, R116 ;  /* 0x000000020c74723c */ /* 0x080ff00000001874 */
[C---:B------:R-:W-:Y:S01]  /*6150*/  HMMA.16816.F32 R120, R20.reuse, R2, R120 ;  /* 0x000000021478723c */ /* 0x040fe20000001878 */
[----:B------:R-:W2:Y:S03]  /*6160*/  LDSM.16.MT88.2 R2, [R209+0x26080] ;  /* 0x02608000d102783b */ /* 0x000ea60000004100 */
[----:B-----5:R-:W-:Y:S04]  /*6170*/  IADD3 R0, R225, 0x1, RZ ;  /* 0x00000001e1007810 */ /* 0x020fe80007ffe0ff */
[-C--:B------:R-:W-:Y:S04]  /*6180*/  HMMA.16816.F32 R124, R20, R6.reuse, R124 ;  /* 0x00000006147c723c */ /* 0x080fe8000000187c */
[----:B------:R-:W-:Y:S04]  /*6190*/  SEL R225, R0, RZ, !P5 ;  /* 0x000000ff00e17207 */ /* 0x000fe80006800000 */
[-C--:B------:R-:W-:Y:S08]  /*61a0*/  HMMA.16816.F32 R128, R12, R6.reuse, R128 ;  /* 0x000000060c80723c */ /* 0x080ff00000001880 */
[C---:B------:R-:W-:Y:S08]  /*61b0*/  HMMA.16816.F32 R132, R8.reuse, R6, R132 ;  /* 0x000000060884723c */ /* 0x040ff00000001884 */
[-C--:B---3--:R-:W-:Y:S08]  /*61c0*/  HMMA.16816.F32 R136, R8, R16.reuse, R136 ;  /* 0x000000100888723c */ /* 0x088ff00000001888 */
[-C--:B------:R-:W-:Y:S08]  /*61d0*/  HMMA.16816.F32 R140, R12, R16.reuse, R140 ;  /* 0x000000100c8c723c */ /* 0x080ff0000000188c */
[C---:B------:R-:W-:Y:S08]  /*61e0*/  HMMA.16816.F32 R144, R20.reuse, R16, R144 ;  /* 0x000000101490723c */ /* 0x040ff00000001890 */
[-C--:B------:R-:W-:Y:S08]  /*61f0*/  HMMA.16816.F32 R148, R20, R18.reuse, R148 ;  /* 0x000000121494723c */ /* 0x080ff00000001894 */
[-C--:B------:R-:W-:Y:S08]  /*6200*/  HMMA.16816.F32 R152, R12, R18.reuse, R152 ;  /* 0x000000120c98723c */ /* 0x080ff00000001898 */
[C---:B------:R-:W-:Y:S08]  /*6210*/  HMMA.16816.F32 R156, R8.reuse, R18, R156 ;  /* 0x00000012089c723c */ /* 0x040ff0000000189c */
[-C--:B-1----:R-:W-:Y:S08]  /*6220*/  HMMA.16816.F32 R160, R8, R84.reuse, R160 ;  /* 0x0000005408a0723c */ /* 0x082ff000000018a0 */
[-C--:B------:R-:W-:Y:S08]  /*6230*/  HMMA.16816.F32 R164, R12, R84.reuse, R164 ;  /* 0x000000540ca4723c */ /* 0x080ff000000018a4 */
[----:B------:R-:W-:Y:S08]  /*6240*/  HMMA.16816.F32 R168, R20, R84, R168 ;  /* 0x0000005414a8723c */ /* 0x000ff000000018a8 */
[-C--:B----4-:R-:W-:Y:S08]  /*6250*/  HMMA.16816.F32 R112, R88, R4.reuse, R112 ;  /* 0x000000045870723c */ /* 0x090ff00000001870 */
        /* <DEDUP_REMOVED lines=11> */
[-C--:B--2---:R-:W-:Y:S08]  /*6310*/  HMMA.16816.F32 R160, R88, R2.reuse, R160 ;  /* 0x0000000258a0723c */ /* 0x084ff000000018a0 */
        /* <DEDUP_REMOVED lines=64> */
.L_x_1104:
        /* <DEDUP_REMOVED lines=46> */
[----:B------:R-:W-:Y:S02]  /*6a00*/  F2FP.PACK_AB R106, R59, R58 ;  /* 0x0000003a3b6a723e */ /* 0x000fe400000000ff */
        /* <DEDUP_REMOVED lines=68> */
[----:B------:R-:W-:-:S02]  /*6e50*/  F2FP.PACK_AB R100, R37, R36 ;  /* 0x000000242564723e */ /* 0x000fc400000000ff */
[----:B------:R-:W-:Y:S01]  /*6e60*/  F2FP.PACK_AB R178, R81, R80 ;  /* 0x0000005051b2723e */ /* 0x000fe200000000ff */
[----:B------:R-:W-:Y:S01]  /*6e70*/  IMAD.IADD R81, R2, 0x1, R43 ;  /* 0x0000000102517824 */ /* 0x000fe200078e022b */
        /* <DEDUP_REMOVED lines=128> */
[--C-:B------:R-:W-:Y:S01]  /*7680*/  LOP3.LUT R65, R51, 0x1400, R0.reuse, 0x1e, !PT ;  /* 0x0000140033417812 */ /* 0x100fe200078e1e00 */
[----:B------:R-:W-:Y:S01]  /*7690*/  IMAD.IADD R87, R2, 0x1, R87 ;  /* 0x0000000102577824 */ /* 0x000fe200078e0257 */
[--C-:B------:R-:W-:Y:S02]  /*76a0*/  LOP3.LUT R31, R48, 0x1448, R0.reuse, 0x1e, !PT ;  /* 0x00001448301f7812 */ /* 0x100fe400078e1e00 */
[--C-:B------:R-:W-:Y:S02]  /*76b0*/  LOP3.LUT R62, R47, 0x2800, R0.reuse, 0x1e, !PT ;  /* 0x000028002f3e7812 */ /* 0x100fe400078e1e00 */
[--C-:B------:R-:W-:Y:S01]  /*76c0*/  LOP3.LUT R61, R46, 0x2840, R0.reuse, 0x1e, !PT ;  /* 0x000028402e3d7812 */ /* 0x100fe200078e1e00 */
[----:B------:R-:W-:Y:S01]  /*76d0*/  IMAD.IADD R31, R2, 0x1, R31 ;  /* 0x00000001021f7824 */ /* 0x000fe200078e021f */
[----:B------:R-:W-:-:S02]  /*76e0*/  LOP3.LUT R25, R5, 0x2000, R0, 0x1e, !PT ;  /* 0x0000200005197812 */ /* 0x000fc400078e1e00 */
[--C-:B------:R-:W-:Y:S01]  /*76f0*/  LOP3.LUT R63, R49, 0x1408, R0.reuse, 0x1e, !PT ;  /* 0x00001408313f7812 */ /* 0x100fe200078e1e00 */
[----:B------:R-:W-:Y:S01]  /*7700*/  IMAD.SHL.U32 R31, R31, 0x2, RZ ;  /* 0x000000021f1f7824 */ /* 0x000fe200078e00ff */
[--C-:B------:R-:W-:Y:S02]  /*7710*/  LOP3.LUT R60, R44, 0x2808, R0.reuse, 0x1e, !PT ;  /* 0x000028082c3c7812 */ /* 0x100fe400078e1e00 */
[--C-:B------:R-:W-:Y:S02]  /*7720*/  LOP3.LUT R51, R42, 0x400, R0.reuse, 0x1e, !PT ;  /* 0x000004002a337812 */ /* 0x100fe400078e1e00 */
        /* <DEDUP_REMOVED lines=21> */
[----:B------:R-:W-:-:S02]  /*7880*/  LOP3.LUT R64, R50, 0x1440, R0, 0x1e, !PT ;  /* 0x0000144032407812 */ /* 0x000fc400078e1e00 */
[--C-:B------:R-:W-:Y:S02]  /*7890*/  LOP3.LUT R49, R43, 0x2848, R0.reuse, 0x1e, !PT ;  /* 0x000028482b317812 */ /* 0x100fe400078e1e00 */
        /* <DEDUP_REMOVED lines=61> */
[C---:B------:R-:W-:Y:S01]  /*7c70*/  IMAD.IADD R60, R2.reuse, 0x1, R36 ;  /* 0x00000001023c7824 */ /* 0x040fe200078e0224 */
[C---:B------:R-:W-:Y:S01]  /*7c80*/  PRMT R4, R91.reuse, 0x7610, R4 ;  /* 0x000076105b047816 */ /* 0x040fe20000000004 */
[C---:B------:R-:W-:Y:S01]  /*7c90*/  IMAD.IADD R37, R2.reuse, 0x1, R35 ;  /* 0x0000000102257824 */ /* 0x040fe200078e0223 */
[----:B------:R-:W-:Y:S01]  /*7ca0*/  PRMT R3, R91, 0x7632, R3 ;  /* 0x000076325b037816 */ /* 0x000fe20000000003 */
[C---:B------:R-:W-:Y:S01]  /*7cb0*/  IMAD.IADD R38, R2.reuse, 0x1, R34 ;  /* 0x0000000102267824 */ /* 0x040fe200078e0222 */
[----:B------:R-:W-:Y:S01]  /*7cc0*/  STS.U16 [R73+0x7880], R89 ;  /* 0x0078805949007388 */ /* 0x000fe20000000400 */
        /* <DEDUP_REMOVED lines=18> */
[C---:B------:R-:W-:Y:S02]  /*7df0*/  IMAD.IADD R75, R2.reuse, 0x1, R11 ;  /* 0x00000001024b7824 */ /* 0x040fe400078e020b */
[----:B------:R-:W-:Y:S01]  /*7e00*/  IMAD.IADD R74, R2, 0x1, R10 ;  /* 0x00000001024a7824 */ /* 0x000fe200078e020a */
[----:B-1----:R-:W-:Y:S01]  /*7e10*/  PRMT R5, R94, 0x7610, R5 ;  /* 0x000076105e057816 */ /* 0x002fe20000000005 */
[C---:B------:R-:W-:Y:S02]  /*7e20*/  IMAD.IADD R83, R2.reuse, 0x1, R9 ;  /* 0x0000000102537824 */ /* 0x040fe400078e0209 */
[----:B------:R-:W-:Y:S01]  /*7e30*/  IMAD.IADD R82, R2, 0x1, R8 ;  /* 0x0000000102527824 */ /* 0x000fe200078e0208 */
[----:B--2---:R-:W-:Y:S01]  /*7e40*/  PRMT R4, R94, 0x7632, R4 ;  /* 0x000076325e047816 */ /* 0x004fe20000000004 */
[----:B------:R-:W-:-:S02]  /*7e50*/  IMAD.IADD R81, R2, 0x1, R7 ;  /* 0x0000000102517824 */ /* 0x000fc400078e0207 */
[C---:B------:R-:W-:Y:S02]  /*7e60*/  IMAD.IADD R80, R2.reuse, 0x1, R6 ;  /* 0x0000000102507824 */ /* 0x040fe400078e0206 */
[----:B------:R-:W-:Y:S01]  /*7e70*/  IMAD.IADD R88, R2, 0x1, R0 ;  /* 0x0000000102587824 */ /* 0x000fe200078e0200 */
[----:B------:R-:W-:Y:S01]  /*7e80*/  PRMT R2, R90, 0x7610, R2 ;  /* 0x000076105a027816 */ /* 0x000fe20000000002 */
[----:B------:R-:W-:Y:S01]  /*7e90*/  IMAD.SHL.U32 R22, R22, 0x2, RZ ;  /* 0x0000000216167824 */ /* 0x000fe200078e00ff */
[----:B------:R-:W-:Y:S01]  /*7ea0*/  PRMT R0, R90, 0x7632, R0 ;  /* 0x000076325a007816 */ /* 0x000fe20000000000 */
[----:B------:R-:W-:Y:S01]  /*7eb0*/  IMAD.SHL.U32 R21, R21, 0x2, RZ ;  /* 0x0000000215157824 */ /* 0x000fe200078e00ff */
[----:B------:R-:W-:Y:S01]  /*7ec0*/  CS2R R90, SRZ ;  /* 0x00000000005a7805 */ /* 0x000fe2000001ff00 */
        /* <DEDUP_REMOVED lines=24> */
[----:B------:R-:W-:Y:S01]  /*8050*/  SHF.R.S32.HI R93, RZ, 0x1f, R92 ;  /* 0x0000001fff5d7819 */ /* 0x000fe2000001145c */
[----:B------:R-:W-:Y:S01]  /*8060*/  IMAD.SHL.U32 R17, R48, 0x2, RZ ;  /* 0x0000000230117824 */ /* 0x000fe200078e00ff */
[----:B---3--:R-:W-:Y:S01]  /*8070*/  PRMT R0, R95, 0x7610, R0 ;  /* 0x000076105f007816 */ /* 0x008fe20000000000 */
[----:B------:R2:W-:Y:S01]  /*8080*/  STS.U16 [R27+0x7880], R2 ;  /* 0x007880021b007388 */ /* 0x0005e20000000400 */
[----:B------:R-:W-:Y:S01]  /*8090*/  IMAD.SHL.U32 R16, R47, 0x2, RZ ;  /* 0x000000022f107824 */ /* 0x000fe200078e00ff */
[----:B----4-:R-:W-:Y:S01]  /*80a0*/  PRMT R5, R95, 0x7632, R5 ;  /* 0x000076325f057816 */ /* 0x010fe20000000005 */
[----:B------:R-:W-:Y:S01]  /*80b0*/  IMAD.SHL.U32 R18, R46, 0x2, RZ ;  /* 0x000000022e127824 */ /* 0x000fe200078e00ff */
[----:B------:R3:W-:Y:S01]  /*80c0*/  STS.U16 [R41+0x7880], R0 ;  /* 0x0078800029007388 */ /* 0x0007e20000000400 */
[----:B------:R-:W-:Y:S01]  /*80d0*/  IMAD.SHL.U32 R33, R45, 0x2, RZ ;  /* 0x000000022d217824 */ /* 0x000fe200078e00ff */
[----:B-----5:R-:W-:Y:S01]  /*80e0*/  PRMT R4, R97, 0x7610, R4 ;  /* 0x0000761061047816 */ /* 0x020fe20000000004 */
        /* <DEDUP_REMOVED lines=15> */
[----:B---3--:R-:W-:Y:S02]  /*81e0*/  PRMT R0, R96, 0x7632, R0 ;  /* 0x0000763260007816 */ /* 0x008fe40000000000 */
[----:B------:R2:W-:Y:S01]  /*81f0*/  STS.U16 [R9+0x7880], R2 ;  /* 0x0078800209007388 */ /* 0x0005e20000000400 */
[----:B------:R-:W-:Y:S01]  /*8200*/  IMAD.SHL.U32 R39, R67, 0x2, RZ ;  /* 0x0000000243277824 */ /* 0x000fe200078e00ff */
[C---:B----4-:R-:W-:Y:S02]  /*8210*/  PRMT R5, R99.reuse, 0x7610, R5 ;  /* 0x0000761063057816 */ /* 0x050fe40000000005 */
        /* <DEDUP_REMOVED lines=9> */
[----:B------:R-:W-:Y:S02]  /*82b0*/  IMAD.SHL.U32 R45, R72, 0x2, RZ ;  /* 0x00000002482d7824 */ /* 0x000fe400078e00ff */
[----:B------:R-:W-:Y:S02]  /*82c0*/  IMAD.SHL.U32 R47, R71, 0x2, RZ ;  /* 0x00000002472f7824 */ /* 0x000fe400078e00ff */
[----:B------:R-:W-:Y:S01]  /*82d0*/  IMAD.SHL.U32 R46, R70, 0x2, RZ ;  /* 0x00000002462e7824 */ /* 0x000fe200078e00ff */
[----:B-1----:R-:W-:Y:S01]  /*82e0*/  PRMT R3, R98, 0x7610, R3 ;  /* 0x0000761062037816 */ /* 0x002fe20000000003 */
[----:B------:R-:W-:Y:S01]  /*82f0*/  IMAD.SHL.U32 R48, R69, 0x2, RZ ;  /* 0x0000000245307824 */ /* 0x000fe200078e00ff */
[----:B------:R-:W-:Y:S01]  /*8300*/  CS2R R70, SRZ ;  /* 0x0000000000467805 */ /* 0x000fe2000001ff00 */
[----:B------:R-:W-:Y:S01]  /*8310*/  IMAD.SHL.U32 R54, R68, 0x2, RZ ;  /* 0x0000000244367824 */ /* 0x000fe200078e00ff */
[----:B--2---:R-:W-:Y:S01]  /*8320*/  PRMT R2, R98, 0x7632, R2 ;  /* 0x0000763262027816 */ /* 0x004fe20000000002 */
[----:B------:R1:W-:Y:S01]  /*8330*/  STS.U16 [R13+0x7880], R3 ;  /* 0x007880030d007388 */ /* 0x0003e20000000400 */
[----:B------:R-:W-:Y:S01]  /*8340*/  IMAD.SHL.U32 R50, R78, 0x2, RZ ;  /* 0x000000024e327824 */ /* 0x000fe200078e00ff */
[----:B------:R-:W-:Y:S01]  /*8350*/  CS2R R68, SRZ ;  /* 0x0000000000447805 */ /* 0x000fe2000001ff00 */
[C---:B---3--:R-:W-:Y:S01]  /*8360*/  PRMT R0, R100.reuse, 0x7610, R0 ;  /* 0x0000761064007816 */ /* 0x048fe20000000000 */
[----:B------:R2:W-:Y:S01]  /*8370*/  STS.U16 [R12+0x7880], R2 ;  /* 0x007880020c007388 */ /* 0x0005e20000000400 */
[----:B------:R-:W-:Y:S01]  /*8380*/  IMAD.SHL.U32 R49, R77, 0x2, RZ ;  /* 0x000000024d317824 */ /* 0x000fe200078e00ff */
[----:B----4-:R-:W-:-:S02]  /*8390*/  PRMT R5, R100, 0x7632, R5 ;  /* 0x0000763264057816 */ /* 0x010fc40000000005 */
[----:B------:R3:W-:Y:S01]  /*83a0*/  STS.U16 [R26+0x7880], R0 ;  /* 0x007880001a007388 */ /* 0x0007e20000000400 */
[----:B------:R-:W-:Y:S01]  /*83b0*/  IMAD.SHL.U32 R53, R76, 0x2, RZ ;  /* 0x000000024c357824 */ /* 0x000fe200078e00ff */
[----:B-----5:R-:W-:Y:S02]  /*83c0*/  PRMT R4, R102, 0x7610, R4 ;  /* 0x0000761066047816 */ /* 0x020fe40000000004 */
[----:B------:R4:W-:Y:S01]  /*83d0*/  STS.U16 [R15+0x7880], R5 ;  /* 0x007880050f007388 */ /* 0x0009e20000000400 */
[----:B------:R-:W-:Y:S01]  /*83e0*/  IMAD.SHL.U32 R52, R75, 0x2, RZ ;  /* 0x000000024b347824 */ /* 0x000fe200078e00ff */
[----:B------:R-:W-:Y:S01]  /*83f0*/  CS2R R76, SRZ ;  /* 0x00000000004c7805 */ /* 0x000fe2000001ff00 */
[----:B------:R-:W-:Y:S01]  /*8400*/  IMAD.SHL.U32 R63, R74, 0x2, RZ ;  /* 0x000000024a3f7824 */ /* 0x000fe200078e00ff */
[----:B------:R5:W-:Y:S01]  /*8410*/  STS.U16 [R17+0x7880], R4 ;  /* 0x0078800411007388 */ /* 0x000be20000000400 */
[----:B------:R-:W-:Y:S01]  /*8420*/  IMAD.SHL.U32 R57, R83, 0x2, RZ ;  /* 0x0000000253397824 */ /* 0x000fe200078e00ff */
[----:B------:R-:W-:Y:S01]  /*8430*/  CS2R R74, SRZ ;  /* 0x00000000004a7805 */ /* 0x000fe2000001ff00 */
[----:B------:R-:W-:-:S02]  /*8440*/  IMAD.SHL.U32 R56, R82, 0x2, RZ ;  /* 0x0000000252387824 */ /* 0x000fc400078e00ff */
[----:B------:R-:W-:Y:S01]  /*8450*/  IMAD.SHL.U32 R55, R81, 0x2, RZ ;  /* 0x0000000251377824 */ /* 0x000fe200078e00ff */
[----:B------:R-:W-:Y:S01]  /*8460*/  CS2R R82, SRZ ;  /* 0x0000000000527805 */ /* 0x000fe2000001ff00 */
        /* <DEDUP_REMOVED lines=9> */
[----:B---3--:R-:W-:Y:S01]  /*8500*/  PRMT R0, R101, 0x7632, R0 ;  /* 0x0000763265007816 */ /* 0x008fe20000000000 */
[----:B------:R2:W-:Y:S01]  /*8510*/  STS.U16 [R18+0x7880], R2 ;  /* 0x0078800212007388 */ /* 0x0005e20000000400 */
[----:B------:R-:W-:Y:S01]  /*8520*/  IMAD.SHL.U32 R60, R88, 0x2, RZ ;  /* 0x00000002583c7824 */ /* 0x000fe200078e00ff */
[----:B------:R-:W-:Y:S01]  /*8530*/  SHF.R.S32.HI R85, RZ, 0x1f, R84 ;  /* 0x0000001fff557819 */ /* 0x000fe20000011454 */
[----:B------:R-:W-:Y:S01]  /*8540*/  IMAD.SHL.U32 R59, R87, 0x2, RZ ;  /* 0x00000002573b7824 */ /* 0x000fe200078e00ff */
[C---:B----4-:R-:W-:Y:S01]  /*8550*/  PRMT R5, R104.reuse, 0x7610, R5 ;  /* 0x0000761068057816 */ /* 0x050fe20000000005 */
[----:B------:R3:W-:Y:S01]  /*8560*/  STS.U16 [R33+0x7880], R0 ;  /* 0x0078800021007388 */ /* 0x0007e20000000400 */
[----:B------:R-:W-:Y:S01]  /*8570*/  CS2R R88, SRZ ;  /* 0x0000000000587805 */ /* 0x000fe2000001ff00 */
[----:B-----5:R-:W-:-:S02]  /*8580*/  PRMT R4, R104, 0x7632, R4 ;  /* 0x0000763268047816 */ /* 0x020fc40000000004 */
[----:B------:R4:W-:Y:S01]  /*8590*/  STS.U16 [R25+0x7880], R5 ;  /* 0x0078800519007388 */ /* 0x0009e20000000400 */
[----:B------:R-:W-:-:S03]  /*85a0*/  SHF.R.S32.HI R86, RZ, 0x1f, R229 ;  /* 0x0000001fff567819 */ /* 0x000fc600000114e5 */
        /* <DEDUP_REMOVED lines=105> */
[----:B-1----:R-:W-:-:S05]  /*8c40*/  PRMT R4, R0, 0x7632, R4 ;  /* 0x0000763200047816 */ /* 0x002fca0000000004 */
[----:B------:R1:W-:Y:S01]  /*8c50*/  STS.U16 [R14+0x80], R4 ;  /* 0x000080040e007388 */ /* 0x0003e20000000400 */
        /* <DEDUP_REMOVED lines=81> */
[----:B------:R4:W-:Y:S01]  /*9170*/  STS.U16 [R46+0x80], R2 ;  /* 0x000080022e007388 */ /* 0x0009e20000000400 */
[----:B--2---:R-:W-:-:S03]  /*9180*/  SHF.R.S32.HI R51, RZ, 0x1f, R230 ;  /* 0x0000001fff337819 */ /* 0x004fc600000114e6 */
[----:B------:R2:W-:Y:S01]  /*9190*/  STS.U16 [R48+0x80], R0 ;  /* 0x0000800030007388 */ /* 0x0005e20000000400 */
[----:B-1----:R-:W-:Y:S01]  /*91a0*/  CS2R R44, SRZ ;  /* 0x00000000002c7805 */ /* 0x002fe2000001ff00 */
[----:B---3--:R-:W-:Y:S02]  /*91b0*/  PRMT R3, R0, 0x7632, R3 ;  /* 0x0000763200037816 */ /* 0x008fe40000000003 */
[----:B----4-:R-:W-:-:S03]  /*91c0*/  F2FP.PACK_AB R2, R151, R150 ;  /* 0x000000969702723e */ /* 0x010fc600000000ff */
[----:B------:R1:W-:Y:S01]  /*91d0*/  STS.U16 [R54+0x80], R3 ;  /* 0x0000800336007388 */ /* 0x0003e20000000400 */
[----:B------:R-:W-:Y:S01]  /*91e0*/  CS2R R46, SRZ ;  /* 0x00000000002e7805 */ /* 0x000fe2000001ff00 */
[----:B--2---:R-:W-:Y:S02]  /*91f0*/  F2FP.PACK_AB R0, R161, R160 ;  /* 0x000000a0a100723e */ /* 0x004fe400000000ff */
[C---:B------:R-:W-:Y:S02]  /*9200*/  PRMT R4, R2.reuse, 0x7610, R4 ;  /* 0x0000761002047816 */ /* 0x040fe40000000004 */
[----:B------:R-:W-:Y:S02]  /*9210*/  PRMT R2, R2, 0x7632, R2 ;  /* 0x0000763202027816 */ /* 0x000fe40000000002 */
[----:B------:R-:W-:Y:S01]  /*9220*/  IADD3 R48, R84, 0x40, RZ ;  /* 0x0000004054307810 */ /* 0x000fe20007ffe0ff */
[----:B------:R2:W-:Y:S04]  /*9230*/  STS.U16 [R50+0x80], R4 ;  /* 0x0000800432007388 */ /* 0x0005e80000000400 */
[----:B------:R3:W-:Y:S01]  /*9240*/  STS.U16 [R49+0x80], R2 ;  /* 0x0000800231007388 */ /* 0x0007e20000000400 */
[----:B-1----:R-:W-:-:S02]  /*9250*/  PRMT R3, R0, 0x7610, R3 ;  /* 0x0000761000037816 */ /* 0x002fc40000000003 */
[----:B------:R-:W-:-:S03]  /*9260*/  PRMT R0, R0, 0x7632, R0 ;  /* 0x0000763200007816 */ /* 0x000fc60000000000 */
[----:B------:R1:W-:Y:S04]  /*9270*/  STS.U16 [R53+0x80], R3 ;  /* 0x0000800335007388 */ /* 0x0003e80000000400 */
[----:B------:R4:W-:Y:S01]  /*9280*/  STS.U16 [R52+0x80], R0 ;  /* 0x0000800034007388 */ /* 0x0009e20000000400 */
[----:B--2---:R-:W-:Y:S01]  /*9290*/  IMAD.MOV.U32 R50, RZ, RZ, -0x50 ;  /* 0xffffffb0ff327424 */ /* 0x004fe200078e00ff */
[----:B---3--:R-:W-:-:S03]  /*92a0*/  F2FP.PACK_AB R2, R163, R162 ;  /* 0x000000a2a302723e */ /* 0x008fc600000000ff */
[----:B------:R-:W-:Y:S01]  /*92b0*/  IMAD R50, R245, R50, c[0x0][0x2f0] ;  /* 0x0000bc00f5327624 */ /* 0x000fe200078e0232 */
[----:B------:R-:W-:Y:S02]  /*92c0*/  IADD3 R49, R84, 0x80, RZ ;  /* 0x0000008054317810 */ /* 0x000fe40007ffe0ff */
[C---:B------:R-:W-:Y:S02]  /*92d0*/  PRMT R5, R2.reuse, 0x7610, R5 ;  /* 0x0000761002057816 */ /* 0x040fe40000000005 */
[----:B------:R-:W-:Y:S02]  /*92e0*/  PRMT R4, R2, 0x7632, R4 ;  /* 0x0000763202047816 */ /* 0x000fe40000000004 */
[----:B------:R-:W-:Y:S01]  /*92f0*/  IMNMX R50, R50, 0x50, PT ;  /* 0x0000005032327817 */ /* 0x000fe20003800200 */
[----:B------:R2:W-:Y:S03]  /*9300*/  STS.U16 [R63+0x80], R5 ;  /* 0x000080053f007388 */ /* 0x0005e60000000400 */
[----:B------:R-:W-:Y:S01]  /*9310*/  ISETP.GE.AND P5, PT, R92, R50, PT ;  /* 0x000000325c00720c */ /* 0x000fe20003fa6270 */
[----:B------:R-:W-:Y:S01]  /*9320*/  STS.U16 [R57+0x80], R4 ;  /* 0x0000800439007388 */ /* 0x000fe20000000400 */
[----:B-1----:R-:W-:-:S02]  /*9330*/  F2FP.PACK_AB R3, R167, R166 ;  /* 0x000000a6a703723e */ /* 0x002fc400000000ff */
        /* <DEDUP_REMOVED lines=10> */
[----:B------:R-:W-:Y:S01]  /*93e0*/  CS2R R56, SRZ ;  /* 0x0000000000387805 */ /* 0x000fe2000001ff00 */
[----:B---3--:R-:W-:Y:S01]  /*93f0*/  F2FP.PACK_AB R0, R171, R170 ;  /* 0x000000aaab00723e */ /* 0x008fe200000000ff */
[----:B------:R-:W-:Y:S01]  /*9400*/  CS2R R54, SRZ ;  /* 0x0000000000367805 */ /* 0x000fe2000001ff00 */
[C---:B------:R-:W-:Y:S02]  /*9410*/  PRMT R4, R2.reuse, 0x7610, R4 ;  /* 0x0000761002047816 */ /* 0x040fe40000000004 */
[----:B--2---:R-:W-:-:S02]  /*9420*/  PRMT R3, R2, 0x7632, R3 ;  /* 0x0000763202037816 */ /* 0x004fc40000000003 */
[C---:B------:R-:W-:Y:S01]  /*9430*/  PRMT R2, R0.reuse, 0x7610, R2 ;  /* 0x0000761000027816 */ /* 0x040fe20000000002 */
[----:B------:R1:W-:Y:S01]  /*9440*/  STS.U16 [R62+0x80], R4 ;  /* 0x000080043e007388 */ /* 0x0003e20000000400 */
[----:B------:R-:W-:Y:S01]  /*9450*/  PRMT R0, R0, 0x7632, R0 ;  /* 0x0000763200007816 */ /* 0x000fe20000000000 */
[----:B----4-:R-:W-:Y:S02]  /*9460*/  CS2R R64, SRZ ;  /* 0x0000000000407805 */ /* 0x010fe4000001ff00 */
[----:B------:R-:W-:Y:S04]  /*9470*/  STS.U16 [R61+0x80], R3 ;  /* 0x000080033d007388 */ /* 0x000fe80000000400 */
[----:B------:R2:W-:Y:S04]  /*9480*/  STS.U16 [R60+0x80], R2 ;  /* 0x000080023c007388 */ /* 0x0005e80000000400 */
[----:B------:R3:W-:Y:S01]  /*9490*/  STS.U16 [R59+0x80], R0 ;  /* 0x000080003b007388 */ /* 0x0007e20000000400 */
[----:B-1----:R-:W-:Y:S01]  /*94a0*/  CS2R R62, SRZ ;  /* 0x00000000003e7805 */ /* 0x002fe2000001ff00 */
[----:B--2---:R-:W-:Y:S01]  /*94b0*/  CS2R R60, SRZ ;  /* 0x00000000003c7805 */ /* 0x004fe2000001ff00 */
[----:B------:R-:W-:Y:S01]  /*94c0*/  IMAD.WIDE.U32 R2, R230, c[0x0][0x338], R84 ;  /* 0x0000ce00e6027a25 */ /* 0x000fe200078e0054 */
[----:B---3--:R-:W-:-:S03]  /*94d0*/  CS2R R58, SRZ ;  /* 0x00000000003a7805 */ /* 0x008fc6000001ff00 */
[----:B------:R-:W-:Y:S01]  /*94e0*/  IMAD.SHL.U32 R0, R180, 0x2, RZ ;  /* 0x00000002b4007824 */ /* 0x000fe200078e00ff */
[----:B------:R-:W-:Y:S06]  /*94f0*/  BAR.SYNC.DEFER_BLOCKING 0x1, 0x100 ;  /* 0x0044000000007b1d */ /* 0x000fec0000010000 */
        /* <DEDUP_REMOVED lines=20> */
[----:B------:R-:W-:Y:S02]  /*9640*/  IMAD.IADD R3, R3, 0x1, R0 ;  /* 0x0000000103037824 */ /* 0x000fe400078e0200 */
[----:B------:R-:W-:Y:S02]  /*9650*/  IMAD R0, R86, c[0x0][0x340], RZ ;  /* 0x0000d00056007a24 */ /* 0x000fe400078e02ff */
[----:B------:R-:W-:-:S04]  /*9660*/  IMAD.WIDE.U32 R10, R229, c[0x0][0x340], R2 ;  /* 0x0000d000e50a7a25 */ /* 0x000fc800078e0002 */
[----:B------:R-:W-:Y:S02]  /*9670*/  IMAD R0, R229, c[0x0][0x344], R0 ;  /* 0x0000d100e5007a24 */ /* 0x000fe400078e0200 */
        /* <DEDUP_REMOVED lines=16> */
.L_x_1110:
[----:B-1-345:R-:W-:Y:S05]  /*9780*/  BSYNC B0 ;  /* 0x0000000000007941 */ /* 0x03afea0003800000 */
.L_x_1109:
        /* <DEDUP_REMOVED lines=20> */
.L_x_1112:
[----:B------:R-:W-:Y:S05]  /*98d0*/  BSYNC B0 ;  /* 0x0000000000007941 */ /* 0x000fea0003800000 */
.L_x_1111:
        /* <DEDUP_REMOVED lines=19> */
.L_x_1114:
[----:B------:R-:W-:Y:S05]  /*9a10*/  BSYNC B0 ;  /* 0x0000000000007941 */ /* 0x000fea0003800000 */
.L_x_1113:
        /* <DEDUP_REMOVED lines=23> */
.L_x_1116:
[----:B------:R-:W-:Y:S05]  /*9b90*/  BSYNC B0 ;  /* 0x0000000000007941 */ /* 0x000fea0003800000 */
.L_x_1115:
        /* <DEDUP_REMOVED lines=18> */
.L_x_1118:
[----:B------:R-:W-:Y:S05]  /*9cc0*/  BSYNC B0 ;  /* 0x0000000000007941 */ /* 0x000fea0003800000 */
.L_x_1117:
        /* <DEDUP_REMOVED lines=19> */
.L_x_1108:
[----:B------:R-:W-:Y:S01]  /*9e00*/  SHF.R.S32.HI R0, RZ, 0x1f, R226 ;  /* 0x0000001fff007819 */ /* 0x000fe200000114e2 */
[----:B------:R-:W-:Y:S01]  /*9e10*/  BSSY B0, `(.L_x_1119) ;  /* 0x0000026000007945 */ /* 0x000fe20003800000 */
[----:B------:R-:W-:-:S02]  /*9e20*/  MOV R16, 0xffffffb0 ;  /* 0xffffffb000107802 */ /* 0x000fc40000000f00 */
[----:B------:R-:W-:Y:S02]  /*9e30*/  LEA.HI R10, R0, R226, RZ, 0x3 ;  /* 0x000000e2000a7211 */ /* 0x000fe400078f18ff */
[----:B------:R-:W-:Y:S01]  /*9e40*/  SHF.R.S32.HI R19, RZ, 0x1f, R230 ;  /* 0x0000001fff137819 */ /* 0x000fe200000114e6 */
[----:B------:R-:W-:Y:S01]  /*9e50*/  IMAD R16, R245, R16, c[0x0][0x2f0] ;  /* 0x0000bc00f5107624 */ /* 0x000fe200078e0210 */
[----:B------:R-:W-:Y:S02]  /*9e60*/  LOP3.LUT R0, R10, 0x1ffffff8, RZ, 0xc0, !PT ;  /* 0x1ffffff80a007812 */ /* 0x000fe400078ec0ff */
[----:B------:R-:W-:Y:S02]  /*9e70*/  SHF.R.S32.HI R10, RZ, 0x3, R10 ;  /* 0x00000003ff0a7819 */ /* 0x000fe4000001140a */
[----:B------:R-:W-:Y:S01]  /*9e80*/  SHF.R.S32.HI R20, RZ, 0x1f, R229 ;  /* 0x0000001fff147819 */ /* 0x000fe200000114e5 */
[----:B------:R-:W-:Y:S01]  /*9e90*/  IMAD.IADD R0, R226, 0x1, -R0 ;  /* 0x00000001e2007824 */ /* 0x000fe200078e0a00 */
[----:B------:R-:W-:-:S02]  /*9ea0*/  ISETP.GE.AND P5, PT, R10, R16, PT ;  /* 0x000000100a00720c */ /* 0x000fc40003fa6270 */
[----:B------:R-:W-:Y:S01]  /*9eb0*/  SHF.R.S32.HI R11, RZ, 0x1f, R10 ;  /* 0x0000001fff0b7819 */ /* 0x000fe2000001140a */
[----:B------:R-:W-:Y:S02]  /*9ec0*/  IMAD.SHL.U32 R12, R0, 0x8, RZ ;  /* 0x00000008000c7824 */ /* 0x000fe400078e00ff */
[----:B------:R-:W-:-:S03]  /*9ed0*/  IMAD R0, R19, c[0x0][0x308], RZ ;  /* 0x0000c20013007a24 */ /* 0x000fc600078e02ff */
[----:B------:R-:W-:Y:S01]  /*9ee0*/  SHF.R.S32.HI R13, RZ, 0x1f, R12 ;  /* 0x0000001fff0d7819 */ /* 0x000fe2000001140c */
[----:B------:R-:W-:Y:S01]  /*9ef0*/  IMAD R0, R230, c[0x0][0x30c], R0 ;  /* 0x0000c300e6007a24 */ /* 0x000fe200078e0200 */
[C---:B------:R-:W-:Y:S02]  /*9f00*/  IADD3 R17, R12.reuse, 0x40, RZ ;  /* 0x000000400c117810 */ /* 0x040fe40007ffe0ff */
[----:B------:R-:W-:Y:S01]  /*9f10*/  IADD3 R18, R12, 0x80, RZ ;  /* 0x000000800c127810 */ /* 0x000fe20007ffe0ff */
[----:B------:R-:W-:-:S04]  /*9f20*/  IMAD.WIDE.U32 R2, R230, c[0x0][0x308], R12 ;  /* 0x0000c200e6027a25 */ /* 0x000fc800078e000c */
[----:B------:R-:W-:Y:S02]  /*9f30*/  IMAD.IADD R3, R3, 0x1, R0 ;  /* 0x0000000103037824 */ /* 0x000fe400078e0200 */
[----:B------:R-:W-:Y:S02]  /*9f40*/  IMAD R0, R20, c[0x0][0x310], RZ ;  /* 0x0000c40014007a24 */ /* 0x000fe400078e02ff */
[----:B------:R-:W-:-:S04]  /*9f50*/  IMAD.WIDE.U32 R14, R229, c[0x0][0x310], R2 ;  /* 0x0000c400e50e7a25 */ /* 0x000fc800078e0002 */
[----:B------:R-:W-:Y:S02]  /*9f60*/  IMAD R0, R229, c[0x0][0x314], R0 ;  /* 0x0000c500e5007a24 */ /* 0x000fe400078e0200 */
[----:B------:R-:W-:-:S03]  /*9f70*/  IMAD.WIDE R2, R245, 0x50, R10 ;  /* 0x00000050f5027825 */ /* 0x000fc600078e020a */
        /* <DEDUP_REMOVED lines=15> */
.L_x_1120:
[----:B------:R-:W-:Y:S05]  /*a070*/  BSYNC B0 ;  /* 0x0000000000007941 */ /* 0x000fea0003800000 */
.L_x_1119:
        /* <DEDUP_REMOVED lines=20> */
.L_x_1122:
[----:B------:R-:W-:Y:S05]  /*a1c0*/  BSYNC B0 ;  /* 0x0000000000007941 */ /* 0x000fea0003800000 */
.L_x_1121:
        /* <DEDUP_REMOVED lines=19> */
.L_x_1124:
[----:B------:R-:W-:Y:S05]  /*a300*/  BSYNC B0 ;  /* 0x0000000000007941 */ /* 0x000fea0003800000 */
.L_x_1123:
        /* <DEDUP_REMOVED lines=23> */
.L_x_1126:
[----:B------:R-:W-:Y:S05]  /*a480*/  BSYNC B0 ;  /* 0x0000000000007941 */ /* 0x000fea0003800000 */
.L_x_1125:
        /* <DEDUP_REMOVED lines=18> */
.L_x_1128:
[----:B------:R-:W-:Y:S05]  /*a5b0*/  BSYNC B0 ;  /* 0x0000000000007941 */ /* 0x000fea0003800000 */
.L_x_1127:
        /* <DEDUP_REMOVED lines=19> */
.L_x_1129:
        /* <DEDUP_REMOVED lines=9> */
.L_x_1421:


//--------------------- .text._ZN7cutlass13device_kernelIN5flash19enable_sm80_to_sm89INS1_16FlashAttnBwdSm80INS1_25CollectiveMainloopBwdSm80ILi2ELi1EN4cute5tupleIJNS5_1CILi64EEENS7_ILi80EEENS7_ILi192EEEEEENS_6half_tEfNS_4arch4Sm80ELb1ELb0ELb1ELb0ELb1ELb0ELb1ELb0ELi2ELi4ELi2ELi2ELb0EEENS1_21CollectiveEpilogueBwdISB_SC_SE_Li256ELb0ELb1ELi4EEENS1_25SingleTileBwdLPTSchedulerILb0ELi80ELb1EEEEEEEEEvNT_6ParamsE --------------------------
	.section	.text._ZN7cutlass13device_kernelIN5flash19enable_sm80_to_sm89INS1_16FlashAttnBwdSm80INS1_25CollectiveMainloopBwdSm80ILi2ELi1EN4cute5tupleIJNS5_1CILi64EEENS7_ILi80EEENS7_ILi192EEEEEENS_6half_tEfNS_4arch4Sm80ELb1ELb0ELb1ELb0ELb1ELb0ELb1ELb0ELi2ELi4ELi2ELi2ELb0EEENS1_21CollectiveEpilogueBwdISB_SC_SE_Li256ELb0ELb1ELi4EEENS1_25SingleTileBwdLPTSchedulerILb0ELi80ELb1EEEEEEEEEvNT_6ParamsE,"ax",@progbits
	.sectioninfo	@"SHI_REGISTERS=255"
	.align	128
.text._ZN7cutlass13device_kernelIN5flash19enable_sm80_to_sm89INS1_16FlashAttnBwdSm80INS1_25CollectiveMainloopBwdSm80ILi2ELi1EN4cute5tupleIJNS5_1CILi64EEENS7_ILi80EEENS7_ILi192EEEEEENS_6half_tEfNS_4arch4Sm80ELb1ELb0ELb1ELb0ELb1ELb0ELb1ELb0ELi2ELi4ELi2ELi2ELb0EEENS1_21CollectiveEpilogueBwdISB_SC_SE_Li256ELb0ELb1ELi4EEENS1_25SingleTileBwdLPTSchedulerILb0ELi80ELb1EEEEEEEEEvNT_6ParamsE:
        .type           _ZN7cutlass13device_kernelIN5flash19enable_sm80_to_sm89INS1_16FlashAttnBwdSm80INS1_25CollectiveMainloopBwdSm80ILi2ELi1EN4cute5tupleIJNS5_1CILi64EEENS7_ILi80EEENS7_ILi192EEEEEENS_6half_tEfNS_4arch4Sm80ELb1ELb0ELb1ELb0ELb1ELb0ELb1ELb0ELi2ELi4ELi2ELi2ELb0EEENS1_21CollectiveEpilogueBwdISB_SC_SE_Li256ELb0ELb1ELi4EEENS1_25SingleTileBwdLPTSchedulerILb0ELi80ELb1EEEEEEEEEvNT_6ParamsE,@function
        .size           _ZN7cutlass13device_kernelIN5flash19enable_sm80_to_sm89INS1_16FlashAttnBwdSm80INS1_25CollectiveMainloopBwdSm80ILi2ELi1EN4cute5tupleIJNS5_1CILi64EEENS7_ILi80EEENS7_ILi192EEEEEENS_6half_tEfNS_4arch4Sm80ELb1ELb0ELb1ELb0ELb1ELb0ELb1ELb0ELi2ELi4ELi2ELi2ELb0EEENS1_21CollectiveEpilogueBwdISB_SC_SE_Li256ELb0ELb1ELi4EEENS1_25SingleTileBwdLPTSchedulerILb0ELi80ELb1EEEEEEEEEvNT_6ParamsE,(.L_x_1422 - _ZN7cutlass13device_kernelIN5flash19enable_sm80_to_sm89INS1_16FlashAttnBwdSm80INS1_25CollectiveMainloopBwdSm80ILi2ELi1EN4cute5tupleIJNS5_1CILi64EEENS7_ILi80EEENS7_ILi192EEEEEENS_6half_tEfNS_4arch4Sm80ELb1ELb0ELb1ELb0ELb1ELb0ELb1ELb0ELi2ELi4ELi2ELi2ELb0EEENS1_21CollectiveEpilogueBwdISB_SC_SE_Li256ELb0ELb1ELi4EEENS1_25SingleTileBwdLPTSchedulerILb0ELi80ELb1EEEEEEEEEvNT_6ParamsE)
        .other          _ZN7cutlass13device_kernelIN5flash19enable_sm80_to_sm89INS1_16FlashAttnBwdSm80INS1_25CollectiveMainloopBwdSm80ILi2ELi1EN4cute5tupleIJNS5_1CILi64EEENS7_ILi80EEENS7_ILi192EEEEEENS_6half_tEfNS_4arch4Sm80ELb1ELb0ELb1ELb0ELb1ELb0ELb1ELb0ELi2ELi4ELi2ELi2ELb0EEENS1_21CollectiveEpilogueBwdISB_SC_SE_Li256ELb0ELb1ELi4EEENS1_25SingleTileBwdLPTSchedulerILb0ELi80ELb1EEEEEEEEEvNT_6ParamsE,@"STO_CUDA_ENTRY STV_DEFAULT"
_ZN7cutlass13device_kernelIN5flash19enable_sm80_to_sm89INS1_16FlashAttnBwdSm80INS1_25CollectiveMainloopBwdSm80ILi2ELi1EN4cute5tupleIJNS5_1CILi64EEENS7_ILi80EEENS7_ILi192EEEEEENS_6half_tEfNS_4arch4Sm80ELb1ELb0ELb1ELb0ELb1ELb0ELb1ELb0ELi2ELi4ELi2ELi2ELb0EEENS1_21CollectiveEpilogueBwdISB_SC_SE_Li256ELb0ELb1ELi4EEENS1_25SingleTileBwdLPTSchedulerILb0ELi80ELb1EEEEEEEEEvNT_6ParamsE:
[----:B------:R-:W-:-:S03]  /*0000*/  MOV R1, c[0x0][0x28] ;  /* 0x00000a0000017a02 */ /* 0x000fc60000000f00 */
[----:B------:R-:W1:Y:S01]  /*0010*/  S2R R232, SR_TID.X ;  /* 0x0000000000e87919 */ /* 0x000e620000002100 */
[----:B------:R-:W-:-:S03]  /*0020*/  IADD3 R1, R1, -0x18, RZ ;  /* 0xffffffe801017810 */ /* 0x000fc60007ffe0ff */
        /* <DEDUP_REMOVED lines=14> */
[----:B------:R-:W-:-:S04]  /*0110*/  MOV R0, c[0x0][0x3c4] ;  /* 0x0000f10000007a02 */ /* 0x000fc80000000f00 */
[----:B------:R-:W-:Y:S02]  /*0120*/  ISETP.NE.AND P0, PT, R0, 0x1, PT ;  /* 0x000000010000780c */ /* 0x000fe40003f05270 */
[----:B------:R-:W-:-:S11]  /*0130*/  MOV R0, R2 ;  /* 0x0000000200007202 */ /* 0x000fd60000000f00 */
[----:B------:R-:W-:-:S05]  /*0140*/  @P0 IMAD.HI.U32 R4, R2, c[0x0][0x3c8], RZ ;  /* 0x0000f20002040a27 */ /* 0x000fca00078e00ff */
[----:B------:R-:W-:-:S05]  /*0150*/  @P0 SHF.R.U32.HI R0, RZ, c[0x0][0x3cc], R4 ;  /* 0x0000f300ff000a19 */ /* 0x000fca0000011604 */
[----:B------:R-:W-:Y:S01]  /*0160*/  IMAD R4, R0, c[0x0][0x3c4], RZ ;  /* 0x0000f10000047a24 */ /* 0x000fe200078e02ff */
[----:B------:R-:W-:Y:S05]  /*0170*/  BRA `(.L_x_1132) ;  /* 0x0000006000007947 */ /* 0x000fea0003800000 */
.L_x_1131:
[----:B------:R-:W-:-:S04]  /*0180*/  MOV R0, c[0x0][0x3ac] ;  /* 0x0000eb0000007a02 */ /* 0x000fc80000000f00 */
[----:B------:R-:W-:Y:S02]  /*0190*/  ISETP.NE.AND P0, PT, R0, 0x1, PT ;  /* 0x000000010000780c */ /* 0x000fe40003f05270 */
[----:B------:R-:W-:-:S11]  /*01a0*/  MOV R0, R2 ;  /* 0x0000000200007202 */ /* 0x000fd60000000f00 */
[----:B------:R-:W-:-:S05]  /*01b0*/  @P0 IMAD.HI.U32 R4, R2, c[0x0][0x3b0], RZ ;  /* 0x0000ec0002040a27 */ /* 0x000fca00078e00ff */
[----:B------:R-:W-:-:S05]  /*01c0*/  @P0 SHF.R.U32.HI R0, RZ, c[0x0][0x3b4], R4 ;  /* 0x0000ed00ff000a19 */ /* 0x000fca0000011604 */
[----:B------:R-:W-:Y:S02]  /*01d0*/  IMAD R4, R0, c[0x0][0x3ac], RZ ;  /* 0x0000eb0000047a24 */ /* 0x000fe400078e02ff */
.L_x_1132:
[----:B------:R-:W-:Y:S02]  /*01e0*/  IMAD.MOV.U32 R5, RZ, RZ, c[0x0][0x3a0] ;  /* 0x0000e800ff057624 */ /* 0x000fe400078e00ff */
[----:B------:R-:W-:-:S03]  /*01f0*/  IMAD.IADD R4, R2, 0x1, -R4 ;  /* 0x0000000102047824 */ /* 0x000fc600078e0a04 */
[----:B------:R-:W-:Y:S01]  /*0200*/  ISETP.NE.AND P0, PT, R5, 0x1, PT ;  /* 0x000000010500780c */ /* 0x000fe20003f05270 */
[----:B------:R-:W-:-:S05]  /*0210*/  IMAD R4, R3, c[0x0][0x3ac], R4 ;  /* 0x0000eb0003047a24 */ /* 0x000fca00078e0204 */
[----:B------:R-:W-:-:S07]  /*0220*/  MOV R235, R4 ;  /* 0x0000000400eb7202 */ /* 0x000fce0000000f00 */
[----:B------:R-:W-:-:S05]  /*0230*/  @P0 IMAD.HI.U32 R2, R4, c[0x0][0x3a4], RZ ;  /* 0x0000e90004020a27 */ /* 0x000fca00078e00ff */
[----:B------:R-:W-:Y:S02]  /*0240*/  @P0 SHF.R.U32.HI R235, RZ, c[0x0][0x3a8], R2 ;  /* 0x0000ea00ffeb0a19 */ /* 0x000fe40000011602 */
[----:B------:R-:W-:Y:S02]  /*0250*/  LOP3.LUT R2, RZ, R0, RZ, 0x33, !PT ;  /* 0x00000000ff027212 */ /* 0x000fe400078e33ff */
[----:B------:R-:W-:Y:S02]  /*0260*/  IADD3 R0, -R235, RZ, RZ ;  /* 0x000000ffeb007210 */ /* 0x000fe40007ffe1ff */
[----:B------:R-:W-:-:S03]  /*0270*/  IADD3 R251, R2, c[0x0][0x394], RZ ;  /* 0x0000e50002fb7a10 */ /* 0x000fc60007ffe0ff */
[----:B------:R-:W-:Y:S01]  /*0280*/  IMAD R236, R0, c[0x0][0x3a0], R4 ;  /* 0x0000e80000ec7a24 */ /* 0x000fe200078e0204 */
[----:B------:R-:W-:Y:S05]  /*0290*/  BRA `(.L_x_1133) ;  /* 0x0000021000007947 */ /* 0x000fea0003800000 */
.L_x_1130:
        /* <DEDUP_REMOVED lines=16> */
.L_x_1134:
[----:B------:R-:W-:-:S04]  /*03a0*/  MOV R0, c[0x0][0x3ac] ;  /* 0x0000eb0000007a02 */ /* 0x000fc80000000f00 */
[----:B------:R-:W-:Y:S02]  /*03b0*/  ISETP.NE.AND P0, PT, R0, 0x1, PT ;  /* 0x000000010000780c */ /* 0x000fe40003f05270 */
[----:B------:R-:W-:-:S11]  /*03c0*/  MOV R0, R2 ;  /* 0x0000000200007202 */ /* 0x000fd60000000f00 */
[----:B------:R-:W-:-:S05]  /*03d0*/  @P0 IMAD.HI.U32 R4, R2, c[0x0][0x3b0], RZ ;  /* 0x0000ec0002040a27 */ /* 0x000fca00078e00ff */
[----:B------:R-:W-:-:S05]  /*03e0*/  @P0 SHF.R.U32.HI R0, RZ, c[0x0][0x3b4], R4 ;  /* 0x0000ed00ff000a19 */ /* 0x000fca0000011604 */
[----:B------:R-:W-:Y:S02]  /*03f0*/  IMAD R4, R0, c[0x0][0x3ac], RZ ;  /* 0x0000eb0000047a24 */ /* 0x000fe400078e02ff */
.L_x_1135:
        /* <DEDUP_REMOVED lines=10> */
[----:B------:R-:W-:Y:S02]  /*04a0*/  IMAD R236, R0, c[0x0][0x3a0], R4 ;  /* 0x0000e80000ec7a24 */ /* 0x000fe400078e0204 */
.L_x_1133:
        /* <DEDUP_REMOVED lines=80> */
[----:B------:R-:W-:Y:S01]  /*09b0*/  UMOV UR6, 0x5 ;  /* 0x0000000500067882 */ /* 0x000fe20000000000 */
[----:B------:R-:W-:Y:S01]  /*09c0*/  SHF.R.S32.HI R28, RZ, 0x1f, R235 ;  /* 0x0000001fff1c7819 */ /* 0x000fe200000114eb */
[----:B------:R-:W-:Y:S01]  /*09d0*/  ULDC.64 UR4, c[0x0][0x1d8] ;  /* 0x0000760000047ab9 */ /* 0x000fe20000000a00 */
[----:B------:R-:W-:Y:S01]  /*09e0*/  ISETP.NE.AND P0, PT, R0, 0x1, PT ;  /* 0x000000010000780c */ /* 0x000fe20003f05270 */
[----:B------:R-:W-:Y:S01]  /*09f0*/  IMAD.MOV.U32 R0, RZ, RZ, R236 ;  /* 0x000000ffff007224 */ /* 0x000fe200078e00ec */
[----:B------:R-:W-:Y:S01]  /*0a00*/  LEA.HI R26, R29, R232, RZ, 0x3 ;  /* 0x000000e81d1a7211 */ /* 0x000fe200078f18ff */
[----:B------:R-:W-:Y:S01]  /*0a10*/  IMAD R7, R28, c[0x0][0x1e8], RZ ;  /* 0x00007a001c077a24 */ /* 0x000fe200078e02ff */
[----:B------:R-:W-:Y:S01]  /*0a20*/  ISETP.GT.AND P1, PT, R232, 0x7f, PT ;  /* 0x0000007fe800780c */ /* 0x000fe20003f24270 */
[----:B------:R-:W-:Y:S01]  /*0a30*/  IMAD R10, R28, c[0x0][0x1b8], RZ ;  /* 0x00006e001c0a7a24 */ /* 0x000fe200078e02ff */
[----:B------:R-:W-:Y:S01]  /*0a40*/  LOP3.LUT R3, R26, 0xfffffff8, RZ, 0xc0, !PT ;  /* 0xfffffff81a037812 */ /* 0x000fe200078ec0ff */
[----:B------:R-:W-:Y:S01]  /*0a50*/  USHF.L.U64.HI UR5, UR4, UR6, UR5 ;  /* 0x0000000604057299 */ /* 0x000fe20008010205 */
[----:B------:R-:W-:Y:S01]  /*0a60*/  SHF.R.S32.HI R240, RZ, 0x3, R26 ;  /* 0x00000003fff07819 */ /* 0x000fe2000001141a */
[----:B------:R-:W-:Y:S01]  /*0a70*/  IMAD R10, R235, c[0x0][0x1bc], R10 ;  /* 0x00006f00eb0a7a24 */ /* 0x000fe200078e020a */
[----:B------:R-:W-:Y:S01]  /*0a80*/  USHF.L.U32 UR4, UR4, 0x5, URZ ;  /* 0x0000000504047899 */ /* 0x000fe2000800063f */
[----:B------:R-:W-:Y:S01]  /*0a90*/  IMAD.IADD R23, R232, 0x1, -R3 ;  /* 0x00000001e8177824 */ /* 0x000fe200078e0a03 */
[----:B------:R-:W-:Y:S01]  /*0aa0*/  SHF.R.S32.HI R241, RZ, 0x1f, R240 ;  /* 0x0000001ffff17819 */ /* 0x000fe200000114f0 */
[----:B------:R-:W-:Y:S01]  /*0ab0*/  @P0 IMAD.HI.U32 R2, R236, c[0x0][0x24c], RZ ;  /* 0x00009300ec020a27 */ /* 0x000fe200078e00ff */
[----:B------:R-:W-:Y:S01]  /*0ac0*/  SHF.R.S32.HI R21, RZ, 0x1f, R236 ;  /* 0x0000001fff157819 */ /* 0x000fe200000114ec */
[----:B------:R-:W-:Y:S01]  /*0ad0*/  UMOV UR7, 0x6 ;  /* 0x0000000600077882 */ /* 0x000fe20000000000 */
[----:B------:R-:W-:Y:S01]  /*0ae0*/  SHF.R.S32.HI R20, RZ, 0x1f, R177 ;  /* 0x0000001fff147819 */ /* 0x000fe200000114b1 */
[----:B------:R-:W-:Y:S01]  /*0af0*/  IMAD.SHL.U32 R12, R23, 0x8, RZ ;  /* 0x00000008170c7824 */ /* 0x000fe200078e00ff */
[----:B------:R-:W-:Y:S01]  /*0b00*/  @P0 SHF.R.U32.HI R0, RZ, c[0x0][0x250], R2 ;  /* 0x00009400ff000a19 */ /* 0x000fe20000011602 */
[----:B------:R-:W-:Y:S01]  /*0b10*/  IMAD.WIDE R14, R251, 0x50, R240 ;  /* 0x00000050fb0e7825 */ /* 0x000fe200078e02f0 */
[----:B------:R-:W-:Y:S01]  /*0b20*/  CS2R R170, SRZ ;  /* 0x0000000000aa7805 */ /* 0x000fe2000001ff00 */
[----:B------:R-:W-:Y:S01]  /*0b30*/  CS2R R168, SRZ ;  /* 0x0000000000a87805 */ /* 0x000fe2000001ff00 */
[----:B------:R-:W-:Y:S01]  /*0b40*/  SHF.R.S32.HI R4, RZ, 0x1f, R0 ;  /* 0x0000001fff047819 */ /* 0x000fe20000011400 */
[----:B------:R-:W-:Y:S01]  /*0b50*/  IMAD.SHL.U32 R22, R177, 0x40, RZ ;  /* 0x00000040b1167824 */ /* 0x000fe200078e00ff */
[----:B------:R-:W-:Y:S01]  /*0b60*/  SHF.R.S32.HI R13, RZ, 0x1f, R12 ;  /* 0x0000001fff0d7819 */ /* 0x000fe2000001140c */
[----:B------:R-:W-:Y:S01]  /*0b70*/  IMAD.MOV.U32 R225, RZ, RZ, 0x10 ;  /* 0x00000010ffe17424 */ /* 0x000fe200078e00ff */
[----:B------:R-:W-:Y:S01]  /*0b80*/  ISETP.GE.AND P2, PT, R12, c[0x0][0x1cc], PT ;  /* 0x000073000c007a0c */ /* 0x000fe20003f46270 */
[----:B------:R-:W-:Y:S01]  /*0b90*/  IMAD R2, R4, c[0x0][0x1e0], RZ ;  /* 0x0000780004027a24 */ /* 0x000fe200078e02ff */
[C---:B------:R-:W-:Y:S01]  /*0ba0*/  IADD3 R24, R12.reuse, 0x40, RZ ;  /* 0x000000400c187810 */ /* 0x040fe20007ffe0ff */
[----:B------:R-:W-:Y:S01]  /*0bb0*/  IMAD.MOV.U32 R217, RZ, RZ, 0x120 ;  /* 0x00000120ffd97424 */ /* 0x000fe200078e00ff */
[----:B------:R-:W-:Y:S01]  /*0bc0*/  IADD3 R27, R12, 0x80, RZ ;  /* 0x000000800c1b7810 */ /* 0x000fe20007ffe0ff */
[----:B------:R-:W-:Y:S01]  /*0bd0*/  IMAD R5, R0, c[0x0][0x1e4], R2 ;  /* 0x0000790000057a24 */ /* 0x000fe200078e0202 */
[----:B------:R-:W-:Y:S01]  /*0be0*/  ISETP.GE.AND P3, PT, R24, c[0x0][0x1cc], PT ;  /* 0x0000730018007a0c */ /* 0x000fe20003f66270 */
[----:B------:R-:W-:Y:S01]  /*0bf0*/  IMAD.WIDE.U32 R2, R0, c[0x0][0x1e0], R12 ;  /* 0x0000780000027a25 */ /* 0x000fe200078e000c */
[----:B------:R-:W-:Y:S01]  /*0c00*/  ISETP.GE.AND P5, PT, R27, c[0x0][0x1cc], PT ;  /* 0x000073001b007a0c */ /* 0x000fe20003fa6270 */
[----:B------:R-:W-:Y:S01]  /*0c10*/  CS2R R166, SRZ ;  /* 0x0000000000a67805 */ /* 0x000fe2000001ff00 */
[----:B------:R-:W-:Y:S01]  /*0c20*/  CS2R R164, SRZ ;  /* 0x0000000000a47805 */ /* 0x000fe2000001ff00 */
[----:B------:R-:W-:Y:S01]  /*0c30*/  IMAD.IADD R5, R3, 0x1, R5 ;  /* 0x0000000103057824 */ /* 0x000fe200078e0205 */
[----:B------:R-:W-:Y:S01]  /*0c40*/  CS2R R162, SRZ ;  /* 0x0000000000a27805 */ /* 0x000fe2000001ff00 */
[----:B------:R-:W-:Y:S01]  /*0c50*/  IMAD R3, R4, c[0x0][0x1b0], RZ ;  /* 0x00006c0004037a24 */ /* 0x000fe200078e02ff */
[----:B------:R-:W-:Y:S01]  /*0c60*/  CS2R R160, SRZ ;  /* 0x0000000000a07805 */ /* 0x000fe2000001ff00 */
[----:B------:R-:W-:Y:S01]  /*0c70*/  IMAD.MOV.U32 R4, RZ, RZ, R2 ;  /* 0x000000ffff047224 */ /* 0x000fe200078e0002 */
        /* <DEDUP_REMOVED lines=19> */
[----:B------:R-:W-:Y:S01]  /*0db0*/  IMAD R6, R15, c[0x0][0x1d8], RZ ;  /* 0x000076000f067a24 */ /* 0x000fe200078e02ff */
[----:B------:R-:W-:Y:S01]  /*0dc0*/  LOP3.LUT R0, R0, 0x1c0, RZ, 0xc0, !PT ;  /* 0x000001c000007812 */ /* 0x000fe200078ec0ff */
[----:B------:R-:W-:Y:S01]  /*0dd0*/  IMAD.WIDE.U32 R8, R235, c[0x0][0x1b8], R2 ;  /* 0x00006e00eb087a25 */ /* 0x000fe200078e0002 */
[----:B------:R-:W-:Y:S01]  /*0de0*/  CS2R R134, SRZ ;  /* 0x0000000000867805 */ /* 0x000fe2000001ff00 */
[----:B------:R-:W-:Y:S01]  /*0df0*/  CS2R R132, SRZ ;  /* 0x0000000000847805 */ /* 0x000fe2000001ff00 */
[----:B------:R-:W-:Y:S01]  /*0e00*/  CS2R R130, SRZ ;  /* 0x0000000000827805 */ /* 0x000fe2000001ff00 */
[C---:B------:R-:W-:Y:S01]  /*0e10*/  IMAD R6, R14.reuse, c[0x0][0x1dc], R6 ;  /* 0x000077000e067a24 */ /* 0x040fe200078e0206 */
[----:B------:R-:W-:Y:S01]  /*0e20*/  CS2R R128, SRZ ;  /* 0x0000000000807805 */ /* 0x000fe2000001ff00 */
[----:B------:R-:W-:Y:S01]  /*0e30*/  IMAD.WIDE.U32 R2, R14, c[0x0][0x1d8], R4 ;  /* 0x000076000e027a25 */ /* 0x000fe200078e0004 */
[----:B------:R-:W-:Y:S01]  /*0e40*/  LOP3.LUT R5, R0, 0x38, R12, 0xf8, !PT ;  /* 0x0000003800057812 */ /* 0x000fe200078ef80c */
[----:B------:R-:W-:Y:S01]  /*0e50*/  CS2R R126, SRZ ;  /* 0x00000000007e7805 */ /* 0x000fe2000001ff00 */
[----:B------:R-:W-:Y:S01]  /*0e60*/  SHF.R.U32.HI R4, RZ, 0x3, R0 ;  /* 0x00000003ff047819 */ /* 0x000fe20000011600 */
[----:B------:R-:W-:Y:S01]  /*0e70*/  IMAD.IADD R0, R3, 0x1, R6 ;  /* 0x0000000103007824 */ /* 0x000fe200078e0206 */
[C---:B------:R-:W-:Y:S01]  /*0e80*/  LEA R6, P0, R2.reuse, c[0x0][0x1c0], 0x1 ;  /* 0x0000700002067a11 */ /* 0x040fe200078008ff */
[----:B------:R-:W-:Y:S01]  /*0e90*/  IMAD.IADD R11, R9, 0x1, R10 ;  /* 0x00000001090b7824 */ /* 0x000fe200078e020a */
[----:B------:R-:W-:Y:S01]  /*0ea0*/  LOP3.LUT R3, R5, R4, RZ, 0x3c, !PT ;  /* 0x0000000405037212 */ /* 0x000fe200078e3cff */
[----:B------:R-:W-:Y:S01]  /*0eb0*/  IMAD.MOV.U32 R5, RZ, RZ, c[0x0][0x1d8] ;  /* 0x00007600ff057624 */ /* 0x000fe200078e00ff */
[----:B------:R-:W-:Y:S01]  /*0ec0*/  LEA.HI.X R7, R2, c[0x0][0x1c4], R0, 0x1, P0 ;  /* 0x0000710002077a11 */ /* 0x000fe200000f0c00 */
[----:B------:R-:W-:Y:S01]  /*0ed0*/  IMAD.MOV.U32 R2, RZ, RZ, c[0x0][0x1dc] ;  /* 0x00007700ff027624 */ /* 0x000fe200078e00ff */
[----:B------:R-:W-:Y:S01]  /*0ee0*/  IADD3 R0, -R240, c[0x0][0x198], RZ ;  /* 0x00006600f0007a10 */ /* 0x000fe20007ffe1ff */
[----:B------:R-:W-:Y:S01]  /*0ef0*/  IMAD.MOV.U32 R10, RZ, RZ, R8 ;  /* 0x000000ffff0a7224 */ /* 0x000fe200078e0008 */
[----:B------:R-:W-:Y:S01]  /*0f00*/  LEA R4, P0, R5, R6, 0x6 ;  /* 0x0000000605047211 */ /* 0x000fe200078030ff */
[----:B------:R-:W-:Y:S01]  /*0f10*/  IMAD R8, R15, c[0x0][0x1a8], RZ ;  /* 0x00006a000f087a24 */ /* 0x000fe200078e02ff */
[----:B------:R-:W-:Y:S01]  /*0f20*/  CS2R R124, SRZ ;  /* 0x00000000007c7805 */ /* 0x000fe2000001ff00 */
[----:B------:R-:W-:Y:S01]  /*0f30*/  IMAD R0, R251, -0x50, R0 ;  /* 0xffffffb0fb007824 */ /* 0x000fe200078e0200 */
[----:B------:R-:W-:Y:S01]  /*0f40*/  LEA.HI.X R5, R5, R7, R2, 0x6, P0 ;  /* 0x0000000705057211 */ /* 0x000fe200000f3402 */
[----:B------:R-:W-:Y:S01]  /*0f50*/  IMAD.U32 R9, RZ, RZ, UR5 ;  /* 0x00000005ff097e24 */ /* 0x000fe2000f8e00ff */
[----:B------:R-:W-:Y:S01]  /*0f60*/  LEA.HI R2, R29, R232, RZ, 0x6 ;  /* 0x000000e81d027211 */ /* 0x000fe200078f30ff */
[----:B------:R-:W-:Y:S01]  /*0f70*/  IMAD.WIDE.U32 R10, R14, c[0x0][0x1a8], R10 ;  /* 0x00006a000e0a7a25 */ /* 0x000fe200078e000a */
[C---:B------:R-:W-:Y:S01]  /*0f80*/  ISETP.LT.OR P0, PT, R0.reuse, 0x1, P2 ;  /* 0x000000010000780c */ /* 0x040fe20001701670 */
[----:B------:R-:W-:Y:S01]  /*0f90*/  CS2R R122, SRZ ;  /* 0x00000000007a7805 */ /* 0x000fe2000001ff00 */
[----:B------:R-:W-:Y:S01]  /*0fa0*/  SHF.R.S32.HI R25, RZ, 0x6, R2 ;  /* 0x00000006ff197819 */ /* 0x000fe20000011402 */
[----:B------:R-:W-:Y:S01]  /*0fb0*/  IMAD.U32 R2, RZ, RZ, UR4 ;  /* 0x00000004ff027e24 */ /* 0x000fe2000f8e00ff */
[C---:B------:R-:W-:Y:S01]  /*0fc0*/  ISETP.LT.OR P6, PT, R0.reuse, 0x1, P3 ;  /* 0x000000010000780c */ /* 0x040fe20001fc1670 */
[----:B------:R-:W-:Y:S01]  /*0fd0*/  ULDC.64 UR4, c[0x0][0x1a8] ;  /* 0x00006a0000047ab9 */ /* 0x000fe20000000a00 */
[C---:B------:R-:W-:Y:S01]  /*0fe0*/  ISETP.LT.OR P4, PT, R0.reuse, 0x1, P5 ;  /* 0x000000010000780c */ /* 0x040fe20002f81670 */
[----:B------:R-:W-:Y:S01]  /*0ff0*/  IMAD R3, R25, 0x200, R3 ;  /* 0x0000020019037824 */ /* 0x000fe200078e0203 */
[----:B------:R-:W-:Y:S01]  /*1000*/  ISETP.LT.OR P5, PT, R0, 0x21, P5 ;  /* 0x000000210000780c */ /* 0x000fe20002fa1670 */
[----:B------:R-:W-:Y:S01]  /*1010*/  USHF.L.U32 UR11, UR4, 0x5, URZ ;  /* 0x00000005040b7899 */ /* 0x000fe2000800063f */
[----:B------:R-:W-:Y:S01]  /*1020*/  IMAD.MOV.U32 R239, RZ, RZ, -0x50 ;  /* 0xffffffb0ffef7424 */ /* 0x000fe200078e00ff */
[----:B------:R-:W-:Y:S01]  /*1030*/  USHF.L.U64.HI UR10, UR4, UR6, UR5 ;  /* 0x00000006040a7299 */ /* 0x000fe20008010205 */
[----:B------:R-:W-:Y:S01]  /*1040*/  IMAD.SHL.U32 R231, R3, 0x2, RZ ;  /* 0x0000000203e77824 */ /* 0x000fe200078e00ff */
[----:B------:R-:W-:Y:S01]  /*1050*/  CS2R R120, SRZ ;  /* 0x0000000000787805 */ /* 0x000fe2000001ff00 */
[----:B------:R-:W-:Y:S01]  /*1060*/  IMAD R3, R14, c[0x0][0x1ac], R8 ;  /* 0x00006b000e037a24 */ /* 0x000fe200078e0208 */
[----:B------:R-:W-:Y:S01]  /*1070*/  ULDC.64 UR4, c[0x0][0x178] ;  /* 0x00005e0000047ab9 */ /* 0x000fe20000000a00 */
[----:B------:R-:W-:Y:S01]  /*1080*/  IMAD R239, R251, R239, c[0x0][0x198] ;  /* 0x00006600fbef7624 */ /* 0x000fe200078e02ef */
[----:B------:R-:W-:Y:S01]  /*1090*/  @!PT LDS RZ, [RZ] ;  /* 0x00000000fffff984 */ /* 0x000fe20000000800 */
[----:B------:R-:W-:Y:S01]  /*10a0*/  @!PT LDS RZ, [RZ] ;  /* 0x00000000fffff984 */ /* 0x000fe20000000800 */
[----:B------:R-:W-:Y:S01]  /*10b0*/  @!PT LDS RZ, [RZ] ;  /* 0x00000000fffff984 */ /* 0x000fe20000000800 */
[----:B------:R1:W-:Y:S01]  /*10c0*/  LDGSTS.E.BYPASS.LTC128B.128 [R231+0x7880], [R6.64], !P0 ;  /* 0x0788000006e77fae */ /* 0x0003e2000c101d48 */
[C---:B------:R-:W-:Y:S01]  /*10d0*/  @!P1 LEA R8, P0, R2.reuse, R4, 0x1 ;  /* 0x0000000402089211 */ /* 0x040fe200078008ff */
[----:B------:R-:W-:Y:S01]  /*10e0*/  IMAD.IADD R3, R11, 0x1, R3 ;  /* 0x000000010b037824 */ /* 0x000fe200078e0203 */
[----:B------:R-:W-:Y:S01]  /*10f0*/  USHF.L.U64.HI UR12, UR4, UR7, UR5 ;  /* 0x00000007040c7299 */ /* 0x000fe20008010205 */
[----:B------:R1:W-:Y:S01]  /*1100*/  LDGSTS.E.BYPASS.LTC128B.128 [R231+0xa080], [R6.64+0x80], !P6 ;  /* 0x0a08008006e77fae */ /* 0x0003e2000f101d48 */
[----:B------:R-:W-:Y:S01]  /*1110*/  @!P1 LEA.HI.X R9, R2, R5, R9, 0x1, P0 ;  /* 0x0000000502099211 */ /* 0x000fe200000f0c09 */
[----:B------:R-:W-:Y:S01]  /*1120*/  IMAD.MOV.U32 R11, RZ, RZ, c[0x0][0x1ac] ;  /* 0x00006b00ff0b7624 */ /* 0x000fe200078e00ff */
[----:B------:R-:W-:Y:S01]  /*1130*/  ISETP.LT.OR P0, PT, R0, 0x21, P2 ;  /* 0x000000210000780c */ /* 0x000fe20001701670 */
[----:B------:R1:W-:Y:S01]  /*1140*/  LDGSTS.E.BYPASS.LTC128B.128 [R231+0xc880], [R6.64+0x100], !P4 ;  /* 0x0c88010006e77fae */ /* 0x0003e2000e101d48 */
[----:B------:R-:W-:Y:S01]  /*1150*/  LEA R2, P2, R10, c[0x0][0x190], 0x1 ;  /* 0x000064000a027a11 */ /* 0x000fe200078408ff */
[----:B------:R-:W-:Y:S01]  /*1160*/  USHF.L.U32 UR13, UR4, 0x6, URZ ;  /* 0x00000006040d7899 */ /* 0x000fe2000800063f */
[----:B------:R-:W-:Y:S01]  /*1170*/  ISETP.LT.OR P6, PT, R0, 0x21, P3 ;  /* 0x000000210000780c */ /* 0x000fe20001fc1670 */
[----:B------:R-:W-:Y:S01]  /*1180*/  CS2R R118, SRZ ;  /* 0x0000000000767805 */ /* 0x000fe2000001ff00 */
[----:B------:R-:W-:Y:S01]  /*1190*/  LEA.HI.X R3, R10, c[0x0][0x194], R3, 0x1, P2 ;  /* 0x000065000a037a11 */ /* 0x000fe200010f0c03 */
[----:B------:R-:W-:Y:S01]  /*11a0*/  IMAD R10, R241, c[0x0][0x178], RZ ;  /* 0x00005e00f10a7a24 */ /* 0x000fe200078e02ff */
[C---:B------:R-:W-:Y:S01]  /*11b0*/  @!P1 ISETP.GE.AND P2, PT, R0.reuse, 0x41, PT ;  /* 0x000000410000980c */ /* 0x040fe20003f46270 */
[----:B------:R-:W-:Y:S01]  /*11c0*/  CS2R R116, SRZ ;  /* 0x0000000000747805 */ /* 0x000fe2000001ff00 */
[----:B------:R-:W-:Y:S01]  /*11d0*/  @!P1 ISETP.LT.OR P3, PT, R0, 0x41, P3 ;  /* 0x000000410000980c */ /* 0x000fe20001f61670 */
[----:B------:R-:W-:Y:S01]  /*11e0*/  IMAD R10, R240, c[0x0][0x17c], R10 ;  /* 0x00005f00f00a7a24 */ /* 0x000fe200078e020a */
[----:B------:R-:W-:Y:S01]  /*11f0*/  @!P1 ISETP.GE.OR P4, PT, R12, c[0x0][0x1cc], !P2 ;  /* 0x000073000c009a0c */ /* 0x000fe20005786670 */
[----:B------:R2:W-:Y:S01]  /*1200*/  LDGSTS.E.BYPASS.LTC128B.128 [R231+0x8880], [R4.64], !P0 ;  /* 0x0888000004e77fae */ /* 0x0005e2000c101d48 */
[C---:B------:R-:W-:Y:S01]  /*1210*/  @!P1 ISETP.GE.OR P2, PT, R27.reuse, c[0x0][0x1cc], !P2 ;  /* 0x000073001b009a0c */ /* 0x040fe20005746670 */
[----:B------:R-:W-:Y:S01]  /*1220*/  CS2R R114, SRZ ;  /* 0x0000000000727805 */ /* 0x000fe2000001ff00 */
        /* <DEDUP_REMOVED lines=12> */
[----:B-1----:R-:W-:Y:S01]  /*12f0*/  IMAD.MOV.U32 R7, RZ, RZ, c[0x0][0x1a8] ;  /* 0x00006a00ff077624 */ /* 0x002fe200078e00ff */
[----:B------:R3:W-:Y:S01]  /*1300*/  @!P1 LDGSTS.E.BYPASS.LTC128B.128 [R231+0xc080], [R8.64+0x80], !P3 ;  /* 0x0c08008008e79fae */ /* 0x0007e2000d901d48 */
[----:B------:R-:W-:Y:S01]  /*1310*/  ISETP.LT.OR P3, PT, R0, 0x1, P6 ;  /* 0x000000010000780c */ /* 0x000fe20003761670 */
[----:B------:R-:W-:Y:S01]  /*1320*/  CS2R R70, SRZ ;  /* 0x0000000000467805 */ /* 0x000fe2000001ff00 */
[----:B------:R-:W-:Y:S01]  /*1330*/  CS2R R68, SRZ ;  /* 0x0000000000447805 */ /* 0x000fe2000001ff00 */
[----:B------:R3:W-:Y:S01]  /*1340*/  @!P1 LDGSTS.E.BYPASS.LTC128B.128 [R231+0xe880], [R8.64+0x100], !P2 ;  /* 0x0e88010008e79fae */ /* 0x0007e2000d101d48 */
[----:B------:R-:W-:Y:S01]  /*1350*/  ISETP.GE.AND P2, PT, R12, c[0x0][0x19c], PT ;  /* 0x000067000c007a0c */ /* 0x000fe20003f46270 */
[----:B------:R-:W-:Y:S01]  /*1360*/  CS2R R66, SRZ ;  /* 0x0000000000427805 */ /* 0x000fe2000001ff00 */
[C---:B------:R-:W-:Y:S01]  /*1370*/  LEA R6, P0, R7.reuse, R2, 0x6 ;  /* 0x0000000207067211 */ /* 0x040fe200078030ff */
[----:B------:R-:W-:Y:S01]  /*1380*/  CS2R R64, SRZ ;  /* 0x0000000000407805 */ /* 0x000fe2000001ff00 */
[C---:B------:R-:W-:Y:S01]  /*1390*/  ISETP.LT.OR P4, PT, R0.reuse, 0x1, P2 ;  /* 0x000000010000780c */ /* 0x040fe20001781670 */
[----:B------:R-:W-:Y:S01]  /*13a0*/  CS2R R62, SRZ ;  /* 0x00000000003e7805 */ /* 0x000fe2000001ff00 */
[----:B------:R-:W-:Y:S01]  /*13b0*/  LEA.HI.X R7, R7, R3, R11, 0x6, P0 ;  /* 0x0000000307077211 */ /* 0x000fe200000f340b */
[----:B------:R-:W-:Y:S01]  /*13c0*/  IMAD.U32 R11, RZ, RZ, UR10 ;  /* 0x0000000aff0b7e24 */ /* 0x000fe2000f8e00ff */
[----:B------:R-:W-:Y:S01]  /*13d0*/  ISETP.LT.OR P0, PT, R0, 0x1, P5 ;  /* 0x000000010000780c */ /* 0x000fe20002f01670 */
[----:B------:R-:W-:Y:S01]  /*13e0*/  USHF.L.U64.HI UR10, UR4, UR6, UR5 ;  /* 0x00000006040a7299 */ /* 0x000fe20008010205 */
[----:B------:R-:W-:Y:S01]  /*13f0*/  CS2R R60, SRZ ;  /* 0x00000000003c7805 */ /* 0x000fe2000001ff00 */
[----:B------:R-:W-:Y:S01]  /*1400*/  CS2R R58, SRZ ;  /* 0x00000000003a7805 */ /* 0x000fe2000001ff00 */
[----:B------:R-:W-:Y:S01]  /*1410*/  CS2R R56, SRZ ;  /* 0x0000000000387805 */ /* 0x000fe2000001ff00 */
[----:B------:R-:W-:Y:S01]  /*1420*/  CS2R R54, SRZ ;  /* 0x0000000000367805 */ /* 0x000fe2000001ff00 */
[----:B--2---:R-:W-:Y:S01]  /*1430*/  IMAD.WIDE.U32 R4, R240, c[0x0][0x178], R12 ;  /* 0x00005e00f0047a25 */ /* 0x004fe200078e000c */
[----:B------:R-:W-:Y:S01]  /*1440*/  CS2R R52, SRZ ;  /* 0x0000000000347805 */ /* 0x000fe2000001ff00 */
[----:B------:R-:W-:Y:S01]  /*1450*/  CS2R R50, SRZ ;  /* 0x0000000000327805 */ /* 0x000fe2000001ff00 */
[----:B------:R1:W-:Y:S01]  /*1460*/  LDGSTS.E.BYPASS.LTC128B.128 [R231+0x80], [R2.64], !P4 ;  /* 0x0008000002e77fae */ /* 0x0003e2000e101d48 */
[----:B------:R-:W-:Y:S01]  /*1470*/  IMAD.IADD R5, R5, 0x1, R10 ;  /* 0x0000000105057824 */ /* 0x000fe200078e020a */
[----:B------:R-:W-:Y:S01]  /*1480*/  ISETP.GE.AND P4, PT, R12, c[0x0][0x16c], PT ;  /* 0x00005b000c007a0c */ /* 0x000fe20003f86270 */
[----:B------:R-:W-:Y:S01]  /*1490*/  IMAD.U32 R16, RZ, RZ, UR10 ;  /* 0x0000000aff107e24 */ /* 0x000fe2000f8e00ff */
[----:B------:R1:W-:Y:S01]  /*14a0*/  LDGSTS.E.BYPASS.LTC128B.128 [R231+0x2880], [R2.64+0x80], !P3 ;  /* 0x0288008002e77fae */ /* 0x0003e2000d901d48 */
[----:B------:R-:W-:Y:S01]  /*14b0*/  ISETP.GE.AND P3, PT, R24, c[0x0][0x16c], PT ;  /* 0x00005b0018007a0c */ /* 0x000fe20003f66270 */
[----:B------:R-:W-:Y:S01]  /*14c0*/  CS2R R48, SRZ ;  /* 0x0000000000307805 */ /* 0x000fe2000001ff00 */
[----:B------:R-:W-:Y:S01]  /*14d0*/  CS2R R46, SRZ ;  /* 0x00000000002e7805 */ /* 0x000fe2000001ff00 */
[----:B------:R1:W-:Y:S01]  /*14e0*/  LDGSTS.E.BYPASS.LTC128B.128 [R231+0x5080], [R2.64+0x100], !P0 ;  /* 0x0508010002e77fae */ /* 0x0003e2000c101d48 */
[----:B------:R-:W-:Y:S01]  /*14f0*/  SEL R10, RZ, 0xffffffff, P3 ;  /* 0xffffffffff0a7807 */ /* 0x000fe20001800000 */
[----:B---3--:R-:W-:Y:S01]  /*1500*/  IMAD R8, R21, c[0x0][0x180], RZ ;  /* 0x0000600015087a24 */ /* 0x008fe200078e02ff */
[----:B------:R-:W-:Y:S01]  /*1510*/  ISETP.LT.OR P0, PT, R0, 0x21, P2 ;  /* 0x000000210000780c */ /* 0x000fe20001701670 */
[----:B------:R-:W-:Y:S01]  /*1520*/  CS2R R44, SRZ ;  /* 0x00000000002c7805 */ /* 0x000fe2000001ff00 */
[----:B------:R-:W-:Y:S01]  /*1530*/  SEL R9, RZ, 0x1, P4 ;  /* 0x00000001ff097807 */ /* 0x000fe20002000000 */
[----:B------:R-:W-:Y:S01]  /*1540*/  IMAD R8, R236, c[0x0][0x184], R8 ;  /* 0x00006100ec087a24 */ /* 0x000fe200078e0208 */
[C---:B------:R-:W-:Y:S01]  /*1550*/  ISETP.LT.OR P4, PT, R0.reuse, 0x21, P6 ;  /* 0x000000210000780c */ /* 0x040fe20003781670 */
[----:B------:R-:W-:Y:S01]  /*1560*/  CS2R R42, SRZ ;  /* 0x00000000002a7805 */ /* 0x000fe2000001ff00 */
[C---:B------:R-:W-:Y:S01]  /*1570*/  ISETP.LT.OR P3, PT, R0.reuse, 0x21, P5 ;  /* 0x000000210000780c */ /* 0x040fe20002f61670 */
[----:B------:R-:W-:Y:S01]  /*1580*/  CS2R R40, SRZ ;  /* 0x0000000000287805 */ /* 0x000fe2000001ff00 */
[C---:B------:R-:W-:Y:S01]  /*1590*/  @!P1 ISETP.LT.OR P2, PT, R0.reuse, 0x41, P2 ;  /* 0x000000410000980c */ /* 0x040fe20001741670 */
[----:B------:R-:W-:Y:S01]  /*15a0*/  CS2R R38, SRZ ;  /* 0x0000000000267805 */ /* 0x000fe2000001ff00 */
[C---:B------:R-:W-:Y:S01]  /*15b0*/  @!P1 ISETP.LT.OR P6, PT, R0.reuse, 0x41, P6 ;  /* 0x000000410000980c */ /* 0x040fe200037c1670 */
[----:B------:R-:W-:Y:S01]  /*15c0*/  CS2R R36, SRZ ;  /* 0x0000000000247805 */ /* 0x000fe2000001ff00 */
[----:B------:R-:W-:Y:S01]  /*15d0*/  @!P1 ISETP.LT.OR P5, PT, R0, 0x41, P5 ;  /* 0x000000410000980c */ /* 0x000fe20002fa1670 */
[----:B------:R-:W-:Y:S01]  /*15e0*/  IMAD R0, R241, c[0x0][0x208], RZ ;  /* 0x00008200f1007a24 */ /* 0x000fe200078e02ff */
[----:B------:R2:W-:Y:S01]  /*15f0*/  LDGSTS.E.BYPASS.LTC128B.128 [R231+0x1080], [R6.64], !P0 ;  /* 0x0108000006e77fae */ /* 0x0005e2000c101d48 */
[----:B------:R-:W-:Y:S01]  /*1600*/  ISETP.GE.AND P0, PT, R27, c[0x0][0x16c], PT ;  /* 0x00005b001b007a0c */ /* 0x000fe20003f06270 */
[----:B------:R-:W-:Y:S01]  /*1610*/  CS2R R34, SRZ ;  /* 0x0000000000227805 */ /* 0x000fe2000001ff00 */
[----:B------:R-:W-:Y:S01]  /*1620*/  IMAD R0, R240, c[0x0][0x20c], R0 ;  /* 0x00008300f0007a24 */ /* 0x000fe200078e0200 */
[----:B------:R2:W-:Y:S01]  /*1630*/  LDGSTS.E.BYPASS.LTC128B.128 [R231+0x3880], [R6.64+0x80], !P4 ;  /* 0x0388008006e77fae */ /* 0x0005e2000e101d48 */
[----:B------:R-:W-:-:S03]  /*1640*/  SHF.R.S32.HI R233, RZ, 0x1f, R232 ;  /* 0x0000001fffe97819 */ /* 0x000fc600000114e8 */
[----:B------:R2:W-:Y:S01]  /*1650*/  LDGSTS.E.BYPASS.LTC128B.128 [R231+0x6080], [R6.64+0x100], !P3 ;  /* 0x0608010006e77fae */ /* 0x0005e2000d901d48 */
[----:B-1----:R-:W-:-:S04]  /*1660*/  IMAD.WIDE.U32 R2, R236, c[0x0][0x180], R4 ;  /* 0x00006000ec027a25 */ /* 0x002fc800078e0004 */
[----:B------:R-:W-:Y:S02]  /*1670*/  IMAD.SHL.U32 R4, R10, 0x2, RZ ;  /* 0x000000020a047824 */ /* 0x000fe400078e00ff */
[----:B------:R-:W-:Y:S02]  /*1680*/  IMAD.IADD R3, R3, 0x1, R8 ;  /* 0x0000000103037824 */ /* 0x000fe400078e0208 */
[----:B------:R-:W-:Y:S01]  /*1690*/  IMAD.U32 R10, RZ, RZ, UR11 ;  /* 0x0000000bff0a7e24 */ /* 0x000fe2000f8e00ff */
[----:B------:R-:W-:Y:S01]  /*16a0*/  LOP3.LUT R14, R4, 0x2, R9, 0xe2, !PT ;  /* 0x00000002040e7812 */ /* 0x000fe200078ee209 */
[----:B------:R-:W-:Y:S01]  /*16b0*/  IMAD R4, R28, c[0x0][0x188], RZ ;  /* 0x000062001c047a24 */ /* 0x000fe200078e02ff */
[----:B------:R-:W-:Y:S01]  /*16c0*/  USHF.L.U32 UR11, UR4, 0x5, URZ ;  /* 0x00000005040b7899 */ /* 0x000fe2000800063f */
[----:B------:R-:W-:Y:S02]  /*16d0*/  IMAD.WIDE.U32 R248, R235, c[0x0][0x188], R2 ;  /* 0x00006200ebf87a25 */ /* 0x000fe400078e0002 */
[----:B------:R-:W-:-:S02]  /*16e0*/  ULDC.64 UR4, c[0x0][0x208] ;  /* 0x0000820000047ab9 */ /* 0x000fc40000000a00 */
[----:B------:R-:W-:Y:S01]  /*16f0*/  IMAD R8, R235, c[0x0][0x18c], R4 ;  /* 0x00006300eb087a24 */ /* 0x000fe200078e0204 */
[----:B------:R-:W-:Y:S01]  /*1700*/  USHF.L.U64.HI UR7, UR4, UR7, UR5 ;  /* 0x0000000704077299 */ /* 0x000fe20008010205 */
[----:B------:R-:W-:Y:S01]  /*1710*/  IMAD.WIDE.U32 R4, R240, c[0x0][0x208], R12 ;  /* 0x00008200f0047a25 */ /* 0x000fe200078e000c */
[----:B------:R-:W-:-:S03]  /*1720*/  USHF.L.U64.HI UR5, UR4, UR6, UR5 ;  /* 0x0000000604057299 */ /* 0x000fc60008010205 */
[----:B------:R-:W-:Y:S01]  /*1730*/  IMAD.IADD R9, R5, 0x1, R0 ;  /* 0x0000000105097824 */ /* 0x000fe200078e0200 */
[----:B------:R-:W-:Y:S01]  /*1740*/  SEL R0, RZ, 0x4, P0 ;  /* 0x00000004ff007807 */ /* 0x000fe20000000000 */
[----:B------:R-:W-:Y:S01]  /*1750*/  IMAD R5, R177, UR12, RZ ;  /* 0x0000000cb1057c24 */ /* 0x000fe2000f8e02ff */
[----:B------:R-:W-:Y:S01]  /*1760*/  @!P1 LEA R2, P0, R10, R6, 0x1 ;  /* 0x000000060a029211 */ /* 0x000fe200078008ff */
[----:B------:R-:W-:Y:S01]  /*1770*/  IMAD.IADD R245, R249, 0x1, R8 ;  /* 0x00000001f9f57824 */ /* 0x000fe200078e0208 */
[----:B------:R-:W-:Y:S01]  /*1780*/  LOP3.LUT R0, R14, R0, RZ, 0xfc, !PT ;  /* 0x000000000e007212 */ /* 0x000fe200078efcff */
[----:B------:R-:W-:Y:S01]  /*1790*/  IMAD.MOV.U32 R244, RZ, RZ, R248 ;  /* 0x000000fffff47224 */ /* 0x000fe200078e00f8 */
[----:B------:R-:W-:Y:S01]  /*17a0*/  @!P1 LEA.HI.X R3, R10, R7, R11, 0x1, P0 ;  /* 0x000000070a039211 */ /* 0x000fe200000f0c0b */
[----:B------:R-:W-:Y:S01]  /*17b0*/  IMAD.MOV.U32 R8, RZ, RZ, R4 ;  /* 0x000000ffff087224 */ /* 0x000fe200078e0004 */
[----:B------:R-:W-:Y:S01]  /*17c0*/  LOP3.LUT P4, RZ, R0, 0x1, RZ, 0xc0, !PT ;  /* 0x0000000100ff7812 */ /* 0x000fe2000788c0ff */
[----:B------:R-:W-:Y:S01]  /*17d0*/  IMAD R10, R20, UR13, R5 ;  /* 0x0000000d140a7c24 */ /* 0x000fe2000f8e0205 */
[C---:B------:R-:W-:Y:S01]  /*17e0*/  LOP3.LUT P3, RZ, R0.reuse, 0x2, RZ, 0xc0, !PT ;  /* 0x0000000200ff7812 */ /* 0x040fe2000786c0ff */
[----:B------:R1:W-:Y:S01]  /*17f0*/  @!P1 LDGSTS.E.BYPASS.LTC128B.128 [R231+0x2080], [R2.64], !P2 ;  /* 0x0208000002e79fae */ /* 0x0003e2000d101d48 */
[----:B------:R-:W-:Y:S01]  /*1800*/  LOP3.LUT P2, RZ, R0, 0x4, RZ, 0xc0, !PT ;  /* 0x0000000400ff7812 */ /* 0x000fe2000784c0ff */
[----:B------:R-:W-:Y:S01]  /*1810*/  IMAD R0, R21, c[0x0][0x210], RZ ;  /* 0x0000840015007a24 */ /* 0x000fe200078e02ff */
[----:B------:R-:W-:Y:S01]  /*1820*/  USHF.L.U32 UR12, UR4, 0x6, URZ ;  /* 0x00000006040c7899 */ /* 0x000fe2000800063f */
[----:B------:R-:W-:Y:S01]  /*1830*/  IMAD.WIDE.U32 R4, R177, UR13, R244 ;  /* 0x0000000db1047c25 */ /* 0x000fe2000f8e00f4 */
[----:B------:R1:W-:Y:S01]  /*1840*/  @!P1 LDGSTS.E.BYPASS.LTC128B.128 [R231+0x4880], [R2.64+0x80], !P6 ;  /* 0x0488008002e79fae */ /* 0x0003e2000f101d48 */
[----:B------:R-:W-:-:S02]  /*1850*/  UMOV UR13, 0x1 ;  /* 0x00000001000d7882 */ /* 0x000fc40000000000 */
[----:B------:R-:W-:Y:S01]  /*1860*/  IMAD R19, R236, c[0x0][0x214], R0 ;  /* 0x00008500ec137a24 */ /* 0x000fe200078e0200 */
[----:B------:R-:W-:Y:S01]  /*1870*/  IADD3 R0, -R240, c[0x0][0x168], -R22 ;  /* 0x00005a00f0007a10 */ /* 0x000fe20007ffe916 */
[----:B------:R-:W-:Y:S01]  /*1880*/  IMAD.IADD R10, R5, 0x1, R10 ;  /* 0x00000001050a7824 */ /* 0x000fe200078e020a */
[----:B--2---:R-:W-:Y:S01]  /*1890*/  LEA R6, P0, R4, c[0x0][0x160], 0x1 ;  /* 0x0000580004067a11 */ /* 0x004fe200078008ff */
[----:B------:R1:W-:Y:S01]  /*18a0*/  @!P1 LDGSTS.E.BYPASS.LTC128B.128 [R231+0x7080], [R2.64+0x100], !P5 ;  /* 0x0708010002e79fae */ /* 0x0003e2000e901d48 */
[----:B------:R-:W-:Y:S01]  /*18b0*/  ISETP.LT.OR P6, PT, R0, 0x1, !P4 ;  /* 0x000000010000780c */ /* 0x000fe200067c1670 */
[----:B------:R-:W-:Y:S01]  /*18c0*/  IMAD.SHL.U32 R14, R232, 0x4, RZ ;  /* 0x00000004e80e7824 */ /* 0x000fe200078e00ff */
[----:B------:R-:W-:Y:S01]  /*18d0*/  ISETP.LT.OR P5, PT, R0, 0x1, !P3 ;  /* 0x000000010000780c */ /* 0x000fe20005fa1670 */
[----:B------:R-:W-:Y:S01]  /*18e0*/  IMAD.U32 R13, RZ, RZ, UR11 ;  /* 0x0000000bff0d7e24 */ /* 0x000fe2000f8e00ff */
[----:B------:R-:W-:Y:S01]  /*18f0*/  LEA.HI.X R7, R4, c[0x0][0x164], R10, 0x1, P0 ;  /* 0x0000590004077a11 */ /* 0x000fe200000f0c0a */
[----:B------:R-:W-:Y:S01]  /*1900*/  IMAD.U32 R17, RZ, RZ, UR11 ;  /* 0x0000000bff117e24 */ /* 0x000fe2000f8e00ff */
[----:B------:R-:W-:Y:S01]  /*1910*/  SHF.R.S32.HI R15, RZ, 0x1f, R14 ;  /* 0x0000001fff0f7819 */ /* 0x000fe2000001140e */
[----:B------:R-:W-:Y:S01]  /*1920*/  IMAD.WIDE.U32 R10, R236, c[0x0][0x210], R8 ;  /* 0x00008400ec0a7a25 */ /* 0x000fe200078e0008 */
[----:B------:R-:W-:Y:S01]  /*1930*/  LEA R8, P0, R13, R6, 0x1 ;  /* 0x000000060d087211 */ /* 0x000fe200078008ff */
[----:B------:R-:W0:Y:S01]  /*1940*/  LDGDEPBAR ;  /* 0x00000000000079af */ /* 0x000e220000000000 */
[C---:B------:R-:W-:Y:S01]  /*1950*/  ISETP.LT.OR P1, PT, R0.reuse, 0x1, !P2 ;  /* 0x000000010000780c */ /* 0x040fe20005721670 */
[----:B------:R-:W-:Y:S01]  /*1960*/  IMAD R4, R21, c[0x0][0x270], RZ ;  /* 0x00009c0015047a24 */ /* 0x000fe200078e02ff */
[----:B------:R-:W-:Y:S01]  /*1970*/  LEA.HI.X R9, R17, R7, R16, 0x1, P0 ;  /* 0x0000000711097211 */ /* 0x000fe200000f0c10 */
[----:B------:R2:W-:Y:S01]  /*1980*/  LDGSTS.E.BYPASS.LTC128B.128 [R231+0xf080], [R6.64], !P6 ;  /* 0x0f08000006e77fae */ /* 0x0005e2000f101d48 */
[----:B------:R-:W-:Y:S01]  /*1990*/  ISETP.LT.OR P0, PT, R0, 0x21, !P4 ;  /* 0x000000210000780c */ /* 0x000fe20006701670 */
[----:B------:R-:W-:Y:S01]  /*19a0*/  IMAD R4, R236, c[0x0][0x274], R4 ;  /* 0x00009d00ec047a24 */ /* 0x000fe200078e0204 */
[C---:B------:R-:W-:Y:S01]  /*19b0*/  ISETP.LT.OR P6, PT, R0.reuse, 0x21, !P3 ;  /* 0x000000210000780c */ /* 0x040fe20005fc1670 */
[----:B------:R2:W-:Y:S01]  /*19c0*/  LDGSTS.E.BYPASS.LTC128B.128 [R231+0x11080], [R6.64+0x80], !P5 ;  /* 0x1108008006e77fae */ /* 0x0005e2000e901d48 */
[----:B------:R-:W-:Y:S01]  /*19d0*/  ISETP.LT.OR P5, PT, R0, 0x21, !P2 ;  /* 0x000000210000780c */ /* 0x000fe200057a1670 */
[----:B------:R-:W-:Y:S01]  /*19e0*/  IMAD R0, R28, c[0x0][0x278], RZ ;  /* 0x00009e001c007a24 */ /* 0x000fe200078e02ff */
[----:B------:R-:W-:Y:S01]  /*19f0*/  P2R R13, PR, RZ, 0x10 ;  /* 0x00000010ff0d7803 */ /* 0x000fe20000000000 */
[----:B------:R-:W-:Y:S01]  /*1a00*/  IMAD R18, R177, UR7, RZ ;  /* 0x00000007b1127c24 */ /* 0x000fe2000f8e02ff */
[----:B------:R-:W-:Y:S01]  /*1a10*/  ISETP.GE.AND P4, PT, R12, c[0x0][0x1fc], PT ;  /* 0x00007f000c007a0c */ /* 0x000fe20003f86270 */
[----:B------:R-:W-:Y:S01]  /*1a20*/  IMAD R0, R235, c[0x0][0x27c], R0 ;  /* 0x00009f00eb007a24 */ /* 0x000fe200078e0200 */
[----:B------:R2:W-:Y:S01]  /*1a30*/  LDGSTS.E.BYPASS.LTC128B.128 [R231+0x13080], [R6.64+0x100], !P1 ;  /* 0x1308010006e77fae */ /* 0x0005e2000c901d48 */
[----:B------:R-:W-:Y:S01]  /*1a40*/  ISETP.GT.AND P1, PT, R232, 0xf, PT ;  /* 0x0000000fe800780c */ /* 0x000fe20003f24270 */
[----:B-1----:R-:W-:Y:S01]  /*1a50*/  IMAD.WIDE.U32 R2, R236, c[0x0][0x270], R14 ;  /* 0x00009c00ec027a25 */ /* 0x002fe200078e000e */
[----:B------:R-:W-:Y:S01]  /*1a60*/  USHF.L.U32 UR7, UR4, 0x5, URZ ;  /* 0x0000000504077899 */ /* 0x000fe2000800063f */
[----:B------:R1:W-:Y:S02]  /*1a70*/  LDGSTS.E.BYPASS.LTC128B.128 [R231+0x10080], [R8.64], !P0 ;  /* 0x1008000008e77fae */ /* 0x0003e4000c101d48 */
[----:B------:R-:W-:Y:S01]  /*1a80*/  IMAD.IADD R5, R3, 0x1, R4 ;  /* 0x0000000103057824 */ /* 0x000fe200078e0204 */
[----:B------:R-:W-:Y:S01]  /*1a90*/  UMOV UR4, URZ ;  /* 0x0000003f00047c82 */ /* 0x000fe20008000000 */
[----:B------:R-:W-:Y:S01]  /*1aa0*/  IMAD.MOV.U32 R4, RZ, RZ, R2 ;  /* 0x000000ffff047224 */ /* 0x000fe200078e0002 */
[----:B------:R1:W-:Y:S01]  /*1ab0*/  LDGSTS.E.BYPASS.LTC128B.128 [R231+0x12080], [R8.64+0x80], !P6 ;  /* 0x1208008008e77fae */ /* 0x0003e2000f101d48 */
[----:B------:R-:W-:Y:S01]  /*1ac0*/  IMAD.IADD R3, R11, 0x1, R19 ;  /* 0x000000010b037824 */ /* 0x000fe200078e0213 */
[----:B------:R-:W-:Y:S01]  /*1ad0*/  SHF.R.S32.HI R19, RZ, 0x1f, R22 ;  /* 0x0000001fff137819 */ /* 0x000fe20000011416 */
[----:B------:R-:W-:Y:S01]  /*1ae0*/  IMAD.WIDE.U32 R32, R235, c[0x0][0x278], R4 ;  /* 0x00009e00eb207a25 */ /* 0x000fe200078e0004 */
[----:B------:R1:W-:Y:S01]  /*1af0*/  LDGSTS.E.BYPASS.LTC128B.128 [R231+0x14080], [R8.64+0x100], !P5 ;  /* 0x1408010008e77fae */ /* 0x0003e2000e901d48 */
[----:B------:R-:W-:-:S02]  /*1b00*/  ISETP.GE.AND P6, PT, R24, c[0x0][0x1fc], PT ;  /* 0x00007f0018007a0c */ /* 0x000fc40003fc6270 */
[----:B------:R-:W-:Y:S01]  /*1b10*/  IMAD.MOV.U32 R2, RZ, RZ, R10 ;  /* 0x000000ffff027224 */ /* 0x000fe200078e000a */
[C---:B------:R-:W-:Y:S01]  /*1b20*/  IADD3 R10, -R22.reuse, c[0x0][0x168], -R240 ;  /* 0x00005a00160a7a10 */ /* 0x040fe20007ffe9f0 */
[----:B------:R-:W-:Y:S01]  /*1b30*/  IMAD.IADD R30, R33, 0x1, R0 ;  /* 0x00000001211e7824 */ /* 0x000fe200078e0200 */
[----:B------:R-:W-:Y:S01]  /*1b40*/  IADD3 R0, P0, R22, R32, RZ ;  /* 0x0000002016007210 */ /* 0x000fe20007f1e0ff */
[----:B------:R-:W-:Y:S01]  /*1b50*/  IMAD.WIDE.U32 R246, R235, c[0x0][0x218], R2 ;  /* 0x00008600ebf67a25 */ /* 0x000fe200078e0002 */
[----:B------:R-:W-:Y:S01]  /*1b60*/  LEA.HI R11, R29, R232, RZ, 0x2 ;  /* 0x000000e81d0b7211 */ /* 0x000fe200078f10ff */
[----:B------:R3:W-:Y:S02]  /*1b70*/  STL.64 [R1+0x8], R32 ;  /* 0x0000082001007387 */ /* 0x0007e40000100a00 */
[----:B------:R-:W-:Y:S02]  /*1b80*/  IMAD.X R2, R19, 0x1, R30, P0 ;  /* 0x0000000113027824 */ /* 0x000fe400000e061e */
[----:B------:R-:W-:Y:S01]  /*1b90*/  IMAD.MOV.U32 R242, RZ, RZ, R246 ;  /* 0x000000fffff27224 */ /* 0x000fe200078e00f6 */
[----:B------:R4:W-:Y:S01]  /*1ba0*/  STL [R1+0x14], R30 ;  /* 0x0000141e01007387 */ /* 0x0009e20000100800 */
[----:B--2---:R-:W-:-:S02]  /*1bb0*/  IMAD R6, R28, c[0x0][0x218], RZ ;  /* 0x000086001c067a24 */ /* 0x004fc400078e02ff */
[----:B------:R-:W-:Y:S02]  /*1bc0*/  IMAD R18, R20, UR12, R18 ;  /* 0x0000000c14127c24 */ /* 0x000fe4000f8e0212 */
[----:B------:R-:W-:Y:S01]  /*1bd0*/  IMAD R4, R235, c[0x0][0x21c], R6 ;  /* 0x00008700eb047a24 */ /* 0x000fe200078e0206 */
[----:B------:R-:W-:-:S03]  /*1be0*/  LEA R6, P0, R0, c[0x0][0x258], 0x2 ;  /* 0x0000960000067a11 */ /* 0x000fc600078010ff */
[----:B------:R-:W-:Y:S01]  /*1bf0*/  IMAD.IADD R243, R247, 0x1, R4 ;  /* 0x00000001f7f37824 */ /* 0x000fe200078e0204 */
[----:B------:R-:W-:Y:S02]  /*1c00*/  LEA.HI.X R7, R0, c[0x0][0x25c], R2, 0x2, P0 ;  /* 0x0000970000077a11 */ /* 0x000fe400000f1402 */
[----:B------:R-:W-:Y:S01]  /*1c10*/  ISETP.LT.OR P0, PT, R10, 0x1, P4 ;  /* 0x000000010a00780c */ /* 0x000fe20002701670 */
[----:B------:R-:W-:Y:S01]  /*1c20*/  IMAD.WIDE.U32 R4, R177, UR12, R242 ;  /* 0x0000000cb1047c25 */ /* 0x000fe2000f8e00f2 */
[----:B-1----:R-:W-:-:S03]  /*1c30*/  LEA.HI R9, R29, R232, RZ, 0x5 ;  /* 0x000000e81d097211 */ /* 0x002fc600078f28ff */
[----:B------:R-:W-:Y:S01]  /*1c40*/  IMAD.IADD R0, R5, 0x1, R18 ;  /* 0x0000000105007824 */ /* 0x000fe200078e0212 */
[----:B------:R-:W-:Y:S01]  /*1c50*/  LEA R2, P5, R4, c[0x0][0x1f0], 0x1 ;  /* 0x00007c0004027a11 */ /* 0x000fe200078a08ff */
[----:B------:R-:W-:-:S03]  /*1c60*/  @!P1 IMAD.SHL.U32 R5, R232, 0x10, RZ ;  /* 0x00000010e8059824 */ /* 0x000fc600078e00ff */
[----:B------:R-:W-:Y:S01]  /*1c70*/  LEA.HI.X R3, R4, c[0x0][0x1f4], R0, 0x1, P5 ;  /* 0x00007d0004037a11 */ /* 0x000fe200028f0c00 */
[----:B------:R-:W-:Y:S01]  /*1c80*/  IMAD.U32 R4, RZ, RZ, UR7 ;  /* 0x00000007ff047e24 */ /* 0x000fe2000f8e00ff */
[----:B------:R1:W-:Y:S01]  /*1c90*/  @!P1 LDGSTS.E.BYPASS.LTC128B.128 [R5+0x21080], [R6.64] ;  /* 0x2108000006059fae */ /* 0x0003e2000b901d48 */
[----:B------:R-:W-:Y:S01]  /*1ca0*/  IMAD.U32 R0, RZ, RZ, UR5 ;  /* 0x00000005ff007e24 */ /* 0x000fe2000f8e00ff */
[----:B------:R-:W-:Y:S01]  /*1cb0*/  ISETP.GE.AND P5, PT, R27, c[0x0][0x1fc], PT ;  /* 0x00007f001b007a0c */ /* 0x000fe20003fa6270 */
[----:B---3--:R-:W-:Y:S01]  /*1cc0*/  CS2R R32, SRZ ;  /* 0x0000000000207805 */ /* 0x008fe2000001ff00 */
[----:B------:R-:W0:Y:S04]  /*1cd0*/  LDGDEPBAR ;  /* 0x00000000000079af */ /* 0x000e280000000000 */
[----:B------:R2:W-:Y:S01]  /*1ce0*/  LDGSTS.E.BYPASS.LTC128B.128 [R231+0x1b080], [R2.64], !P0 ;  /* 0x1b08000002e77fae */ /* 0x0005e2000c101d48 */
[----:B------:R-:W-:-:S02]  /*1cf0*/  ISETP.LT.OR P0, PT, R10, 0x1, P6 ;  /* 0x000000010a00780c */ /* 0x000fc40003701670 */
[----:B------:R-:W-:-:S11]  /*1d00*/  ISETP.LT.OR P6, PT, R10, 0x21, P6 ;  /* 0x000000210a00780c */ /* 0x000fd600037c1670 */
[----:B------:R2:W-:Y:S01]  /*1d10*/  LDGSTS.E.BYPASS.LTC128B.128 [R231+0x1d080], [R2.64+0x80], !P0 ;  /* 0x1d08008002e77fae */ /* 0x0005e2000c101d48 */
[----:B------:R-:W-:Y:S01]  /*1d20*/  LEA R4, P0, R4, R2, 0x1 ;  /* 0x0000000204047211 */ /* 0x000fe200078008ff */
[----:B-1----:R-:W-:Y:S01]  /*1d30*/  IMAD.U32 R5, RZ, RZ, UR7 ;  /* 0x00000007ff057e24 */ /* 0x002fe2000f8e00ff */
[----:B------:R-:W-:-:S04]  /*1d40*/  SHF.R.S32.HI R7, RZ, 0x1f, R11 ;  /* 0x0000001fff077819 */ /* 0x000fc8000001140b */
[----:B------:R-:W-:Y:S01]  /*1d50*/  LEA.HI.X R5, R5, R3, R0, 0x1, P0 ;  /* 0x0000000305057211 */ /* 0x000fe200000f0c00 */
[----:B------:R-:W-:Y:S01]  /*1d60*/  IMAD R0, R21, c[0x0][0x288], RZ ;  /* 0x0000a20015007a24 */ /* 0x000fe200078e02ff */
[C---:B------:R-:W-:Y:S02]  /*1d70*/  ISETP.LT.OR P0, PT, R10.reuse, 0x1, P5 ;  /* 0x000000010a00780c */ /* 0x040fe40002f01670 */
[----:B------:R-:W-:Y:S01]  /*1d80*/  ISETP.LT.OR P5, PT, R10, 0x21, P5 ;  /* 0x000000210a00780c */ /* 0x000fe20002fa1670 */
[----:B------:R-:W-:-:S10]  /*1d90*/  IMAD R0, R236, c[0x0][0x28c], R0 ;  /* 0x0000a300ec007a24 */ /* 0x000fd400078e0200 */
[----:B------:R2:W-:Y:S01]  /*1da0*/  LDGSTS.E.BYPASS.LTC128B.128 [R231+0x1f080], [R2.64+0x100], !P0 ;  /* 0x1f08010002e77fae */ /* 0x0005e2000c101d48 */
[----:B------:R-:W-:Y:S02]  /*1db0*/  ISETP.LT.OR P0, PT, R10, 0x21, P4 ;  /* 0x000000210a00780c */ /* 0x000fe40002701670 */
[----:B------:R-:W-:Y:S02]  /*1dc0*/  ISETP.NE.AND P4, PT, R13, RZ, PT ;  /* 0x000000ff0d00720c */ /* 0x000fe40003f85270 */
[----:B------:R-:W-:-:S09]  /*1dd0*/  SHF.R.S32.HI R13, RZ, 0x5, R9 ;  /* 0x00000005ff0d7819 */ /* 0x000fd20000011409 */
[----:B------:R1:W-:Y:S01]  /*1de0*/  LDGSTS.E.BYPASS.LTC128B.128 [R231+0x1c080], [R4.64], !P0 ;  /* 0x1c08000004e77fae */ /* 0x0003e2000c101d48 */
[----:B------:R-:W-:-:S03]  /*1df0*/  ISETP.GE.AND P0, PT, R12, c[0x0][0x1fc], PT ;  /* 0x00007f000c007a0c */ /* 0x000fc60003f06270 */
[----:B------:R1:W-:Y:S01]  /*1e00*/  LDGSTS.E.BYPASS.LTC128B.128 [R231+0x1e080], [R4.64+0x80], !P6 ;  /* 0x1e08008004e77fae */ /* 0x0003e2000f101d48 */
[----:B------:R-:W-:Y:S02]  /*1e10*/  SEL R18, RZ, 0x1, P0 ;  /* 0x00000001ff127807 */ /* 0x000fe40000000000 */
[----:B------:R-:W-:Y:S01]  /*1e20*/  ISETP.GE.AND P6, PT, R24, c[0x0][0x1fc], PT ;  /* 0x00007f0018007a0c */ /* 0x000fe20003fc6270 */
[----:B------:R1:W-:Y:S01]  /*1e30*/  LDGSTS.E.BYPASS.LTC128B.128 [R231+0x20080], [R4.64+0x100], !P5 ;  /* 0x2008010004e77fae */ /* 0x0003e2000e901d48 */
[----:B------:R-:W-:Y:S01]  /*1e40*/  ISETP.GE.AND P5, PT, R232, 0x10, PT ;  /* 0x00000010e800780c */ /* 0x000fe20003fa6270 */
[----:B--2---:R-:W-:Y:S01]  /*1e50*/  IMAD.WIDE.U32 R2, R236, c[0x0][0x288], R14 ;  /* 0x0000a200ec027a25 */ /* 0x004fe200078e000e */
[----:B------:R-:W-:-:S03]  /*1e60*/  LEA.HI R14, R29, R232, RZ, 0x4 ;  /* 0x000000e81d0e7211 */ /* 0x000fc600078f20ff */
[----:B------:R-:W-:Y:S01]  /*1e70*/  IMAD.IADD R3, R3, 0x1, R0 ;  /* 0x0000000103037824 */ /* 0x000fe200078e0200 */
[----:B------:R-:W-:Y:S02]  /*1e80*/  SHF.R.S32.HI R0, RZ, 0x2, R11 ;  /* 0x00000002ff007819 */ /* 0x000fe4000001140b */
[----:B------:R-:W-:Y:S01]  /*1e90*/  SHF.R.S32.HI R6, RZ, 0x4, R14 ;  /* 0x00000004ff067819 */ /* 0x000fe2000001140e */
[----:B----4-:R-:W-:Y:S01]  /*1ea0*/  IMAD.WIDE.U32 R30, R235, c[0x0][0x290], R2 ;  /* 0x0000a400eb1e7a25 */ /* 0x010fe200078e0002 */
[----:B------:R-:W-:Y:S02]  /*1eb0*/  LEA.HI R7, R7, R0, RZ, 0x3 ;  /* 0x0000000007077211 */ /* 0x000fe400078f18ff */
[----:B------:R-:W-:Y:S02]  /*1ec0*/  LEA.HI R8, R14, R6, RZ, 0x1 ;  /* 0x000000060e087211 */ /* 0x000fe400078f08ff */
[----:B------:R-:W-:Y:S01]  /*1ed0*/  LOP3.LUT R7, R7, 0xfffffff8, RZ, 0xc0, !PT ;  /* 0xfffffff807077812 */ /* 0x000fe200078ec0ff */
[----:B------:R2:W-:Y:S01]  /*1ee0*/  STL.64 [R1], R30 ;  /* 0x0000001e01007387 */ /* 0x0005e20000100a00 */
[----:B------:R-:W-:-:S02]  /*1ef0*/  LOP3.LUT R8, R8, 0xfffffffe, RZ, 0xc0, !PT ;  /* 0xfffffffe08087812 */ /* 0x000fc400078ec0ff */
[----:B------:R-:W-:Y:S01]  /*1f00*/  IADD3 R3, P0, R22, R30, RZ ;  /* 0x0000001e16037210 */ /* 0x000fe20007f1e0ff */
[----:B------:R-:W-:Y:S01]  /*1f10*/  IMAD.IADD R12, R0, 0x1, -R7 ;  /* 0x00000001000c7824 */ /* 0x000fe200078e0a07 */
[----:B------:R-:W-:Y:S01]  /*1f20*/  SHF.R.S32.HI R7, RZ, 0x1f, R9 ;  /* 0x0000001fff077819 */ /* 0x000fe20000011409 */
[----:B------:R-:W-:Y:S01]  /*1f30*/  IMAD.IADD R0, R6, 0x1, -R8 ;  /* 0x0000000106007824 */ /* 0x000fe200078e0a08 */
[----:B------:R-:W-:Y:S01]  /*1f40*/  LEA.HI R6, R29, R232, RZ, 0x7 ;  /* 0x000000e81d067211 */ /* 0x000fe200078f38ff */
[----:B------:R-:W-:Y:S02]  /*1f50*/  IMAD R8, R28, c[0x0][0x290], RZ ;  /* 0x0000a4001c087a24 */ /* 0x000fe400078e02ff */
[----:B------:R-:W-:Y:S01]  /*1f60*/  IMAD.SHL.U32 R2, R12, 0x10, RZ ;  /* 0x000000100c027824 */ /* 0x000fe200078e00ff */
[----:B------:R-:W-:Y:S01]  /*1f70*/  SHF.R.S32.HI R17, RZ, 0x7, R6 ;  /* 0x00000007ff117819 */ /* 0x000fe20000011406 */
[----:B-1----:R-:W-:Y:S01]  /*1f80*/  IMAD R5, R235, c[0x0][0x294], R8 ;  /* 0x0000a500eb057a24 */ /* 0x002fe200078e0208 */
[----:B------:R-:W-:Y:S01]  /*1f90*/  LEA.HI R6, R7, R13, RZ, 0x2 ;  /* 0x0000000d07067211 */ /* 0x000fe200078f10ff */
[----:B------:R-:W-:Y:S01]  /*1fa0*/  CS2R R28, SRZ ;  /* 0x00000000001c7805 */ /* 0x000fe2000001ff00 */
[----:B------:R-:W-:Y:S01]  /*1fb0*/  LOP3.LUT R8, R11, 0x3ffffffc, RZ, 0xc0, !PT ;  /* 0x3ffffffc0b087812 */ /* 0x000fe200078ec0ff */
[----:B------:R-:W-:Y:S01]  /*1fc0*/  IMAD.SHL.U32 R7, R17, 0x8, RZ ;  /* 0x0000000811077824 */ /* 0x000fe200078e00ff */
[----:B------:R-:W-:Y:S01]  /*1fd0*/  LOP3.LUT R4, R6, 0xfffffffc, RZ, 0xc0, !PT ;  /* 0xfffffffc06047812 */ /* 0x000fe200078ec0ff */
[----:B------:R-:W-:-:S03]  /*1fe0*/  IMAD.IADD R20, R31, 0x1, R5 ;  /* 0x000000011f147824 */ /* 0x000fc600078e0205 */
[----:B------:R-:W-:Y:S01]  /*1ff0*/  LOP3.LUT R16, R7, 0x8, RZ, 0xc0, !PT ;  /* 0x0000000807107812 */ /* 0x000fe200078ec0ff */
[----:B------:R-:W-:Y:S01]  /*2000*/  IMAD.IADD R15, R13, 0x1, -R4 ;  /* 0x000000010d0f7824 */ /* 0x000fe200078e0a04 */
[----:B------:R1:W-:Y:S01]  /*2010*/  STL [R1+0x10], R20 ;  /* 0x0000101401007387 */ /* 0x0003e20000100800 */
[----:B------:R-:W-:Y:S01]  /*2020*/  IMAD.X R4, R19, 0x1, R20, P0 ;  /* 0x0000000113047824 */ /* 0x000fe200000e0614 */
[----:B------:R-:W-:Y:S01]  /*2030*/  LOP3.LUT R2, R16, 0x70, R2, 0xf8, !PT ;  /* 0x0000007010027812 */ /* 0x000fe200078ef802 */
[C---:B------:R-:W-:Y:S01]  /*2040*/  IMAD.SHL.U32 R7, R15.reuse, 0x100, RZ ;  /* 0x000001000f077824 */ /* 0x040fe200078e00ff */
[----:B------:R-:W-:Y:S01]  /*2050*/  LEA.HI R5, R15, R15, RZ, 0x1 ;  /* 0x0000000f0f057211 */ /* 0x000fe200078f08ff */
[----:B--2---:R-:W-:Y:S01]  /*2060*/  CS2R R30, SRZ ;  /* 0x00000000001e7805 */ /* 0x004fe2000001ff00 */
        /* <DEDUP_REMOVED lines=36> */
[----:B--2---:R-:W-:Y:S01]  /*22b0*/  IMAD.SHL.U32 R7, R13, 0x100, RZ ;  /* 0x000001000d077824 */ /* 0x004fe200078e00ff */
        /* <DEDUP_REMOVED lines=40> */
[----:B------:R-:W-:Y:S01]  /*2540*/  LOP3.LUT R218, R218, 0xfffffe00, RZ, 0xc0, !PT ;  /* 0xfffffe00dada7812 */ /* 0x000fe200078ec0ff */
[----:B------:R-:W-:Y:S01]  /*2550*/  CS2R R26, SRZ ;  /* 0x00000000001a7805 */ /* 0x000fe2000001ff00 */
        /* <DEDUP_REMOVED lines=29> */
[----:B-1----:R-:W-:Y:S02]  /*2730*/  IMAD.IADD R227, R224, 0x1, R225 ;  /* 0x00000001e0e37824 */ /* 0x002fe400078e02e1 */
.L_x_1139:
[----:B------:R-:W-:Y:S04]  /*2740*/  DEPBAR.LE SB0, 0x1 ;  /* 0x000080400000791a */ /* 0x000fe80000000000 */
[----:B------:R-:W-:Y:S01]  /*2750*/  BAR.SYNC.DEFER_BLOCKING 0x0 ;  /* 0x0000000000007b1d */ /* 0x000fe20000010000 */
[----:B------:R-:W-:Y:S02]  /*2760*/  MOV R0, UR4 ;  /* 0x0000000400007c02 */ /* 0x000fe40008000f00 */
[----:B------:R-:W-:Y:S02]  /*2770*/  MOV R18, UR4 ;  /* 0x0000000400127c02 */ /* 0x000fe40008000f00 */
[----:B------:R-:W-:Y:S01]  /*2780*/  IADD3 R228, R177, 0x1, RZ ;  /* 0x00000001b1e47810 */ /* 0x000fe20007ffe0ff */
[----:B------:R-:W-:Y:S01]  /*2790*/  IMAD R0, R0, 0x3000, R224 ;  /* 0x0000300000007824 */ /* 0x000fe200078e02e0 */
[----:B------:R-:W-:Y:S01]  /*27a0*/  MOV R238, R177 ;  /* 0x000000b100ee7202 */ /* 0x000fe20000000f00 */
[----:B------:R-:W-:Y:S01]  /*27b0*/  IMAD R18, R18, 0x3000, R226 ;  /* 0x0000300012127824 */ /* 0x000fe200078e02e2 */
[----:B------:R-:W-:Y:S02]  /*27c0*/  ISETP.GE.AND P0, PT, R228, R250, PT ;  /* 0x000000fae400720c */ /* 0x000fe40003f06270 */
[----:B------:R-:W-:Y:S02]  /*27d0*/  SHF.L.U32 R174, R0, 0x1, RZ ;  /* 0x0000000100ae7819 */ /* 0x000fe400000006ff */
[----:B------:R-:W-:Y:S02]  /*27e0*/  MOV R0, UR4 ;  /* 0x0000000400007c02 */ /* 0x000fe40008000f00 */
[----:B------:R-:W-:Y:S03]  /*27f0*/  SHF.L.U32 R175, R18, 0x1, RZ ;  /* 0x0000000112af7819 */ /* 0x000fe600000006ff */
        /* <DEDUP_REMOVED lines=199> */
[----:B--2-4-:R-:W-:Y:S01]  /*3470*/  SHF.R.S32.HI R0, RZ, 0x1f, R228 ;  /* 0x0000001fff007819 */ /* 0x014fe200000114e4 */
[----:B------:R-:W2:Y:S01]  /*3480*/  LDL.64 R196, [R1+0x8] ;  /* 0x0000080001c47983 */ /* 0x000ea20000100a00 */
[----:B------:R-:W-:Y:S01]  /*3490*/  @!P1 LEA R4, R177, 0x40, 0x6 ;  /* 0x00000040b1049811 */ /* 0x000fe200078e30ff */
[----:B------:R-:W-:Y:S02]  /*34a0*/  IMAD.WIDE.U32 R6, R228, c[0x0][0x178], RZ ;  /* 0x00005e00e4067a25 */ /* 0x000fe400078e00ff */
[----:B------:R-:W4:Y:S02]  /*34b0*/  LDL R194, [R1+0x14] ;  /* 0x0000140001c27983 */ /* 0x000f240000100800 */
[----:B------:R-:W-:Y:S02]  /*34c0*/  IMAD R0, R0, c[0x0][0x178], RZ ;  /* 0x00005e0000007a24 */ /* 0x000fe400078e02ff */
[----:B------:R-:W-:Y:S02]  /*34d0*/  IMAD.SHL.U32 R5, R6, 0x40, RZ ;  /* 0x0000004006057824 */ /* 0x000fe400078e00ff */
[C---:B------:R-:W-:Y:S02]  /*34e0*/  IMAD R10, R228.reuse, c[0x0][0x17c], R0 ;  /* 0x00005f00e40a7a24 */ /* 0x040fe400078e0200 */
[----:B------:R-:W-:Y:S02]  /*34f0*/  IMAD.MOV.U32 R14, RZ, RZ, -0x40 ;  /* 0xffffffc0ff0e7424 */ /* 0x000fe400078e00ff */
[----:B------:R-:W-:Y:S02]  /*3500*/  IMAD.IADD R10, R7, 0x1, R10 ;  /* 0x00000001070a7824 */ /* 0x000fe400078e020a */
[----:B------:R-:W-:Y:S04]  /*3510*/  IMAD R14, R228, R14, c[0x0][0x168] ;  /* 0x00005a00e40e7624 */ /* 0x000fe800078e020e */
[----:B------:R-:W-:Y:S01]  /*3520*/  IMAD.IADD R14, R14, 0x1, -R240 ;  /* 0x000000010e0e7824 */ /* 0x000fe200078e0af0 */
[C---:B--2---:R-:W-:Y:S04]  /*3530*/  @!P1 IADD3 R0, P5, R4.reuse, R196, RZ ;  /* 0x000000c404009210 */ /* 0x044fe80007fbe0ff */
[----:B----4-:R-:W-:Y:S02]  /*3540*/  @!P1 LEA.HI.X.SX32 R7, R4, R194, 0x1, P5 ;  /* 0x000000c204079211 */ /* 0x010fe400028f0eff */
[----:B------:R-:W-:Y:S02]  /*3550*/  IADD3 R15, P6, P5, R248, UR11, R5 ;  /* 0x0000000bf80f7c10 */ /* 0x000fe4000fdde005 */
[----:B------:R-:W-:Y:S04]  /*3560*/  SHF.L.U64.HI R4, R6, 0x6, R10 ;  /* 0x0000000606047819 */ /* 0x000fe8000001020a */
[----:B---3--:R-:W-:Y:S02]  /*3570*/  IADD3.X R18, R245, UR10, R4, P6, P5 ;  /* 0x0000000af5127c10 */ /* 0x008fe4000b7ea404 */
[----:B------:R-:W-:Y:S02]  /*3580*/  IADD3 R5, P6, R5, R248, RZ ;  /* 0x000000f805057210 */ /* 0x000fe40007fde0ff */
[C---:B------:R-:W-:Y:S04]  /*3590*/  @!P1 LEA R10, P5, R0.reuse, c[0x0][0x258], 0x2 ;  /* 0x00009600000a9a11 */ /* 0x040fe800078a10ff */
[----:B------:R-:W-:Y:S01]  /*35a0*/  @!P1 LEA.HI.X R11, R0, c[0x0][0x25c], R7, 0x2, P5 ;  /* 0x00009700000b9a11 */ /* 0x000fe200028f1407 */
[----:B------:R-:W-:Y:S01]  /*35b0*/  IMAD.X R0, R4, 0x1, R245, P6 ;  /* 0x0000000104007824 */ /* 0x000fe200030e06f5 */
[----:B------:R-:W-:Y:S02]  /*35c0*/  LEA R6, P5, R5, c[0x0][0x160], 0x1 ;  /* 0x0000580005067a11 */ /* 0x000fe400078a08ff */
[----:B------:R-:W-:Y:S02]  /*35d0*/  LEA R4, P6, R15, c[0x0][0x160], 0x1 ;  /* 0x000058000f047a11 */ /* 0x000fe400078c08ff */
[----:B------:R-:W-:Y:S02]  /*35e0*/  LEA.HI.X R7, R5, c[0x0][0x164], R0, 0x1, P5 ;  /* 0x0000590005077a11 */ /* 0x000fe400028f0c00 */
[----:B------:R-:W-:Y:S01]  /*35f0*/  LEA.HI.X R5, R15, c[0x0][0x164], R18, 0x1, P6 ;  /* 0x000059000f057a11 */ /* 0x000fe200030f0c12 */
[----:B------:R-:W-:Y:S01]  /*3600*/  IMAD.U32 R15, RZ, RZ, UR13 ;  /* 0x0000000dff0f7e24 */ /* 0x000fe2000f8e00ff */
[C---:B------:R-:W-:Y:S02]  /*3610*/  ISETP.LT.OR P6, PT, R14.reuse, 0x1, !P4 ;  /* 0x000000010e00780c */ /* 0x040fe400067c1670 */
        /* <DEDUP_REMOVED lines=13> */
[----:B------:R-:W-:Y:S09]  /*36f0*/  ISETP.LT.OR P5, PT, R14, 0x21, !P2 ;  /* 0x000000210e00780c */ /* 0x000ff200057a1670 */
[----:B------:R3:W-:Y:S04]  /*3700*/  LDGSTS.E.BYPASS.LTC128B.128 [R0+0x3000], [R4.64+0x80], !P6 ;  /* 0x0300008004007fae */ /* 0x0007e8000f101d48 */
[----:B------:R3:W-:Y:S01]  /*3710*/  LDGSTS.E.BYPASS.LTC128B.128 [R0+0x5000], [R4.64+0x100], !P5 ;  /* 0x0500010004007fae */ /* 0x0007e2000e901d48 */
[----:B--2---:R-:W-:Y:S02]  /*3720*/  IMAD.SHL.U32 R7, R232, 0x4, RZ ;  /* 0x00000004e8077824 */ /* 0x004fe400078e00ff */
[----:B------:R-:W-:Y:S04]  /*3730*/  IMAD.U32 R6, RZ, RZ, UR13 ;  /* 0x0000000dff067e24 */ /* 0x000fe8000f8e00ff */
[----:B------:R-:W-:Y:S04]  /*3740*/  @!P1 IMAD R6, R6, 0x40, R7 ;  /* 0x0000004006069824 */ /* 0x000fe800078e0207 */
[----:B------:R-:W-:Y:S05]  /*3750*/  @!P1 IMAD.SHL.U32 R6, R6, 0x4, RZ ;  /* 0x0000000406069824 */ /* 0x000fea00078e00ff */
[----:B------:R3:W-:Y:S02]  /*3760*/  @!P1 LDGSTS.E.BYPASS.LTC128B.128 [R6+0x21080], [R10.64] ;  /* 0x210800000a069fae */ /* 0x0007e4000b901d48 */
.L_x_1137:
[C---:B-1234-:R-:W-:Y:S01]  /*3770*/  HMMA.16816.F32 R4, R84.reuse, R2, RZ ;  /* 0x000000025404723c */ /* 0x05efe200000018ff */
[----:B------:R-:W-:Y:S03]  /*3780*/  LDSM.16.M88.2 R2, [R215+0x7880] ;  /* 0x00788000d702783b */ /* 0x000fe60000000100 */
[----:B------:R-:W-:Y:S02]  /*3790*/  SHF.L.U32 R0, R225, 0x1, RZ ;  /* 0x00000001e1007819 */ /* 0x000fe400000006ff */
[----:B------:R-:W1:Y:S02]  /*37a0*/  LDSM.16.M88.4 R104, [R220] ;  /* 0x00000000dc68783b */ /* 0x000e640000000200 */
[C---:B------:R-:W-:Y:S01]  /*37b0*/  HMMA.16816.F32 R8, R84.reuse, R8, RZ ;  /* 0x000000085408723c */ /* 0x040fe200000018ff */
[----:B------:R-:W-:Y:S02]  /*37c0*/  IADD3 R0, R0, R220, RZ ;  /* 0x000000dc00007210 */ /* 0x000fe40007ffe0ff */
[----:B------:R-:W0:Y:S05]  /*37d0*/  LDGDEPBAR ;  /* 0x00000000000079af */ /* 0x000e2a0000000000 */
[C---:B------:R-:W-:Y:S08]  /*37e0*/  HMMA.16816.F32 R12, R84.reuse, R12, RZ ;  /* 0x0000000c540c723c */ /* 0x040ff000000018ff */
[C---:B------:R-:W-:Y:S08]  /*37f0*/  HMMA.16816.F32 R16, R84.reuse, R16, RZ ;  /* 0x000000105410723c */ /* 0x040ff000000018ff */
[----:B------:R-:W-:Y:S01]  /*3800*/  HMMA.16816.F32 R20, R84, R88, RZ ;  /* 0x000000585414723c */ /* 0x000fe200000018ff */
[----:B------:R-:W2:Y:S05]  /*3810*/  LDSM.16.M88.2 R84, [R215+0x8080] ;  /* 0x00808000d754783b */ /* 0x000eaa0000000100 */
        /* <DEDUP_REMOVED lines=11> */
[C---:B-1----:R-:W-:Y:S03]  /*38d0*/  HMMA.16816.F32 R4, R104.reuse, R2, R4 ;  /* 0x000000026804723c */ /* 0x042fe60000001804 */
[----:B------:R-:W1:Y:S05]  /*38e0*/  LDSM.16.M88.2 R2, [R214+0x7880] ;  /* 0x00788000d602783b */ /* 0x000e6a0000000100 */
[C---:B--2---:R-:W-:Y:S01]  /*38f0*/  HMMA.16816.F32 R8, R104.reuse, R84, R8 ;  /* 0x000000546808723c */ /* 0x044fe20000001808 */
[----:B------:R-:W2:Y:S07]  /*3900*/  LDSM.16.M88.2 R84, [R214+0x8880] ;  /* 0x00888000d654783b */ /* 0x000eae0000000100 */
[C---:B---3--:R-:W-:Y:S01]  /*3910*/  HMMA.16816.F32 R12, R104.reuse, R86, R12 ;  /* 0x00000056680c723c */ /* 0x048fe2000000180c */
[----:B------:R-:W3:Y:S07]  /*3920*/  LDSM.16.M88.2 R86, [R214+0x9080] ;  /* 0x00908000d656783b */ /* 0x000eee0000000100 */
[C---:B----4-:R-:W-:Y:S01]  /*3930*/  HMMA.16816.F32 R16, R104.reuse, R88, R16 ;  /* 0x000000586810723c */ /* 0x050fe20000001810 */
[----:B------:R-:W4:Y:S07]  /*3940*/  LDSM.16.M88.2 R88, [R214+0x9880] ;  /* 0x00988000d658783b */ /* 0x000f2e0000000100 */
[----:B-----5:R-:W-:Y:S01]  /*3950*/  HMMA.16816.F32 R20, R104, R90, R20 ;  /* 0x0000005a6814723c */ /* 0x020fe20000001814 */
[----:B------:R-:W5:Y:S07]  /*3960*/  LDSM.16.M88.2 R90, [R212+0xa080] ;  /* 0x00a08000d45a783b */ /* 0x000f6e0000000100 */
        /* <DEDUP_REMOVED lines=8> */
[----:B----4-:R-:W-:Y:S01]  /*39f0*/  HMMA.16816.F32 R20, R92, R88, R20 ;  /* 0x000000585c14723c */ /* 0x010fe20000001814 */
[----:B------:R-:W4:Y:S05]  /*3a00*/  LDSM.16.M88.2 R88, [R212+0xc080] ;  /* 0x00c08000d458783b */ /* 0x000f2a0000000100 */
[----:B------:R-:W-:Y:S02]  /*3a10*/  LDSM.16.M88.4 R92, [R222+0x1d080] ;  /* 0x01d08000de5c783b */ /* 0x000fe40000000200 */
[C---:B-----5:R-:W-:Y:S03]  /*3a20*/  HMMA.16816.F32 R4, R100.reuse, R90, R4 ;  /* 0x0000005a6404723c */ /* 0x060fe60000001804 */
[----:B------:R-:W5:Y:S05]  /*3a30*/  LDSM.16.M88.2 R90, [R213+0xa080] ;  /* 0x00a08000d55a783b */ /* 0x000f6a0000000100 */
[C---:B-1----:R-:W-:Y:S01]  /*3a40*/  HMMA.16816.F32 R8, R100.reuse, R2, R8 ;  /* 0x000000026408723c */ /* 0x042fe20000001808 */
[----:B------:R-:W1:Y:S07]  /*3a50*/  LDSM.16.M88.2 R2, [R213+0xb080] ;  /* 0x00b08000d502783b */ /* 0x000e6e0000000100 */
[C---:B--2---:R-:W-:Y:S01]  /*3a60*/  HMMA.16816.F32 R12, R100.reuse, R84, R12 ;  /* 0x00000054640c723c */ /* 0x044fe2000000180c */
[----:B------:R-:W2:Y:S07]  /*3a70*/  LDSM.16.M88.2 R84, [R213+0xb880] ;  /* 0x00b88000d554783b */ /* 0x000eae0000000100 */
        /* <DEDUP_REMOVED lines=9> */
[C---:B-1----:R-:W-:Y:S01]  /*3b10*/  HMMA.16816.F32 R12, R92.reuse, R2, R12 ;  /* 0x000000025c0c723c */ /* 0x042fe2000000180c */
[----:B------:R-:W1:Y:S07]  /*3b20*/  LDSM.16.M88.2 R2, [R215+0xb080] ;  /* 0x00b08000d702783b */ /* 0x000e6e0000000100 */
[C---:B--2---:R-:W-:Y:S01]  /*3b30*/  HMMA.16816.F32 R16, R92.reuse, R84, R16 ;  /* 0x000000545c10723c */ /* 0x044fe20000001810 */
[----:B------:R-:W2:Y:S07]  /*3b40*/  LDSM.16.M88.2 R84, [R215+0xb880] ;  /* 0x00b88000d754783b */ /* 0x000eae0000000100 */
[----:B---3--:R-:W-:Y:S01]  /*3b50*/  HMMA.16816.F32 R20, R92, R86, R20 ;  /* 0x000000565c14723c */ /* 0x008fe20000001814 */
[----:B------:R-:W3:Y:S05]  /*3b60*/  LDSM.16.M88.2 R86, [R215+0xc080] ;  /* 0x00c08000d756783b */ /* 0x000eea0000000100 */
[----:B------:R-:W-:Y:S02]  /*3b70*/  LDSM.16.M88.4 R92, [R0+0x2000] ;  /* 0x00200000005c783b */ /* 0x000fe40000000200 */
[C---:B----4-:R-:W-:Y:S03]  /*3b80*/  HMMA.16816.F32 R4, R100.reuse, R88, R4 ;  /* 0x000000586404723c */ /* 0x050fe60000001804 */
[----:B------:R-:W4:Y:S05]  /*3b90*/  LDSM.16.M88.2 R88, [R214+0xa080] ;  /* 0x00a08000d658783b */ /* 0x000f2a0000000100 */
[C---:B-----5:R-:W-:Y:S01]  /*3ba0*/  HMMA.16816.F32 R8, R100.reuse, R90, R8 ;  /* 0x0000005a6408723c */ /* 0x060fe20000001808 */
[----:B------:R-:W5:Y:S07]  /*3bb0*/  LDSM.16.M88.2 R90, [R214+0xa880] ;  /* 0x00a88000d65a783b */ /* 0x000f6e0000000100 */
[C---:B-1----:R-:W-:Y:S01]  /*3bc0*/  HMMA.16816.F32 R12, R100.reuse, R2, R12 ;  /* 0x00000002640c723c */ /* 0x042fe2000000180c */
[----:B------:R-:W1:Y:S07]  /*3bd0*/  LDSM.16.M88.2 R2, [R214+0xb080] ;  /* 0x00b08000d602783b */ /* 0x000e6e0000000100 */
[C---:B--2---:R-:W-:Y:S01]  /*3be0*/  HMMA.16816.F32 R16, R100.reuse, R84, R16 ;  /* 0x000000546410723c */ /* 0x044fe20000001810 */
[----:B------:R-:W2:Y:S07]  /*3bf0*/  LDSM.16.M88.2 R84, [R214+0xb880] ;  /* 0x00b88000d654783b */ /* 0x000eae0000000100 */
        /* <DEDUP_REMOVED lines=10> */
[C---:B-1----:R-:W-:Y:S01]  /*3ca0*/  HMMA.16816.F32 R12, R92.reuse, R2, R12 ;  /* 0x000000025c0c723c */ /* 0x042fe2000000180c */
[----:B------:R-:W1:Y:S03]  /*3cb0*/  LDSM.16.M88.2 R2, [R212+0xd880] ;  /* 0x00d88000d402783b */ /* 0x000e660000000100 */
[----:B------:R-:W-:Y:S04]  /*3cc0*/  IADD3 R100, R100, -c[0x0][0x168], R101 ;  /* 0x80005a0064647a10 */ /* 0x000fe80007ffe065 */
[C---:B--2---:R-:W-:Y:S01]  /*3cd0*/  HMMA.16816.F32 R16, R92.reuse, R84, R16 ;  /* 0x000000545c10723c */ /* 0x044fe20000001810 */
[----:B------:R-:W2:Y:S03]  /*3ce0*/  LDSM.16.M88.2 R84, [R212+0xe080] ;  /* 0x00e08000d454783b */ /* 0x000ea60000000100 */
        /* <DEDUP_REMOVED lines=10> */
[C---:B-1----:R-:W-:Y:S01]  /*3d90*/  HMMA.16816.F32 R12, R96.reuse, R2, R12 ;  /* 0x00000002600c723c */ /* 0x042fe2000000180c */
[----:B------:R-:W1:Y:S07]  /*3da0*/  LDSM.16.M88.2 R2, [R213+0xd880] ;  /* 0x00d88000d502783b */ /* 0x000e6e0000000100 */
[C---:B--2---:R-:W-:Y:S07]  /*3db0*/  HMMA.16816.F32 R16, R96.reuse, R84, R16 ;  /* 0x000000546010723c */ /* 0x044fee0000001810 */
[----:B------:R-:W-:Y:S01]  /*3dc0*/  FSEL R84, R183, -INF , P5 ;  /* 0xff800000b7547808 */ /* 0x000fe20002800000 */
[----:B---3--:R-:W-:Y:S03]  /*3dd0*/  HMMA.16816.F32 R20, R96, R86, R20 ;  /* 0x000000566014723c */ /* 0x008fe60000001814 */
[----:B------:R-:W-:Y:S01]  /*3de0*/  ISETP.GT.AND P5, PT, R100, 0x1, PT ;  /* 0x000000016400780c */ /* 0x000fe20003fa4270 */
[--C-:B------:R-:W-:Y:S02]  /*3df0*/  FFMA.FTZ R102, R84, c[0x0][0x29c], -R108.reuse ;  /* 0x0000a70054667a23 */ /* 0x100fe4000001086c */
[----:B------:R-:W2:Y:S01]  /*3e00*/  LDSM.16.M88.2 R84, [R213+0xe080] ;  /* 0x00e08000d554783b */ /* 0x000ea20000000100 */
        /* <DEDUP_REMOVED lines=9> */
[C---:B-1----:R-:W-:Y:S01]  /*3ea0*/  HMMA.16816.F32 R12, R92.reuse, R2, R12 ;  /* 0x000000025c0c723c */ /* 0x042fe2000000180c */
[----:B------:R-:W-:Y:S03]  /*3eb0*/  LDSM.16.M88.2 R2, [R215+0xd080] ;  /* 0x00d08000d702783b */ /* 0x000fe60000000100 */
[----:B----4-:R-:W-:Y:S02]  /*3ec0*/  FSEL R96, R182, -INF , P5 ;  /* 0xff800000b6607808 */ /* 0x010fe40002800000 */
[----:B------:R-:W-:Y:S02]  /*3ed0*/  ISETP.GT.AND P5, PT, R100, 0x11, PT ;  /* 0x000000116400780c */ /* 0x000fe40003fa4270 */
[C---:B--2---:R-:W-:Y:S01]  /*3ee0*/  HMMA.16816.F32 R16, R92.reuse, R84, R16 ;  /* 0x000000545c10723c */ /* 0x044fe20000001810 */
        /* <DEDUP_REMOVED lines=299> */
[----:B------:R2:W1:Y:S05]  /*51a0*/  LDSM.16.MT88.4 R16, [R218] ;  /* 0x00000000da10783b */ /* 0x00046a0000004200 */
        /* <DEDUP_REMOVED lines=20> */
[----:B--234-:R-:W-:Y:S01]  /*52f0*/  SHF.R.S32.HI R0, RZ, 0x1f, R228 ;  /* 0x0000001fff007819 */ /* 0x01cfe200000114e4 */
[----:B------:R-:W2:Y:S01]  /*5300*/  LDL.64 R202, [R1] ;  /* 0x0000000001ca7983 */ /* 0x000ea20000100a00 */
[----:B------:R-:W-:Y:S01]  /*5310*/  P2R R10, PR, RZ, 0x4 ;  /* 0x00000004ff0a7803 */ /* 0x000fe20000000000 */
[----:B------:R-:W-:Y:S02]  /*5320*/  IMAD.WIDE.U32 R2, R228, c[0x0][0x208], RZ ;  /* 0x00008200e4027a25 */ /* 0x000fe400078e00ff */
[----:B------:R-:W3:Y:S02]  /*5330*/  LDL R200, [R1+0x10] ;  /* 0x0000100001c87983 */ /* 0x000ee40000100800 */
[----:B------:R-:W-:Y:S02]  /*5340*/  IMAD R0, R0, c[0x0][0x208], RZ ;  /* 0x0000820000007a24 */ /* 0x000fe400078e02ff */
[----:B------:R-:W-:Y:S02]  /*5350*/  IMAD.SHL.U32 R5, R2, 0x40, RZ ;  /* 0x0000004002057824 */ /* 0x000fe400078e00ff */
[C---:B------:R-:W-:Y:S02]  /*5360*/  IMAD R4, R228.reuse, c[0x0][0x20c], R0 ;  /* 0x00008300e4047a24 */ /* 0x040fe400078e0200 */
[----:B------:R-:W-:Y:S01]  /*5370*/  IMAD.SHL.U32 R0, R228, 0x40, RZ ;  /* 0x00000040e4007824 */ /* 0x000fe200078e00ff */
[----:B------:R-:W-:Y:S01]  /*5380*/  IADD3 R8, P5, P0, R246, UR7, R5 ;  /* 0x00000007f6087c10 */ /* 0x000fe2000f8be005 */
[----:B------:R-:W-:Y:S05]  /*5390*/  IMAD.IADD R4, R3, 0x1, R4 ;  /* 0x0000000103047824 */ /* 0x000fea00078e0204 */
[----:B------:R-:W-:Y:S04]  /*53a0*/  SHF.L.U64.HI R2, R2, 0x6, R4 ;  /* 0x0000000602027819 */ /* 0x000fe80000010204 */
[----:B------:R-:W-:Y:S02]  /*53b0*/  IADD3.X R9, R243, UR5, R2, P5, P0 ;  /* 0x00000005f3097c10 */ /* 0x000fe4000afe0402 */
[----:B------:R-:W-:Y:S05]  /*53c0*/  IADD3 R5, P5, R5, R246, RZ ;  /* 0x000000f605057210 */ /* 0x000fea0007fbe0ff */
[----:B------:R-:W-:Y:S01]  /*53d0*/  IMAD.X R2, R2, 0x1, R243, P5 ;  /* 0x0000000102027824 */ /* 0x000fe200028e06f3 */
[C---:B--2---:R-:W-:Y:S04]  /*53e0*/  IADD3 R3, P6, R0.reuse, R202, RZ ;  /* 0x000000ca00037210 */ /* 0x044fe80007fde0ff */
[----:B---3--:R-:W-:Y:S02]  /*53f0*/  LEA.HI.X.SX32 R4, R0, R200, 0x1, P6 ;  /* 0x000000c800047211 */ /* 0x008fe400030f0eff */
[----:B------:R-:W-:Y:S02]  /*5400*/  LOP3.LUT P6, RZ, R237, 0x1, RZ, 0xc0, !PT ;  /* 0x00000001edff7812 */ /* 0x000fe400078cc0ff */
[C---:B------:R-:W-:Y:S02]  /*5410*/  LEA R6, P0, R3.reuse, c[0x0][0x280], 0x2 ;  /* 0x0000a00003067a11 */ /* 0x040fe400078010ff */
[----:B------:R-:W-:Y:S02]  /*5420*/  IADD3 R0, -R240, c[0x0][0x168], -R0 ;  /* 0x00005a00f0007a10 */ /* 0x000fe40007ffe900 */
        /* <DEDUP_REMOVED lines=25> */
.L_x_1138:
[-C--:B-1234-:R-:W-:Y:S01]  /*55c0*/  HMMA.16816.F32 R4, R108, R16.reuse, RZ ;  /* 0x000000106c04723c */ /* 0x09efe200000018ff */
[----:B------:R-:W-:Y:S01]  /*55d0*/  LDSM.16.M88.4 R200, [R219+0x1000] ;  /* 0x00100000dbc8783b */ /* 0x000fe20000000200 */
[----:B------:R-:W-:Y:S02]  /*55e0*/  UIADD3 UR12, UR4, 0x1, URZ ;  /* 0x00000001040c7890 */ /* 0x000fe4000fffe03f */
[----:B------:R-:W-:Y:S01]  /*55f0*/  IMAD.WIDE.U32 R2, R236, c[0x0][0x238], R232 ;  /* 0x00008e00ec027a25 */ /* 0x000fe200078e00e8 */
[----:B------:R-:W1:Y:S01]  /*5600*/  LDSM.16.MT88.4 R204, [R218+0x1000] ;  /* 0x00100000dacc783b */ /* 0x000e620000004200 */
[----:B------:R-:W-:Y:S01]  /*5610*/  SHF.R.S32.HI R0, RZ, 0x1f, R236 ;  /* 0x0000001fff007819 */ /* 0x000fe200000114ec */
[----:B------:R-:W-:Y:S01]  /*5620*/  UISETP.GE.AND UP1, UPT, UR4, 0x1, UPT ;  /* 0x000000010400788c */ /* 0x000fe2000bf26270 */
[C---:B------:R-:W-:Y:S01]  /*5630*/  HMMA.16816.F32 R8, R172.reuse, R16, RZ ;  /* 0x00000010ac08723c */ /* 0x040fe200000018ff */
[----:B------:R-:W2:Y:S01]  /*5640*/  LDSM.16.M88.4 R208, [R219+0x1400] ;  /* 0x00140000dbd0783b */ /* 0x000ea20000000200 */
[----:B------:R-:W-:Y:S02]  /*5650*/  UIADD3 UR6, UR13, 0x1, URZ ;  /* 0x000000010d067890 */ /* 0x000fe4000fffe03f */
[----:B------:R-:W-:Y:S01]  /*5660*/  IMAD R0, R0, c[0x0][0x238], RZ ;  /* 0x00008e0000007a24 */ /* 0x000fe200078e02ff */
[----:B------:R-:W0:Y:S01]  /*5670*/  LDGDEPBAR ;  /* 0x00000000000079af */ /* 0x000e220000000000 */
[----:B------:R-:W-:Y:S02]  /*5680*/  UISETP.GE.AND UP0, UPT, UR13, 0x1, UPT ;  /* 0x000000010d00788c */ /* 0x000fe4000bf06270 */
[-C--:B------:R-:W-:Y:S01]  /*5690*/  HMMA.16816.F32 R12, R172, R18.reuse, RZ ;  /* 0x00000012ac0c723c */ /* 0x080fe200000018ff */
[----:B------:R-:W-:Y:S01]  /*56a0*/  IMAD R0, R236, c[0x0][0x23c], R0 ;  /* 0x00008f00ec007a24 */ /* 0x000fe200078e0200 */
[----:B------:R-:W-:Y:S03]  /*56b0*/  USEL UR13, UR6, URZ, !UP0 ;  /* 0x0000003f060d7287 */ /* 0x000fe6000c000000 */
        /* <DEDUP_REMOVED lines=30> */
[----:B------:R-:W-:Y:S03]  /*58a0*/  LDSM.16.MT88.4 R196, [R218+0x2000] ;  /* 0x00200000dac4783b */ /* 0x000fe60000004200 */
        /* <DEDUP_REMOVED lines=12> */
[-C--:B------:R-:W-:Y:S08]  /*5970*/  HMMA.16816.F32 R104, R208, R178.reuse, R104 ;  /* 0x000000b2d068723c */ /* 0x080ff00000001868 */
[----:B------:R-:W-:Y:S01]  /*5980*/  HMMA.16816.F32 R108, R200, R178, R108 ;  /* 0x000000b2c86c723c */ /* 0x000fe2000000186c */
[----:B------:R-:W2:Y:S04]  /*5990*/  LDSM.16.M88.4 R176, [R219+0x2000] ;  /* 0x00200000dbb0783b */ /* 0x000ea80000000200 */
[----:B------:R-:W3:Y:S03]  /*59a0*/  LDSM.16.M88.4 R200, [R219+0x2400] ;  /* 0x00240000dbc8783b */ /* 0x000ee60000000200 */
[-C--:B-----5:R-:W-:Y:S08]  /*59b0*/  HMMA.16816.F32 R4, R180, R184.reuse, R4 ;  /* 0x000000b8b404723c */ /* 0x0a0ff00000001804 */
[C---:B------:R-:W-:Y:S08]  /*59c0*/  HMMA.16816.F32 R8, R188.reuse, R184, R8 ;  /* 0x000000b8bc08723c */ /* 0x040ff00000001808 */
[-C--:B------:R-:W-:Y:S08]  /*59d0*/  HMMA.16816.F32 R12, R188, R186.reuse, R12 ;  /* 0x000000babc0c723c */ /* 0x080ff0000000180c */
[C---:B------:R-:W-:Y:S08]  /*59e0*/  HMMA.16816.F32 R16, R180.reuse, R186, R16 ;  /* 0x000000bab410723c */ /* 0x040ff00000001810 */
        /* <DEDUP_REMOVED lines=8> */
[----:B------:R-:W-:Y:S07]  /*5a70*/  HMMA.16816.F32 R108, R180, R194, R108 ;  /* 0x000000c2b46c723c */ /* 0x000fee000000186c */
[----:B------:R-:W-:Y:S01]  /*5a80*/  SHF.R.S32.HI R181, RZ, 0x1f, R0 ;  /* 0x0000001fffb57819 */ /* 0x000fe20000011400 */
[-C--:B--2---:R-:W-:Y:S05]  /*5a90*/  HMMA.16816.F32 R4, R176, R196.reuse, R4 ;  /* 0x000000c4b004723c */ /* 0x084fea0000001804 */
[----:B------:R-:W-:Y:S02]  /*5aa0*/  SHF.R.S32.HI R180, RZ, 0x1f, R235 ;  /* 0x0000001fffb47819 */ /* 0x000fe400000114eb */
[----:B------:R-:W-:Y:S01]  /*5ab0*/  IADD3 R0, P0, R0, R2, RZ ;  /* 0x0000000200007210 */ /* 0x000fe20007f1e0ff */
[C---:B---3--:R-:W-:Y:S04]  /*5ac0*/  HMMA.16816.F32 R8, R200.reuse, R196, R8 ;  /* 0x000000c4c808723c */ /* 0x048fe80000001808 */
[----:B------:R-:W-:Y:S04]  /*5ad0*/  IMAD R180, R180, c[0x0][0x240], RZ ;  /* 0x00009000b4b47a24 */ /* 0x000fe800078e02ff */
[-C--:B------:R-:W-:Y:S04]  /*5ae0*/  HMMA.16816.F32 R12, R200, R198.reuse, R12 ;  /* 0x000000c6c80c723c */ /* 0x080fe8000000180c */
[----:B------:R-:W-:Y:S04]  /*5af0*/  IMAD R180, R235, c[0x0][0x244], R180 ;  /* 0x00009100ebb47a24 */ /* 0x000fe800078e02b4 */
[C---:B------:R-:W-:Y:S04]  /*5b00*/  HMMA.16816.F32 R16, R176.reuse, R198, R16 ;  /* 0x000000c6b010723c */ /* 0x040fe80000001810 */
[----:B------:R-:W-:Y:S02]  /*5b10*/  IADD3.X R2, R181, R3, R180, P0, !PT ;  /* 0x00000003b5027210 */ /* 0x000fe400007fe4b4 */
[C---:B------:R-:W-:Y:S02]  /*5b20*/  LEA R180, P0, R0.reuse, c[0x0][0x220], 0x2 ;  /* 0x0000880000b47a11 */ /* 0x040fe400078010ff */
[-C--:B------:R-:W-:Y:S04]  /*5b30*/  HMMA.16816.F32 R20, R176, R204.reuse, R20 ;  /* 0x000000ccb014723c */ /* 0x080fe80000001814 */
[----:B------:R-:W-:Y:S01]  /*5b40*/  LEA.HI.X R181, R0, c[0x0][0x224], R2, 0x2, P0 ;  /* 0x0000890000b57a11 */ /* 0x000fe200000f1402 */
[----:B------:R-:W-:Y:S01]  /*5b50*/  IMAD.U32 R0, RZ, RZ, UR4 ;  /* 0x00000004ff007e24 */ /* 0x000fe2000f8e00ff */
[----:B------:R-:W-:Y:S01]  /*5b60*/  LDSM.16.MT88.2 R2, [R216+0x23c80] ;  /* 0x023c8000d802783b */ /* 0x000fe20000004100 */
[----:B------:R-:W-:Y:S01]  /*5b70*/  ISETP.GE.AND P0, PT, R228, R250, PT ;  /* 0x000000fae400720c */ /* 0x000fe20003f06270 */
[C---:B------:R-:W-:Y:S01]  /*5b80*/  HMMA.16816.F32 R84, R200.reuse, R204, R84 ;  /* 0x000000ccc854723c */ /* 0x040fe20000001854 */
[----:B------:R-:W-:Y:S01]  /*5b90*/  USEL UR4, UR12, URZ, !UP1 ;  /* 0x0000003f0c047287 */ /* 0x000fe2000c800000 */
[----:B------:R-:W-:Y:S02]  /*5ba0*/  RED.E.ADD.F32.FTZ.RN.STRONG.GPU [R180.64], R4 ;  /* 0x00000004b400798e */ /* 0x000fe4000c10e788 */
[----:B------:R-:W-:Y:S02]  /*5bb0*/  IMAD R0, R0, 0x3000, R223 ;  /* 0x0000300000007824 */ /* 0x000fe400078e02df */
[----:B------:R-:W-:Y:S02]  /*5bc0*/  RED.E.ADD.F32.FTZ.RN.STRONG.GPU [R180.64+0x400], R5 ;  /* 0x00040005b400798e */ /* 0x000fe4000c10e788 */
[-C--:B------:R-:W-:Y:S02]  /*5bd0*/  HMMA.16816.F32 R88, R200, R206.reuse, R88 ;  /* 0x000000cec858723c */ /* 0x080fe40000001858 */
[----:B------:R-:W-:Y:S02]  /*5be0*/  RED.E.ADD.F32.FTZ.RN.STRONG.GPU [R180.64+0x800], R6 ;  /* 0x00080006b400798e */ /* 0x000fe4000c10e788 */
[----:B------:R-:W-:Y:S02]  /*5bf0*/  SHF.L.U32 R0, R0, 0x1, RZ ;  /* 0x0000000100007819 */ /* 0x000fe400000006ff */
[----:B------:R-:W-:Y:S02]  /*5c00*/  RED.E.ADD.F32.FTZ.RN.STRONG.GPU [R180.64+0xc00], R7 ;  /* 0x000c0007b400798e */ /* 0x000fe4000c10e788 */
[C---:B------:R-:W-:Y:S02]  /*5c10*/  HMMA.16816.F32 R92, R176.reuse, R206, R92 ;  /* 0x000000ceb05c723c */ /* 0x040fe4000000185c */
[----:B------:R-:W-:Y:S04]  /*5c20*/  RED.E.ADD.F32.FTZ.RN.STRONG.GPU [R180.64+0x1000], R8 ;  /* 0x00100008b400798e */ /* 0x000fe8000c10e788 */
[----:B------:R-:W-:Y:S02]  /*5c30*/  RED.E.ADD.F32.FTZ.RN.STRONG.GPU [R180.64+0x1400], R9 ;  /* 0x00140009b400798e */ /* 0x000fe4000c10e788 */
[-C--:B-1----:R-:W-:Y:S02]  /*5c40*/  HMMA.16816.F32 R96, R176, R172.reuse, R96 ;  /* 0x000000acb060723c */ /* 0x082fe40000001860 */
[----:B------:R-:W-:Y:S04]  /*5c50*/  RED.E.ADD.F32.FTZ.RN.STRONG.GPU [R180.64+0x1800], R10 ;  /* 0x0018000ab400798e */ /* 0x000fe8000c10e788 */
[----:B------:R-:W-:Y:S02]  /*5c60*/  RED.E.ADD.F32.FTZ.RN.STRONG.GPU [R180.64+0x1c00], R11 ;  /* 0x001c000bb400798e */ /* 0x000fe4000c10e788 */
[C---:B------:R-:W-:Y:S02]  /*5c70*/  HMMA.16816.F32 R100, R200.reuse, R172, R100 ;  /* 0x000000acc864723c */ /* 0x040fe40000001864 */
[----:B------:R-:W-:Y:S04]  /*5c80*/  RED.E.ADD.F32.FTZ.RN.STRONG.GPU [R180.64+0x2000], R16 ;  /* 0x00200010b400798e */ /* 0x000fe8000c10e788 */
[----:B------:R-:W-:Y:S02]  /*5c90*/  RED.E.ADD.F32.FTZ.RN.STRONG.GPU [R180.64+0x2400], R17 ;  /* 0x00240011b400798e */ /* 0x000fe4000c10e788 */
[-C--:B------:R-:W-:Y:S02]  /*5ca0*/  HMMA.16816.F32 R104, R200, R174.reuse, R104 ;  /* 0x000000aec868723c */ /* 0x080fe40000001868 */
[----:B------:R-:W-:Y:S04]  /*5cb0*/  RED.E.ADD.F32.FTZ.RN.STRONG.GPU [R180.64+0x2800], R18 ;  /* 0x00280012b400798e */ /* 0x000fe8000c10e788 */
[----:B------:R-:W1:Y:S02]  /*5cc0*/  LDSM.16.MT88.4 R4, [R0+0xf080] ;  /* 0x00f080000004783b */ /* 0x000e640000004200 */
[----:B------:R-:W-:Y:S02]  /*5cd0*/  HMMA.16816.F32 R108, R176, R174, R108 ;  /* 0x000000aeb06c723c */ /* 0x000fe4000000186c */
[----:B------:R-:W-:Y:S04]  /*5ce0*/  RED.E.ADD.F32.FTZ.RN.STRONG.GPU [R180.64+0x2c00], R19 ;  /* 0x002c0013b400798e */ /* 0x000fe8000c10e788 */
[----:B------:R-:W-:Y:S01]  /*5cf0*/  RED.E.ADD.F32.FTZ.RN.STRONG.GPU [R180.64+0x3000], R12 ;  /* 0x0030000cb400798e */ /* 0x000fe2000c10e788 */
[----:B------:R-:W-:Y:S03]  /*5d00*/  MOV R177, R228 ;  /* 0x000000e400b17202 */ /* 0x000fe60000000f00 */
[----:B------:R-:W2:Y:S04]  /*5d10*/  LDSM.16.MT88.4 R8, [R0+0x11080] ;  /* 0x011080000008783b */ /* 0x000ea80000004200 */
[----:B------:R-:W-:Y:S04]  /*5d20*/  RED.E.ADD.F32.FTZ.RN.STRONG.GPU [R180.64+0x3400], R13 ;  /* 0x0034000db400798e */ /* 0x000fe8000c10e788 */
[----:B------:R-:W-:Y:S04]  /*5d30*/  RED.E.ADD.F32.FTZ.RN.STRONG.GPU [R180.64+0x3800], R14 ;  /* 0x0038000eb400798e */ /* 0x000fe8000c10e788 */
        /* <DEDUP_REMOVED lines=184> */
.L_x_1136:
        /* <DEDUP_REMOVED lines=752> */
[----:B-----5:R-:W-:-:S04]  /*97c0*/  IMAD R0, R51, c[0x0][0x338], RZ ;  /* 0x0000ce0033007a24 */ /* 0x020fc800078e02ff */
        /* <DEDUP_REMOVED lines=8> */
[----:B-1234-:R-:W-:Y:S01]  /*9850*/  IMAD R0, R3, c[0x0][0x330], RZ ;  /* 0x0000cc0003007a24 */ /* 0x01efe200078e02ff */
        /* <DEDUP_REMOVED lines=12> */
.L_x_1142:
[----:B-1234-:R-:W-:Y:S05]  /*9920*/  BSYNC B0 ;  /* 0x0000000000007941 */ /* 0x01efea0003800000 */
.L_x_1141:
        /* <DEDUP_REMOVED lines=20> */
.L_x_1144:
[----:B------:R-:W-:Y:S05]  /*9a70*/  BSYNC B0 ;  /* 0x0000000000007941 */ /* 0x000fea0003800000 */
.L_x_1143:
        /* <DEDUP_REMOVED lines=19> */
.L_x_1146:
[----:B------:R-:W-:Y:S05]  /*9bb0*/  BSYNC B0 ;  /* 0x0000000000007941 */ /* 0x000fea0003800000 */
.L_x_1145:
        /* <DEDUP_REMOVED lines=23> */
.L_x_1148:
[----:B------:R-:W-:Y:S05]  /*9d30*/  BSYNC B0 ;  /* 0x0000000000007941 */ /* 0x000fea0003800000 */
.L_x_1147:
        /* <DEDUP_REMOVED lines=18> */
.L_x_1150:
[----:B------:R-:W-:Y:S05]  /*9e60*/  BSYNC B0 ;  /* 0x0000000000007941 */ /* 0x000fea0003800000 */
.L_x_1149:
        /* <DEDUP_REMOVED lines=19> */
.L_x_1140:
        /* <DEDUP_REMOVED lines=39> */
.L_x_1152:
[----:B------:R-:W-:Y:S05]  /*a210*/  BSYNC B0 ;  /* 0x0000000000007941 */ /* 0x000fea0003800000 */
.L_x_1151:
        /* <DEDUP_REMOVED lines=20> */
.L_x_1154:
[----:B------:R-:W-:Y:S05]  /*a360*/  BSYNC B0 ;  /* 0x0000000000007941 */ /* 0x000fea0003800000 */
.L_x_1153:
        /* <DEDUP_REMOVED lines=19> */
.L_x_1156:
[----:B------:R-:W-:Y:S05]  /*a4a0*/  BSYNC B0 ;  /* 0x0000000000007941 */ /* 0x000fea0003800000 */
.L_x_1155:
        /* <DEDUP_REMOVED lines=23> */
.L_x_1158:
[----:B------:R-:W-:Y:S05]  /*a620*/  BSYNC B0 ;  /* 0x0000000000007941 */ /* 0x000fea0003800000 */
.L_x_1157:
        /* <DEDUP_REMOVED lines=18> */
.L_x_1160:
[----:B------:R-:W-:Y:S05]  /*a750*/  BSYNC B0 ;  /* 0x0000000000007941 */ /* 0x000fea0003800000 */
.L_x_1159:
        /* <DEDUP_REMOVED lines=19> */
.L_x_1161:
        /* <DEDUP_REMOVED lines=15> */
.L_x_1422:


//--------------------- .text._ZN7cutlass13device_kernelIN5flash19enable_sm80_to_sm89INS1_16FlashAttnBwdSm80INS1_25CollectiveMainloopBwdSm80ILi2ELi1EN4cute5tupleIJNS5_1CILi64EEENS7_ILi80EEENS7_ILi192EEEEEENS_6half_tEfNS_4arch4Sm80ELb1ELb0ELb1ELb0ELb0ELb0ELb1ELb0ELi2ELi4ELi2ELi2ELb0EEENS1_24CollectiveEpilogueBwdGQAISB_fSE_Li256ELb0ELb0EEENS1_25SingleTileBwdLPTSchedulerILb0ELi80ELb0EEEEEEEEEvNT_6ParamsE --------------------------
	.section	.text._ZN7cutlass13device_kernelIN5flash19enable_sm80_to_sm89INS1_16FlashAttnBwdSm80INS1_25CollectiveMainloopBwdSm80ILi2ELi1EN4cute5tupleIJNS5_1CILi64EEENS7_ILi80EEENS7_ILi192EEEEEENS_6half_tEfNS_4arch4Sm80ELb1ELb0ELb1ELb0ELb0ELb0ELb1ELb0ELi2ELi4ELi2ELi2ELb0EEENS1_24CollectiveEpilogueBwdGQAISB_fSE_Li256ELb0ELb0EEENS1_25SingleTileBwdLPTSchedulerILb0ELi80ELb0EEEEEEEEEvNT_6ParamsE,"ax",@progbits
	.sectioninfo	@"SHI_REGISTERS=255"
	.align	128
.text._ZN7cutlass13device_kernelIN5flash19enable_sm80_to_sm89INS1_16FlashAttnBwdSm80INS1_25CollectiveMainloopBwdSm80ILi2ELi1EN4cute5tupleIJNS5_1CILi64EEENS7_ILi80EEENS7_ILi192EEEEEENS_6half_tEfNS_4arch4Sm80ELb1ELb0ELb1ELb0ELb0ELb0ELb1ELb0ELi2ELi4ELi2ELi2ELb0EEENS1_24CollectiveEpilogueBwdGQAISB_fSE_Li256ELb0ELb0EEENS1_25SingleTileBwdLPTSchedulerILb0ELi80ELb0EEEEEEEEEvNT_6ParamsE:
        .type           _ZN7cutlass13device_kernelIN5flash19enable_sm80_to_sm89INS1_16FlashAttnBwdSm80INS1_25CollectiveMainloopBwdSm80ILi2ELi1EN4cute5tupleIJNS5_1CILi64EEENS7_ILi80EEENS7_ILi192EEEEEENS_6half_tEfNS_4arch4Sm80ELb1ELb0ELb1ELb0ELb0ELb0ELb1ELb0ELi2ELi4ELi2ELi2ELb0EEENS1_24CollectiveEpilogueBwdGQAISB_fSE_Li256ELb0ELb0EEENS1_25SingleTileBwdLPTSchedulerILb0ELi80ELb0EEEEEEEEEvNT_6ParamsE,@function
        .size           _ZN7cutlass13device_kernelIN5flash19enable_sm80_to_sm89INS1_16FlashAttnBwdSm80INS1_25CollectiveMainloopBwdSm80ILi2ELi1EN4cute5tupleIJNS5_1CILi64EEENS7_ILi80EEENS7_ILi192EEEEEENS_6half_tEfNS_4arch4Sm80ELb1ELb0ELb1ELb0ELb0ELb0ELb1ELb0ELi2ELi4ELi2ELi2ELb0EEENS1_24CollectiveEpilogueBwdGQAISB_fSE_Li256ELb0ELb0EEENS1_25SingleTileBwdLPTSchedulerILb0ELi80ELb0EEEEEEEEEvNT_6ParamsE,(.L_x_1423 - _ZN7cutlass13device_kernelIN5flash19enable_sm80_to_sm89INS1_16FlashAttnBwdSm80INS1_25CollectiveMainloopBwdSm80ILi2ELi1EN4cute5tupleIJNS5_1CILi64EEENS7_ILi80EEENS7_ILi192EEEEEENS_6half_tEfNS_4arch4Sm80ELb1ELb0ELb1ELb0ELb0ELb0ELb1ELb0ELi2ELi4ELi2ELi2ELb0EEENS1_24CollectiveEpilogueBwdGQAISB_fSE_Li256ELb0ELb0EEENS1_25SingleTileBwdLPTSchedulerILb0ELi80ELb0EEEEEEEEEvNT_6ParamsE)
        .other          _ZN7cutlass13device_kernelIN5flash19enable_sm80_to_sm89INS1_16FlashAttnBwdSm80INS1_25CollectiveMainloopBwdSm80ILi2ELi1EN4cute5tupleIJNS5_1CILi64EEENS7_ILi80EEENS7_ILi192EEEEEENS_6half_tEfNS_4arch4Sm80ELb1ELb0ELb1ELb0ELb0ELb0ELb1ELb0ELi2ELi4ELi2ELi2ELb0EEENS1_24CollectiveEpilogueBwdGQAISB_fSE_Li256ELb0ELb0EEENS1_25SingleTileBwdLPTSchedulerILb0ELi80ELb0EEEEEEEEEvNT_6ParamsE,@"STO_CUDA_ENTRY STV_DEFAULT"
_ZN7cutlass13device_kernelIN5flash19enable_sm80_to_sm89INS1_16FlashAttnBwdSm80INS1_25CollectiveMainloopBwdSm80ILi2ELi1EN4cute5tupleIJNS5_1CILi64EEENS7_ILi80EEENS7_ILi192EEEEEENS_6half_tEfNS_4arch4Sm80ELb1ELb0ELb1ELb0ELb0ELb0ELb1ELb0ELi2ELi4ELi2ELi2ELb0EEENS1_24CollectiveEpilogueBwdGQAISB_fSE_Li256ELb0ELb0EEENS1_25SingleTileBwdLPTSchedulerILb0ELi80ELb0EEEEEEEEEvNT_6ParamsE:
[----:B------:R-:W-:Y:S02]  /*0000*/  MOV R1, c[0x0][0x28] ;  /* 0x00000a0000017a02 */ /* 0x000fe40000000f00 */
[----:B------:R-:W1:Y:S01]  /*0010*/  S2R R230, SR_TID.X ;  /* 0x0000000000e67919 */ /* 0x000e620000002100 */
[----:B------:R-:W2:Y:S01]  /*0020*/  S2UR UR4, SR_CTAID.X ;  /* 0x00000000000479c3 */ /* 0x000ea20000002500 */
        /* <DEDUP_REMOVED lines=24> */
.L_x_1163:
[----:B------:R-:W-:Y:S02]  /*01b0*/  ULDC UR7, c[0x0][0x3b4] ;  /* 0x0000ed0000077ab9 */ /* 0x000fe40000000800 */
[----:B------:R-:W-:Y:S02]  /*01c0*/  UISETP.NE.AND UP0, UPT, UR7, 0x1, UPT ;  /* 0x000000010700788c */ /* 0x000fe4000bf05270 */
[----:B------:R-:W-:Y:S02]  /*01d0*/  ULDC.64 UR4, c[0x0][0x3b8] ;  /* 0x0000ee0000047ab9 */ /* 0x000fe40000000a00 */
[----:B------:R-:W-:Y:S02]  /*01e0*/  UIMAD.WIDE.U32 UR10, UR6, UR4, URZ ;  /* 0x00000004060a72a5 */ /* 0x000fe4000f8e003f */
[----:B------:R-:W-:-:S05]  /*01f0*/  UMOV UR21, UR6 ;  /* 0x0000000600157c82 */ /* 0x000fca0008000000 */
[----:B------:R-:W-:-:S04]  /*0200*/  @UP0 USHF.R.U32.HI UR21, URZ, UR5, UR11 ;  /* 0x000000053f150299 */ /* 0x000fc8000801160b */
[----:B------:R-:W-:-:S04]  /*0210*/  UIMAD UR7, UR21, UR7, URZ ;  /* 0x00000007150772a4 */ /* 0x000fc8000f8e023f */
.L_x_1164:
        /* <DEDUP_REMOVED lines=11> */
.L_x_1162:
        /* <DEDUP_REMOVED lines=20> */
.L_x_1166:
[----:B------:R-:W-:Y:S02]  /*0410*/  ULDC UR7, c[0x0][0x3b4] ;  /* 0x0000ed0000077ab9 */ /* 0x000fe40000000800 */
[----:B------:R-:W-:Y:S02]  /*0420*/  UISETP.NE.AND UP0, UPT, UR7, 0x1, UPT ;  /* 0x000000010700788c */ /* 0x000fe4000bf05270 */
[----:B------:R-:W-:Y:S02]  /*0430*/  ULDC.64 UR4, c[0x0][0x3b8] ;  /* 0x0000ee0000047ab9 */ /* 0x000fe40000000a00 */
[----:B------:R-:W-:Y:S02]  /*0440*/  UIMAD.WIDE.U32 UR10, UR6, UR4, URZ ;  /* 0x00000004060a72a5 */ /* 0x000fe4000f8e003f */
[----:B------:R-:W-:-:S05]  /*0450*/  UMOV UR21, UR6 ;  /* 0x0000000600157c82 */ /* 0x000fca0008000000 */
[----:B------:R-:W-:-:S04]  /*0460*/  @UP0 USHF.R.U32.HI UR21, URZ, UR5, UR11 ;  /* 0x000000053f150299 */ /* 0x000fc8000801160b */
[----:B------:R-:W-:-:S04]  /*0470*/  UIMAD UR7, UR21, UR7, URZ ;  /* 0x00000007150772a4 */ /* 0x000fc8000f8e023f */
.L_x_1167:
        /* <DEDUP_REMOVED lines=10> */
.L_x_1165:
[----:B------:R-:W-:-:S13]  /*0520*/  ISETP.LE.AND P0, PT, RZ, UR20, PT ;  /* 0x00000014ff007c0c */ /* 0x000fda000bf03270 */
[----:B------:R-:W-:Y:S05]  /*0530*/  @!P0 EXIT ;  /* 0x000000000000894d */ /* 0x000fea0003800000 */
[----:B------:R-:W-:Y:S01]  /*0540*/  ULDC UR6, c[0x0][0x168] ;  /* 0x00005a0000067ab9 */ /* 0x000fe20000000800 */
[----:B------:R-:W-:Y:S01]  /*0550*/  PLOP3.LUT P1, PT, PT, PT, PT, 0x80, 0x0 ;  /* 0x000000000000781c */ /* 0x000fe20003f2f070 */
[----:B------:R-:W-:Y:S01]  /*0560*/  UIMAD UR7, UR21, 0x50, UR6 ;  /* 0x00000050150778a4 */ /* 0x000fe2000f8e0206 */
        /* <DEDUP_REMOVED lines=77> */
[----:B------:R-:W-:Y:S01]  /*0a40*/  ULDC.64 UR4, c[0x0][0x248] ;  /* 0x0000920000047ab9 */ /* 0x000fe20000000a00 */
[----:B------:R-:W-:Y:S01]  /*0a50*/  SHF.R.S32.HI R21, RZ, 0x1f, R230 ;  /* 0x0000001fff157819 */ /* 0x000fe200000114e6 */
[----:B------:R-:W-:Y:S01]  /*0a60*/  UISETP.NE.AND UP0, UPT, UR4, 0x1, UPT ;  /* 0x000000010400788c */ /* 0x000fe2000bf05270 */
[----:B------:R-:W-:Y:S01]  /*0a70*/  IMAD.U32 R12, RZ, RZ, UR21 ;  /* 0x00000015ff0c7e24 */ /* 0x000fe2000f8e00ff */
[----:B------:R-:W-:Y:S01]  /*0a80*/  UIMAD.WIDE.U32 UR8, UR19, UR5, URZ ;  /* 0x00000005130872a5 */ /* 0x000fe2000f8e003f */
[----:B------:R-:W-:Y:S01]  /*0a90*/  LEA.HI R23, R21, R230, RZ, 0x3 ;  /* 0x000000e615177211 */ /* 0x000fe200078f18ff */
[----:B------:R-:W-:Y:S01]  /*0aa0*/  ULDC UR4, c[0x0][0x250] ;  /* 0x0000940000047ab9 */ /* 0x000fe20000000800 */
[----:B------:R-:W-:Y:S01]  /*0ab0*/  IMAD.U32 R4, RZ, RZ, UR20 ;  /* 0x00000014ff047e24 */ /* 0x000fe2000f8e00ff */
[----:B------:R-:W-:Y:S01]  /*0ac0*/  UMOV UR7, UR19 ;  /* 0x0000001300077c82 */ /* 0x000fe20008000000 */
[----:B------:R-:W-:Y:S01]  /*0ad0*/  LOP3.LUT R0, R23, 0xfffffff8, RZ, 0xc0, !PT ;  /* 0xfffffff817007812 */ /* 0x000fe200078ec0ff */
[----:B------:R-:W-:Y:S01]  /*0ae0*/  USHF.R.S32.HI UR12, URZ, 0x1f, UR20 ;  /* 0x0000001f3f0c7899 */ /* 0x000fe20008011414 */
[----:B------:R-:W-:Y:S01]  /*0af0*/  SHF.R.S32.HI R232, RZ, 0x3, R23 ;  /* 0x00000003ffe87819 */ /* 0x000fe20000011417 */
[----:B------:R-:W-:Y:S01]  /*0b00*/  IMAD.U32 R8, RZ, RZ, UR21 ;  /* 0x00000015ff087e24 */ /* 0x000fe2000f8e00ff */
[----:B------:R-:W-:Y:S01]  /*0b10*/  @UP0 UMOV UR5, UR9 ;  /* 0x0000000900050c82 */ /* 0x000fe20008000000 */
[----:B------:R-:W-:Y:S01]  /*0b20*/  IMAD.IADD R18, R230, 0x1, -R0 ;  /* 0x00000001e6127824 */ /* 0x000fe200078e0a00 */
[----:B------:R-:W-:Y:S01]  /*0b30*/  @UP0 USHF.R.U32.HI UR7, URZ, UR4, UR5 ;  /* 0x000000043f070299 */ /* 0x000fe20008011605 */
[----:B------:R-:W-:Y:S01]  /*0b40*/  IADD3 R0, -R232, c[0x0][0x198], RZ ;  /* 0x00006600e8007a10 */ /* 0x000fe20007ffe1ff */
[----:B------:R-:W-:Y:S01]  /*0b50*/  IMAD.U32 R16, RZ, RZ, UR20 ;  /* 0x00000014ff107e24 */ /* 0x000fe2000f8e00ff */
[----:B------:R-:W-:Y:S01]  /*0b60*/  ULDC.64 UR4, c[0x0][0x1e0] ;  /* 0x0000780000047ab9 */ /* 0x000fe20000000a00 */
[----:B------:R-:W-:Y:S01]  /*0b70*/  IMAD.SHL.U32 R10, R18, 0x8, RZ ;  /* 0x00000008120a7824 */ /* 0x000fe200078e00ff */
[----:B------:R-:W-:Y:S01]  /*0b80*/  USHF.R.S32.HI UR6, URZ, 0x1f, UR7 ;  /* 0x0000001f3f067899 */ /* 0x000fe20008011407 */
[----:B------:R-:W-:Y:S01]  /*0b90*/  IMAD.U32 R6, RZ, RZ, UR7 ;  /* 0x00000007ff067e24 */ /* 0x000fe2000f8e00ff */
[----:B------:R-:W-:Y:S01]  /*0ba0*/  SHF.R.S32.HI R233, RZ, 0x1f, R232 ;  /* 0x0000001fffe97819 */ /* 0x000fe200000114e8 */
[----:B------:R-:W-:Y:S01]  /*0bb0*/  IMAD R12, R12, -0x50, R0 ;  /* 0xffffffb00c0c7824 */ /* 0x000fe200078e0200 */
[----:B------:R-:W-:Y:S01]  /*0bc0*/  UIMAD UR4, UR6, UR4, URZ ;  /* 0x00000004060472a4 */ /* 0x000fe2000f8e023f */
[----:B------:R-:W-:Y:S01]  /*0bd0*/  SHF.R.S32.HI R11, RZ, 0x1f, R10 ;  /* 0x0000001fff0b7819 */ /* 0x000fe2000001140a */
[----:B------:R-:W-:Y:S01]  /*0be0*/  IMAD.SHL.U32 R0, R232, 0x40, RZ ;  /* 0x00000040e8007824 */ /* 0x000fe200078e00ff */
[----:B------:R-:W-:Y:S01]  /*0bf0*/  IADD3 R19, R10, 0x40, RZ ;  /* 0x000000400a137810 */ /* 0x000fe20007ffe0ff */
[----:B------:R-:W-:Y:S01]  /*0c00*/  UIMAD UR4, UR7, UR5, UR4 ;  /* 0x00000005070472a4 */ /* 0x000fe2000f8e0204 */
[----:B------:R-:W-:Y:S01]  /*0c10*/  IMAD.WIDE R8, R8, 0x50, R232 ;  /* 0x0000005008087825 */ /* 0x000fe200078e02e8 */
[----:B------:R-:W-:Y:S01]  /*0c20*/  ISETP.GE.AND P5, PT, R10, c[0x0][0x1cc], PT ;  /* 0x000073000a007a0c */ /* 0x000fe20003fa6270 */
[----:B------:R-:W-:Y:S01]  /*0c30*/  USHF.R.S32.HI UR13, URZ, 0x1f, UR19 ;  /* 0x0000001f3f0d7899 */ /* 0x000fe20008011413 */
[----:B------:R-:W-:Y:S01]  /*0c40*/  LOP3.LUT R0, R0, 0x1c0, RZ, 0xc0, !PT ;  /* 0x000001c000007812 */ /* 0x000fe200078ec0ff */
[--C-:B------:R-:W-:Y:S01]  /*0c50*/  IMAD.WIDE.U32 R2, R6, c[0x0][0x1e0], R10.reuse ;  /* 0x0000780006027a25 */ /* 0x100fe200078e000a */
[----:B------:R-:W-:Y:S01]  /*0c60*/  ISETP.GE.AND P2, PT, R19, c[0x0][0x1cc], PT ;  /* 0x0000730013007a0c */ /* 0x000fe20003f46270 */
[----:B------:R-:W-:Y:S01]  /*0c70*/  CS2R R170, SRZ ;  /* 0x0000000000aa7805 */ /* 0x000fe2000001ff00 */
[----:B------:R-:W-:Y:S01]  /*0c80*/  ISETP.LT.OR P4, PT, R12, 0x1, P5 ;  /* 0x000000010c00780c */ /* 0x000fe20002f81670 */
[----:B------:R-:W-:Y:S01]  /*0c90*/  IMAD.WIDE.U32 R6, R6, c[0x0][0x1b0], R10 ;  /* 0x00006c0006067a25 */ /* 0x000fe200078e000a */
[----:B------:R-:W-:Y:S01]  /*0ca0*/  IADD3 R3, R3, UR4, RZ ;  /* 0x0000000403037c10 */ /* 0x000fe2000fffe0ff */
[----:B------:R-:W-:Y:S01]  /*0cb0*/  ULDC.64 UR4, c[0x0][0x1e8] ;  /* 0x00007a0000047ab9 */ /* 0x000fe20000000a00 */
[----:B------:R-:W-:Y:S01]  /*0cc0*/  IADD3 R22, R10, 0x80, RZ ;  /* 0x000000800a167810 */ /* 0x000fe20007ffe0ff */
[----:B------:R-:W-:Y:S01]  /*0cd0*/  UIMAD UR4, UR12, UR4, URZ ;  /* 0x000000040c0472a4 */ /* 0x000fe2000f8e023f */
[----:B------:R-:W-:Y:S01]  /*0ce0*/  IMAD.MOV.U32 R24, RZ, RZ, c[0x0][0x1d8] ;  /* 0x00007600ff187624 */ /* 0x000fe200078e00ff */
[----:B------:R-:W-:Y:S01]  /*0cf0*/  ISETP.LT.OR P3, PT, R12, 0x1, P2 ;  /* 0x000000010c00780c */ /* 0x000fe20001761670 */
[----:B------:R-:W-:Y:S01]  /*0d00*/  IMAD.WIDE.U32 R2, R4, c[0x0][0x1e8], R2 ;  /* 0x00007a0004027a25 */ /* 0x000fe200078e0002 */
[----:B------:R-:W-:Y:S01]  /*0d10*/  UIMAD UR8, UR20, UR5, UR4 ;  /* 0x00000005140872a4 */ /* 0x000fe2000f8e0204 */
[----:B------:R-:W-:Y:S01]  /*0d20*/  LOP3.LUT R4, R0, 0x38, R10, 0xf8, !PT ;  /* 0x0000003800047812 */ /* 0x000fe200078ef80a */
[----:B------:R-:W-:Y:S01]  /*0d30*/  CS2R R168, SRZ ;  /* 0x0000000000a87805 */ /* 0x000fe2000001ff00 */
[----:B------:R-:W-:Y:S01]  /*0d40*/  ULDC.64 UR4, c[0x0][0x1b0] ;  /* 0x00006c0000047ab9 */ /* 0x000fe20000000a00 */
[----:B------:R-:W-:Y:S01]  /*0d50*/  SHF.R.U32.HI R0, RZ, 0x3, R0 ;  /* 0x00000003ff007819 */ /* 0x000fe20000011600 */
[----:B------:R-:W-:Y:S01]  /*0d60*/  UIMAD UR4, UR6, UR4, URZ ;  /* 0x00000004060472a4 */ /* 0x000fe2000f8e023f */
[----:B------:R-:W-:Y:S01]  /*0d70*/  IADD3 R5, R3, UR8, RZ ;  /* 0x0000000803057c10 */ /* 0x000fe2000fffe0ff */
[----:B------:R-:W-:Y:S01]  /*0d80*/  IMAD.SHL.U32 R244, R230, 0x4, RZ ;  /* 0x00000004e6f47824 */ /* 0x000fe200078e00ff */
[----:B------:R-:W-:Y:S01]  /*0d90*/  LOP3.LUT R13, R4, R0, RZ, 0x3c, !PT ;  /* 0x00000000040d7212 */ /* 0x000fe200078e3cff */
[----:B------:R-:W-:Y:S01]  /*0da0*/  UIMAD UR4, UR7, UR5, UR4 ;  /* 0x00000005070472a4 */ /* 0x000fe2000f8e0204 */
[----:B------:R-:W-:Y:S01]  /*0db0*/  IMAD.MOV.U32 R4, RZ, RZ, R2 ;  /* 0x000000ffff047224 */ /* 0x000fe200078e0002 */
[----:B------:R-:W-:Y:S01]  /*0dc0*/  ISETP.GE.AND P6, PT, R22, c[0x0][0x1cc], PT ;  /* 0x0000730016007a0c */ /* 0x000fe20003fc6270 */
[----:B------:R-:W-:Y:S01]  /*0dd0*/  IMAD R0, R9, c[0x0][0x1d8], RZ ;  /* 0x0000760009007a24 */ /* 0x000fe200078e02ff */
[----:B------:R-:W-:Y:S01]  /*0de0*/  ULDC.64 UR6, c[0x0][0x270] ;  /* 0x00009c0000067ab9 */ /* 0x000fe20000000a00 */
[C---:B------:R-:W-:Y:S01]  /*0df0*/  IMAD.WIDE.U32 R4, R8.reuse, c[0x0][0x1d8], R4 ;  /* 0x0000760008047a25 */ /* 0x040fe200078e0004 */
[----:B------:R-:W-:Y:S01]  /*0e00*/  IADD3 R3, R7, UR4, RZ ;  /* 0x0000000407037c10 */ /* 0x000fe2000fffe0ff */
[----:B------:R-:W-:Y:S01]  /*0e10*/  ULDC.64 UR4, c[0x0][0x1b8] ;  /* 0x00006e0000047ab9 */ /* 0x000fe20000000a00 */
[----:B------:R-:W-:Y:S01]  /*0e20*/  SHF.R.S32.HI R245, RZ, 0x1f, R244 ;  /* 0x0000001ffff57819 */ /* 0x000fe200000114f4 */
[----:B------:R-:W-:Y:S01]  /*0e30*/  IMAD R0, R8, c[0x0][0x1dc], R0 ;  /* 0x0000770008007a24 */ /* 0x000fe200078e0200 */
[----:B------:R-:W-:Y:S01]  /*0e40*/  UIMAD UR6, UR13, UR6, URZ ;  /* 0x000000060d0672a4 */ /* 0x000fe2000f8e023f */
[----:B------:R-:W-:Y:S01]  /*0e50*/  IMAD.MOV.U32 R2, RZ, RZ, R6 ;  /* 0x000000ffff027224 */ /* 0x000fe200078e0006 */
[----:B------:R-:W-:Y:S01]  /*0e60*/  UIMAD UR4, UR12, UR4, URZ ;  /* 0x000000040c0472a4 */ /* 0x000fe2000f8e023f */
[----:B------:R-:W-:Y:S01]  /*0e70*/  IMAD.IADD R0, R5, 0x1, R0 ;  /* 0x0000000105007824 */ /* 0x000fe200078e0200 */
[----:B------:R-:W-:Y:S01]  /*0e80*/  ISETP.LT.OR P1, PT, R12, 0x1, P6 ;  /* 0x000000010c00780c */ /* 0x000fe20003721670 */
[----:B------:R-:W-:Y:S01]  /*0e90*/  IMAD.WIDE.U32 R16, R16, c[0x0][0x1b8], R2 ;  /* 0x00006e0010107a25 */ /* 0x000fe200078e0002 */
[----:B------:R-:W-:Y:S01]  /*0ea0*/  LEA R2, P0, R4, c[0x0][0x1c0], 0x1 ;  /* 0x0000700004027a11 */ /* 0x000fe200078008ff */
[----:B------:R-:W-:Y:S01]  /*0eb0*/  UIMAD UR6, UR19, UR7, UR6 ;  /* 0x00000007130672a4 */ /* 0x000fe2000f8e0206 */
[----:B------:R-:W-:Y:S01]  /*0ec0*/  ISETP.LT.OR P5, PT, R12, 0x21, P5 ;  /* 0x000000210c00780c */ /* 0x000fe20002fa1670 */
[----:B------:R-:W-:Y:S01]  /*0ed0*/  IMAD.MOV.U32 R5, RZ, RZ, c[0x0][0x1dc] ;  /* 0x00007700ff057624 */ /* 0x000fe200078e00ff */
[----:B------:R-:W-:Y:S01]  /*0ee0*/  LEA.HI.X R3, R4, c[0x0][0x1c4], R0, 0x1, P0 ;  /* 0x0000710004037a11 */ /* 0x000fe200000f0c00 */
[----:B------:R-:W-:Y:S01]  /*0ef0*/  IMAD.U32 R6, RZ, RZ, UR19 ;  /* 0x00000013ff067e24 */ /* 0x000fe2000f8e00ff */
[----:B------:R-:W-:Y:S01]  /*0f00*/  LEA.HI R0, R21, R230, RZ, 0x6 ;  /* 0x000000e615007211 */ /* 0x000fe200078f30ff */
[----:B------:R-:W-:Y:S01]  /*0f10*/  UIMAD UR4, UR20, UR5, UR4 ;  /* 0x00000005140472a4 */ /* 0x000fe2000f8e0204 */
[----:B------:R-:W-:Y:S01]  /*0f20*/  LEA R4, P0, R24, R2, 0x6 ;  /* 0x0000000218047211 */ /* 0x000fe200078030ff */
[----:B------:R-:W-:Y:S01]  /*0f30*/  IMAD.WIDE.U32 R6, R6, c[0x0][0x270], R244 ;  /* 0x00009c0006067a25 */ /* 0x000fe200078e00f4 */
[----:B------:R-:W-:Y:S01]  /*0f40*/  SHF.R.S32.HI R20, RZ, 0x6, R0 ;  /* 0x00000006ff147819 */ /* 0x000fe20000011400 */
[----:B------:R-:W-:Y:S01]  /*0f50*/  USHF.R.S32.HI UR7, URZ, 0x1f, UR11 ;  /* 0x0000001f3f077899 */ /* 0x000fe2000801140b */
[----:B------:R-:W-:Y:S01]  /*0f60*/  LEA.HI.X R5, R24, R3, R5, 0x6, P0 ;  /* 0x0000000318057211 */ /* 0x000fe200000f3405 */
[----:B------:R-:W-:Y:S01]  /*0f70*/  IMAD.MOV.U32 R14, RZ, RZ, R6 ;  /* 0x000000ffff0e7224 */ /* 0x000fe200078e0006 */
[----:B------:R-:W-:Y:S01]  /*0f80*/  ISETP.GT.AND P0, PT, R230, 0x7f, PT ;  /* 0x0000007fe600780c */ /* 0x000fe20003f04270 */
[----:B------:R-:W-:Y:S01]  /*0f90*/  IMAD R13, R20, 0x200, R13 ;  /* 0x00000200140d7824 */ /* 0x000fe200078e020d */
[----:B------:R-:W-:Y:S01]  /*0fa0*/  IADD3 R15, R7, UR6, RZ ;  /* 0x00000006070f7c10 */ /* 0x000fe2000fffe0ff */
[----:B------:R-:W-:Y:S01]  /*0fb0*/  IMAD R0, R9, c[0x0][0x1a8], RZ ;  /* 0x00006a0009007a24 */ /* 0x000fe200078e02ff */
[----:B------:R-:W-:Y:S01]  /*0fc0*/  IADD3 R7, R17, UR4, RZ ;  /* 0x0000000411077c10 */ /* 0x000fe2000fffe0ff */
[----:B------:R-:W-:Y:S01]  /*0fd0*/  IMAD.SHL.U32 R227, R13, 0x2, RZ ;  /* 0x000000020de37824 */ /* 0x000fe200078e00ff */
[----:B------:R-:W-:Y:S01]  /*0fe0*/  ISETP.LT.OR P6, PT, R12, 0x21, P6 ;  /* 0x000000210c00780c */ /* 0x000fe200037c1670 */
[----:B------:R-:W-:Y:S01]  /*0ff0*/  IMAD.MOV.U32 R6, RZ, RZ, R16 ;  /* 0x000000ffff067224 */ /* 0x000fe200078e0010 */
[----:B------:R-:W-:Y:S01]  /*1000*/  ULDC.64 UR4, c[0x0][0x180] ;  /* 0x0000600000047ab9 */ /* 0x000fe20000000a00 */
[----:B------:R-:W-:Y:S01]  /*1010*/  IMAD.MOV.U32 R17, RZ, RZ, 0x5 ;  /* 0x00000005ff117424 */ /* 0x000fe200078e00ff */
[----:B------:R-:W-:Y:S01]  /*1020*/  @!PT LDS RZ, [RZ] ;  /* 0x00000000fffff984 */ /* 0x000fe20000000800 */
[----:B------:R-:W-:Y:S01]  /*1030*/  @!PT LDS RZ, [RZ] ;  /* 0x00000000fffff984 */ /* 0x000fe20000000800 */
[----:B------:R-:W-:Y:S01]  /*1040*/  @!PT LDS RZ, [RZ] ;  /* 0x00000000fffff984 */ /* 0x000fe20000000800 */
[----:B------:R1:W-:Y:S01]  /*1050*/  LDGSTS.E.BYPASS.LTC128B.128 [R227+0x7880], [R2.64], !P4 ;  /* 0x0788000002e37fae */ /* 0x0003e2000e101d56 */
[----:B------:R-:W-:Y:S01]  /*1060*/  IMAD.SHL.U32 R16, R24, 0x20, RZ ;  /* 0x0000002018107824 */ /* 0x000fe200078e00ff */
[----:B------:R-:W-:Y:S01]  /*1070*/  UIMAD UR4, UR13, UR4, URZ ;  /* 0x000000040d0472a4 */ /* 0x000fe2000f8e023f */
[----:B------:R-:W-:Y:S01]  /*1080*/  IMAD R13, R8, c[0x0][0x1ac], R0 ;  /* 0x00006b00080d7a24 */ /* 0x000fe200078e0200 */
[----:B------:R1:W-:Y:S01]  /*1090*/  LDGSTS.E.BYPASS.LTC128B.128 [R227+0xa080], [R2.64+0x80], !P3 ;  /* 0x0a08008002e37fae */ /* 0x0003e2000d901d56 */
[----:B------:R-:W-:Y:S01]  /*10a0*/  ISETP.LT.OR P3, PT, R12, 0x21, P2 ;  /* 0x000000210c00780c */ /* 0x000fe20001761670 */
[----:B------:R-:W-:Y:S01]  /*10b0*/  IMAD.WIDE.U32 R8, R8, c[0x0][0x1a8], R6 ;  /* 0x00006a0008087a25 */ /* 0x000fe200078e0006 */
[C---:B------:R-:W-:Y:S01]  /*10c0*/  @!P0 ISETP.LT.OR P2, PT, R12.reuse, 0x41, P2 ;  /* 0x000000410c00880c */ /* 0x040fe20001741670 */
[----:B------:R1:W-:Y:S01]  /*10d0*/  LDGSTS.E.BYPASS.LTC128B.128 [R227+0xc880], [R2.64+0x100], !P1 ;  /* 0x0c88010002e37fae */ /* 0x0003e2000c901d56 */
[----:B------:R-:W-:Y:S01]  /*10e0*/  @!P0 ISETP.GE.AND P1, PT, R12, 0x41, PT ;  /* 0x000000410c00880c */ /* 0x000fe20003f26270 */
[----:B------:R-:W-:Y:S01]  /*10f0*/  IMAD.IADD R7, R9, 0x1, R13 ;  /* 0x0000000109077824 */ /* 0x000fe200078e020d */
[----:B------:R-:W-:Y:S01]  /*1100*/  UIMAD UR6, UR19, UR5, UR4 ;  /* 0x00000005130672a4 */ /* 0x000fe2000f8e0204 */
[----:B------:R2:W-:Y:S01]  /*1110*/  LDGSTS.E.BYPASS.LTC128B.128 [R227+0x8880], [R4.64], !P5 ;  /* 0x0888000004e37fae */ /* 0x0005e2000e901d56 */
[----:B------:R-:W-:Y:S01]  /*1120*/  @!P0 ISETP.GE.OR P4, PT, R10, c[0x0][0x1cc], !P1 ;  /* 0x000073000a008a0c */ /* 0x000fe20004f86670 */
[----:B------:R-:W-:Y:S01]  /*1130*/  IMAD.U32 R0, RZ, RZ, UR20 ;  /* 0x00000014ff007e24 */ /* 0x000fe2000f8e00ff */
[----:B------:R-:W-:Y:S01]  /*1140*/  @!P0 ISETP.GE.OR P1, PT, R22, c[0x0][0x1cc], !P1 ;  /* 0x0000730016008a0c */ /* 0x000fe20004f26670 */
[----:B------:R-:W-:Y:S01]  /*1150*/  ULDC.64 UR4, c[0x0][0x188] ;  /* 0x0000620000047ab9 */ /* 0x000fe20000000a00 */
[----:B------:R-:W-:Y:S01]  /*1160*/  IMAD.MOV.U32 R223, RZ, RZ, 0x10 ;  /* 0x00000010ffdf7424 */ /* 0x000fe200078e00ff */
[----:B------:R2:W-:Y:S01]  /*1170*/  LDGSTS.E.BYPASS.LTC128B.128 [R227+0xb080], [R4.64+0x80], !P3 ;  /* 0x0b08008004e37fae */ /* 0x0005e2000d901d56 */
[----:B------:R-:W-:Y:S01]  /*1180*/  LEA R6, P3, R8, c[0x0][0x190], 0x1 ;  /* 0x0000640008067a11 */ /* 0x000fe200078608ff */
[----:B------:R-:W-:Y:S01]  /*1190*/  IMAD.WIDE.U32 R248, R0, c[0x0][0x278], R14 ;  /* 0x00009e0000f87a25 */ /* 0x000fe200078e000e */
[----:B------:R-:W-:Y:S01]  /*11a0*/  UIMAD UR4, UR12, UR4, URZ ;  /* 0x000000040c0472a4 */ /* 0x000fe2000f8e023f */
[----:B------:R2:W-:Y:S01]  /*11b0*/  LDGSTS.E.BYPASS.LTC128B.128 [R227+0xd880], [R4.64+0x100], !P6 ;  /* 0x0d88010004e37fae */ /* 0x0005e2000f101d56 */
[----:B------:R-:W-:Y:S01]  /*11c0*/  LEA.HI.X R7, R8, c[0x0][0x194], R7, 0x1, P3 ;  /* 0x0000650008077a11 */ /* 0x000fe200018f0c07 */
[----:B------:R-:W-:Y:S01]  /*11d0*/  IMAD R0, R233, c[0x0][0x178], RZ ;  /* 0x00005e00e9007a24 */ /* 0x000fe200078e02ff */
[----:B------:R-:W-:Y:S01]  /*11e0*/  UIMAD UR5, UR20, UR5, UR4 ;  /* 0x00000005140572a4 */ /* 0x000fe2000f8e0204 */
[----:B------:R-:W-:Y:S01]  /*11f0*/  IMAD.MOV.U32 R213, RZ, RZ, 0x120 ;  /* 0x00000120ffd57424 */ /* 0x000fe200078e00ff */
        /* <DEDUP_REMOVED lines=8> */
[----:B-1----:R-:W-:Y:S01]  /*1280*/  SHF.L.U64.HI R3, R24, R17, c[0x0][0x1dc] ;  /* 0x0000770018037619 */ /* 0x002fe20000010211 */
[----:B------:R-:W-:Y:S01]  /*1290*/  IMAD.MOV.U32 R24, RZ, RZ, 0x6 ;  /* 0x00000006ff187424 */ /* 0x000fe200078e00ff */
[C---:B------:R-:W-:Y:S01]  /*12a0*/  @!P0 LEA R2, P5, R16.reuse, R4, 0x1 ;  /* 0x0000000410028211 */ /* 0x040fe200078a08ff */
[----:B------:R-:W-:Y:S01]  /*12b0*/  CS2R R152, SRZ ;  /* 0x0000000000987805 */ /* 0x000fe2000001ff00 */
[----:B------:R-:W-:Y:S01]  /*12c0*/  CS2R R150, SRZ ;  /* 0x0000000000967805 */ /* 0x000fe2000001ff00 */
[----:B------:R-:W-:Y:S01]  /*12d0*/  CS2R R148, SRZ ;  /* 0x0000000000947805 */ /* 0x000fe2000001ff00 */
[----:B------:R-:W-:Y:S01]  /*12e0*/  @!P0 LEA.HI.X R3, R16, R5, R3, 0x1, P5 ;  /* 0x0000000510038211 */ /* 0x000fe200028f0c03 */
[----:B------:R-:W-:Y:S01]  /*12f0*/  IMAD.MOV.U32 R16, RZ, RZ, c[0x0][0x178] ;  /* 0x00005e00ff107624 */ /* 0x000fe200078e00ff */
[----:B------:R-:W-:Y:S01]  /*1300*/  ISETP.GE.AND P5, PT, R10, c[0x0][0x19c], PT ;  /* 0x000067000a007a0c */ /* 0x000fe20003fa6270 */
[----:B------:R-:W-:Y:S01]  /*1310*/  CS2R R146, SRZ ;  /* 0x0000000000927805 */ /* 0x000fe2000001ff00 */
[----:B------:R-:W-:Y:S01]  /*1320*/  CS2R R144, SRZ ;  /* 0x0000000000907805 */ /* 0x000fe2000001ff00 */
[----:B------:R1:W-:Y:S01]  /*1330*/  @!P0 LDGSTS.E.BYPASS.LTC128B.128 [R227+0x9880], [R2.64], !P4 ;  /* 0x0988000002e38fae */ /* 0x0003e2000e101d56 */
[----:B------:R-:W-:Y:S01]  /*1340*/  ISETP.LT.OR P3, PT, R12, 0x1, P5 ;  /* 0x000000010c00780c */ /* 0x000fe20002f61670 */
[C---:B------:R-:W-:Y:S01]  /*1350*/  IMAD.SHL.U32 R25, R16.reuse, 0x20, RZ ;  /* 0x0000002010197824 */ /* 0x040fe200078e00ff */
[----:B------:R-:W-:Y:S01]  /*1360*/  SHF.L.U64.HI R26, R16, R17, c[0x0][0x17c] ;  /* 0x00005f00101a7619 */ /* 0x000fe20000010211 */
[----:B--2---:R-:W-:Y:S01]  /*1370*/  IMAD.MOV.U32 R5, RZ, RZ, c[0x0][0x1a8] ;  /* 0x00006a00ff057624 */ /* 0x004fe200078e00ff */
[----:B------:R1:W-:Y:S01]  /*1380*/  @!P0 LDGSTS.E.BYPASS.LTC128B.128 [R227+0xc080], [R2.64+0x80], !P2 ;  /* 0x0c08008002e38fae */ /* 0x0003e2000d101d56 */
[----:B------:R-:W-:Y:S01]  /*1390*/  IMAD.MOV.U32 R4, RZ, RZ, c[0x0][0x1ac] ;  /* 0x00006b00ff047624 */ /* 0x000fe200078e00ff */
[----:B------:R-:W-:Y:S01]  /*13a0*/  ISETP.GE.AND P2, PT, R19, c[0x0][0x19c], PT ;  /* 0x0000670013007a0c */ /* 0x000fe20003f46270 */
[C---:B------:R-:W-:Y:S01]  /*13b0*/  IMAD.SHL.U32 R13, R5.reuse, 0x20, RZ ;  /* 0x00000020050d7824 */ /* 0x040fe200078e00ff */
[----:B------:R1:W-:Y:S01]  /*13c0*/  @!P0 LDGSTS.E.BYPASS.LTC128B.128 [R227+0xe880], [R2.64+0x100], !P1 ;  /* 0x0e88010002e38fae */ /* 0x0003e2000c901d56 */
[C---:B------:R-:W-:Y:S01]  /*13d0*/  LEA R8, P4, R5.reuse, R6, 0x6 ;  /* 0x0000000605087211 */ /* 0x040fe200078830ff */
[----:B------:R-:W-:Y:S01]  /*13e0*/  CS2R R142, SRZ ;  /* 0x00000000008e7805 */ /* 0x000fe2000001ff00 */
[----:B------:R-:W-:Y:S01]  /*13f0*/  ISETP.GE.AND P1, PT, R22, c[0x0][0x19c], PT ;  /* 0x0000670016007a0c */ /* 0x000fe20003f26270 */
[----:B------:R-:W-:Y:S01]  /*1400*/  CS2R R140, SRZ ;  /* 0x00000000008c7805 */ /* 0x000fe2000001ff00 */
[----:B------:R2:W-:Y:S01]  /*1410*/  LDGSTS.E.BYPASS.LTC128B.128 [R227+0x80], [R6.64], !P3 ;  /* 0x0008000006e37fae */ /* 0x0005e2000d901d56 */
[----:B------:R-:W-:Y:S01]  /*1420*/  LEA.HI.X R9, R5, R7, R4, 0x6, P4 ;  /* 0x0000000705097211 */ /* 0x000fe200020f3404 */
[----:B------:R-:W-:Y:S01]  /*1430*/  IMAD.U32 R4, RZ, RZ, UR19 ;  /* 0x00000013ff047e24 */ /* 0x000fe2000f8e00ff */
[----:B------:R-:W-:Y:S01]  /*1440*/  @!P0 LEA R14, P3, R13, R8, 0x1 ;  /* 0x000000080d0e8211 */ /* 0x000fe200078608ff */
[----:B------:R-:W-:Y:S01]  /*1450*/  CS2R R138, SRZ ;  /* 0x00000000008a7805 */ /* 0x000fe2000001ff00 */
[C---:B------:R-:W-:Y:S01]  /*1460*/  ISETP.LT.OR P6, PT, R12.reuse, 0x1, P2 ;  /* 0x000000010c00780c */ /* 0x040fe200017c1670 */
        /* <DEDUP_REMOVED lines=14> */
[----:B------:R-:W-:Y:S01]  /*1550*/  CS2R R114, SRZ ;  /* 0x0000000000727805 */ /* 0x000fe2000001ff00 */
[----:B------:R-:W-:Y:S01]  /*1560*/  @!P0 ISETP.LT.OR P2, PT, R12, 0x41, P2 ;  /* 0x000000410c00880c */ /* 0x000fe20001741670 */
[----:B-1----:R-:W-:Y:S01]  /*1570*/  IMAD.WIDE.U32 R2, R232, c[0x0][0x178], R10 ;  /* 0x00005e00e8027a25 */ /* 0x002fe200078e000a */
[----:B------:R2:W-:Y:S01]  /*1580*/  LDGSTS.E.BYPASS.LTC128B.128 [R227+0x5080], [R6.64+0x100], !P4 ;  /* 0x0508010006e37fae */ /* 0x0005e2000e101d56 */
[----:B------:R-:W-:Y:S01]  /*1590*/  ISETP.LT.OR P4, PT, R12, 0x21, P1 ;  /* 0x000000210c00780c */ /* 0x000fe20000f81670 */
[----:B------:R-:W-:Y:S01]  /*15a0*/  CS2R R112, SRZ ;  /* 0x0000000000707805 */ /* 0x000fe2000001ff00 */
[----:B------:R-:W-:Y:S01]  /*15b0*/  IMAD.IADD R3, R3, 0x1, R0 ;  /* 0x0000000103037824 */ /* 0x000fe200078e0200 */
[----:B------:R-:W-:Y:S01]  /*15c0*/  SHF.L.U64.HI R0, R5, R17, c[0x0][0x1ac] ;  /* 0x00006b0005007619 */ /* 0x000fe20000010211 */
[----:B------:R-:W-:Y:S01]  /*15d0*/  IMAD.SHL.U32 R5, R16, 0x40, RZ ;  /* 0x0000004010057824 */ /* 0x000fe200078e00ff */
[----:B------:R-:W-:Y:S01]  /*15e0*/  @!P0 ISETP.LT.OR P1, PT, R12, 0x41, P1 ;  /* 0x000000410c00880c */ /* 0x000fe20000f21670 */
[----:B------:R-:W-:Y:S01]  /*15f0*/  IMAD.WIDE.U32 R2, R4, c[0x0][0x180], R2 ;  /* 0x0000600004027a25 */ /* 0x000fe200078e0002 */
[----:B------:R-:W-:Y:S01]  /*1600*/  @!P0 LEA.HI.X R15, R13, R9, R0, 0x1, P3 ;  /* 0x000000090d0f8211 */ /* 0x000fe200018f0c00 */
[----:B------:R-:W-:Y:S01]  /*1610*/  CS2R R82, SRZ ;  /* 0x0000000000527805 */ /* 0x000fe2000001ff00 */
[----:B------:R-:W-:Y:S01]  /*1620*/  ISETP.LT.OR P3, PT, R12, 0x21, P5 ;  /* 0x000000210c00780c */ /* 0x000fe20002f61670 */
[----:B------:R-:W-:Y:S01]  /*1630*/  IMAD.U32 R0, RZ, RZ, UR20 ;  /* 0x00000014ff007e24 */ /* 0x000fe2000f8e00ff */
[----:B------:R-:W-:Y:S01]  /*1640*/  IADD3 R3, R3, UR6, RZ ;  /* 0x0000000603037c10 */ /* 0x000fe2000fffe0ff */
[----:B------:R-:W-:Y:S01]  /*1650*/  USHF.L.U32 UR6, UR11, 0x6, URZ ;  /* 0x000000060b067899 */ /* 0x000fe2000800063f */
[----:B------:R-:W-:Y:S01]  /*1660*/  SHF.L.U64.HI R4, R16, R24, c[0x0][0x17c] ;  /* 0x00005f0010047619 */ /* 0x000fe20000010218 */
[----:B------:R-:W-:Y:S01]  /*1670*/  IMAD.MOV.U32 R13, RZ, RZ, c[0x0][0x208] ;  /* 0x00008200ff0d7624 */ /* 0x000fe200078e00ff */
[----:B------:R-:W-:Y:S01]  /*1680*/  @!P0 ISETP.LT.OR P5, PT, R12, 0x41, P5 ;  /* 0x000000410c00880c */ /* 0x000fe20002fa1670 */
[----:B------:R-:W-:Y:S01]  /*1690*/  IMAD.WIDE.U32 R242, R0, c[0x0][0x188], R2 ;  /* 0x0000620000f27a25 */ /* 0x000fe200078e0002 */
[----:B------:R-:W-:Y:S01]  /*16a0*/  CS2R R80, SRZ ;  /* 0x0000000000507805 */ /* 0x000fe2000001ff00 */
[----:B------:R-:W-:Y:S01]  /*16b0*/  CS2R R78, SRZ ;  /* 0x00000000004e7805 */ /* 0x000fe2000001ff00 */
[----:B------:R-:W-:Y:S01]  /*16c0*/  CS2R R76, SRZ ;  /* 0x00000000004c7805 */ /* 0x000fe2000001ff00 */
[----:B------:R-:W-:Y:S01]  /*16d0*/  IMAD R0, R233, c[0x0][0x208], RZ ;  /* 0x00008200e9007a24 */ /* 0x000fe200078e02ff */
[----:B------:R-:W-:Y:S01]  /*16e0*/  IADD3 R239, R243, UR5, RZ ;  /* 0x00000005f3ef7c10 */ /* 0x000fe2000fffe0ff */
[----:B------:R1:W-:Y:S01]  /*16f0*/  LDGSTS.E.BYPASS.LTC128B.128 [R227+0x1080], [R8.64], !P3 ;  /* 0x0108000008e37fae */ /* 0x0003e2000d901d56 */
[----:B------:R-:W-:Y:S01]  /*1700*/  ISETP.GE.AND P3, PT, R10, c[0x0][0x16c], PT ;  /* 0x00005b000a007a0c */ /* 0x000fe20003f66270 */
[C---:B------:R-:W-:Y:S01]  /*1710*/  IMAD.WIDE.U32 R2, R232.reuse, c[0x0][0x208], R10 ;  /* 0x00008200e8027a25 */ /* 0x040fe200078e000a */
[----:B------:R-:W-:Y:S01]  /*1720*/  ULDC.64 UR4, c[0x0][0x210] ;  /* 0x0000840000047ab9 */ /* 0x000fe20000000a00 */
[----:B------:R1:W-:Y:S01]  /*1730*/  LDGSTS.E.BYPASS.LTC128B.128 [R227+0x3880], [R8.64+0x80], !P6 ;  /* 0x0388008008e37fae */ /* 0x0003e2000f101d56 */
[----:B------:R-:W-:Y:S01]  /*1740*/  SEL R11, RZ, 0x1, P3 ;  /* 0x00000001ff0b7807 */ /* 0x000fe20001800000 */
[----:B------:R-:W-:Y:S01]  /*1750*/  IMAD R0, R232, c[0x0][0x20c], R0 ;  /* 0x00008300e8007a24 */ /* 0x000fe200078e0200 */
[----:B------:R-:W-:Y:S01]  /*1760*/  ISETP.GE.AND P3, PT, R19, c[0x0][0x16c], PT ;  /* 0x00005b0013007a0c */ /* 0x000fe20003f66270 */
[----:B------:R-:W-:Y:S01]  /*1770*/  IMAD.MOV.U32 R238, RZ, RZ, R242 ;  /* 0x000000ffffee7224 */ /* 0x000fe200078e00f2 */
[----:B------:R1:W-:Y:S01]  /*1780*/  LDGSTS.E.BYPASS.LTC128B.128 [R227+0x6080], [R8.64+0x100], !P4 ;  /* 0x0608010008e37fae */ /* 0x0003e2000e101d56 */
[----:B--2---:R-:W-:Y:S01]  /*1790*/  IMAD.IADD R7, R3, 0x1, R0 ;  /* 0x0000000103077824 */ /* 0x004fe200078e0200 */
[----:B------:R-:W-:Y:S01]  /*17a0*/  SEL R3, RZ, 0xffffffff, P3 ;  /* 0xffffffffff037807 */ /* 0x000fe20001800000 */
[----:B------:R-:W-:Y:S01]  /*17b0*/  IMAD R0, R4, UR11, RZ ;  /* 0x0000000b04007c24 */ /* 0x000fe2000f8e02ff */
[----:B------:R-:W-:Y:S01]  /*17c0*/  ISETP.GE.AND P3, PT, R22, c[0x0][0x16c], PT ;  /* 0x00005b0016007a0c */ /* 0x000fe20003f66270 */
[----:B------:R-:W-:Y:S01]  /*17d0*/  IMAD.MOV.U32 R6, RZ, RZ, R2 ;  /* 0x000000ffff067224 */ /* 0x000fe200078e0002 */
[----:B------:R-:W-:Y:S01]  /*17e0*/  UIMAD UR4, UR13, UR4, URZ ;  /* 0x000000040d0472a4 */ /* 0x000fe2000f8e023f */
[----:B------:R-:W-:Y:S01]  /*17f0*/  IMAD.SHL.U32 R3, R3, 0x2, RZ ;  /* 0x0000000203037824 */ /* 0x000fe200078e00ff */
[----:B------:R-:W-:Y:S01]  /*1800*/  SEL R12, RZ, 0x4, P3 ;  /* 0x00000004ff0c7807 */ /* 0x000fe20001800000 */
[C---:B------:R-:W-:Y:S01]  /*1810*/  IMAD R0, R5.reuse, UR7, R0 ;  /* 0x0000000705007c24 */ /* 0x040fe2000f8e0200 */
[----:B------:R2:W-:Y:S01]  /*1820*/  @!P0 LDGSTS.E.BYPASS.LTC128B.128 [R227+0x2080], [R14.64], !P5 ;  /* 0x020800000ee38fae */ /* 0x0005e2000e901d56 */
[----:B------:R-:W-:Y:S01]  /*1830*/  IMAD.WIDE.U32 R4, R5, UR11, R238 ;  /* 0x0000000b05047c25 */ /* 0x000fe2000f8e00ee */
[----:B------:R-:W-:Y:S01]  /*1840*/  LOP3.LUT R3, R3, 0x2, R11, 0xe2, !PT ;  /* 0x0000000203037812 */ /* 0x000fe200078ee20b */
[----:B------:R-:W-:Y:S01]  /*1850*/  UIMAD UR8, UR19, UR5, UR4 ;  /* 0x00000005130872a4 */ /* 0x000fe2000f8e0204 */
[----:B------:R2:W-:Y:S01]  /*1860*/  @!P0 LDGSTS.E.BYPASS.LTC128B.128 [R227+0x4880], [R14.64+0x80], !P2 ;  /* 0x048800800ee38fae */ /* 0x0005e2000d101d56 */
[----:B------:R-:W-:Y:S01]  /*1870*/  IMAD.U32 R11, RZ, RZ, UR19 ;  /* 0x00000013ff0b7e24 */ /* 0x000fe2000f8e00ff */
[C---:B------:R-:W-:Y:S01]  /*1880*/  LEA R2, P3, R4.reuse, c[0x0][0x160], 0x1 ;  /* 0x0000580004027a11 */ /* 0x040fe200078608ff */
[----:B------:R-:W-:Y:S01]  /*1890*/  IMAD.IADD R0, R5, 0x1, R0 ;  /* 0x0000000105007824 */ /* 0x000fe200078e0200 */
[----:B------:R-:W-:Y:S01]  /*18a0*/  LOP3.LUT R5, R3, R12, RZ, 0xfc, !PT ;  /* 0x0000000c03057212 */ /* 0x000fe200078efcff */
[----:B------:R-:W-:Y:S01]  /*18b0*/  IMAD.WIDE.U32 R6, R11, c[0x0][0x210], R6 ;  /* 0x000084000b067a25 */ /* 0x000fe200078e0006 */
[----:B------:R2:W-:Y:S01]  /*18c0*/  @!P0 LDGSTS.E.BYPASS.LTC128B.128 [R227+0x7080], [R14.64+0x100], !P1 ;  /* 0x070801000ee38fae */ /* 0x0005e2000c901d56 */
[----:B------:R-:W-:Y:S01]  /*18d0*/  ULDC.64 UR4, c[0x0][0x218] ;  /* 0x0000860000047ab9 */ /* 0x000fe20000000a00 */
[----:B------:R-:W-:Y:S01]  /*18e0*/  LEA.HI.X R3, R4, c[0x0][0x164], R0, 0x1, P3 ;  /* 0x0000590004037a11 */ /* 0x000fe200018f0c00 */
[----:B------:R-:W-:Y:S01]  /*18f0*/  IMAD.U32 R11, RZ, RZ, UR6 ;  /* 0x00000006ff0b7e24 */ /* 0x000fe2000f8e00ff */
[C---:B------:R-:W-:Y:S01]  /*1900*/  LOP3.LUT P4, RZ, R5.reuse, 0x1, RZ, 0xc0, !PT ;  /* 0x0000000105ff7812 */ /* 0x040fe2000788c0ff */
[----:B------:R-:W-:Y:S01]  /*1910*/  UIMAD UR4, UR12, UR4, URZ ;  /* 0x000000040c0472a4 */ /* 0x000fe2000f8e023f */
[C---:B------:R-:W-:Y:S01]  /*1920*/  LOP3.LUT P3, RZ, R5.reuse, 0x2, RZ, 0xc0, !PT ;  /* 0x0000000205ff7812 */ /* 0x040fe2000786c0ff */
[----:B------:R-:W0:Y:S01]  /*1930*/  LDGDEPBAR ;  /* 0x00000000000079af */ /* 0x000e220000000000 */
[----:B------:R-:W-:Y:S01]  /*1940*/  IADD3 R0, -R232, c[0x0][0x168], -R11 ;  /* 0x00005a00e8007a10 */ /* 0x000fe20007ffe90b */
[----:B-1----:R-:W-:Y:S01]  /*1950*/  IMAD.U32 R8, RZ, RZ, UR20 ;  /* 0x00000014ff087e24 */ /* 0x002fe2000f8e00ff */
[----:B------:R-:W-:Y:S01]  /*1960*/  LOP3.LUT P2, RZ, R5, 0x4, RZ, 0xc0, !PT ;  /* 0x0000000405ff7812 */ /* 0x000fe2000784c0ff */
[----:B------:R-:W-:Y:S01]  /*1970*/  IMAD.MOV.U32 R4, RZ, RZ, R6 ;  /* 0x000000ffff047224 */ /* 0x000fe200078e0006 */
[C---:B------:R-:W-:Y:S01]  /*1980*/  ISETP.LT.OR P6, PT, R0.reuse, 0x1, !P4 ;  /* 0x000000010000780c */ /* 0x040fe200067c1670 */
[----:B------:R-:W-:Y:S01]  /*1990*/  CS2R R74, SRZ ;  /* 0x00000000004a7805 */ /* 0x000fe2000001ff00 */
[C---:B------:R-:W-:Y:S01]  /*19a0*/  ISETP.LT.OR P5, PT, R0.reuse, 0x1, !P3 ;  /* 0x000000010000780c */ /* 0x040fe20005fa1670 */
[----:B------:R-:W-:Y:S01]  /*19b0*/  CS2R R72, SRZ ;  /* 0x0000000000487805 */ /* 0x000fe2000001ff00 */
[C---:B------:R-:W-:Y:S01]  /*19c0*/  ISETP.LT.OR P0, PT, R0.reuse, 0x1, !P2 ;  /* 0x000000010000780c */ /* 0x040fe20005701670 */
[----:B------:R-:W-:Y:S01]  /*19d0*/  CS2R R70, SRZ ;  /* 0x0000000000467805 */ /* 0x000fe2000001ff00 */
[----:B------:R-:W-:Y:S01]  /*19e0*/  IADD3 R5, R7, UR8, RZ ;  /* 0x0000000807057c10 */ /* 0x000fe2000fffe0ff */
[----:B------:R-:W-:Y:S01]  /*19f0*/  UIMAD UR8, UR20, UR5, UR4 ;  /* 0x00000005140872a4 */ /* 0x000fe2000f8e0204 */
[----:B------:R-:W-:Y:S01]  /*1a00*/  ISETP.LT.OR P1, PT, R0, 0x21, !P4 ;  /* 0x000000210000780c */ /* 0x000fe20006721670 */
[----:B------:R-:W-:Y:S01]  /*1a10*/  CS2R R68, SRZ ;  /* 0x0000000000447805 */ /* 0x000fe2000001ff00 */
[----:B------:R-:W-:Y:S01]  /*1a20*/  ULDC.64 UR4, c[0x0][0x278] ;  /* 0x00009e0000047ab9 */ /* 0x000fe20000000a00 */
[----:B------:R-:W-:Y:S01]  /*1a30*/  IMAD.WIDE.U32 R240, R8, c[0x0][0x218], R4 ;  /* 0x0000860008f07a25 */ /* 0x000fe200078e0004 */
[----:B------:R-:W-:Y:S01]  /*1a40*/  UIMAD UR4, UR12, UR4, URZ ;  /* 0x000000040c0472a4 */ /* 0x000fe2000f8e023f */
[----:B------:R1:W-:Y:S01]  /*1a50*/  LDGSTS.E.BYPASS.LTC128B.128 [R227+0xf080], [R2.64], !P6 ;  /* 0x0f08000002e37fae */ /* 0x0003e2000f101d56 */
[C---:B------:R-:W-:Y:S01]  /*1a60*/  ISETP.LT.OR P6, PT, R0.reuse, 0x21, !P3 ;  /* 0x000000210000780c */ /* 0x040fe20005fc1670 */
[C---:B------:R-:W-:Y:S01]  /*1a70*/  IMAD.SHL.U32 R4, R13.reuse, 0x40, RZ ;  /* 0x000000400d047824 */ /* 0x040fe200078e00ff */
[----:B------:R-:W-:Y:S01]  /*1a80*/  UIMAD UR4, UR20, UR5, UR4 ;  /* 0x00000005140472a4 */ /* 0x000fe2000f8e0204 */
[----:B------:R1:W-:Y:S01]  /*1a90*/  LDGSTS.E.BYPASS.LTC128B.128 [R227+0x11080], [R2.64+0x80], !P5 ;  /* 0x1108008002e37fae */ /* 0x0003e2000e901d56 */
[----:B------:R-:W-:Y:S01]  /*1aa0*/  ISETP.LT.OR P5, PT, R0, 0x21, !P2 ;  /* 0x000000210000780c */ /* 0x000fe200057a1670 */
[----:B------:R-:W-:Y:S01]  /*1ab0*/  IMAD.MOV.U32 R236, RZ, RZ, R240 ;  /* 0x000000ffffec7224 */ /* 0x000fe200078e00f0 */
[----:B------:R-:W-:Y:S01]  /*1ac0*/  SHF.L.U64.HI R0, R13, R24, c[0x0][0x20c] ;  /* 0x000083000d007619 */ /* 0x000fe20000010218 */
[----:B------:R1:W-:Y:S01]  /*1ad0*/  LDGSTS.E.BYPASS.LTC128B.128 [R227+0x13080], [R2.64+0x100], !P0 ;  /* 0x1308010002e37fae */ /* 0x0003e2000c101d56 */
[----:B------:R-:W-:Y:S01]  /*1ae0*/  IADD3 R252, R249, UR4, RZ ;  /* 0x00000004f9fc7c10 */ /* 0x000fe2000fffe0ff */
[----:B--2---:R-:W-:Y:S01]  /*1af0*/  IMAD.SHL.U32 R14, R13, 0x20, RZ ;  /* 0x000000200d0e7824 */ /* 0x004fe200078e00ff */
[----:B------:R-:W-:Y:S01]  /*1b00*/  IADD3 R237, R241, UR8, RZ ;  /* 0x00000008f1ed7c10 */ /* 0x000fe2000fffe0ff */
[----:B------:R-:W-:Y:S01]  /*1b10*/  IMAD R0, R0, UR11, RZ ;  /* 0x0000000b00007c24 */ /* 0x000fe2000f8e02ff */
[----:B------:R-:W-:Y:S01]  /*1b20*/  P2R R12, PR, RZ, 0x10 ;  /* 0x00000010ff0c7803 */ /* 0x000fe20000000000 */
[----:B------:R-:W-:Y:S01]  /*1b30*/  ULDC.64 UR4, c[0x0][0x288] ;  /* 0x0000a20000047ab9 */ /* 0x000fe20000000a00 */
[----:B------:R-:W-:Y:S01]  /*1b40*/  IADD3 R8, -R11, c[0x0][0x168], -R232 ;  /* 0x00005a000b087a10 */ /* 0x000fe20007ffe9e8 */
[----:B------:R-:W-:Y:S01]  /*1b50*/  IMAD R9, R4, UR7, R0 ;  /* 0x0000000704097c24 */ /* 0x000fe2000f8e0200 */
[----:B------:R-:W-:Y:S01]  /*1b60*/  USHF.R.S32.HI UR7, URZ, 0x1f, UR6 ;  /* 0x0000001f3f077899 */ /* 0x000fe20008011406 */
[----:B------:R-:W-:Y:S01]  /*1b70*/  ISETP.GE.AND P4, PT, R10, c[0x0][0x1fc], PT ;  /* 0x00007f000a007a0c */ /* 0x000fe20003f86270 */
[----:B------:R-:W-:Y:S01]  /*1b80*/  IMAD.WIDE.U32 R4, R4, UR11, R236 ;  /* 0x0000000b04047c25 */ /* 0x000fe2000f8e00ec */
[----:B------:R-:W-:Y:S01]  /*1b90*/  SHF.L.U64.HI R15, R13, R17, c[0x0][0x20c] ;  /* 0x000083000d0f7619 */ /* 0x000fe20000010211 */
[----:B------:R-:W-:Y:S01]  /*1ba0*/  UIMAD UR4, UR13, UR4, URZ ;  /* 0x000000040d0472a4 */ /* 0x000fe2000f8e023f */
[----:B------:R-:W-:Y:S01]  /*1bb0*/  LEA.HI R11, R21, R230, RZ, 0x2 ;  /* 0x000000e6150b7211 */ /* 0x000fe200078f10ff */
[----:B------:R-:W-:Y:S01]  /*1bc0*/  CS2R R66, SRZ ;  /* 0x0000000000427805 */ /* 0x000fe2000001ff00 */
[----:B------:R-:W-:Y:S01]  /*1bd0*/  CS2R R64, SRZ ;  /* 0x0000000000407805 */ /* 0x000fe2000001ff00 */
[----:B------:R-:W-:Y:S01]  /*1be0*/  UIMAD UR4, UR19, UR5, UR4 ;  /* 0x00000005130472a4 */ /* 0x000fe2000f8e0204 */
        /* <DEDUP_REMOVED lines=9> */
[C---:B-1----:R-:W-:Y:S01]  /*1c80*/  LEA R2, P0, R25.reuse, R2, 0x1 ;  /* 0x0000000219027211 */ /* 0x042fe200078008ff */
[----:B------:R-:W-:Y:S01]  /*1c90*/  CS2R R44, SRZ ;  /* 0x00000000002c7805 */ /* 0x000fe2000001ff00 */
[----:B------:R-:W-:Y:S01]  /*1ca0*/  CS2R R42, SRZ ;  /* 0x00000000002a7805 */ /* 0x000fe2000001ff00 */
[----:B------:R-:W-:Y:S01]  /*1cb0*/  CS2R R40, SRZ ;  /* 0x0000000000287805 */ /* 0x000fe2000001ff00 */
[----:B------:R-:W-:Y:S01]  /*1cc0*/  LEA.HI.X R3, R25, R3, R26, 0x1, P0 ;  /* 0x0000000319037211 */ /* 0x000fe200000f0c1a */
[----:B------:R-:W-:Y:S01]  /*1cd0*/  CS2R R38, SRZ ;  /* 0x0000000000267805 */ /* 0x000fe2000001ff00 */
[----:B------:R-:W-:Y:S01]  /*1ce0*/  IADD3 R0, P0, R248, UR6, RZ ;  /* 0x00000006f8007c10 */ /* 0x000fe2000ff1e0ff */
[----:B------:R-:W-:Y:S01]  /*1cf0*/  CS2R R36, SRZ ;  /* 0x0000000000247805 */ /* 0x000fe2000001ff00 */
[----:B------:R-:W-:Y:S01]  /*1d00*/  CS2R R34, SRZ ;  /* 0x0000000000227805 */ /* 0x000fe2000001ff00 */
[----:B------:R1:W-:Y:S01]  /*1d10*/  LDGSTS.E.BYPASS.LTC128B.128 [R227+0x10080], [R2.64], !P1 ;  /* 0x1008000002e37fae */ /* 0x0003e2000c901d56 */
[----:B------:R-:W-:Y:S01]  /*1d20*/  ISETP.GT.AND P1, PT, R230, 0xf, PT ;  /* 0x0000000fe600780c */ /* 0x000fe20003f24270 */
[----:B------:R-:W-:Y:S01]  /*1d30*/  CS2R R32, SRZ ;  /* 0x0000000000207805 */ /* 0x000fe2000001ff00 */
[----:B------:R-:W-:Y:S01]  /*1d40*/  IADD3.X R7, R252, UR7, RZ, P0, !PT ;  /* 0x00000007fc077c10 */ /* 0x000fe200087fe4ff */
[----:B------:R1:W-:Y:S01]  /*1d50*/  LDGSTS.E.BYPASS.LTC128B.128 [R227+0x12080], [R2.64+0x80], !P6 ;  /* 0x1208008002e37fae */ /* 0x0003e2000f101d56 */
[C---:B------:R-:W-:Y:S01]  /*1d60*/  LEA R6, P0, R0.reuse, c[0x0][0x258], 0x2 ;  /* 0x0000960000067a11 */ /* 0x040fe200078010ff */
[----:B------:R-:W-:Y:S01]  /*1d70*/  CS2R R30, SRZ ;  /* 0x00000000001e7805 */ /* 0x000fe2000001ff00 */
[----:B------:R-:W-:Y:S01]  /*1d80*/  ISETP.GE.AND P6, PT, R19, c[0x0][0x1fc], PT ;  /* 0x00007f0013007a0c */ /* 0x000fe20003fc6270 */
[----:B------:R1:W-:Y:S01]  /*1d90*/  LDGSTS.E.BYPASS.LTC128B.128 [R227+0x14080], [R2.64+0x100], !P5 ;  /* 0x1408010002e37fae */ /* 0x0003e2000e901d56 */
[----:B------:R-:W-:Y:S01]  /*1da0*/  LEA.HI.X R7, R0, c[0x0][0x25c], R7, 0x2, P0 ;  /* 0x0000970000077a11 */ /* 0x000fe200000f1407 */
[----:B------:R-:W-:Y:S01]  /*1db0*/  IMAD.IADD R0, R5, 0x1, R9 ;  /* 0x0000000105007824 */ /* 0x000fe200078e0209 */
[----:B------:R-:W-:Y:S01]  /*1dc0*/  ISETP.LT.OR P0, PT, R8, 0x1, P4 ;  /* 0x000000010800780c */ /* 0x000fe20002701670 */
[----:B------:R-:W-:Y:S01]  /*1dd0*/  CS2R R28, SRZ ;  /* 0x00000000001c7805 */ /* 0x000fe2000001ff00 */
[----:B------:R-:W-:Y:S01]  /*1de0*/  CS2R R26, SRZ ;  /* 0x00000000001a7805 */ /* 0x000fe2000001ff00 */
[----:B------:R-:W-:Y:S01]  /*1df0*/  @!P1 IMAD.SHL.U32 R5, R230, 0x10, RZ ;  /* 0x00000010e6059824 */ /* 0x000fe200078e00ff */
[----:B------:R-:W-:Y:S01]  /*1e00*/  CS2R R24, SRZ ;  /* 0x0000000000187805 */ /* 0x000fe2000001ff00 */
[----:B------:R-:W-:Y:S01]  /*1e10*/  IADD3 R251, R227, 0xf080, RZ ;  /* 0x0000f080e3fb7810 */ /* 0x000fe20007ffe0ff */
[----:B------:R-:W-:Y:S01]  /*1e20*/  UMOV UR17, 0x1 ;  /* 0x0000000100117882 */ /* 0x000fe20000000000 */
[----:B------:R-:W-:Y:S01]  /*1e30*/  SHF.R.S32.HI R231, RZ, 0x1f, R230 ;  /* 0x0000001fffe77819 */ /* 0x000fe200000114e6 */
[----:B------:R2:W-:Y:S01]  /*1e40*/  @!P1 LDGSTS.E.BYPASS.LTC128B.128 [R5+0x21080], [R6.64] ;  /* 0x2108000006059fae */ /* 0x0005e2000b901d56 */
[----:B------:R-:W-:-:S02]  /*1e50*/  UMOV UR15, 0xffffffc0 ;  /* 0xffffffc0000f7882 */ /* 0x000fc40000000000 */
[----:B------:R-:W-:Y:S01]  /*1e60*/  ULDC UR9, c[0x0][0x168] ;  /* 0x00005a0000097ab9 */ /* 0x000fe20000000800 */
[----:B------:R-:W0:Y:S01]  /*1e70*/  LDGDEPBAR ;  /* 0x00000000000079af */ /* 0x000e220000000000 */
[----:B------:R-:W-:Y:S02]  /*1e80*/  UMOV UR10, 0xffffffb0 ;  /* 0xffffffb0000a7882 */ /* 0x000fe40000000000 */
[----:B------:R-:W-:Y:S02]  /*1e90*/  ULDC UR8, c[0x0][0x198] ;  /* 0x0000660000087ab9 */ /* 0x000fe40000000800 */
[----:B------:R-:W-:Y:S01]  /*1ea0*/  UMOV UR14, 0x1 ;  /* 0x00000001000e7882 */ /* 0x000fe20000000000 */
[----:B-1----:R-:W-:-:S04]  /*1eb0*/  LEA R2, P5, R4, c[0x0][0x1f0], 0x1 ;  /* 0x00007c0004027a11 */ /* 0x002fc800078a08ff */
[----:B------:R-:W-:Y:S02]  /*1ec0*/  LEA.HI.X R3, R4, c[0x0][0x1f4], R0, 0x1, P5 ;  /* 0x00007d0004037a11 */ /* 0x000fe400028f0c00 */
[----:B------:R-:W-:-:S03]  /*1ed0*/  ISETP.GE.AND P5, PT, R22, c[0x0][0x1fc], PT ;  /* 0x00007f0016007a0c */ /* 0x000fc60003fa6270 */
[----:B------:R1:W-:Y:S01]  /*1ee0*/  LDGSTS.E.BYPASS.LTC128B.128 [R227+0x1b080], [R2.64], !P0 ;  /* 0x1b08000002e37fae */ /* 0x0003e2000c101d56 */
[C---:B------:R-:W-:Y:S02]  /*1ef0*/  ISETP.LT.OR P0, PT, R8.reuse, 0x1, P6 ;  /* 0x000000010800780c */ /* 0x040fe40003701670 */
[--C-:B--2---:R-:W-:Y:S02]  /*1f00*/  SHF.R.S32.HI R6, RZ, 0x2, R11.reuse ;  /* 0x00000002ff067819 */ /* 0x104fe4000001140b */
[----:B------:R-:W-:Y:S02]  /*1f10*/  SHF.R.S32.HI R7, RZ, 0x1f, R11 ;  /* 0x0000001fff077819 */ /* 0x000fe4000001140b */
[----:B------:R-:W-:Y:S02]  /*1f20*/  ISETP.LT.OR P6, PT, R8, 0x21, P6 ;  /* 0x000000210800780c */ /* 0x000fe400037c1670 */
[----:B------:R-:W-:-:S04]  /*1f30*/  LEA.HI R7, R7, R6, RZ, 0x3 ;  /* 0x0000000607077211 */ /* 0x000fc800078f18ff */
[----:B------:R-:W-:Y:S01]  /*1f40*/  LOP3.LUT R7, R7, 0xfffffff8, RZ, 0xc0, !PT ;  /* 0xfffffff807077812 */ /* 0x000fe200078ec0ff */
[----:B------:R1:W-:Y:S01]  /*1f50*/  LDGSTS.E.BYPASS.LTC128B.128 [R227+0x1d080], [R2.64+0x80], !P0 ;  /* 0x1d08008002e37fae */ /* 0x0003e2000c101d56 */
[----:B------:R-:W-:-:S04]  /*1f60*/  LEA R4, P0, R14, R2, 0x1 ;  /* 0x000000020e047211 */ /* 0x000fc800078008ff */
[----:B------:R-:W-:Y:S02]  /*1f70*/  LEA.HI.X R5, R14, R3, R15, 0x1, P0 ;  /* 0x000000030e057211 */ /* 0x000fe400000f0c0f */
[C---:B------:R-:W-:Y:S02]  /*1f80*/  ISETP.LT.OR P0, PT, R8.reuse, 0x1, P5 ;  /* 0x000000010800780c */ /* 0x040fe40002f01670 */
[----:B------:R-:W-:Y:S02]  /*1f90*/  LEA.HI R14, R21, R230, RZ, 0x4 ;  /* 0x000000e6150e7211 */ /* 0x000fe400078f20ff */
[----:B------:R-:W-:Y:S02]  /*1fa0*/  ISETP.LT.OR P5, PT, R8, 0x21, P5 ;  /* 0x000000210800780c */ /* 0x000fe40002fa1670 */
[----:B------:R-:W-:-:S04]  /*1fb0*/  SHF.R.S32.HI R0, RZ, 0x4, R14 ;  /* 0x00000004ff007819 */ /* 0x000fc8000001140e */
[----:B------:R-:W-:-:S03]  /*1fc0*/  LEA.HI R9, R14, R0, RZ, 0x1 ;  /* 0x000000000e097211 */ /* 0x000fc600078f08ff */
[----:B------:R1:W-:Y:S01]  /*1fd0*/  LDGSTS.E.BYPASS.LTC128B.128 [R227+0x1f080], [R2.64+0x100], !P0 ;  /* 0x1f08010002e37fae */ /* 0x0003e2000c101d56 */
[----:B------:R-:W-:Y:S02]  /*1fe0*/  LOP3.LUT R9, R9, 0xfffffffe, RZ, 0xc0, !PT ;  /* 0xfffffffe09097812 */ /* 0x000fe400078ec0ff */
[----:B------:R-:W-:Y:S02]  /*1ff0*/  ISETP.LT.OR P0, PT, R8, 0x21, P4 ;  /* 0x000000210800780c */ /* 0x000fe40002701670 */
[----:B------:R-:W-:Y:S01]  /*2000*/  ISETP.NE.AND P4, PT, R12, RZ, PT ;  /* 0x000000ff0c00720c */ /* 0x000fe20003f85270 */
[----:B------:R-:W-:Y:S01]  /*2010*/  IMAD.IADD R0, R0, 0x1, -R9 ;  /* 0x0000000100007824 */ /* 0x000fe200078e0a09 */
[CC--:B------:R-:W-:Y:S01]  /*2020*/  LEA.HI R9, R21.reuse, R230.reuse, RZ, 0x5 ;  /* 0x000000e615097211 */ /* 0x0c0fe200078f28ff */
[----:B------:R-:W-:Y:S01]  /*2030*/  IMAD.IADD R12, R6, 0x1, -R7 ;  /* 0x00000001060c7824 */ /* 0x000fe200078e0a07 */
[----:B------:R-:W-:Y:S01]  /*2040*/  LEA.HI R7, R21, R230, RZ, 0x7 ;  /* 0x000000e615077211 */ /* 0x000fe200078f38ff */
[----:B------:R-:W-:Y:S01]  /*2050*/  IMAD.U32 R6, RZ, RZ, UR20 ;  /* 0x00000014ff067e24 */ /* 0x000fe2000f8e00ff */
[----:B------:R-:W-:-:S02]  /*2060*/  SHF.R.S32.HI R8, RZ, 0x1f, R9 ;  /* 0x0000001fff087819 */ /* 0x000fc40000011409 */
[----:B------:R-:W-:Y:S02]  /*2070*/  SHF.R.S32.HI R13, RZ, 0x5, R9 ;  /* 0x00000005ff0d7819 */ /* 0x000fe40000011409 */
[----:B------:R-:W-:Y:S01]  /*2080*/  SHF.R.S32.HI R17, RZ, 0x7, R7 ;  /* 0x00000007ff117819 */ /* 0x000fe20000011407 */
[----:B------:R2:W-:Y:S01]  /*2090*/  LDGSTS.E.BYPASS.LTC128B.128 [R227+0x1c080], [R4.64], !P0 ;  /* 0x1c08000004e37fae */ /* 0x0005e2000c101d56 */
[----:B------:R-:W-:-:S03]  /*20a0*/  ISETP.GE.AND P0, PT, R10, c[0x0][0x1fc], PT ;  /* 0x00007f000a007a0c */ /* 0x000fc60003f06270 */
[----:B------:R2:W-:Y:S01]  /*20b0*/  LDGSTS.E.BYPASS.LTC128B.128 [R227+0x1e080], [R4.64+0x80], !P6 ;  /* 0x1e08008004e37fae */ /* 0x0005e2000f101d56 */
[----:B------:R-:W-:Y:S02]  /*20c0*/  ISETP.GE.AND P6, PT, R19, c[0x0][0x1fc], PT ;  /* 0x00007f0013007a0c */ /* 0x000fe40003fc6270 */
[----:B------:R-:W-:Y:S01]  /*20d0*/  SEL R19, RZ, 0x1, P0 ;  /* 0x00000001ff137807 */ /* 0x000fe20000000000 */
[----:B------:R2:W-:Y:S01]  /*20e0*/  LDGSTS.E.BYPASS.LTC128B.128 [R227+0x20080], [R4.64+0x100], !P5 ;  /* 0x2008010004e37fae */ /* 0x0005e2000e901d56 */
[----:B------:R-:W-:Y:S01]  /*20f0*/  ISETP.GE.AND P5, PT, R230, 0x10, PT ;  /* 0x00000010e600780c */ /* 0x000fe20003fa6270 */
[----:B-1----:R-:W-:-:S04]  /*2100*/  IMAD.U32 R2, RZ, RZ, UR19 ;  /* 0x00000013ff027e24 */ /* 0x002fc8000f8e00ff */
[----:B------:R-:W-:-:S05]  /*2110*/  IMAD.WIDE.U32 R2, R2, c[0x0][0x288], R244 ;  /* 0x0000a20002027a25 */ /* 0x000fca00078e00f4 */
[----:B------:R-:W-:Y:S01]  /*2120*/  IADD3 R3, R3, UR4, RZ ;  /* 0x0000000403037c10 */ /* 0x000fe2000fffe0ff */
[----:B------:R-:W-:Y:S02]  /*2130*/  ULDC.64 UR4, c[0x0][0x290] ;  /* 0x0000a40000047ab9 */ /* 0x000fe40000000a00 */
[----:B------:R-:W-:Y:S02]  /*2140*/  UIMAD UR4, UR12, UR4, URZ ;  /* 0x000000040c0472a4 */ /* 0x000fe4000f8e023f */
[----:B------:R-:W-:Y:S01]  /*2150*/  IMAD.WIDE.U32 R246, R6, c[0x0][0x290], R2 ;  /* 0x0000a40006f67a25 */ /* 0x000fe200078e0002 */
[----:B------:R-:W-:Y:S01]  /*2160*/  LEA.HI R2, R8, R13, RZ, 0x2 ;  /* 0x0000000d08027211 */ /* 0x000fe200078f10ff */
[----:B------:R-:W-:Y:S01]  /*2170*/  UIMAD UR4, UR20, UR5, UR4 ;  /* 0x00000005140472a4 */ /* 0x000fe2000f8e0204 */
[----:B------:R-:W-:Y:S01]  /*2180*/  LOP3.LUT R8, R11, 0x3ffffffc, RZ, 0xc0, !PT ;  /* 0x3ffffffc0b087812 */ /* 0x000fe200078ec0ff */
[----:B------:R-:W-:Y:S01]  /*2190*/  IMAD.SHL.U32 R3, R17, 0x8, RZ ;  /* 0x0000000811037824 */ /* 0x000fe200078e00ff */
[----:B------:R-:W-:Y:S01]  /*21a0*/  LOP3.LUT R2, R2, 0xfffffffc, RZ, 0xc0, !PT ;  /* 0xfffffffc02027812 */ /* 0x000fe200078ec0ff */
[----:B------:R-:W-:-:S02]  /*21b0*/  ULDC UR5, c[0x0][0x198] ;  /* 0x0000660000057ab9 */ /* 0x000fc40000000800 */
[----:B------:R-:W-:Y:S01]  /*21c0*/  IADD3 R250, R247, UR4, RZ ;  /* 0x00000004f7fa7c10 */ /* 0x000fe2000fffe0ff */
[----:B------:R-:W-:Y:S01]  /*21d0*/  UMOV UR4, URZ ;  /* 0x0000003f00047c82 */ /* 0x000fe20008000000 */
[----:B------:R-:W-:Y:S01]  /*21e0*/  IMAD.IADD R15, R13, 0x1, -R2 ;  /* 0x000000010d0f7824 */ /* 0x000fe200078e0a02 */
[----:B------:R-:W-:Y:S01]  /*21f0*/  LOP3.LUT R16, R3, 0x8, RZ, 0xc0, !PT ;  /* 0x0000000803107812 */ /* 0x000fe200078ec0ff */
[----:B------:R-:W-:Y:S01]  /*2200*/  IMAD.SHL.U32 R2, R12, 0x10, RZ ;  /* 0x000000100c027824 */ /* 0x000fe200078e00ff */
[----:B------:R-:W-:Y:S01]  /*2210*/  IADD3 R3, P0, R246, UR6, RZ ;  /* 0x00000006f6037c10 */ /* 0x000fe2000ff1e0ff */
[C---:B------:R-:W-:Y:S01]  /*2220*/  IMAD.SHL.U32 R7, R15.reuse, 0x100, RZ ;  /* 0x000001000f077824 */ /* 0x040fe200078e00ff */
[----:B--2---:R-:W-:Y:S01]  /*2230*/  LEA.HI R5, R15, R15, RZ, 0x1 ;  /* 0x0000000f0f057211 */ /* 0x004fe200078f08ff */
[----:B------:R-:W-:Y:S01]  /*2240*/  UMOV UR6, 0xffffffb0 ;  /* 0xffffffb000067882 */ /* 0x000fe20000000000 */
[----:B------:R-:W-:Y:S01]  /*2250*/  LOP3.LUT R2, R16, 0x70, R2, 0xf8, !PT ;  /* 0x0000007010027812 */ /* 0x000fe200078ef802 */
[----:B------:R-:W-:Y:S01]  /*2260*/  UIMAD UR5, UR21, UR6, UR5 ;  /* 0x00000006150572a4 */ /* 0x000fe2000f8e0205 */
[----:B------:R-:W-:Y:S01]  /*2270*/  IADD3.X R4, R250, UR7, RZ, P0, !PT ;  /* 0x00000007fa047c10 */ /* 0x000fe200087fe4ff */
[----:B------:R-:W-:Y:S01]  /*2280*/  IMAD.SHL.U32 R6, R5, 0x100, RZ ;  /* 0x0000010005067824 */ /* 0x000fe200078e00ff */
[C---:B------:R-:W-:Y:S01]  /*2290*/  LEA R10, P0, R3.reuse, c[0x0][0x280], 0x2 ;  /* 0x0000a000030a7a11 */ /* 0x040fe200078010ff */
[----:B------:R-:W-:Y:S01]  /*22a0*/  IMAD.IADD R5, R230, 0x1, -R8 ;  /* 0x00000001e6057824 */ /* 0x000fe200078e0a08 */
[----:B------:R-:W-:Y:S01]  /*22b0*/  LOP3.LUT R2, R2, 0x100, R7, 0xf8, !PT ;  /* 0x0000010002027812 */ /* 0x000fe200078ef807 */
[----:B------:R-:W-:Y:S01]  /*22c0*/  @!P5 IMAD.SHL.U32 R7, R230, 0x10, RZ ;  /* 0x00000010e607d824 */ /* 0x000fe200078e00ff */
[----:B------:R-:W-:-:S02]  /*22d0*/  LEA.HI.X R11, R3, c[0x0][0x284], R4, 0x2, P0 ;  /* 0x0000a100030b7a11 */ /* 0x000fc400000f1404 */
[----:B------:R-:W-:Y:S02]  /*22e0*/  LOP3.LUT R4, R6, 0x7ffffe00, RZ, 0xc0, !PT ;  /* 0x7ffffe0006047812 */ /* 0x000fe400078ec0ff */
[----:B------:R-:W-:Y:S01]  /*22f0*/  SHF.R.U32.HI R3, RZ, 0x3, R2 ;  /* 0x00000003ff037819 */ /* 0x000fe20000011602 */
[----:B------:R1:W-:Y:S01]  /*2300*/  @!P5 LDGSTS.E.BYPASS.LTC128B.128 [R7+0x21280], [R10.64] ;  /* 0x212800000a07dfae */ /* 0x0003e2000b901d56 */
[----:B------:R-:W-:Y:S01]  /*2310*/  LOP3.LUT R6, R9, 0xffffffe0, RZ, 0xc0, !PT ;  /* 0xffffffe009067812 */ /* 0x000fe200078ec0ff */
[----:B------:R-:W-:Y:S01]  /*2320*/  IMAD R5, R5, 0x2, R4 ;  /* 0x0000000205057824 */ /* 0x000fe200078e0204 */
[----:B------:R-:W-:Y:S01]  /*2330*/  LOP3.LUT R2, R2, 0x28, R3, 0x78, !PT ;  /* 0x0000002802027812 */ /* 0x000fe200078e7803 */
[----:B------:R-:W-:Y:S01]  /*2340*/  IMAD.SHL.U32 R9, R20, 0x8, RZ ;  /* 0x0000000814097824 */ /* 0x000fe200078e00ff */
[----:B------:R-:W-:Y:S01]  /*2350*/  LOP3.LUT R4, R14, 0xfffffff0, RZ, 0xc0, !PT ;  /* 0xfffffff00e047812 */ /* 0x000fe200078ec0ff */
[----:B------:R-:W-:Y:S01]  /*2360*/  IMAD.IADD R3, R230, 0x1, -R6 ;  /* 0x00000001e6037824 */ /* 0x000fe200078e0a06 */
[----:B------:R-:W-:Y:S01]  /*2370*/  LOP3.LUT P0, RZ, R12, 0x1, RZ, 0xc0, !PT ;  /* 0x000000010cff7812 */ /* 0x000fe2000780c0ff */
[----:B------:R-:W-:Y:S01]  /*2380*/  IMAD.IADD R6, R5, 0x1, R2 ;  /* 0x0000000105067824 */ /* 0x000fe200078e0202 */
[----:B------:R-:W0:Y:S01]  /*2390*/  LDGDEPBAR ;  /* 0x00000000000079af */ /* 0x000e220000000000 */
[----:B------:R-:W-:Y:S01]  /*23a0*/  IMAD.IADD R2, R230, 0x1, -R4 ;  /* 0x00000001e6027824 */ /* 0x000fe200078e0a04 */
[----:B------:R-:W-:Y:S01]  /*23b0*/  SHF.R.S32.HI R4, RZ, 0x1f, R3 ;  /* 0x0000001fff047819 */ /* 0x000fe20000011403 */
[----:B------:R-:W-:Y:S01]  /*23c0*/  IMAD.SHL.U32 R225, R6, 0x2, RZ ;  /* 0x0000000206e17824 */ /* 0x000fe200078e00ff */
[----:B------:R-:W0:Y:S01]  /*23d0*/  LDGDEPBAR ;  /* 0x00000000000079af */ /* 0x000e220000000000 */
[----:B------:R-:W-:Y:S01]  /*23e0*/  IMAD.SHL.U32 R5, R2, 0x10, RZ ;  /* 0x0000001002057824 */ /* 0x000fe200078e00ff */
[----:B------:R-:W-:Y:S01]  /*23f0*/  LEA.HI R8, R4, R3, RZ, 0x2 ;  /* 0x0000000304087211 */ /* 0x000fe200078f10ff */
[----:B------:R-:W-:Y:S01]  /*2400*/  IMAD.SHL.U32 R212, R2, 0x2, RZ ;  /* 0x0000000202d47824 */ /* 0x000fe200078e00ff */
[----:B------:R-:W-:-:S02]  /*2410*/  IADD3 R6, R225, 0x21480, RZ ;  /* 0x00021480e1067810 */ /* 0x000fc40007ffe0ff */
[----:B------:R-:W-:Y:S02]  /*2420*/  LOP3.LUT R4, R5, 0xf0, RZ, 0xc0, !PT ;  /* 0x000000f005047812 */ /* 0x000fe400078ec0ff */
[----:B------:R-:W-:Y:S02]  /*2430*/  LOP3.LUT R5, R8, 0x7ffffffc, RZ, 0xc0, !PT ;  /* 0x7ffffffc08057812 */ /* 0x000fe400078ec0ff */
[----:B------:R-:W-:Y:S02]  /*2440*/  IADD3 R226, R225, 0x215a0, RZ ;  /* 0x000215a0e1e27810 */ /* 0x000fe40007ffe0ff */
[----:B------:R-:W-:Y:S01]  /*2450*/  @P0 IADD3 R226, R6, 0xe0, RZ ;  /* 0x000000e006e20810 */ /* 0x000fe20007ffe0ff */
[----:B------:R-:W-:Y:S01]  /*2460*/  IMAD.IADD R12, R3, 0x1, -R5 ;  /* 0x00000001030c7824 */ /* 0x000fe200078e0a05 */
[----:B------:R-:W-:Y:S01]  /*2470*/  SHF.R.S32.HI R3, RZ, 0x1f, R2 ;  /* 0x0000001fff037819 */ /* 0x000fe20000011402 */
[----:B-1----:R-:W-:Y:S01]  /*2480*/  IMAD.SHL.U32 R7, R13, 0x100, RZ ;  /* 0x000001000d077824 */ /* 0x002fe200078e00ff */
[----:B------:R-:W-:-:S02]  /*2490*/  LOP3.LUT R11, R4, R16, RZ, 0xfc, !PT ;  /* 0x00000010040b7212 */ /* 0x000fc400078efcff */
[----:B------:R-:W-:Y:S01]  /*24a0*/  LEA.HI R214, R3, R2, RZ, 0x3 ;  /* 0x0000000203d67211 */ /* 0x000fe200078f18ff */
[----:B------:R-:W-:Y:S01]  /*24b0*/  IMAD.SHL.U32 R3, R18, 0x40, RZ ;  /* 0x0000004012037824 */ /* 0x000fe200078e00ff */
[----:B------:R-:W-:Y:S01]  /*24c0*/  LOP3.LUT R10, R4, 0x100, R7, 0xf8, !PT ;  /* 0x00000100040a7812 */ /* 0x000fe200078ef807 */
[----:B------:R-:W-:Y:S01]  /*24d0*/  IMAD.SHL.U32 R4, R15, 0x10, RZ ;  /* 0x000000100f047824 */ /* 0x000fe200078e00ff */
[----:B------:R-:W-:Y:S02]  /*24e0*/  SEL R13, RZ, 0xffffffff, P6 ;  /* 0xffffffffff0d7807 */ /* 0x000fe40003000000 */
[----:B------:R-:W-:Y:S02]  /*24f0*/  LOP3.LUT P6, RZ, R18, 0x2, RZ, 0xc0, !PT ;  /* 0x0000000212ff7812 */ /* 0x000fe400078cc0ff */
[C---:B------:R-:W-:Y:S01]  /*2500*/  LOP3.LUT R5, R214.reuse, 0xfffffff8, RZ, 0xc0, !PT ;  /* 0xfffffff8d6057812 */ /* 0x040fe200078ec0ff */
[----:B------:R-:W-:Y:S01]  /*2510*/  IMAD.SHL.U32 R214, R214, 0x40, RZ ;  /* 0x00000040d6d67824 */ /* 0x000fe200078e00ff */
[----:B------:R-:W-:-:S02]  /*2520*/  LOP3.LUT R3, R3, 0x1c0, RZ, 0xc0, !PT ;  /* 0x000001c003037812 */ /* 0x000fc400078ec0ff */
[----:B------:R-:W-:Y:S01]  /*2530*/  LEA.HI R6, R17, R17, RZ, 0x1 ;  /* 0x0000001111067211 */ /* 0x000fe200078f08ff */
[----:B------:R-:W-:Y:S01]  /*2540*/  IMAD.IADD R5, R2, 0x1, -R5 ;  /* 0x0000000102057824 */ /* 0x000fe200078e0a05 */
[----:B------:R-:W-:Y:S01]  /*2550*/  LEA.HI.SX32 R228, R8, R4, 0x1e ;  /* 0x0000000408e47211 */ /* 0x000fe200078ff2ff */
[----:B------:R-:W-:Y:S01]  /*2560*/  IMAD.SHL.U32 R8, R13, 0x2, RZ ;  /* 0x000000020d087824 */ /* 0x000fe200078e00ff */
[----:B------:R-:W-:Y:S01]  /*2570*/  SEL R209, R223, 0xfffffff0, !P6 ;  /* 0xfffffff0dfd17807 */ /* 0x000fe20007000000 */
[----:B------:R-:W-:Y:S01]  /*2580*/  IMAD.MOV.U32 R13, RZ, RZ, 0x20 ;  /* 0x00000020ff0d7424 */ /* 0x000fe200078e00ff */
[C---:B------:R-:W-:Y:S02]  /*2590*/  LOP3.LUT R208, R3.reuse, 0x8, R23, 0xf8, !PT ;  /* 0x0000000803d07812 */ /* 0x040fe400078ef817 */
[----:B------:R-:W-:Y:S02]  /*25a0*/  LOP3.LUT R4, R3, 0x30, R4, 0xf8, !PT ;  /* 0x0000003003047812 */ /* 0x000fe400078ef804 */
[----:B------:R-:W-:-:S02]  /*25b0*/  SHF.R.U32.HI R7, RZ, 0x3, R3 ;  /* 0x00000003ff077819 */ /* 0x000fc40000011603 */
[----:B------:R-:W-:Y:S01]  /*25c0*/  LOP3.LUT P6, RZ, R2, 0x2, RZ, 0xc0, !PT ;  /* 0x0000000202ff7812 */ /* 0x000fe200078cc0ff */
[----:B------:R-:W-:Y:S01]  /*25d0*/  IMAD.SHL.U32 R2, R0, 0x20, RZ ;  /* 0x0000002000027824 */ /* 0x000fe200078e00ff */
[----:B------:R-:W-:Y:S02]  /*25e0*/  LOP3.LUT R3, R6, 0x1ffffffe, RZ, 0xc0, !PT ;  /* 0x1ffffffe06037812 */ /* 0x000fe400078ec0ff */
[----:B------:R-:W-:Y:S02]  /*25f0*/  LOP3.LUT R212, R11, 0x18, R212, 0x78, !PT ;  /* 0x000000180bd47812 */ /* 0x000fe400078e78d4 */
[----:B------:R-:W-:Y:S01]  /*2600*/  LOP3.LUT R2, R2, 0x20, RZ, 0xc0, !PT ;  /* 0x0000002002027812 */ /* 0x000fe200078ec0ff */
[----:B------:R-:W-:Y:S01]  /*2610*/  IMAD.IADD R3, R17, 0x1, -R3 ;  /* 0x0000000111037824 */ /* 0x000fe200078e0a03 */
[----:B------:R-:W-:Y:S01]  /*2620*/  LOP3.LUT R4, R4, 0x8, R23, 0xf8, !PT ;  /* 0x0000000804047812 */ /* 0x000fe200078ef817 */
[----:B------:R-:W-:Y:S01]  /*2630*/  IMAD.SHL.U32 R212, R212, 0x2, RZ ;  /* 0x00000002d4d47824 */ /* 0x000fe200078e00ff */
[----:B------:R-:W-:Y:S01]  /*2640*/  LOP3.LUT R11, R2, 0x18, R9, 0xf8, !PT ;  /* 0x00000018020b7812 */ /* 0x000fe200078ef809 */
[----:B------:R-:W-:Y:S01]  /*2650*/  IMAD R12, R3, 0x4, R12 ;  /* 0x00000004030c7824 */ /* 0x000fe200078e020c */
[----:B------:R-:W-:Y:S01]  /*2660*/  LOP3.LUT R214, R214, 0xfffffe00, RZ, 0xc0, !PT ;  /* 0xfffffe00d6d67812 */ /* 0x000fe200078ec0ff */
[----:B------:R-:W-:Y:S01]  /*2670*/  IMAD.SHL.U32 R3, R5, 0x40, RZ ;  /* 0x0000004005037824 */ /* 0x000fe200078e00ff */
[----:B------:R-:W-:Y:S01]  /*2680*/  LOP3.LUT P0, RZ, R18, 0x4, RZ, 0xc0, !PT ;  /* 0x0000000412ff7812 */ /* 0x000fe2000780c0ff */
[----:B------:R-:W-:Y:S01]  /*2690*/  IMAD.SHL.U32 R2, R0, 0x8, RZ ;  /* 0x0000000800027824 */ /* 0x000fe200078e00ff */
[----:B------:R-:W-:Y:S01]  /*26a0*/  LOP3.LUT R208, R208, R7, RZ, 0x3c, !PT ;  /* 0x00000007d0d07212 */ /* 0x000fe200078e3cff */
[----:B------:R-:W-:Y:S01]  /*26b0*/  IMAD.SHL.U32 R235, R12, 0x2, RZ ;  /* 0x000000020ceb7824 */ /* 0x000fe200078e00ff */
[----:B------:R-:W-:-:S02]  /*26c0*/  LOP3.LUT R3, R3, 0x1c0, RZ, 0xc0, !PT ;  /* 0x000001c003037812 */ /* 0x000fc400078ec0ff */
[----:B------:R-:W-:Y:S01]  /*26d0*/  LOP3.LUT R6, R2, 0x8, RZ, 0xc0, !PT ;  /* 0x0000000802067812 */ /* 0x000fe200078ec0ff */
[----:B------:R-:W-:Y:S01]  /*26e0*/  IMAD R208, R17, 0x200, R208 ;  /* 0x0000020011d07824 */ /* 0x000fe200078e02d0 */
[----:B------:R-:W-:Y:S02]  /*26f0*/  LOP3.LUT R2, R4, R7, RZ, 0x3c, !PT ;  /* 0x0000000704027212 */ /* 0x000fe400078e3cff */
[----:B------:R-:W-:Y:S01]  /*2700*/  SHF.R.U32.HI R4, RZ, 0x3, R3 ;  /* 0x00000003ff047819 */ /* 0x000fe20000011603 */
[----:B------:R-:W-:Y:S01]  /*2710*/  IMAD.SHL.U32 R208, R208, 0x2, RZ ;  /* 0x00000002d0d07824 */ /* 0x000fe200078e00ff */
[----:B------:R-:W-:Y:S01]  /*2720*/  ISETP.GE.AND P5, PT, R22, c[0x0][0x1fc], PT ;  /* 0x00007f0016007a0c */ /* 0x000fe20003fa6270 */
[----:B------:R-:W-:Y:S01]  /*2730*/  IMAD R219, R0, 0x200, R2 ;  /* 0x0000020000db7824 */ /* 0x000fe200078e0202 */
[----:B------:R-:W-:Y:S01]  /*2740*/  LOP3.LUT R0, R4, R3, R6, 0x1e, !PT ;  /* 0x0000000304007212 */ /* 0x000fe200078e1e06 */
[----:B------:R-:W-:Y:S01]  /*2750*/  IMAD R2, R15, 0x400, R214 ;  /* 0x000004000f027824 */ /* 0x000fe200078e02d6 */
[----:B------:R-:W-:Y:S01]  /*2760*/  SEL R210, R13, 0xffffffe0, !P0 ;  /* 0xffffffe00dd27807 */ /* 0x000fe20004000000 */
[----:B------:R-:W-:Y:S01]  /*2770*/  IMAD R209, R209, 0x2, R208 ;  /* 0x00000002d1d17824 */ /* 0x000fe200078e02d0 */
[C---:B------:R-:W-:Y:S01]  /*2780*/  LOP3.LUT P0, RZ, R5.reuse, 0x2, RZ, 0xc0, !PT ;  /* 0x0000000205ff7812 */ /* 0x040fe2000780c0ff */
[----:B------:R-:W-:Y:S01]  /*2790*/  IMAD.IADD R220, R2, 0x1, R0 ;  /* 0x0000000102dc7824 */ /* 0x000fe200078e0200 */
[----:B------:R-:W-:Y:S01]  /*27a0*/  SHF.R.U32.HI R215, RZ, 0x3, R10 ;  /* 0x00000003ffd77819 */ /* 0x000fe2000001160a */
[----:B------:R-:W-:Y:S01]  /*27b0*/  IMAD R211, R210, 0x2, R208 ;  /* 0x00000002d2d37824 */ /* 0x000fe200078e02d0 */
[----:B------:R-:W-:Y:S01]  /*27c0*/  SEL R9, RZ, 0x4, P5 ;  /* 0x00000004ff097807 */ /* 0x000fe20002800000 */
[----:B------:R-:W-:Y:S01]  /*27d0*/  IMAD.SHL.U32 R217, R220, 0x2, RZ ;  /* 0x00000002dcd97824 */ /* 0x000fe200078e00ff */
[----:B------:R-:W-:Y:S01]  /*27e0*/  LOP3.LUT P5, RZ, R5, 0x4, RZ, 0xc0, !PT ;  /* 0x0000000405ff7812 */ /* 0x000fe200078ac0ff */
[----:B------:R-:W-:Y:S01]  /*27f0*/  IMAD R210, R210, 0x2, R209 ;  /* 0x00000002d2d27824 */ /* 0x000fe200078e02d1 */
[----:B------:R-:W-:-:S02]  /*2800*/  SEL R223, R223, 0xfffffff0, !P0 ;  /* 0xfffffff0dfdf7807 */ /* 0x000fc40004000000 */
[----:B------:R-:W-:Y:S02]  /*2810*/  LOP3.LUT R215, R215, 0x38, RZ, 0xc0, !PT ;  /* 0x00000038d7d77812 */ /* 0x000fe400078ec0ff */
[----:B------:R-:W-:Y:S01]  /*2820*/  LOP3.LUT R3, R4, R11, R3, 0x1e, !PT ;  /* 0x0000000b04037212 */ /* 0x000fe200078e1e03 */
[----:B------:R-:W-:Y:S01]  /*2830*/  IMAD.SHL.U32 R222, R223, 0x2, RZ ;  /* 0x00000002dfde7824 */ /* 0x000fe200078e00ff */
[----:B------:R-:W-:Y:S01]  /*2840*/  SEL R213, R213, 0xe0, !P6 ;  /* 0x000000e0d5d57807 */ /* 0x000fe20007000000 */
[----:B------:R-:W-:Y:S01]  /*2850*/  IMAD.IADD R224, R220, 0x1, R223 ;  /* 0x00000001dce07824 */ /* 0x000fe200078e02df */
[----:B------:R-:W-:Y:S01]  /*2860*/  SEL R0, R13, 0xffffffe0, !P5 ;  /* 0xffffffe00d007807 */ /* 0x000fe20006800000 */
[C---:B------:R-:W-:Y:S01]  /*2870*/  IMAD.IADD R218, R217.reuse, 0x1, R222 ;  /* 0x00000001d9da7824 */ /* 0x040fe200078e02de */
[----:B------:R-:W-:Y:S01]  /*2880*/  IADD3 R216, R217, 0x1b080, RZ ;  /* 0x0001b080d9d87810 */ /* 0x000fe20007ffe0ff */
[----:B------:R-:W-:Y:S01]  /*2890*/  IMAD R213, R213, 0x2, R212 ;  /* 0x00000002d5d57824 */ /* 0x000fe200078e02d4 */
[----:B------:R-:W-:Y:S01]  /*28a0*/  LOP3.LUT R8, R8, 0x2, R19, 0xe2, !PT ;  /* 0x0000000208087812 */ /* 0x000fe200078ee213 */
[----:B------:R-:W-:Y:S01]  /*28b0*/  IMAD.IADD R221, R220, 0x1, R0 ;  /* 0x00000001dcdd7824 */ /* 0x000fe200078e0200 */
[----:B------:R-:W-:Y:S01]  /*28c0*/  LOP3.LUT R215, R215, R10, R6, 0x1e, !PT ;  /* 0x0000000ad7d77212 */ /* 0x000fe200078e1e06 */
[----:B------:R-:W-:Y:S01]  /*28d0*/  IMAD R216, R0, 0x2, R216 ;  /* 0x0000000200d87824 */ /* 0x000fe200078e02d8 */
[----:B------:R-:W-:-:S02]  /*28e0*/  LOP3.LUT R214, R3, R214, RZ, 0xfc, !PT ;  /* 0x000000d603d67212 */ /* 0x000fc400078efcff */
[----:B------:R-:W-:Y:S02]  /*28f0*/  LOP3.LUT R229, R8, R9, RZ, 0xfc, !PT ;  /* 0x0000000908e57212 */ /* 0x000fe400078efcff */
[----:B------:R-:W-:Y:S02]  /*2900*/  LEA R215, R215, 0x23c80, 0x1 ;  /* 0x00023c80d7d77811 */ /* 0x000fe400078e08ff */
[----:B------:R-:W-:Y:S02]  /*2910*/  LEA R214, R214, 0x80, 0x1 ;  /* 0x00000080d6d67811 */ /* 0x000fe400078e08ff */
[----:B------:R-:W-:Y:S01]  /*2920*/  IADD3 R234, -R235, UR5, RZ ;  /* 0x00000005ebea7c10 */ /* 0x000fe2000fffe1ff */
[----:B------:R-:W-:Y:S02]  /*2930*/  ULDC UR5, c[0x0][0x168] ;  /* 0x00005a0000057ab9 */ /* 0x000fe40000000800 */
.L_x_1171:
        /* <DEDUP_REMOVED lines=211> */
[----:B--2345:R-:W-:Y:S01]  /*3670*/  USHF.R.S32.HI UR24, URZ, 0x1f, UR16 ;  /* 0x0000001f3f187899 */ /* 0x03cfe20008011410 */
[----:B------:R-:W-:Y:S01]  /*3680*/  IMAD.U32 R0, RZ, RZ, UR11 ;  /* 0x0000000bff007e24 */ /* 0x000fe2000f8e00ff */
[----:B------:R-:W-:Y:S01]  /*3690*/  ULDC.64 UR6, c[0x0][0x178] ;  /* 0x00005e0000067ab9 */ /* 0x000fe20000000a00 */
[----:B------:R-:W-:Y:S01]  /*36a0*/  IMAD.MOV.U32 R193, RZ, RZ, c[0x0][0x178] ;  /* 0x00005e00ffc17624 */ /* 0x000fe200078e00ff */
[----:B------:R-:W-:Y:S01]  /*36b0*/  UIMAD.WIDE.U32 UR26, UR16, UR6, URZ ;  /* 0x00000006101a72a5 */ /* 0x000fe2000f8e003f */
[----:B------:R-:W-:Y:S01]  /*36c0*/  IMAD.MOV.U32 R194, RZ, RZ, 0x5 ;  /* 0x00000005ffc27424 */ /* 0x000fe200078e00ff */
[----:B------:R-:W-:Y:S01]  /*36d0*/  @!P1 LEA R0, R0, 0x40, 0x6 ;  /* 0x0000004000009811 */ /* 0x000fe200078e30ff */
[----:B------:R-:W-:Y:S01]  /*36e0*/  UIMAD UR24, UR24, UR6, URZ ;  /* 0x00000006181872a4 */ /* 0x000fe2000f8e023f */
[----:B------:R-:W-:Y:S01]  /*36f0*/  IMAD.SHL.U32 R193, R193, 0x20, RZ ;  /* 0x00000020c1c17824 */ /* 0x000fe200078e00ff */
[----:B------:R-:W-:Y:S01]  /*3700*/  USHF.L.U32 UR6, UR26, 0x6, URZ ;  /* 0x000000061a067899 */ /* 0x000fe2000800063f */
[C---:B------:R-:W-:Y:S01]  /*3710*/  @!P1 IADD3 R7, P0, R0.reuse, R248, RZ ;  /* 0x000000f800079210 */ /* 0x040fe20007f1e0ff */
[----:B------:R-:W-:Y:S03]  /*3720*/  UIMAD UR24, UR16, UR7, UR24 ;  /* 0x00000007101872a4 */ /* 0x000fe6000f8e0218 */
[----:B------:R-:W-:Y:S01]  /*3730*/  @!P1 LEA.HI.X.SX32 R15, R0, R252, 0x1, P0 ;  /* 0x000000fc000f9211 */ /* 0x000fe200000f0eff */
[----:B------:R-:W-:Y:S01]  /*3740*/  UIADD3 UR24, UR27, UR24, URZ ;  /* 0x000000181b187290 */ /* 0x000fe2000fffe03f */
[C---:B------:R-:W-:Y:S01]  /*3750*/  IADD3 R5, P6, P5, R242.reuse, UR6, R193 ;  /* 0x00000006f2057c10 */ /* 0x040fe2000fdde0c1 */
[----:B------:R-:W-:Y:S01]  /*3760*/  IMAD.MOV.U32 R193, RZ, RZ, c[0x0][0x178] ;  /* 0x00005e00ffc17624 */ /* 0x000fe200078e00ff */
[----:B------:R-:W-:Y:S01]  /*3770*/  IADD3 R0, P0, R242, UR6, RZ ;  /* 0x00000006f2007c10 */ /* 0x000fe2000ff1e0ff */
[----:B------:R-:W-:Y:S02]  /*3780*/  USHF.L.U64.HI UR24, UR26, 0x6, UR24 ;  /* 0x000000061a187899 */ /* 0x000fe40008010218 */
[----:B------:R-:W-:Y:S01]  /*3790*/  UIMAD UR6, UR16, UR15, UR9 ;  /* 0x0000000f100672a4 */ /* 0x000fe2000f8e0209 */
[----:B------:R-:W-:Y:S03]  /*37a0*/  SHF.L.U64.HI R193, R193, R194, c[0x0][0x17c] ;  /* 0x00005f00c1c17619 */ /* 0x000fe600000102c2 */
[C---:B------:R-:W-:Y:S02]  /*37b0*/  IADD3.X R11, R239.reuse, UR24, RZ, P0, !PT ;  /* 0x00000018ef0b7c10 */ /* 0x040fe400087fe4ff */
[----:B------:R-:W-:Y:S02]  /*37c0*/  IADD3.X R18, R239, UR24, R193, P6, P5 ;  /* 0x00000018ef127c10 */ /* 0x000fe4000b7ea4c1 */
[----:B------:R-:W-:Y:S02]  /*37d0*/  LEA R10, P6, R0, c[0x0][0x160], 0x1 ;  /* 0x00005800000a7a11 */ /* 0x000fe400078c08ff */
[----:B------:R-:W-:Y:S02]  /*37e0*/  IADD3 R4, -R232, UR6, RZ ;  /* 0x00000006e8047c10 */ /* 0x000fe4000fffe1ff */
[----:B------:R-:W-:Y:S02]  /*37f0*/  @!P1 LEA R14, P5, R7, c[0x0][0x258], 0x2 ;  /* 0x00009600070e9a11 */ /* 0x000fe400078a10ff */
[----:B------:R-:W-:Y:S01]  /*3800*/  LEA.HI.X R11, R0, c[0x0][0x164], R11, 0x1, P6 ;  /* 0x00005900000b7a11 */ /* 0x000fe200030f0c0b */
[----:B------:R-:W-:Y:S01]  /*3810*/  IMAD.U32 R0, RZ, RZ, UR17 ;  /* 0x00000011ff007e24 */ /* 0x000fe2000f8e00ff */
[----:B------:R-:W-:Y:S02]  /*3820*/  ISETP.LT.OR P6, PT, R4, 0x1, !P4 ;  /* 0x000000010400780c */ /* 0x000fe400067c1670 */
[----:B------:R-:W-:Y:S01]  /*3830*/  LEA R6, P0, R5, c[0x0][0x160], 0x1 ;  /* 0x0000580005067a11 */ /* 0x000fe200078008ff */
[----:B------:R-:W-:Y:S01]  /*3840*/  IMAD R0, R0, 0x6000, R251 ;  /* 0x0000600000007824 */ /* 0x000fe200078e02fb */
[----:B------:R-:W-:Y:S02]  /*3850*/  @!P1 LEA.HI.X R15, R7, c[0x0][0x25c], R15, 0x2, P5 ;  /* 0x00009700070f9a11 */ /* 0x000fe400028f140f */
[C---:B------:R-:W-:Y:S02]  /*3860*/  ISETP.LT.OR P5, PT, R4.reuse, 0x1, !P3 ;  /* 0x000000010400780c */ /* 0x040fe40005fa1670 */
[----:B------:R-:W-:Y:S02]  /*3870*/  LEA.HI.X R7, R5, c[0x0][0x164], R18, 0x1, P0 ;  /* 0x0000590005077a11 */ /* 0x000fe400000f0c12 */
[C---:B------:R-:W-:Y:S03]  /*3880*/  ISETP.LT.OR P0, PT, R4.reuse, 0x1, !P2 ;  /* 0x000000010400780c */ /* 0x040fe60005701670 */
[----:B------:R-:W-:Y:S01]  /*3890*/  @!PT LDS RZ, [RZ] ;  /* 0x00000000fffff984 */ /* 0x000fe20000000800 */
[----:B------:R-:W-:Y:S01]  /*38a0*/  @!PT LDS RZ, [RZ] ;  /* 0x00000000fffff984 */ /* 0x000fe20000000800 */
[----:B------:R-:W-:Y:S01]  /*38b0*/  @!PT LDS RZ, [RZ] ;  /* 0x00000000fffff984 */ /* 0x000fe20000000800 */
[----:B------:R2:W-:Y:S01]  /*38c0*/  LDGSTS.E.BYPASS.LTC128B.128 [R0], [R10.64], !P6 ;  /* 0x000000000a007fae */ /* 0x0005e2000f101d56 */
[C---:B------:R-:W-:Y:S05]  /*38d0*/  ISETP.LT.OR P6, PT, R4.reuse, 0x21, !P4 ;  /* 0x000000210400780c */ /* 0x040fea00067c1670 */
[----:B------:R2:W-:Y:S01]  /*38e0*/  LDGSTS.E.BYPASS.LTC128B.128 [R0+0x2000], [R10.64+0x80], !P5 ;  /* 0x020000800a007fae */ /* 0x0005e2000e901d56 */
[C---:B------:R-:W-:Y:S03]  /*38f0*/  ISETP.LT.OR P5, PT, R4.reuse, 0x21, !P3 ;  /* 0x000000210400780c */ /* 0x040fe60005fa1670 */
[----:B------:R2:W-:Y:S01]  /*3900*/  LDGSTS.E.BYPASS.LTC128B.128 [R0+0x4000], [R10.64+0x100], !P0 ;  /* 0x040001000a007fae */ /* 0x0005e2000c101d56 */
[----:B------:R-:W-:Y:S01]  /*3910*/  ISETP.LT.OR P0, PT, R4, 0x21, !P2 ;  /* 0x000000210400780c */ /* 0x000fe20005701670 */
[----:B------:R-:W-:Y:S02]  /*3920*/  IMAD.U32 R4, RZ, RZ, UR17 ;  /* 0x00000011ff047e24 */ /* 0x000fe4000f8e00ff */
[----:B------:R2:W-:Y:S02]  /*3930*/  LDGSTS.E.BYPASS.LTC128B.128 [R0+0x1000], [R6.64], !P6 ;  /* 0x0100000006007fae */ /* 0x0005e4000f101d56 */
[----:B------:R-:W-:Y:S04]  /*3940*/  @!P1 IMAD R4, R4, 0x40, R244 ;  /* 0x0000004004049824 */ /* 0x000fe800078e02f4 */
[----:B------:R2:W-:Y:S01]  /*3950*/  LDGSTS.E.BYPASS.LTC128B.128 [R0+0x3000], [R6.64+0x80], !P5 ;  /* 0x0300008006007fae */ /* 0x0005e2000e901d56 */
[----:B------:R-:W-:Y:S03]  /*3960*/  @!P1 IMAD.SHL.U32 R4, R4, 0x4, RZ ;  /* 0x0000000404049824 */ /* 0x000fe600078e00ff */
[----:B------:R2:W-:Y:S04]  /*3970*/  LDGSTS.E.BYPASS.LTC128B.128 [R0+0x5000], [R6.64+0x100], !P0 ;  /* 0x0500010006007fae */ /* 0x0005e8000c101d56 */
[----:B------:R2:W-:Y:S02]  /*3980*/  @!P1 LDGSTS.E.BYPASS.LTC128B.128 [R4+0x21080], [R14.64] ;  /* 0x210800000e049fae */ /* 0x0005e4000b901d56 */
.L_x_1169:
[C---:B--2345:R-:W-:Y:S01]  /*3990*/  HMMA.16816.F32 R4, R84.reuse, R2, RZ ;  /* 0x000000025404723c */ /* 0x07cfe200000018ff */
[----:B------:R-:W-:Y:S01]  /*39a0*/  LDSM.16.M88.2 R2, [R211+0x7880] ;  /* 0x00788000d302783b */ /* 0x000fe20000000100 */
[----:B------:R-:W-:Y:S02]  /*39b0*/  UIMAD UR6, UR21, UR10, UR8 ;  /* 0x0000000a150672a4 */ /* 0x000fe4000f8e0208 */
[----:B------:R-:W-:Y:S02]  /*39c0*/  IADD3 R0, R222, R216, RZ ;  /* 0x000000d8de007210 */ /* 0x000fe40007ffe0ff */
[----:B------:R-:W2:Y:S01]  /*39d0*/  LDSM.16.M88.4 R104, [R216] ;  /* 0x00000000d868783b */ /* 0x000ea20000000200 */
[----:B------:R-:W-:Y:S01]  /*39e0*/  ULEA UR6, UR11, UR6, 0x6 ;  /* 0x000000060b067291 */ /* 0x000fe2000f8e303f */
[C---:B------:R-:W-:Y:S03]  /*39f0*/  HMMA.16816.F32 R8, R84.reuse, R8, RZ ;  /* 0x000000085408723c */ /* 0x040fe600000018ff */
[----:B------:R-:W0:Y:S01]  /*3a00*/  LDGDEPBAR ;  /* 0x00000000000079af */ /* 0x000e220000000000 */
[----:B------:R-:W-:Y:S04]  /*3a10*/  UIADD3 UR6, UR6, -UR5, UR14 ;  /* 0x8000000506067290 */ /* 0x000fe8000fffe00e */
        /* <DEDUP_REMOVED lines=24> */
[----:B------:R-:W5:Y:S05]  /*3ba0*/  LDSM.16.M88.2 R90, [R208+0xa080] ;  /* 0x00a08000d05a783b */ /* 0x000f6a0000000100 */
[----:B------:R-:W-:Y:S02]  /*3bb0*/  LDSM.16.M88.4 R104, [R217+0x1f080] ;  /* 0x01f08000d968783b */ /* 0x000fe40000000200 */
[C---:B--2---:R-:W-:Y:S03]  /*3bc0*/  HMMA.16816.F32 R4, R92.reuse, R2, R4 ;  /* 0x000000025c04723c */ /* 0x044fe60000001804 */
[----:B------:R-:W2:Y:S05]  /*3bd0*/  LDSM.16.M88.2 R2, [R208+0xa880] ;  /* 0x00a88000d002783b */ /* 0x000eaa0000000100 */
[C---:B------:R-:W-:Y:S01]  /*3be0*/  HMMA.16816.F32 R8, R92.reuse, R96, R8 ;  /* 0x000000605c08723c */ /* 0x040fe20000001808 */
[----:B------:R-:W-:Y:S07]  /*3bf0*/  LDSM.16.M88.4 R96, [R216+0x2000] ;  /* 0x00200000d860783b */ /* 0x000fee0000000200 */
        /* <DEDUP_REMOVED lines=16> */
[----:B------:R-:W4:Y:S05]  /*3d00*/  LDSM.16.M88.2 R88, [R209+0xc080] ;  /* 0x00c08000d158783b */ /* 0x000f2a0000000100 */
[----:B------:R-:W-:Y:S02]  /*3d10*/  LDSM.16.M88.2 R100, [R210+0xa080] ;  /* 0x00a08000d264783b */ /* 0x000fe40000000100 */
[C---:B-----5:R-:W-:Y:S03]  /*3d20*/  HMMA.16816.F32 R4, R92.reuse, R90, R4 ;  /* 0x0000005a5c04723c */ /* 0x060fe60000001804 */
[----:B------:R-:W5:Y:S05]  /*3d30*/  LDSM.16.M88.2 R90, [R211+0xa080] ;  /* 0x00a08000d35a783b */ /* 0x000f6a0000000100 */
[----:B------:R-:W-:Y:S01]  /*3d40*/  LDSM.16.M88.2 R102, [R210+0xa880] ;  /* 0x00a88000d266783b */ /* 0x000fe20000000100 */
[C---:B--2---:R-:W-:Y:S04]  /*3d50*/  HMMA.16816.F32 R8, R92.reuse, R2, R8 ;  /* 0x000000025c08723c */ /* 0x044fe80000001808 */
[----:B------:R-:W2:Y:S04]  /*3d60*/  LDSM.16.M88.2 R2, [R211+0xa880] ;  /* 0x00a88000d302783b */ /* 0x000ea80000000100 */
[C---:B-1----:R-:W-:Y:S01]  /*3d70*/  HMMA.16816.F32 R12, R92.reuse, R84, R12 ;  /* 0x000000545c0c723c */ /* 0x042fe2000000180c */
[----:B------:R-:W1:Y:S07]  /*3d80*/  LDSM.16.M88.2 R84, [R211+0xb080] ;  /* 0x00b08000d354783b */ /* 0x000e6e0000000100 */
[C---:B---3--:R-:W-:Y:S01]  /*3d90*/  HMMA.16816.F32 R16, R92.reuse, R86, R16 ;  /* 0x000000565c10723c */ /* 0x048fe20000001810 */
[----:B------:R-:W3:Y:S07]  /*3da0*/  LDSM.16.M88.2 R86, [R211+0xb880] ;  /* 0x00b88000d356783b */ /* 0x000eee0000000100 */
[----:B----4-:R-:W-:Y:S01]  /*3db0*/  HMMA.16816.F32 R20, R92, R88, R20 ;  /* 0x000000585c14723c */ /* 0x010fe20000001814 */
[----:B------:R-:W4:Y:S05]  /*3dc0*/  LDSM.16.M88.2 R88, [R211+0xc080] ;  /* 0x00c08000d358783b */ /* 0x000f2a0000000100 */
[----:B------:R-:W4:Y:S02]  /*3dd0*/  LDSM.16.M88.4 R92, [R0+0x2000] ;  /* 0x00200000005c783b */ /* 0x000f240000000200 */
        /* <DEDUP_REMOVED lines=9> */
[----:B------:R-:W4:Y:S07]  /*3e70*/  LDSM.16.M88.2 R88, [R208+0xd080] ;  /* 0x00d08000d058783b */ /* 0x000f2e0000000100 */
[C---:B------:R-:W-:Y:S07]  /*3e80*/  HMMA.16816.F32 R4, R92.reuse, R100, R4 ;  /* 0x000000645c04723c */ /* 0x040fee0000001804 */
[----:B------:R-:W-:Y:S01]  /*3e90*/  IADD3 R101, -R235, UR6, R228 ;  /* 0x00000006eb657c10 */ /* 0x000fe2000fffe1e4 */
[C---:B------:R-:W-:Y:S04]  /*3ea0*/  HMMA.16816.F32 R8, R92.reuse, R102, R8 ;  /* 0x000000665c08723c */ /* 0x040fe80000001808 */
[----:B------:R-:W-:Y:S04]  /*3eb0*/  IMNMX R100, R234, R101, PT ;  /* 0x00000065ea647217 */ /* 0x000fe80003800200 */
[C---:B-----5:R-:W-:Y:S01]  /*3ec0*/  HMMA.16816.F32 R12, R92.reuse, R90, R12 ;  /* 0x0000005a5c0c723c */ /* 0x060fe2000000180c */
[----:B------:R-:W5:Y:S02]  /*3ed0*/  LDSM.16.M88.2 R90, [R208+0xd880] ;  /* 0x00d88000d05a783b */ /* 0x000f640000000100 */
[----:B------:R-:W-:Y:S05]  /*3ee0*/  ISETP.GT.AND P0, PT, R100, RZ, PT ;  /* 0x000000ff6400720c */ /* 0x000fea0003f04270 */
[C---:B--2---:R-:W-:Y:S01]  /*3ef0*/  HMMA.16816.F32 R16, R92.reuse, R2, R16 ;  /* 0x000000025c10723c */ /* 0x044fe20000001810 */
[----:B------:R-:W2:Y:S07]  /*3f00*/  LDSM.16.M88.2 R2, [R208+0xe080] ;  /* 0x00e08000d002783b */ /* 0x000eae0000000100 */
[----:B-1----:R-:W-:Y:S01]  /*3f10*/  HMMA.16816.F32 R20, R92, R84, R20 ;  /* 0x000000545c14723c */ /* 0x002fe20000001814 */
[----:B------:R-:W1:Y:S05]  /*3f20*/  LDSM.16.M88.2 R84, [R208+0xe880] ;  /* 0x00e88000d054783b */ /* 0x000e6a0000000100 */
[----:B------:R-:W-:Y:S02]  /*3f30*/  LDSM.16.M88.4 R92, [R218+0x1f080] ;  /* 0x01f08000da5c783b */ /* 0x000fe40000000200 */
[C---:B---3--:R-:W-:Y:S03]  /*3f40*/  HMMA.16816.F32 R4, R104.reuse, R86, R4 ;  /* 0x000000566804723c */ /* 0x048fe60000001804 */
[----:B------:R-:W3:Y:S05]  /*3f50*/  LDSM.16.M88.2 R86, [R209+0xc880] ;  /* 0x00c88000d156783b */ /* 0x000eea0000000100 */
[C---:B----4-:R-:W-:Y:S01]  /*3f60*/  HMMA.16816.F32 R8, R104.reuse, R88, R8 ;  /* 0x000000586808723c */ /* 0x050fe20000001808 */
[----:B------:R-:W4:Y:S07]  /*3f70*/  LDSM.16.M88.2 R88, [R209+0xd080] ;  /* 0x00d08000d158783b */ /* 0x000f2e0000000100 */
[C---:B-----5:R-:W-:Y:S01]  /*3f80*/  HMMA.16816.F32 R12, R104.reuse, R90, R12 ;  /* 0x0000005a680c723c */ /* 0x060fe2000000180c */
[----:B------:R-:W5:Y:S07]  /*3f90*/  LDSM.16.M88.2 R90, [R209+0xd880] ;  /* 0x00d88000d15a783b */ /* 0x000f6e0000000100 */
[C---:B--2---:R-:W-:Y:S07]  /*3fa0*/  HMMA.16816.F32 R16, R104.reuse, R2, R16 ;  /* 0x000000026810723c */ /* 0x044fee0000001810 */
[----:B------:R-:W-:Y:S01]  /*3fb0*/  FSEL R2, R182, -INF , P0 ;  /* 0xff800000b6027808 */ /* 0x000fe20000000000 */
[----:B-1----:R-:W-:Y:S03]  /*3fc0*/  HMMA.16816.F32 R20, R104, R84, R20 ;  /* 0x000000546814723c */ /* 0x002fe60000001814 */
[----:B------:R-:W-:Y:S01]  /*3fd0*/  ISETP.GT.AND P0, PT, R100, 0x1, PT ;  /* 0x000000016400780c */ /* 0x000fe20003f04270 */
[--C-:B------:R-:W-:Y:S02]  /*3fe0*/  FFMA.FTZ R96, R2, c[0x0][0x29c], -R108.reuse ;  /* 0x0000a70002607a23 */ /* 0x100fe4000001086c */
[----:B------:R-:W1:Y:S01]  /*3ff0*/  LDSM.16.M88.2 R2, [R209+0xe080] ;  /* 0x00e08000d102783b */ /* 0x000e620000000100 */
[----:B------:R-:W-:Y:S01]  /*4000*/  FSEL R84, R180, -INF , P0 ;  /* 0xff800000b4547808 */ /* 0x000fe20000000000 */
[----:B------:R2:W1:Y:S01]  /*4010*/  MUFU.EX2 R111, R96 ;  /* 0x00000060006f7308 */ /* 0x0004620000000800 */
[----:B------:R-:W-:Y:S01]  /*4020*/  ISETP.GT.AND P0, PT, R100, 0x10, PT ;  /* 0x000000106400780c */ /* 0x000fe20003f04270 */
[C---:B---3--:R-:W-:Y:S01]  /*4030*/  HMMA.16816.F32 R4, R92.reuse, R86, R4 ;  /* 0x000000565c04723c */ /* 0x048fe20000001804 */
[----:B------:R-:W-:Y:S07]  /*4040*/  LDSM.16.M88.2 R86, [R211+0xc880] ;  /* 0x00c88000d356783b */ /* 0x000fee0000000100 */
[C---:B----4-:R-:W-:Y:S08]  /*4050*/  HMMA.16816.F32 R8, R92.reuse, R88, R8 ;  /* 0x000000585c08723c */ /* 0x050ff00000001808 */
[C---:B-----5:R-:W-:Y:S01]  /*4060*/  HMMA.16816.F32 R12, R92.reuse, R90, R12 ;  /* 0x0000005a5c0c723c */ /* 0x060fe2000000180c */
[----:B------:R-:W-:Y:S03]  /*4070*/  LDSM.16.M88.2 R90, [R211+0xd880] ;  /* 0x00d88000d35a783b */ /* 0x000fe60000000100 */
[--C-:B--2---:R-:W-:Y:S02]  /*4080*/  FFMA.FTZ R96, R84, c[0x0][0x29c], -R108.reuse ;  /* 0x0000a70054607a23 */ /* 0x104fe4000001086c */
[----:B------:R-:W2:Y:S02]  /*4090*/  LDSM.16.M88.2 R84, [R209+0xe880] ;  /* 0x00e88000d154783b */ /* 0x000ea40000000100 */
[----:B------:R3:W4:Y:S01]  /*40a0*/  MUFU.EX2 R110, R96 ;  /* 0x00000060006e7308 */ /* 0x0007220000000800 */
[C---:B-1----:R-:W-:Y:S02]  /*40b0*/  HMMA.16816.F32 R16, R92.reuse, R2, R16 ;  /* 0x000000025c10723c */ /* 0x042fe40000001810 */
[----:B------:R-:W-:Y:S01]  /*40c0*/  LDSM.16.M88.2 R2, [R211+0xe080] ;  /* 0x00e08000d302783b */ /* 0x000fe20000000100 */
[----:B---3--:R-:W-:Y:S02]  /*40d0*/  FSEL R96, R181, -INF , P0 ;  /* 0xff800000b5607808 */ /* 0x008fe40000000000 */
[----:B------:R-:W-:Y:S03]  /*40e0*/  ISETP.GT.AND P0, PT, R100, 0x11, PT ;  /* 0x000000116400780c */ /* 0x000fe60003f04270 */
[--C-:B------:R-:W-:Y:S01]  /*40f0*/  FFMA.FTZ R102, R96, c[0x0][0x29c], -R108.reuse ;  /* 0x0000a70060667a23 */ /* 0x100fe2000001086c */
[----:B------:R-:W-:Y:S01]  /*4100*/  FSEL R88, R176, -INF , P0 ;  /* 0xff800000b0587808 */ /* 0x000fe20000000000 */
[----:B------:R-:W1:Y:S01]  /*4110*/  LDSM.16.M88.4 R96, [R216+0x4000] ;  /* 0x00400000d860783b */ /* 0x000e620000000200 */
[----:B------:R-:W-:Y:S01]  /*4120*/  ISETP.GT.AND P0, PT, R100, 0x20, PT ;  /* 0x000000206400780c */ /* 0x000fe20003f04270 */
[----:B------:R3:W-:Y:S01]  /*4130*/  MUFU.EX2 R107, R102 ;  /* 0x00000066006b7308 */ /* 0x0007e20000000800 */
[----:B--2---:R-:W-:Y:S02]  /*4140*/  HMMA.16816.F32 R20, R92, R84, R20 ;  /* 0x000000545c14723c */ /* 0x004fe40000001814 */
[----:B------:R-:W-:Y:S01]  /*4150*/  LDSM.16.M88.2 R84, [R211+0xe880] ;  /* 0x00e88000d354783b */ /* 0x000fe20000000100 */
[--C-:B---3--:R-:W-:Y:S04]  /*4160*/  FFMA.FTZ R102, R88, c[0x0][0x29c], -R108.reuse ;  /* 0x0000a70058667a23 */ /* 0x108fe8000001086c */
[----:B------:R-:W2:Y:S02]  /*4170*/  LDSM.16.M88.2 R88, [R211+0xd080] ;  /* 0x00d08000d358783b */ /* 0x000ea40000000100 */
[----:B------:R3:W5:Y:S01]  /*4180*/  MUFU.EX2 R105, R102 ;  /* 0x0000006600697308 */ /* 0x0007620000000800 */
[C---:B-1----:R-:W-:Y:S02]  /*4190*/  HMMA.16816.F32 R4, R96.reuse, R86, R4 ;  /* 0x000000566004723c */ /* 0x042fe40000001804 */
[----:B------:R-:W-:Y:S03]  /*41a0*/  LDSM.16.M88.2 R86, [R210+0xc880] ;  /* 0x00c88000d256783b */ /* 0x000fe60000000100 */
[----:B---3--:R-:W-:Y:S02]  /*41b0*/  FSEL R102, R177, -INF , P0 ;  /* 0xff800000b1667808 */ /* 0x008fe40000000000 */
[----:B------:R-:W-:Y:S05]  /*41c0*/  ISETP.GT.AND P0, PT, R100, 0x21, PT ;  /* 0x000000216400780c */ /* 0x000fea0003f04270 */
[--C-:B------:R-:W-:Y:S04]  /*41d0*/  FFMA.FTZ R102, R102, c[0x0][0x29c], -R108.reuse ;  /* 0x0000a70066667a23 */ /* 0x100fe8000001086c */
[----:B------:R1:W-:Y:S01]  /*41e0*/  MUFU.EX2 R106, R102 ;  /* 0x00000066006a7308 */ /* 0x0003e20000000800 */
[C---:B--2---:R-:W-:Y:S01]  /*41f0*/  HMMA.16816.F32 R8, R96.reuse, R88, R8 ;  /* 0x000000586008723c */ /* 0x044fe20000001808 */
[----:B------:R-:W-:Y:S07]  /*4200*/  LDSM.16.M88.2 R88, [R210+0xd080] ;  /* 0x00d08000d258783b */ /* 0x000fee0000000100 */
[C---:B------:R-:W-:Y:S01]  /*4210*/  HMMA.16816.F32 R12, R96.reuse, R90, R12 ;  /* 0x0000005a600c723c */ /* 0x040fe2000000180c */
[----:B------:R-:W-:Y:S07]  /*4220*/  LDSM.16.M88.2 R90, [R210+0xd880] ;  /* 0x00d88000d25a783b */ /* 0x000fee0000000100 */
[C---:B------:R-:W-:Y:S01]  /*4230*/  HMMA.16816.F32 R16, R96.reuse, R2, R16 ;  /* 0x000000026010723c */ /* 0x040fe20000001810 */
[----:B------:R-:W-:Y:S03]  /*4240*/  LDSM.16.M88.2 R2, [R210+0xe080] ;  /* 0x00e08000d202783b */ /* 0x000fe60000000100 */
[----:B-1----:R-:W-:Y:S02]  /*4250*/  FSEL R102, R175, -INF , P0 ;  /* 0xff800000af667808 */ /* 0x002fe40000000000 */
[----:B------:R-:W-:Y:S02]  /*4260*/  ISETP.GT.AND P0, PT, R100, 0x30, PT ;  /* 0x000000306400780c */ /* 0x000fe40003f04270 */
[----:B------:R-:W-:Y:S01]  /*4270*/  HMMA.16816.F32 R20, R96, R84, R20 ;  /* 0x000000546014723c */ /* 0x000fe20000001814 */
[----:B------:R-:W-:Y:S03]  /*4280*/  LDSM.16.M88.2 R84, [R210+0xe880] ;  /* 0x00e88000d254783b */ /* 0x000fe60000000100 */
[----:B------:R-:W-:Y:S01]  /*4290*/  FSEL R92, R179, -INF , P0 ;  /* 0xff800000b35c7808 */ /* 0x000fe20000000000 */
[--C-:B------:R-:W-:Y:S01]  /*42a0*/  FFMA.FTZ R102, R102, c[0x0][0x29c], -R108.reuse ;  /* 0x0000a70066667a23 */ /* 0x100fe2000001086c */
[----:B------:R-:W-:Y:S03]  /*42b0*/  ISETP.GT.AND P0, PT, R100, 0x31, PT ;  /* 0x000000316400780c */ /* 0x000fe60003f04270 */
[--C-:B------:R-:W-:Y:S01]  /*42c0*/  FFMA.FTZ R92, R92, c[0x0][0x29c], -R108.reuse ;  /* 0x0000a7005c5c7a23 */ /* 0x100fe2000001086c */
[----:B------:R1:W-:Y:S10]  /*42d0*/  MUFU.EX2 R103, R102 ;  /* 0x0000006600677308 */ /* 0x0003f40000000800 */
[----:B------:R2:W-:Y:S01]  /*42e0*/  MUFU.EX2 R104, R92 ;  /* 0x0000005c00687308 */ /* 0x0005e20000000800 */
        /* <DEDUP_REMOVED lines=14> */
[----:B------:R-:W-:Y:S01]  /*43d0*/  ISETP.GT.AND P6, PT, R0, 0x20, PT ;  /* 0x000000200000780c */ /* 0x000fe20003fc4270 */
[C---:B--2---:R-:W-:Y:S01]  /*43e0*/  HMMA.16816.F32 R4, R92.reuse, R86, R4 ;  /* 0x000000565c04723c */ /* 0x044fe20000001804 */
[----:B------:R-:W1:Y:S03]  /*43f0*/  LDS R86, [R228.X4+0x21280] ;  /* 0x02128000e4567984 */ /* 0x000e660000004800 */
[----:B------:R-:W2:Y:S01]  /*4400*/  MUFU.EX2 R108, R108 ;  /* 0x0000006c006c7308 */ /* 0x000ea20000000800 */
[----:B------:R-:W-:Y:S02]  /*4410*/  FSEL R101, R192, -INF , P0 ;  /* 0xff800000c0657808 */ /* 0x000fe40000000000 */
[C---:B------:R-:W-:Y:S01]  /*4420*/  ISETP.GT.AND P0, PT, R0.reuse, 0x1, PT ;  /* 0x000000010000780c */ /* 0x040fe20003f04270 */
[C---:B------:R-:W-:Y:S03]  /*4430*/  HMMA.16816.F32 R8, R92.reuse, R88, R8 ;  /* 0x000000585c08723c */ /* 0x040fe60000001808 */
[C---:B------:R-:W-:Y:S01]  /*4440*/  ISETP.GT.AND P5, PT, R0.reuse, 0x21, PT ;  /* 0x000000210000780c */ /* 0x040fe20003fa4270 */
[--C-:B------:R-:W-:Y:S01]  /*4450*/  FFMA.FTZ R99, R101, c[0x0][0x29c], -R109.reuse ;  /* 0x0000a70065637a23 */ /* 0x100fe2000001086d */
[----:B------:R-:W-:Y:S02]  /*4460*/  FSEL R98, R191, -INF , P0 ;  /* 0xff800000bf627808 */ /* 0x000fe40000000000 */
[----:B------:R-:W-:Y:S01]  /*4470*/  ISETP.GT.AND P0, PT, R0, 0x10, PT ;  /* 0x000000100000780c */ /* 0x000fe20003f04270 */
[C---:B------:R-:W-:Y:S02]  /*4480*/  HMMA.16816.F32 R12, R92.reuse, R90, R12 ;  /* 0x0000005a5c0c723c */ /* 0x040fe4000000180c */
[----:B------:R-:W-:Y:S02]  /*4490*/  MUFU.EX2 R99, R99 ;  /* 0x0000006300637308 */ /* 0x000fe40000000800 */
[----:B------:R-:W-:Y:S01]  /*44a0*/  FSEL R97, R190, -INF , P0 ;  /* 0xff800000be617808 */ /* 0x000fe20000000000 */
[--C-:B------:R-:W-:Y:S01]  /*44b0*/  FFMA.FTZ R98, R98, c[0x0][0x29c], -R109.reuse ;  /* 0x0000a70062627a23 */ /* 0x100fe2000001086d */
[----:B------:R-:W-:Y:S02]  /*44c0*/  ISETP.GT.AND P0, PT, R0, 0x11, PT ;  /* 0x000000110000780c */ /* 0x000fe40003f04270 */
[C---:B------:R-:W-:Y:S04]  /*44d0*/  HMMA.16816.F32 R16, R92.reuse, R2, R16 ;  /* 0x000000025c10723c */ /* 0x040fe80000001810 */
[----:B------:R-:W-:Y:S01]  /*44e0*/  FSEL R91, R188, -INF , P6 ;  /* 0xff800000bc5b7808 */ /* 0x000fe20003000000 */
[----:B------:R-:W2:Y:S01]  /*44f0*/  MUFU.EX2 R98, R98 ;  /* 0x0000006200627308 */ /* 0x000ea20000000800 */
[----:B------:R-:W-:Y:S01]  /*4500*/  FSEL R96, R189, -INF , P0 ;  /* 0xff800000bd607808 */ /* 0x000fe20000000000 */
[--C-:B------:R-:W-:Y:S01]  /*4510*/  FFMA.FTZ R97, R97, c[0x0][0x29c], -R109.reuse ;  /* 0x0000a70061617a23 */ /* 0x100fe2000001086d */
[----:B------:R-:W-:Y:S03]  /*4520*/  HMMA.16816.F32 R20, R92, R84, R20 ;  /* 0x000000545c14723c */ /* 0x000fe60000001814 */
[----:B------:R-:W-:Y:S01]  /*4530*/  ISETP.GT.AND P6, PT, R0, 0x31, PT ;  /* 0x000000310000780c */ /* 0x000fe20003fc4270 */
[--C-:B------:R-:W-:Y:S01]  /*4540*/  FFMA.FTZ R96, R96, c[0x0][0x29c], -R109.reuse ;  /* 0x0000a70060607a23 */ /* 0x100fe2000001086d */
[C---:B------:R-:W-:Y:S01]  /*4550*/  ISETP.GT.AND P0, PT, R0.reuse, 0x30, PT ;  /* 0x000000300000780c */ /* 0x040fe20003f04270 */
[--C-:B------:R-:W-:Y:S01]  /*4560*/  FFMA.FTZ R91, R91, c[0x0][0x29c], -R109.reuse ;  /* 0x0000a7005b5b7a23 */ /* 0x100fe2000001086d */
[----:B------:R-:W-:Y:S01]  /*4570*/  FSEL R90, R187, -INF , P5 ;  /* 0xff800000bb5a7808 */ /* 0x000fe20002800000 */
[----:B------:R-:W-:Y:S01]  /*4580*/  MUFU.EX2 R97, R97 ;  /* 0x0000006100617308 */ /* 0x000fe20000000800 */
[----:B------:R-:W-:Y:S02]  /*4590*/  FSEL R3, R185, -INF , P6 ;  /* 0xff800000b9037808 */ /* 0x000fe40003000000 */
[----:B------:R-:W-:Y:S01]  /*45a0*/  ISETP.GT.AND P5, PT, R0, 0x40, PT ;  /* 0x000000400000780c */ /* 0x000fe20003fa4270 */
[--C-:B-1----:R-:W-:Y:S01]  /*45b0*/  FADD.FTZ R5, R5, -R86.reuse ;  /* 0x8000005605057221 */ /* 0x102fe20000010000 */
[----:B------:R-:W-:Y:S01]  /*45c0*/  FSEL R87, R186, -INF , P0 ;  /* 0xff800000ba577808 */ /* 0x000fe20000000000 */
[--C-:B------:R-:W-:Y:S01]  /*45d0*/  FFMA.FTZ R101, R3, c[0x0][0x29c], -R109.reuse ;  /* 0x0000a70003657a23 */ /* 0x100fe2000001086d */
[----:B------:R-:W-:Y:S01]  /*45e0*/  ISETP.GT.AND P0, PT, R0, 0x41, PT ;  /* 0x000000410000780c */ /* 0x000fe20003f04270 */
[--C-:B------:R-:W-:Y:S01]  /*45f0*/  FADD.FTZ R3, R4, -R86.reuse ;  /* 0x8000005604037221 */ /* 0x100fe20000010000 */
[----:B------:R-:W-:Y:S01]  /*4600*/  FSEL R2, R184, -INF , P5 ;  /* 0xff800000b8027808 */ /* 0x000fe20002800000 */
[--C-:B------:R-:W-:Y:S01]  /*4610*/  FADD.FTZ R8, R8, -R86.reuse ;  /* 0x8000005608087221 */ /* 0x100fe20000010000 */
[----:B------:R-:W-:Y:S01]  /*4620*/  FSEL R0, R183, -INF , P0 ;  /* 0xff800000b7007808 */ /* 0x000fe20000000000 */
[----:B------:R-:W-:Y:S01]  /*4630*/  FMUL.FTZ R3, R111, R3 ;  /* 0x000000036f037220 */ /* 0x000fe20000410000 */
[----:B----4-:R-:W-:Y:S01]  /*4640*/  F2FP.PACK_AB R85, R110, R111 ;  /* 0x0000006f6e55723e */ /* 0x010fe200000000ff */
[--C-:B------:R-:W-:Y:S01]  /*4650*/  FFMA.FTZ R172, R2, c[0x0][0x29c], -R109.reuse ;  /* 0x0000a70002ac7a23 */ /* 0x100fe2000001086d */
[----:B------:R-:W1:Y:S01]  /*4660*/  MUFU.EX2 R96, R96 ;  /* 0x0000006000607308 */ /* 0x000e620000000800 */
[----:B------:R-:W-:Y:S01]  /*4670*/  FFMA.FTZ R2, -R182, R182, 1 ;  /* 0x3f800000b6027423 */ /* 0x000fe200000101b6 */
[----:B-----5:R-:W-:Y:S01]  /*4680*/  F2FP.PACK_AB R84, R105, R107 ;  /* 0x0000006b6954723e */ /* 0x020fe200000000ff */
[----:B------:R-:W-:Y:S01]  /*4690*/  FMUL.FTZ R5, R110, R5 ;  /* 0x000000056e057220 */ /* 0x000fe20000410000 */
[----:B---3--:R-:W-:Y:S01]  /*46a0*/  F2FP.PACK_AB R4, R102, R104 ;  /* 0x000000686604723e */ /* 0x008fe200000000ff */
[--C-:B------:R-:W-:Y:S01]  /*46b0*/  FFMA.FTZ R90, R90, c[0x0][0x29c], -R109.reuse ;  /* 0x0000a7005a5a7a23 */ /* 0x100fe2000001086d */
[----:B------:R-:W-:Y:S01]  /*46c0*/  PLOP3.LUT P0, PT, PT, PT, UP0, 0x80, 0x0 ;  /* 0x000000000000781c */ /* 0x000fe20003f0f008 */
[--C-:B------:R-:W-:Y:S02]  /*46d0*/  FFMA.FTZ R87, R87, c[0x0][0x29c], -R109.reuse ;  /* 0x0000a70057577a23 */ /* 0x100fe4000001086d */
[----:B------:R-:W-:Y:S01]  /*46e0*/  FFMA.FTZ R109, R0, c[0x0][0x29c], -R109 ;  /* 0x0000a700006d7a23 */ /* 0x000fe2000001086d */
[----:B------:R-:W3:Y:S01]  /*46f0*/  MUFU.EX2 R91, R91 ;  /* 0x0000005b005b7308 */ /* 0x000ee20000000800 */
[----:B------:R-:W-:Y:S02]  /*4700*/  FFMA.FTZ R0, -R180, R180, 1 ;  /* 0x3f800000b4007423 */ /* 0x000fe400000101b4 */
[--C-:B------:R-:W-:Y:S02]  /*4710*/  FADD.FTZ R9, R9, -R86.reuse ;  /* 0x8000005609097221 */ /* 0x100fe40000010000 */
[----:B------:R-:W-:Y:S02]  /*4720*/  FMUL.FTZ R8, R107, R8 ;  /* 0x000000086b087220 */ /* 0x000fe40000410000 */
[----:B------:R-:W-:Y:S02]  /*4730*/  FMUL.FTZ R3, R3, R2 ;  /* 0x0000000203037220 */ /* 0x000fe40000410000 */
[----:B------:R-:W-:Y:S01]  /*4740*/  FFMA.FTZ R2, -R181, R181, 1 ;  /* 0x3f800000b5027423 */ /* 0x000fe200000101b5 */
[----:B------:R-:W4:Y:S01]  /*4750*/  MUFU.EX2 R90, R90 ;  /* 0x0000005a005a7308 */ /* 0x000f220000000800 */
[--C-:B------:R-:W-:Y:S02]  /*4760*/  FADD.FTZ R13, R13, -R86.reuse ;  /* 0x800000560d0d7221 */ /* 0x100fe40000010000 */
        /* <DEDUP_REMOVED lines=216> */
[----:B--2345:R-:W-:Y:S01]  /*54f0*/  P2R R10, PR, RZ, 0x4 ;  /* 0x00000004ff0a7803 */ /* 0x03cfe20000000000 */
[----:B------:R-:W-:Y:S01]  /*5500*/  USHF.R.S32.HI UR24, URZ, 0x1f, UR16 ;  /* 0x0000001f3f187899 */ /* 0x000fe20008011410 */
[----:B------:R-:W-:Y:S01]  /*5510*/  IMAD.MOV.U32 R200, RZ, RZ, c[0x0][0x208] ;  /* 0x00008200ffc87624 */ /* 0x000fe200078e00ff */
[----:B------:R-:W-:Y:S01]  /*5520*/  ULDC.64 UR6, c[0x0][0x208] ;  /* 0x0000820000067ab9 */ /* 0x000fe20000000a00 */
[----:B------:R-:W-:Y:S01]  /*5530*/  IMAD.MOV.U32 R201, RZ, RZ, 0x5 ;  /* 0x00000005ffc97424 */ /* 0x000fe200078e00ff */
[----:B------:R-:W-:Y:S01]  /*5540*/  UIMAD.WIDE.U32 UR26, UR16, UR6, URZ ;  /* 0x00000006101a72a5 */ /* 0x000fe2000f8e003f */
[----:B------:R-:W-:Y:S01]  /*5550*/  IMAD.SHL.U32 R200, R200, 0x20, RZ ;  /* 0x00000020c8c87824 */ /* 0x000fe200078e00ff */
[----:B------:R-:W-:Y:S02]  /*5560*/  UIMAD UR24, UR24, UR6, URZ ;  /* 0x00000006181872a4 */ /* 0x000fe4000f8e023f */
[----:B------:R-:W-:Y:S02]  /*5570*/  USHF.L.U32 UR6, UR26, 0x6, URZ ;  /* 0x000000061a067899 */ /* 0x000fe4000800063f */
[----:B------:R-:W-:Y:S02]  /*5580*/  UIMAD UR24, UR16, UR7, UR24 ;  /* 0x00000007101872a4 */ /* 0x000fe4000f8e0218 */
[----:B------:R-:W-:Y:S02]  /*5590*/  USHF.L.U32 UR25, UR16, 0x6, URZ ;  /* 0x0000000610197899 */ /* 0x000fe4000800063f */
[----:B------:R-:W-:Y:S01]  /*55a0*/  IADD3 R8, P5, P0, R240, UR6, R200 ;  /* 0x00000006f0087c10 */ /* 0x000fe2000f8be0c8 */
[----:B------:R-:W-:Y:S01]  /*55b0*/  UIADD3 UR24, UR27, UR24, URZ ;  /* 0x000000181b187290 */ /* 0x000fe2000fffe03f */
[----:B------:R-:W-:Y:S02]  /*55c0*/  IMAD.MOV.U32 R200, RZ, RZ, c[0x0][0x208] ;  /* 0x00008200ffc87624 */ /* 0x000fe400078e00ff */
[----:B------:R-:W-:Y:S01]  /*55d0*/  IADD3 R2, P6, R246, UR25, RZ ;  /* 0x00000019f6027c10 */ /* 0x000fe2000ffde0ff */
[----:B------:R-:W-:Y:S01]  /*55e0*/  USHF.L.U64.HI UR24, UR26, 0x6, UR24 ;  /* 0x000000061a187899 */ /* 0x000fe20008010218 */
[----:B------:R-:W-:Y:S01]  /*55f0*/  IMAD.U32 R4, RZ, RZ, UR25 ;  /* 0x00000019ff047e24 */ /* 0x000fe2000f8e00ff */
[----:B------:R-:W-:Y:S01]  /*5600*/  SHF.L.U64.HI R200, R200, R201, c[0x0][0x20c] ;  /* 0x00008300c8c87619 */ /* 0x000fe200000102c9 */
[----:B------:R-:W-:Y:S03]  /*5610*/  IMAD.U32 R0, RZ, RZ, UR25 ;  /* 0x00000019ff007e24 */ /* 0x000fe6000f8e00ff */
[----:B------:R-:W-:Y:S02]  /*5620*/  LEA.HI.X.SX32 R4, R4, R250, 0x1, P6 ;  /* 0x000000fa04047211 */ /* 0x000fe400030f0eff */
[----:B------:R-:W-:Y:S02]  /*5630*/  LOP3.LUT P6, RZ, R229, 0x1, RZ, 0xc0, !PT ;  /* 0x00000001e5ff7812 */ /* 0x000fe400078cc0ff */
[C---:B------:R-:W-:Y:S02]  /*5640*/  IADD3.X R9, R237.reuse, UR24, R200, P5, P0 ;  /* 0x00000018ed097c10 */ /* 0x040fe4000afe04c8 */
[----:B------:R-:W-:Y:S02]  /*5650*/  LEA R6, P0, R2, c[0x0][0x280], 0x2 ;  /* 0x0000a00002067a11 */ /* 0x000fe400078010ff */
[----:B------:R-:W-:Y:S02]  /*5660*/  IADD3 R0, -R232, c[0x0][0x168], -R0 ;  /* 0x00005a00e8007a10 */ /* 0x000fe40007ffe900 */
[----:B------:R-:W-:Y:S02]  /*5670*/  IADD3 R3, P5, R240, UR6, RZ ;  /* 0x00000006f0037c10 */ /* 0x000fe4000ffbe0ff */
[----:B------:R-:W-:Y:S02]  /*5680*/  LEA.HI.X R7, R2, c[0x0][0x284], R4, 0x2, P0 ;  /* 0x0000a10002077a11 */ /* 0x000fe400000f1404 */
[C---:B------:R-:W-:Y:S02]  /*5690*/  ISETP.LT.OR P0, PT, R0.reuse, 0x1, !P6 ;  /* 0x000000010000780c */ /* 0x040fe40007701670 */
[----:B------:R-:W-:Y:S02]  /*56a0*/  IADD3.X R2, R237, UR24, RZ, P5, !PT ;  /* 0x00000018ed027c10 */ /* 0x000fe4000affe4ff */
[C---:B------:R-:W-:Y:S02]  /*56b0*/  LEA R4, P5, R3.reuse, c[0x0][0x1f0], 0x1 ;  /* 0x00007c0003047a11 */ /* 0x040fe400078a08ff */
[----:B------:R-:W-:Y:S02]  /*56c0*/  ISETP.LT.OR P6, PT, R0, 0x21, !P6 ;  /* 0x000000210000780c */ /* 0x000fe400077c1670 */
[----:B------:R-:W-:Y:S02]  /*56d0*/  LEA.HI.X R5, R3, c[0x0][0x1f4], R2, 0x1, P5 ;  /* 0x00007d0003057a11 */ /* 0x000fe400028f0c02 */
[C---:B------:R-:W-:Y:S03]  /*56e0*/  LEA R2, P5, R8.reuse, c[0x0][0x1f0], 0x1 ;  /* 0x00007c0008027a11 */ /* 0x040fe600078a08ff */
[----:B------:R-:W-:Y:S01]  /*56f0*/  @!PT LDS RZ, [RZ] ;  /* 0x00000000fffff984 */ /* 0x000fe20000000800 */
[----:B------:R-:W-:Y:S01]  /*5700*/  @!PT LDS RZ, [RZ] ;  /* 0x00000000fffff984 */ /* 0x000fe20000000800 */
[----:B------:R-:W-:Y:S01]  /*5710*/  @!PT LDS RZ, [RZ] ;  /* 0x00000000fffff984 */ /* 0x000fe20000000800 */
[----:B------:R1:W-:Y:S01]  /*5720*/  LDGSTS.E.BYPASS.LTC128B.128 [R227+0x1b080], [R4.64], !P0 ;  /* 0x1b08000004e37fae */ /* 0x0003e2000c101d56 */
[----:B------:R-:W-:Y:S02]  /*5730*/  LEA.HI.X R3, R8, c[0x0][0x1f4], R9, 0x1, P5 ;  /* 0x00007d0008037a11 */ /* 0x000fe400028f0c09 */
        /* <DEDUP_REMOVED lines=14> */
.L_x_1170:
[-C--:B-12345:R-:W-:Y:S01]  /*5820*/  HMMA.16816.F32 R4, R108, R16.reuse, RZ ;  /* 0x000000106c04723c */ /* 0x0befe200000018ff */
[----:B------:R-:W-:Y:S01]  /*5830*/  LDSM.16.MT88.4 R200, [R214+0x3800] ;  /* 0x00380000d6c8783b */ /* 0x000fe20000004200 */
[----:B------:R-:W-:Y:S02]  /*5840*/  ULDC.64 UR6, c[0x0][0x238] ;  /* 0x00008e0000067ab9 */ /* 0x000fe40000000a00 */
[----:B------:R-:W-:Y:S01]  /*5850*/  UIMAD UR24, UR13, UR6, URZ ;  /* 0x000000060d1872a4 */ /* 0x000fe2000f8e023f */
[----:B------:R-:W-:Y:S01]  /*5860*/  LDSM.16.MT88.4 R204, [R214+0x6000] ;  /* 0x00600000d6cc783b */ /* 0x000fe20000004200 */
[----:B------:R-:W-:Y:S01]  /*5870*/  IMAD.U32 R0, RZ, RZ, UR20 ;  /* 0x00000014ff007e24 */ /* 0x000fe2000f8e00ff */
[----:B------:R-:W-:Y:S01]  /*5880*/  UIMAD UR11, UR11, 0x3000, URZ ;  /* 0x000030000b0b78a4 */ /* 0x000fe2000f8e023f */
[C---:B------:R-:W-:Y:S01]  /*5890*/  HMMA.16816.F32 R8, R172.reuse, R16, RZ ;  /* 0x00000010ac08723c */ /* 0x040fe200000018ff */
[----:B------:R-:W0:Y:S01]  /*58a0*/  LDGDEPBAR ;  /* 0x00000000000079af */ /* 0x000e220000000000 */
[----:B------:R-:W-:Y:S02]  /*58b0*/  UIMAD UR24, UR19, UR7, UR24 ;  /* 0x00000007131872a4 */ /* 0x000fe4000f8e0218 */
[----:B------:R-:W-:Y:S01]  /*58c0*/  IMAD.U32 R2, RZ, RZ, UR19 ;  /* 0x00000013ff027e24 */ /* 0x000fe2000f8e00ff */
[----:B------:R-:W-:Y:S02]  /*58d0*/  ULDC.64 UR6, c[0x0][0x240] ;  /* 0x0000900000067ab9 */ /* 0x000fe40000000a00 */
[----:B------:R-:W-:Y:S01]  /*58e0*/  UIMAD UR6, UR12, UR6, URZ ;  /* 0x000000060c0672a4 */ /* 0x000fe2000f8e023f */
[-C--:B------:R-:W-:Y:S01]  /*58f0*/  HMMA.16816.F32 R12, R172, R18.reuse, RZ ;  /* 0x00000012ac0c723c */ /* 0x080fe200000018ff */
[----:B------:R-:W-:Y:S01]  /*5900*/  IMAD.WIDE.U32 R2, R2, c[0x0][0x238], R230 ;  /* 0x00008e0002027a25 */ /* 0x000fe200078e00e6 */
[----:B------:R-:W-:Y:S02]  /*5910*/  UISETP.GE.AND UP0, UPT, UR16, UR18, UPT ;  /* 0x000000121000728c */ /* 0x000fe4000bf06270 */
[----:B------:R-:W-:Y:S02]  /*5920*/  UIMAD UR6, UR20, UR7, UR6 ;  /* 0x00000007140672a4 */ /* 0x000fe4000f8e0206 */
[----:B------:R-:W-:Y:S01]  /*5930*/  IADD3 R3, R3, UR24, RZ ;  /* 0x0000001803037c10 */ /* 0x000fe2000fffe0ff */
[----:B------:R-:W-:Y:S01]  /*5940*/  USHF.R.S32.HI UR24, URZ, 0x1f, UR11 ;  /* 0x0000001f3f187899 */ /* 0x000fe2000801140b */
[C---:B------:R-:W-:Y:S01]  /*5950*/  HMMA.16816.F32 R16, R108.reuse, R18, RZ ;  /* 0x000000126c10723c */ /* 0x040fe200000018ff */
[----:B------:R-:W-:Y:S02]  /*5960*/  UIADD3 UR7, UR4, 0x1, URZ ;  /* 0x0000000104077890 */ /* 0x000fe4000fffe03f */
[----:B------:R-:W-:Y:S01]  /*5970*/  UISETP.GE.AND UP2, UPT, UR4, 0x1, UPT ;  /* 0x000000010400788c */ /* 0x000fe2000bf46270 */
[----:B------:R-:W-:Y:S01]  /*5980*/  IMAD.WIDE.U32 R2, R0, c[0x0][0x240], R2 ;  /* 0x0000900000027a25 */ /* 0x000fe200078e0002 */
[----:B------:R-:W-:Y:S03]  /*5990*/  UISETP.GE.AND UP1, UPT, UR17, 0x1, UPT ;  /* 0x000000011100788c */ /* 0x000fe6000bf26270 */
[-C--:B------:R-:W-:Y:S01]  /*59a0*/  HMMA.16816.F32 R20, R108, R96.reuse, RZ ;  /* 0x000000606c14723c */ /* 0x080fe200000018ff */
[----:B------:R-:W-:Y:S01]  /*59b0*/  IADD3 R0, P0, R2, UR11, RZ ;  /* 0x0000000b02007c10 */ /* 0x000fe2000ff1e0ff */
[----:B------:R-:W-:Y:S06]  /*59c0*/  UMOV UR11, UR16 ;  /* 0x00000010000b7c82 */ /* 0x000fec0008000000 */
        /* <DEDUP_REMOVED lines=24> */
[----:B------:R-:W3:Y:S04]  /*5b50*/  LDSM.16.M88.4 R180, [R215+0x1800] ;  /* 0x00180000d7b4783b */ /* 0x000ee80000000200 */
[----:B------:R-:W-:Y:S03]  /*5b60*/  LDSM.16.MT88.4 R196, [R214+0x2000] ;  /* 0x00200000d6c4783b */ /* 0x000fe60000004200 */
        /* <DEDUP_REMOVED lines=13> */
[----:B------:R-:W2:Y:S07]  /*5c40*/  LDSM.16.MT88.4 R184, [R214+0x6800] ;  /* 0x00680000d6b8783b */ /* 0x000eae0000004200 */
[----:B------:R-:W-:Y:S01]  /*5c50*/  HMMA.16816.F32 R108, R172, R206, R108 ;  /* 0x000000ceac6c723c */ /* 0x000fe2000000186c */
[----:B------:R-:W4:Y:S04]  /*5c60*/  LDSM.16.M88.4 R172, [R215+0x2000] ;  /* 0x00200000d7ac783b */ /* 0x000f280000000200 */
[----:B------:R-:W5:Y:S03]  /*5c70*/  LDSM.16.MT88.4 R204, [R214+0x4800] ;  /* 0x00480000d6cc783b */ /* 0x000f660000004200 */
[-C--:B---3--:R-:W-:Y:S08]  /*5c80*/  HMMA.16816.F32 R4, R180, R188.reuse, R4 ;  /* 0x000000bcb404723c */ /* 0x088ff00000001804 */
        /* <DEDUP_REMOVED lines=11> */
[----:B------:R-:W-:Y:S07]  /*5d40*/  HMMA.16816.F32 R108, R180, R186, R108 ;  /* 0x000000bab46c723c */ /* 0x000fee000000186c */
[----:B------:R-:W-:Y:S01]  /*5d50*/  MOV R180, UR24 ;  /* 0x0000001800b47c02 */ /* 0x000fe20008000f00 */
[-C--:B----4-:R-:W-:Y:S05]  /*5d60*/  HMMA.16816.F32 R4, R172, R196.reuse, R4 ;  /* 0x000000c4ac04723c */ /* 0x090fea0000001804 */
[----:B------:R-:W-:Y:S01]  /*5d70*/  IADD3.X R2, R180, UR6, R3, P0, !PT ;  /* 0x00000006b4027c10 */ /* 0x000fe200087fe403 */
[----:B------:R-:W-:Y:S01]  /*5d80*/  UIADD3 UR6, UR17, 0x1, URZ ;  /* 0x0000000111067890 */ /* 0x000fe2000fffe03f */
[C---:B------:R-:W-:Y:S01]  /*5d90*/  LEA R180, P0, R0.reuse, c[0x0][0x220], 0x2 ;  /* 0x0000880000b47a11 */ /* 0x040fe200078010ff */
[C---:B------:R-:W-:Y:S02]  /*5da0*/  HMMA.16816.F32 R8, R200.reuse, R196, R8 ;  /* 0x000000c4c808723c */ /* 0x040fe40000001808 */
[----:B------:R-:W-:Y:S02]  /*5db0*/  USEL UR17, UR6, URZ, !UP1 ;  /* 0x0000003f06117287 */ /* 0x000fe4000c800000 */
[----:B------:R-:W-:Y:S01]  /*5dc0*/  LEA.HI.X R181, R0, c[0x0][0x224], R2, 0x2, P0 ;  /* 0x0000890000b57a11 */ /* 0x000fe200000f1402 */
[----:B------:R-:W-:Y:S01]  /*5dd0*/  IMAD.U32 R0, RZ, RZ, UR4 ;  /* 0x00000004ff007e24 */ /* 0x000fe2000f8e00ff */
[----:B------:R-:W-:Y:S01]  /*5de0*/  LDSM.16.MT88.2 R2, [R212+0x23c80] ;  /* 0x023c8000d402783b */ /* 0x000fe20000004100 */
[----:B------:R-:W-:Y:S01]  /*5df0*/  PLOP3.LUT P0, PT, PT, PT, UP0, 0x80, 0x0 ;  /* 0x000000000000781c */ /* 0x000fe20003f0f008 */
[-C--:B------:R-:W-:Y:S01]  /*5e00*/  HMMA.16816.F32 R12, R200, R198.reuse, R12 ;  /* 0x000000c6c80c723c */ /* 0x080fe2000000180c */
[----:B------:R-:W-:Y:S03]  /*5e10*/  USEL UR4, UR7, URZ, !UP2 ;  /* 0x0000003f07047287 */ /* 0x000fe6000d000000 */
[----:B------:R-:W-:Y:S03]  /*5e20*/  IMAD R0, R0, 0x3000, R219 ;  /* 0x0000300000007824 */ /* 0x000fe600078e02db */
[----:B------:R-:W-:Y:S01]  /*5e30*/  RED.E.ADD.F32.FTZ.RN.STRONG.GPU [R180.64], R4 ;  /* 0x00000004b400798e */ /* 0x000fe2000c10e796 */
[C---:B------:R-:W-:Y:S03]  /*5e40*/  HMMA.16816.F32 R16, R172.reuse, R198, R16 ;  /* 0x000000c6ac10723c */ /* 0x040fe60000001810 */
[----:B------:R-:W-:Y:S01]  /*5e50*/  RED.E.ADD.F32.FTZ.RN.STRONG.GPU [R180.64+0x400], R5 ;  /* 0x00040005b400798e */ /* 0x000fe2000c10e796 */
[----:B------:R-:W-:Y:S03]  /*5e60*/  SHF.L.U32 R0, R0, 0x1, RZ ;  /* 0x0000000100007819 */ /* 0x000fe600000006ff */
        /* <DEDUP_REMOVED lines=207> */
.L_x_1168:
[----:B------:R-:W-:Y:S05]  /*6b60*/  @P1 EXIT ;  /* 0x000000000000194d */ /* 0x000fea0003800000 */
[----:B------:R-:W-:Y:S01]  /*6b70*/  UMOV UR6, 0x1 ;  /* 0x0000000100067882 */ /* 0x000fe20000000000 */
[----:B------:R-:W-:Y:S01]  /*6b80*/  BAR.SYNC.DEFER_BLOCKING 0x1, 0x100 ;  /* 0x0044000000007b1d */ /* 0x000fe20000010000 */
[----:B------:R-:W-:Y:S01]  /*6b90*/  UIMAD UR21, UR21, 0x3c00, URZ ;  /* 0x00003c00151578a4 */ /* 0x000fe2000f8e023f */
[----:B------:R-:W-:Y:S01]  /*6ba0*/  IMAD.U32 R8, RZ, RZ, UR20 ;  /* 0x00000014ff087e24 */ /* 0x000fe2000f8e00ff */
[----:B------:R-:W-:Y:S01]  /*6bb0*/  USHF.R.S32.HI UR8, URZ, 0x1f, UR20 ;  /* 0x0000001f3f087899 */ /* 0x000fe20008011414 */
[----:B------:R-:W-:-:S02]  /*6bc0*/  IMAD.U32 R6, RZ, RZ, UR20 ;  /* 0x00000014ff067e24 */ /* 0x000fc4000f8e00ff */
[----:B------:R-:W-:Y:S01]  /*6bd0*/  ULDC.64 UR4, c[0x0][0x338] ;  /* 0x0000ce0000047ab9 */ /* 0x000fe20000000a00 */
[----:B------:R-:W-:Y:S01]  /*6be0*/  IADD3 R2, P0, R230, UR21, RZ ;  /* 0x00000015e6027c10 */ /* 0x000fe2000ff1e0ff */
[----:B------:R-:W-:Y:S02]  /*6bf0*/  UISETP.NE.AND UP0, UPT, UR6, UR4, UPT ;  /* 0x000000040600728c */ /* 0x000fe4000bf05270 */
[----:B------:R-:W-:Y:S02]  /*6c00*/  UIMAD.WIDE.U32 UR6, UR19, UR5, URZ ;  /* 0x00000005130672a5 */ /* 0x000fe4000f8e003f */
[----:B------:R-:W-:-:S07]  /*6c10*/  ULDC UR4, c[0x0][0x340] ;  /* 0x0000d00000047ab9 */ /* 0x000fce0000000800 */
[----:B------:R-:W-:Y:S02]  /*6c20*/  @UP0 USHF.R.U32.HI UR19, URZ, UR4, UR7 ;  /* 0x000000043f130299 */ /* 0x000fe40008011607 */
[----:B------:R-:W-:Y:S02]  /*6c30*/  USHF.R.S32.HI UR7, URZ, 0x1f, UR21 ;  /* 0x0000001f3f077899 */ /* 0x000fe40008011415 */
[----:B------:R-:W-:Y:S02]  /*6c40*/  USHF.R.S32.HI UR6, URZ, 0x1f, UR19 ;  /* 0x0000001f3f067899 */ /* 0x000fe40008011413 */
[----:B------:R-:W-:Y:S01]  /*6c50*/  ULDC.64 UR4, c[0x0][0x328] ;  /* 0x0000ca0000047ab9 */ /* 0x000fe20000000a00 */
[----:B------:R-:W-:Y:S01]  /*6c60*/  IMAD.U32 R4, RZ, RZ, UR19 ;  /* 0x00000013ff047e24 */ /* 0x000fe2000f8e00ff */
[----:B------:R-:W-:Y:S01]  /*6c70*/  UIMAD UR4, UR6, UR4, URZ ;  /* 0x00000004060472a4 */ /* 0x000fe2000f8e023f */
[----:B------:R-:W-:Y:S01]  /*6c80*/  LEA.HI.X.SX32 R3, R230, UR7, 0x1, P0 ;  /* 0x00000007e6037c11 */ /* 0x000fe200080f0eff */
[----:B------:R-:W-:-:S02]  /*6c90*/  IMAD.U32 R0, RZ, RZ, UR19 ;  /* 0x00000013ff007e24 */ /* 0x000fc4000f8e00ff */
[----:B------:R-:W-:Y:S02]  /*6ca0*/  UIMAD UR7, UR19, UR5, UR4 ;  /* 0x00000005130772a4 */ /* 0x000fe4000f8e0204 */
[--C-:B------:R-:W-:Y:S01]  /*6cb0*/  IMAD.WIDE.U32 R4, R4, c[0x0][0x328], R2.reuse ;  /* 0x0000ca0004047a25 */ /* 0x100fe200078e0002 */
[----:B------:R-:W-:Y:S02]  /*6cc0*/  ULDC.64 UR4, c[0x0][0x300] ;  /* 0x0000c00000047ab9 */ /* 0x000fe40000000a00 */
[----:B------:R-:W-:Y:S01]  /*6cd0*/  UIMAD UR4, UR6, UR4, URZ ;  /* 0x00000004060472a4 */ /* 0x000fe2000f8e023f */
[----:B------:R-:W-:Y:S01]  /*6ce0*/  IMAD.WIDE.U32 R2, R0, c[0x0][0x300], R2 ;  /* 0x0000c00000027a25 */ /* 0x000fe200078e0002 */
[----:B------:R-:W-:Y:S01]  /*6cf0*/  IADD3 R5, R5, UR7, RZ ;  /* 0x0000000705057c10 */ /* 0x000fe2000fffe0ff */
[----:B------:R-:W-:Y:S02]  /*6d00*/  ULDC.64 UR6, c[0x0][0x330] ;  /* 0x0000cc0000067ab9 */ /* 0x000fe40000000a00 */
[----:B------:R-:W-:-:S02]  /*6d10*/  UIMAD UR6, UR8, UR6, URZ ;  /* 0x00000006080672a4 */ /* 0x000fc4000f8e023f */
[----:B------:R-:W-:Y:S01]  /*6d20*/  IMAD.WIDE.U32 R8, R8, c[0x0][0x330], R4 ;  /* 0x0000cc0008087a25 */ /* 0x000fe200078e0004 */
[----:B------:R-:W-:Y:S02]  /*6d30*/  UIMAD UR19, UR19, UR5, UR4 ;  /* 0x00000005131372a4 */ /* 0x000fe4000f8e0204 */
        /* <DEDUP_REMOVED lines=133> */
.L_x_1172:
        /* <DEDUP_REMOVED lines=15> */
.L_x_1423:


//--------------------- .text._ZN7cutlass13device_kernelIN5flash19enable_sm80_to_sm89INS1_16FlashAttnBwdSm80INS1_25CollectiveMainloopBwdSm80ILi2ELi1EN4cute5tupleIJNS5_1CILi64EEENS7_ILi80EEENS7_ILi192EEEEEENS_6half_tEfNS_4arch4Sm80ELb1ELb0ELb1ELb0ELb1ELb0ELb1ELb0ELi2ELi4ELi2ELi2ELb0EEENS1_24CollectiveEpilogueBwdGQAISB_fSE_Li256ELb0ELb1EEENS1_25SingleTileBwdLPTSchedulerILb0ELi80ELb1EEEEEEEEEvNT_6ParamsE --------------------------
	.section	.text._ZN7cutlass13device_kernelIN5flash19enable_sm80_to_sm89INS1_16FlashAttnBwdSm80INS1_25CollectiveMainloopBwdSm80ILi2ELi1EN4cute5tupleIJNS5_1CILi64EEENS7_ILi80EEENS7_ILi192EEEEEENS_6half_tEfNS_4arch4Sm80ELb1ELb0ELb1ELb0ELb1ELb0ELb1ELb0ELi2ELi4ELi2ELi2ELb0EEENS1_24CollectiveEpilogueBwdGQAISB_fSE_Li256ELb0ELb1EEENS1_25SingleTileBwdLPTSchedulerILb0ELi80ELb1EEEEEEEEEvNT_6ParamsE,"ax",@progbits
	.sectioninfo	@"SHI_REGISTERS=255"
	.align	128
.text._ZN7cutlass13device_kernelIN5flash19enable_sm80_to_sm89INS1_16FlashAttnBwdSm80INS1_25CollectiveMainloopBwdSm80ILi2ELi1EN4cute5tupleIJNS5_1CILi64EEENS7_ILi80EEENS7_ILi192EEEEEENS_6half_tEfNS_4arch4Sm80ELb1ELb0ELb1ELb0ELb1ELb0ELb1ELb0ELi2ELi4ELi2ELi2ELb0EEENS1_24CollectiveEpilogueBwdGQAISB_fSE_Li256ELb0ELb1EEENS1_25SingleTileBwdLPTSchedulerILb0ELi80ELb1EEEEEEEEEvNT_6ParamsE:
        .type           _ZN7cutlass13device_kernelIN5flash19enable_sm80_to_sm89INS1_16FlashAttnBwdSm80INS1_25CollectiveMainloopBwdSm80ILi2ELi1EN4cute5tupleIJNS5_1CILi64EEENS7_ILi80EEENS7_ILi192EEEEEENS_6half_tEfNS_4arch4Sm80ELb1ELb0ELb1ELb0ELb1ELb0ELb1ELb0ELi2ELi4ELi2ELi2ELb0EEENS1_24CollectiveEpilogueBwdGQAISB_fSE_Li256ELb0ELb1EEENS1_25SingleTileBwdLPTSchedulerILb0ELi80ELb1EEEEEEEEEvNT_6ParamsE,@function
        .size           _ZN7cutlass13device_kernelIN5flash19enable_sm80_to_sm89INS1_16FlashAttnBwdSm80INS1_25CollectiveMainloopBwdSm80ILi2ELi1EN4cute5tupleIJNS5_1CILi64EEENS7_ILi80EEENS7_ILi192EEEEEENS_6half_tEfNS_4arch4Sm80ELb1ELb0ELb1ELb0ELb1ELb0ELb1ELb0ELi2ELi4ELi2ELi2ELb0EEENS1_24CollectiveEpilogueBwdGQAISB_fSE_Li256ELb0ELb1EEENS1_25SingleTileBwdLPTSchedulerILb0ELi80ELb1EEEEEEEEEvNT_6ParamsE,(.L_x_1424 - _ZN7cutlass13device_kernelIN5flash19enable_sm80_to_sm89INS1_16FlashAttnBwdSm80INS1_25CollectiveMainloopBwdSm80ILi2ELi1EN4cute5tupleIJNS5_1CILi64EEENS7_ILi80EEENS7_ILi192EEEEEENS_6half_tEfNS_4arch4Sm80ELb1ELb0ELb1ELb0ELb1ELb0ELb1ELb0ELi2ELi4ELi2ELi2ELb0EEENS1_24CollectiveEpilogueBwdGQAISB_fSE_Li256ELb0ELb1EEENS1_25SingleTileBwdLPTSchedulerILb0ELi80ELb1EEEEEEEEEvNT_6ParamsE)
        .other          _ZN7cutlass13device_kernelIN5flash19enable_sm80_to_sm89INS1_16FlashAttnBwdSm80INS1_25CollectiveMainloopBwdSm80ILi2ELi1EN4cute5tupleIJNS5_1CILi64EEENS7_ILi80EEENS7_ILi192EEEEEENS_6half_tEfNS_4arch4Sm80ELb1ELb0ELb1ELb0ELb1ELb0ELb1ELb0ELi2ELi4ELi2ELi2ELb0EEENS1_24CollectiveEpilogueBwdGQAISB_fSE_Li256ELb0ELb1EEENS1_25SingleTileBwdLPTSchedulerILb0ELi80ELb1EEEEEEEEEvNT_6ParamsE,@"STO_CUDA_ENTRY STV_DEFAULT"
_ZN7cutlass13device_kernelIN5flash19enable_sm80_to_sm89INS1_16FlashAttnBwdSm80INS1_25CollectiveMainloopBwdSm80ILi2ELi1EN4cute5tupleIJNS5_1CILi64EEENS7_ILi80EEENS7_ILi192EEEEEENS_6half_tEfNS_4arch4Sm80ELb1ELb0ELb1ELb0ELb1ELb0ELb1ELb0ELi2ELi4ELi2ELi2ELb0EEENS1_24CollectiveEpilogueBwdGQAISB_fSE_Li256ELb0ELb1EEENS1_25SingleTileBwdLPTSchedulerILb0ELi80ELb1EEEEEEEEEvNT_6ParamsE:
        /* <DEDUP_REMOVED lines=27> */
.L_x_1174:
[----:B------:R-:W-:Y:S02]  /*01b0*/  ULDC UR9, c[0x0][0x3b4] ;  /* 0x0000ed0000097ab9 */ /* 0x000fe40000000800 */
[----:B------:R-:W-:Y:S02]  /*01c0*/  UISETP.NE.AND UP0, UPT, UR9, 0x1, UPT ;  /* 0x000000010900788c */ /* 0x000fe4000bf05270 */
[----:B------:R-:W-:Y:S02]  /*01d0*/  ULDC.64 UR4, c[0x0][0x3b8] ;  /* 0x0000ee0000047ab9 */ /* 0x000fe40000000a00 */
[----:B------:R-:W-:Y:S02]  /*01e0*/  UIMAD.WIDE.U32 UR10, UR8, UR4, URZ ;  /* 0x00000004080a72a5 */ /* 0x000fe4000f8e003f */
[----:B------:R-:W-:-:S05]  /*01f0*/  UMOV UR6, UR8 ;  /* 0x0000000800067c82 */ /* 0x000fca0008000000 */
[----:B------:R-:W-:-:S04]  /*0200*/  @UP0 USHF.R.U32.HI UR6, URZ, UR5, UR11 ;  /* 0x000000053f060299 */ /* 0x000fc8000801160b */
[----:B------:R-:W-:Y:S02]  /*0210*/  UIMAD UR9, UR6, UR9, URZ ;  /* 0x00000009060972a4 */ /* 0x000fe4000f8e023f */
.L_x_1175:
        /* <DEDUP_REMOVED lines=14> */
.L_x_1173:
        /* <DEDUP_REMOVED lines=20> */
.L_x_1177:
[----:B------:R-:W-:Y:S02]  /*0440*/  ULDC UR9, c[0x0][0x3b4] ;  /* 0x0000ed0000097ab9 */ /* 0x000fe40000000800 */
[----:B------:R-:W-:Y:S02]  /*0450*/  UISETP.NE.AND UP0, UPT, UR9, 0x1, UPT ;  /* 0x000000010900788c */ /* 0x000fe4000bf05270 */
[----:B------:R-:W-:Y:S02]  /*0460*/  ULDC.64 UR4, c[0x0][0x3b8] ;  /* 0x0000ee0000047ab9 */ /* 0x000fe40000000a00 */
[----:B------:R-:W-:Y:S02]  /*0470*/  UIMAD.WIDE.U32 UR10, UR8, UR4, URZ ;  /* 0x00000004080a72a5 */ /* 0x000fe4000f8e003f */
[----:B------:R-:W-:-:S05]  /*0480*/  UMOV UR6, UR8 ;  /* 0x0000000800067c82 */ /* 0x000fca0008000000 */
[----:B------:R-:W-:-:S04]  /*0490*/  @UP0 USHF.R.U32.HI UR6, URZ, UR5, UR11 ;  /* 0x000000053f060299 */ /* 0x000fc8000801160b */
[----:B------:R-:W-:Y:S02]  /*04a0*/  UIMAD UR9, UR6, UR9, URZ ;  /* 0x00000009060972a4 */ /* 0x000fe4000f8e023f */
.L_x_1178:
        /* <DEDUP_REMOVED lines=13> */
.L_x_1176:
        /* <DEDUP_REMOVED lines=235> */
[----:B------:R-:W-:Y:S01]  /*1430*/  LEA R8, P4, R5, R6, 0x6 ;  /* 0x0000000605087211 */ /* 0x000fe200078830ff */
        /* <DEDUP_REMOVED lines=186> */
[----:B------:R-:W-:Y:S02]  /*1fe0*/  ISETP.LT.OR P0, PT, R8, 0x1, P5 ;  /* 0x000000010800780c */ /* 0x000fe40002f01670 */
        /* <DEDUP_REMOVED lines=9> */
[-C--:B------:R-:W-:Y:S01]  /*2080*/  LEA.HI R9, R20, R230.reuse, RZ, 0x5 ;  /* 0x000000e614097211 */ /* 0x080fe200078f28ff */
        /* <DEDUP_REMOVED lines=49> */
[----:B------:R-:W0:Y:S01]  /*23a0*/  LDGDEPBAR ;  /* 0x00000000000079af */ /* 0x000e220000000000 */
        /* <DEDUP_REMOVED lines=8> */
[----:B------:R-:W-:Y:S01]  /*2430*/  ISETP.GE.AND P5, PT, R21, c[0x0][0x1fc], PT ;  /* 0x00007f0015007a0c */ /* 0x000fe20003fa6270 */
[----:B------:R-:W-:Y:S01]  /*2440*/  IMAD.SHL.U32 R5, R2, 0x10, RZ ;  /* 0x0000001002057824 */ /* 0x000fe200078e00ff */
[----:B------:R-:W-:Y:S01]  /*2450*/  LEA.HI R8, R4, R3, RZ, 0x2 ;  /* 0x0000000304087211 */ /* 0x000fe200078f10ff */
[----:B------:R-:W-:Y:S01]  /*2460*/  IMAD.SHL.U32 R212, R2, 0x2, RZ ;  /* 0x0000000202d47824 */ /* 0x000fe200078e00ff */
[----:B------:R-:W-:Y:S01]  /*2470*/  IADD3 R6, R225, 0x21480, RZ ;  /* 0x00021480e1067810 */ /* 0x000fe20007ffe0ff */
[----:B------:R-:W-:Y:S01]  /*2480*/  IMAD.SHL.U32 R12, R23, 0x8, RZ ;  /* 0x00000008170c7824 */ /* 0x000fe200078e00ff */
[----:B------:R-:W-:-:S02]  /*2490*/  LOP3.LUT R4, R5, 0xf0, RZ, 0xc0, !PT ;  /* 0x000000f005047812 */ /* 0x000fc400078ec0ff */
[----:B------:R-:W-:Y:S02]  /*24a0*/  LOP3.LUT R5, R8, 0x7ffffffc, RZ, 0xc0, !PT ;  /* 0x7ffffffc08057812 */ /* 0x000fe400078ec0ff */
[----:B------:R-:W-:Y:S02]  /*24b0*/  IADD3 R226, R225, 0x215a0, RZ ;  /* 0x000215a0e1e27810 */ /* 0x000fe40007ffe0ff */
[----:B------:R-:W-:Y:S01]  /*24c0*/  @P0 IADD3 R226, R6, 0xe0, RZ ;  /* 0x000000e006e20810 */ /* 0x000fe20007ffe0ff */
[----:B-1----:R-:W-:Y:S01]  /*24d0*/  IMAD.IADD R11, R3, 0x1, -R5 ;  /* 0x00000001030b7824 */ /* 0x002fe200078e0a05 */
[----:B------:R-:W-:Y:S01]  /*24e0*/  SHF.R.S32.HI R3, RZ, 0x1f, R2 ;  /* 0x0000001fff037819 */ /* 0x000fe20000011402 */
[----:B------:R-:W-:Y:S01]  /*24f0*/  IMAD.SHL.U32 R7, R13, 0x100, RZ ;  /* 0x000001000d077824 */ /* 0x000fe200078e00ff */
[----:B------:R-:W-:Y:S02]  /*2500*/  LOP3.LUT R10, R4, R16, RZ, 0xfc, !PT ;  /* 0x00000010040a7212 */ /* 0x000fe400078efcff */
[----:B------:R-:W-:Y:S01]  /*2510*/  LEA.HI R214, R3, R2, RZ, 0x3 ;  /* 0x0000000203d67211 */ /* 0x000fe200078f18ff */
[----:B------:R-:W-:Y:S01]  /*2520*/  IMAD.SHL.U32 R3, R18, 0x40, RZ ;  /* 0x0000004012037824 */ /* 0x000fe200078e00ff */
[----:B------:R-:W-:Y:S01]  /*2530*/  LOP3.LUT R9, R4, 0x100, R7, 0xf8, !PT ;  /* 0x0000010004097812 */ /* 0x000fe200078ef807 */
[----:B------:R-:W-:Y:S01]  /*2540*/  IMAD.SHL.U32 R4, R15, 0x10, RZ ;  /* 0x000000100f047824 */ /* 0x000fe200078e00ff */
[----:B------:R-:W-:-:S02]  /*2550*/  SEL R13, RZ, 0xffffffff, P6 ;  /* 0xffffffffff0d7807 */ /* 0x000fc40003000000 */
[----:B------:R-:W-:Y:S02]  /*2560*/  LOP3.LUT P6, RZ, R18, 0x2, RZ, 0xc0, !PT ;  /* 0x0000000212ff7812 */ /* 0x000fe400078cc0ff */
[C---:B------:R-:W-:Y:S01]  /*2570*/  LOP3.LUT R5, R214.reuse, 0xfffffff8, RZ, 0xc0, !PT ;  /* 0xfffffff8d6057812 */ /* 0x040fe200078ec0ff */
[----:B------:R-:W-:Y:S01]  /*2580*/  IMAD.SHL.U32 R214, R214, 0x40, RZ ;  /* 0x00000040d6d67824 */ /* 0x000fe200078e00ff */
[----:B------:R-:W-:Y:S02]  /*2590*/  LOP3.LUT R3, R3, 0x1c0, RZ, 0xc0, !PT ;  /* 0x000001c003037812 */ /* 0x000fe400078ec0ff */
[----:B------:R-:W-:Y:S01]  /*25a0*/  LEA.HI R6, R17, R17, RZ, 0x1 ;  /* 0x0000001111067211 */ /* 0x000fe200078f08ff */
[----:B------:R-:W-:Y:S01]  /*25b0*/  IMAD.IADD R5, R2, 0x1, -R5 ;  /* 0x0000000102057824 */ /* 0x000fe200078e0a05 */
[----:B------:R-:W-:Y:S01]  /*25c0*/  LEA.HI.SX32 R228, R8, R4, 0x1e ;  /* 0x0000000408e47211 */ /* 0x000fe200078ff2ff */
[----:B------:R-:W-:Y:S01]  /*25d0*/  IMAD.SHL.U32 R8, R13, 0x2, RZ ;  /* 0x000000020d087824 */ /* 0x000fe200078e00ff */
[----:B------:R-:W-:-:S02]  /*25e0*/  SEL R209, R223, 0xfffffff0, !P6 ;  /* 0xfffffff0dfd17807 */ /* 0x000fc40007000000 */
[C---:B------:R-:W-:Y:S02]  /*25f0*/  LOP3.LUT R208, R3.reuse, 0x8, R22, 0xf8, !PT ;  /* 0x0000000803d07812 */ /* 0x040fe400078ef816 */
[----:B------:R-:W-:Y:S02]  /*2600*/  LOP3.LUT R4, R3, 0x30, R4, 0xf8, !PT ;  /* 0x0000003003047812 */ /* 0x000fe400078ef804 */
[----:B------:R-:W-:Y:S02]  /*2610*/  SHF.R.U32.HI R7, RZ, 0x3, R3 ;  /* 0x00000003ff077819 */ /* 0x000fe40000011603 */
[----:B------:R-:W-:Y:S01]  /*2620*/  LOP3.LUT P6, RZ, R2, 0x2, RZ, 0xc0, !PT ;  /* 0x0000000202ff7812 */ /* 0x000fe200078cc0ff */
[----:B------:R-:W-:Y:S01]  /*2630*/  IMAD.SHL.U32 R2, R0, 0x20, RZ ;  /* 0x0000002000027824 */ /* 0x000fe200078e00ff */
[----:B------:R-:W-:Y:S02]  /*2640*/  LOP3.LUT R3, R6, 0x1ffffffe, RZ, 0xc0, !PT ;  /* 0x1ffffffe06037812 */ /* 0x000fe400078ec0ff */
[----:B------:R-:W-:-:S02]  /*2650*/  LOP3.LUT R212, R10, 0x18, R212, 0x78, !PT ;  /* 0x000000180ad47812 */ /* 0x000fc400078e78d4 */
        /* <DEDUP_REMOVED lines=8> */
[----:B------:R-:W-:Y:S01]  /*26e0*/  SHF.R.U32.HI R215, RZ, 0x3, R9 ;  /* 0x00000003ffd77819 */ /* 0x000fe20000011609 */
[----:B------:R-:W-:Y:S01]  /*26f0*/  IMAD.SHL.U32 R2, R0, 0x8, RZ ;  /* 0x0000000800027824 */ /* 0x000fe200078e00ff */
[----:B------:R-:W-:Y:S01]  /*2700*/  LOP3.LUT P0, RZ, R18, 0x4, RZ, 0xc0, !PT ;  /* 0x0000000412ff7812 */ /* 0x000fe2000780c0ff */
[----:B------:R-:W-:Y:S01]  /*2710*/  IMAD.MOV.U32 R12, RZ, RZ, 0x20 ;  /* 0x00000020ff0c7424 */ /* 0x000fe200078e00ff */
[----:B------:R-:W-:Y:S01]  /*2720*/  LOP3.LUT R3, R3, 0x1c0, RZ, 0xc0, !PT ;  /* 0x000001c003037812 */ /* 0x000fe200078ec0ff */
[----:B------:R-:W-:Y:S01]  /*2730*/  IMAD.SHL.U32 R235, R11, 0x2, RZ ;  /* 0x000000020beb7824 */ /* 0x000fe200078e00ff */
[----:B------:R-:W-:-:S02]  /*2740*/  LOP3.LUT R6, R2, 0x8, RZ, 0xc0, !PT ;  /* 0x0000000802067812 */ /* 0x000fc400078ec0ff */
[-C--:B------:R-:W-:Y:S02]  /*2750*/  LOP3.LUT R2, R4, R7.reuse, RZ, 0x3c, !PT ;  /* 0x0000000704027212 */ /* 0x080fe400078e3cff */
[----:B------:R-:W-:Y:S02]  /*2760*/  SHF.R.U32.HI R4, RZ, 0x3, R3 ;  /* 0x00000003ff047819 */ /* 0x000fe40000011603 */
[----:B------:R-:W-:Y:S01]  /*2770*/  LOP3.LUT R208, R208, R7, RZ, 0x3c, !PT ;  /* 0x00000007d0d07212 */ /* 0x000fe200078e3cff */
[----:B------:R-:W-:Y:S01]  /*2780*/  IMAD R219, R0, 0x200, R2 ;  /* 0x0000020000db7824 */ /* 0x000fe200078e0202 */
[----:B------:R-:W-:Y:S01]  /*2790*/  LOP3.LUT R0, R4, R3, R6, 0x1e, !PT ;  /* 0x0000000304007212 */ /* 0x000fe200078e1e06 */
[----:B------:R-:W-:Y:S01]  /*27a0*/  IMAD R2, R15, 0x400, R214 ;  /* 0x000004000f027824 */ /* 0x000fe200078e02d6 */
[----:B------:R-:W-:Y:S01]  /*27b0*/  LOP3.LUT R215, R215, 0x38, RZ, 0xc0, !PT ;  /* 0x00000038d7d77812 */ /* 0x000fe200078ec0ff */
[----:B------:R-:W-:Y:S01]  /*27c0*/  IMAD R208, R17, 0x200, R208 ;  /* 0x0000020011d07824 */ /* 0x000fe200078e02d0 */
[----:B------:R-:W-:Y:S01]  /*27d0*/  SEL R210, R12, 0xffffffe0, !P0 ;  /* 0xffffffe00cd27807 */ /* 0x000fe20004000000 */
[----:B------:R-:W-:Y:S01]  /*27e0*/  IMAD.IADD R220, R2, 0x1, R0 ;  /* 0x0000000102dc7824 */ /* 0x000fe200078e0200 */
[----:B------:R-:W-:Y:S01]  /*27f0*/  LOP3.LUT P0, RZ, R5, 0x2, RZ, 0xc0, !PT ;  /* 0x0000000205ff7812 */ /* 0x000fe2000780c0ff */
[----:B------:R-:W-:Y:S01]  /*2800*/  IMAD.SHL.U32 R208, R208, 0x2, RZ ;  /* 0x00000002d0d07824 */ /* 0x000fe200078e00ff */
[----:B------:R-:W-:Y:S01]  /*2810*/  LOP3.LUT R215, R215, R9, R6, 0x1e, !PT ;  /* 0x00000009d7d77212 */ /* 0x000fe200078e1e06 */
[----:B------:R-:W-:Y:S01]  /*2820*/  IMAD.SHL.U32 R217, R220, 0x2, RZ ;  /* 0x00000002dcd97824 */ /* 0x000fe200078e00ff */
[----:B------:R-:W-:Y:S01]  /*2830*/  SEL R9, RZ, 0x4, P5 ;  /* 0x00000004ff097807 */ /* 0x000fe20002800000 */
[--C-:B------:R-:W-:Y:S01]  /*2840*/  IMAD R209, R209, 0x2, R208.reuse ;  /* 0x00000002d1d17824 */ /* 0x100fe200078e02d0 */
[----:B------:R-:W-:Y:S01]  /*2850*/  LOP3.LUT P5, RZ, R5, 0x4, RZ, 0xc0, !PT ;  /* 0x0000000405ff7812 */ /* 0x000fe200078ac0ff */
[C---:B------:R-:W-:Y:S01]  /*2860*/  IMAD R211, R210.reuse, 0x2, R208 ;  /* 0x00000002d2d37824 */ /* 0x040fe200078e02d0 */
[----:B------:R-:W-:Y:S01]  /*2870*/  SEL R223, R223, 0xfffffff0, !P0 ;  /* 0xfffffff0dfdf7807 */ /* 0x000fe20004000000 */
[----:B------:R-:W-:Y:S01]  /*2880*/  IMAD R210, R210, 0x2, R209 ;  /* 0x00000002d2d27824 */ /* 0x000fe200078e02d1 */
[----:B------:R-:W-:-:S02]  /*2890*/  LOP3.LUT R3, R4, R10, R3, 0x1e, !PT ;  /* 0x0000000a04037212 */ /* 0x000fc400078e1e03 */
[----:B------:R-:W-:Y:S01]  /*28a0*/  SEL R213, R213, 0xe0, !P6 ;  /* 0x000000e0d5d57807 */ /* 0x000fe20007000000 */
[----:B------:R-:W-:Y:S01]  /*28b0*/  IMAD.SHL.U32 R222, R223, 0x2, RZ ;  /* 0x00000002dfde7824 */ /* 0x000fe200078e00ff */
[----:B------:R-:W-:Y:S01]  /*28c0*/  SEL R0, R12, 0xffffffe0, !P5 ;  /* 0xffffffe00c007807 */ /* 0x000fe20006800000 */
[----:B------:R-:W-:Y:S01]  /*28d0*/  IMAD.IADD R224, R220, 0x1, R223 ;  /* 0x00000001dce07824 */ /* 0x000fe200078e02df */
[----:B------:R-:W-:Y:S01]  /*28e0*/  IADD3 R216, R217, 0x1b080, RZ ;  /* 0x0001b080d9d87810 */ /* 0x000fe20007ffe0ff */
[----:B------:R-:W-:Y:S01]  /*28f0*/  IMAD R213, R213, 0x2, R212 ;  /* 0x00000002d5d57824 */ /* 0x000fe200078e02d4 */
[----:B------:R-:W-:Y:S01]  /*2900*/  LOP3.LUT R8, R8, 0x2, R19, 0xe2, !PT ;  /* 0x0000000208087812 */ /* 0x000fe200078ee213 */
[----:B------:R-:W-:Y:S01]  /*2910*/  IMAD.IADD R221, R220, 0x1, R0 ;  /* 0x00000001dcdd7824 */ /* 0x000fe200078e0200 */
[----:B------:R-:W-:Y:S01]  /*2920*/  LOP3.LUT R214, R3, R214, RZ, 0xfc, !PT ;  /* 0x000000d603d67212 */ /* 0x000fe200078efcff */
[----:B------:R-:W-:Y:S01]  /*2930*/  IMAD R216, R0, 0x2, R216 ;  /* 0x0000000200d87824 */ /* 0x000fe200078e02d8 */
[----:B------:R-:W-:Y:S01]  /*2940*/  LOP3.LUT R229, R8, R9, RZ, 0xfc, !PT ;  /* 0x0000000908e57212 */ /* 0x000fe200078efcff */
[----:B------:R-:W-:Y:S01]  /*2950*/  IMAD.IADD R218, R217, 0x1, R222 ;  /* 0x00000001d9da7824 */ /* 0x000fe200078e02de */
[----:B------:R-:W-:-:S02]  /*2960*/  LEA R215, R215, 0x23c80, 0x1 ;  /* 0x00023c80d7d77811 */ /* 0x000fc400078e08ff */
[----:B------:R-:W-:Y:S02]  /*2970*/  LEA R214, R214, 0x80, 0x1 ;  /* 0x00000080d6d67811 */ /* 0x000fe400078e08ff */
[----:B------:R-:W-:Y:S01]  /*2980*/  IADD3 R234, -R235, UR5, RZ ;  /* 0x00000005ebea7c10 */ /* 0x000fe2000fffe1ff */
[----:B------:R-:W-:Y:S02]  /*2990*/  ULDC UR5, c[0x0][0x168] ;  /* 0x00005a0000057ab9 */ /* 0x000fe40000000800 */
.L_x_1182:
        /* <DEDUP_REMOVED lines=211> */
[----:B--2-4-:R-:W-:Y:S01]  /*36d0*/  USHF.R.S32.HI UR24, URZ, 0x1f, UR16 ;  /* 0x0000001f3f187899 */ /* 0x014fe20008011410 */
        /* <DEDUP_REMOVED lines=20> */
[----:B---3--:R-:W-:Y:S02]  /*3820*/  IADD3.X R18, R239, UR24, R193, P6, P5 ;  /* 0x00000018ef127c10 */ /* 0x008fe4000b7ea4c1 */
        /* <DEDUP_REMOVED lines=28> */
.L_x_1180:
[C---:B-12-4-:R-:W-:Y:S01]  /*39f0*/  HMMA.16816.F32 R4, R84.reuse, R2, RZ ;  /* 0x000000025404723c */ /* 0x056fe200000018ff */
[----:B------:R-:W-:Y:S01]  /*3a00*/  LDSM.16.M88.2 R2, [R211+0x7880] ;  /* 0x00788000d302783b */ /* 0x000fe20000000100 */
[----:B------:R-:W-:Y:S02]  /*3a10*/  UIMAD UR6, UR19, UR10, UR8 ;  /* 0x0000000a130672a4 */ /* 0x000fe4000f8e0208 */
[----:B------:R-:W-:Y:S02]  /*3a20*/  IADD3 R0, R222, R216, RZ ;  /* 0x000000d8de007210 */ /* 0x000fe40007ffe0ff */
[----:B------:R-:W1:Y:S01]  /*3a30*/  LDSM.16.M88.4 R104, [R216] ;  /* 0x00000000d868783b */ /* 0x000e620000000200 */
[----:B------:R-:W-:Y:S01]  /*3a40*/  ULEA UR6, UR11, UR6, 0x6 ;  /* 0x000000060b067291 */ /* 0x000fe2000f8e303f */
[C---:B------:R-:W-:Y:S03]  /*3a50*/  HMMA.16816.F32 R8, R84.reuse, R8, RZ ;  /* 0x000000085408723c */ /* 0x040fe600000018ff */
[----:B------:R-:W0:Y:S01]  /*3a60*/  LDGDEPBAR ;  /* 0x00000000000079af */ /* 0x000e220000000000 */
[----:B------:R-:W-:Y:S04]  /*3a70*/  UIADD3 UR6, UR6, -UR5, UR14 ;  /* 0x8000000506067290 */ /* 0x000fe8000fffe00e */
[C---:B------:R-:W-:Y:S08]  /*3a80*/  HMMA.16816.F32 R12, R84.reuse, R12, RZ ;  /* 0x0000000c540c723c */ /* 0x040ff000000018ff */
[C---:B---3--:R-:W-:Y:S08]  /*3a90*/  HMMA.16816.F32 R16, R84.reuse, R16, RZ ;  /* 0x000000105410723c */ /* 0x048ff000000018ff */
        /* <DEDUP_REMOVED lines=22> */
[----:B------:R-:W5:Y:S05]  /*3c00*/  LDSM.16.M88.2 R90, [R208+0xa080] ;  /* 0x00a08000d05a783b */ /* 0x000f6a0000000100 */
[----:B------:R-:W-:Y:S02]  /*3c10*/  LDSM.16.M88.4 R104, [R217+0x1f080] ;  /* 0x01f08000d968783b */ /* 0x000fe40000000200 */
[C---:B-1----:R-:W-:Y:S03]  /*3c20*/  HMMA.16816.F32 R4, R92.reuse, R2, R4 ;  /* 0x000000025c04723c */ /* 0x042fe60000001804 */
[----:B------:R-:W1:Y:S05]  /*3c30*/  LDSM.16.M88.2 R2, [R208+0xa880] ;  /* 0x00a88000d002783b */ /* 0x000e6a0000000100 */
[C---:B------:R-:W-:Y:S01]  /*3c40*/  HMMA.16816.F32 R8, R92.reuse, R96, R8 ;  /* 0x000000605c08723c */ /* 0x040fe20000001808 */
[----:B------:R-:W-:Y:S07]  /*3c50*/  LDSM.16.M88.4 R96, [R216+0x2000] ;  /* 0x00200000d860783b */ /* 0x000fee0000000200 */
        /* <DEDUP_REMOVED lines=21> */
[C---:B-1----:R-:W-:Y:S04]  /*3db0*/  HMMA.16816.F32 R8, R92.reuse, R2, R8 ;  /* 0x000000025c08723c */ /* 0x042fe80000001808 */
[----:B------:R-:W1:Y:S04]  /*3dc0*/  LDSM.16.M88.2 R2, [R211+0xa880] ;  /* 0x00a88000d302783b */ /* 0x000e680000000100 */
[C---:B--2---:R-:W-:Y:S01]  /*3dd0*/  HMMA.16816.F32 R12, R92.reuse, R84, R12 ;  /* 0x000000545c0c723c */ /* 0x044fe2000000180c */
[----:B------:R-:W2:Y:S07]  /*3de0*/  LDSM.16.M88.2 R84, [R211+0xb080] ;  /* 0x00b08000d354783b */ /* 0x000eae0000000100 */
[C---:B---3--:R-:W-:Y:S01]  /*3df0*/  HMMA.16816.F32 R16, R92.reuse, R86, R16 ;  /* 0x000000565c10723c */ /* 0x048fe20000001810 */
[----:B------:R-:W3:Y:S07]  /*3e00*/  LDSM.16.M88.2 R86, [R211+0xb880] ;  /* 0x00b88000d356783b */ /* 0x000eee0000000100 */
[----:B----4-:R-:W-:Y:S01]  /*3e10*/  HMMA.16816.F32 R20, R92, R88, R20 ;  /* 0x000000585c14723c */ /* 0x010fe20000001814 */
[----:B------:R-:W4:Y:S05]  /*3e20*/  LDSM.16.M88.2 R88, [R211+0xc080] ;  /* 0x00c08000d358783b */ /* 0x000f2a0000000100 */
[----:B------:R-:W4:Y:S02]  /*3e30*/  LDSM.16.M88.4 R92, [R0+0x2000] ;  /* 0x00200000005c783b */ /* 0x000f240000000200 */
        /* <DEDUP_REMOVED lines=17> */
[C---:B-1----:R-:W-:Y:S01]  /*3f50*/  HMMA.16816.F32 R16, R92.reuse, R2, R16 ;  /* 0x000000025c10723c */ /* 0x042fe20000001810 */
[----:B------:R-:W1:Y:S07]  /*3f60*/  LDSM.16.M88.2 R2, [R208+0xe080] ;  /* 0x00e08000d002783b */ /* 0x000e6e0000000100 */
[----:B--2---:R-:W-:Y:S01]  /*3f70*/  HMMA.16816.F32 R20, R92, R84, R20 ;  /* 0x000000545c14723c */ /* 0x004fe20000001814 */
[----:B------:R-:W2:Y:S05]  /*3f80*/  LDSM.16.M88.2 R84, [R208+0xe880] ;  /* 0x00e88000d054783b */ /* 0x000eaa0000000100 */
[----:B------:R-:W-:Y:S02]  /*3f90*/  LDSM.16.M88.4 R92, [R218+0x1f080] ;  /* 0x01f08000da5c783b */ /* 0x000fe40000000200 */
[C---:B---3--:R-:W-:Y:S03]  /*3fa0*/  HMMA.16816.F32 R4, R104.reuse, R86, R4 ;  /* 0x000000566804723c */ /* 0x048fe60000001804 */
[----:B------:R-:W3:Y:S05]  /*3fb0*/  LDSM.16.M88.2 R86, [R209+0xc880] ;  /* 0x00c88000d156783b */ /* 0x000eea0000000100 */
[C---:B----4-:R-:W-:Y:S01]  /*3fc0*/  HMMA.16816.F32 R8, R104.reuse, R88, R8 ;  /* 0x000000586808723c */ /* 0x050fe20000001808 */
[----:B------:R-:W4:Y:S07]  /*3fd0*/  LDSM.16.M88.2 R88, [R209+0xd080] ;  /* 0x00d08000d158783b */ /* 0x000f2e0000000100 */
[C---:B-----5:R-:W-:Y:S01]  /*3fe0*/  HMMA.16816.F32 R12, R104.reuse, R90, R12 ;  /* 0x0000005a680c723c */ /* 0x060fe2000000180c */
[----:B------:R-:W5:Y:S07]  /*3ff0*/  LDSM.16.M88.2 R90, [R209+0xd880] ;  /* 0x00d88000d15a783b */ /* 0x000f6e0000000100 */
[C---:B-1----:R-:W-:Y:S07]  /*4000*/  HMMA.16816.F32 R16, R104.reuse, R2, R16 ;  /* 0x000000026810723c */ /* 0x042fee0000001810 */
[----:B------:R-:W-:Y:S01]  /*4010*/  FSEL R2, R182, -INF , P0 ;  /* 0xff800000b6027808 */ /* 0x000fe20000000000 */
[----:B--2---:R-:W-:Y:S03]  /*4020*/  HMMA.16816.F32 R20, R104, R84, R20 ;  /* 0x000000546814723c */ /* 0x004fe60000001814 */
        /* <DEDUP_REMOVED lines=338> */
[----:B--234-:R-:W-:Y:S01]  /*5550*/  P2R R10, PR, RZ, 0x4 ;  /* 0x00000004ff0a7803 */ /* 0x01cfe20000000000 */
        /* <DEDUP_REMOVED lines=50> */
.L_x_1181:
[-C--:B-1234-:R-:W-:Y:S01]  /*5880*/  HMMA.16816.F32 R4, R108, R16.reuse, RZ ;  /* 0x000000106c04723c */ /* 0x09efe200000018ff */
        /* <DEDUP_REMOVED lines=307> */
.L_x_1179:
[----:B------:R-:W-:Y:S05]  /*6bc0*/  @P1 EXIT ;  /* 0x000000000000194d */ /* 0x000fea0003800000 */
[----:B------:R-:W-:Y:S01]  /*6bd0*/  UMOV UR4, 0x1 ;  /* 0x0000000100047882 */ /* 0x000fe20000000000 */
[----:B------:R-:W-:Y:S01]  /*6be0*/  BAR.SYNC.DEFER_BLOCKING 0x1, 0x100 ;  /* 0x0044000000007b1d */ /* 0x000fe20000010000 */
[----:B------:R-:W-:-:S05]  /*6bf0*/  ISETP.NE.AND P1, PT, R230, RZ, PT ;  /* 0x000000ffe600720c */ /* 0x000fca0003f25270 */
[----:B------:R-:W-:Y:S01]  /*6c00*/  ULDC.64 UR6, c[0x0][0x338] ;  /* 0x0000ce0000067ab9 */ /* 0x000fe20000000a00 */
[----:B------:R-:W-:Y:S01]  /*6c10*/  BSSY B0, `(.L_x_1183) ;  /* 0x0000020000007945 */ /* 0x000fe20003800000 */
[----:B------:R-:W-:Y:S02]  /*6c20*/  UISETP.NE.AND UP0, UPT, UR4, UR6, UPT ;  /* 0x000000060400728c */ /* 0x000fe4000bf05270 */
[----:B------:R-:W-:Y:S02]  /*6c30*/  ULDC UR5, c[0x0][0x358] ;  /* 0x0000d60000057ab9 */ /* 0x000fe40000000800 */
[----:B------:R-:W-:Y:S02]  /*6c40*/  UIMAD.WIDE.U32 UR12, UR20, UR7, URZ ;  /* 0x00000007140c72a5 */ /* 0x000fe4000f8e003f */
[----:B------:R-:W-:Y:S02]  /*6c50*/  UIMAD UR7, UR19, UR5, URZ ;  /* 0x00000005130772a4 */ /* 0x000fe4000f8e023f */
[----:B------:R-:W-:-:S02]  /*6c60*/  ULDC UR11, c[0x0][0x2f4] ;  /* 0x0000bd00000b7ab9 */ /* 0x000fc40000000800 */
[----:B------:R-:W-:Y:S02]  /*6c70*/  ULDC UR4, c[0x0][0x340] ;  /* 0x0000d00000047ab9 */ /* 0x000fe40000000800 */
[----:B------:R-:W-:Y:S02]  /*6c80*/  UIMAD UR5, UR21, UR11, URZ ;  /* 0x0000000b150572a4 */ /* 0x000fe4000f8e023f */
[----:B------:R-:W-:Y:S02]  /*6c90*/  UMOV UR8, UR20 ;  /* 0x0000001400087c82 */ /* 0x000fe40008000000 */
[----:B------:R-:W-:Y:S02]  /*6ca0*/  UIMAD UR11, UR7, UR11, URZ ;  /* 0x0000000b070b72a4 */ /* 0x000fe4000f8e023f */
[----:B------:R-:W-:Y:S02]  /*6cb0*/  @UP0 USHF.R.U32.HI UR8, URZ, UR4, UR13 ;  /* 0x000000043f080299 */ /* 0x000fe4000801160d */
[----:B------:R-:W-:-:S02]  /*6cc0*/  USHF.R.S32.HI UR4, URZ, 0x1f, UR5 ;  /* 0x0000001f3f047899 */ /* 0x000fc40008011405 */
        /* <DEDUP_REMOVED lines=11> */
[----:B------:R-:W-:Y:S01]  /*6d80*/  IMAD.U32 R4, RZ, RZ, UR4 ;  /* 0x00000004ff047e24 */ /* 0x000fe2000f8e00ff */
[----:B------:R-:W-:Y:S02]  /*6d90*/  USHF.R.S32.HI UR6, URZ, 0x1f, UR21 ;  /* 0x0000001f3f067899 */ /* 0x000fe40008011415 */
[----:B------:R-:W-:Y:S01]  /*6da0*/  MOV R5, UR5 ;  /* 0x0000000500057c02 */ /* 0x000fe20008000f00 */
[----:B------:R-:W-:Y:S05]  /*6db0*/  @P1 BRA `(.L_x_1184) ;  /* 0x0000005000001947 */ /* 0x000fea0003800000 */
.L_x_1185:
[----:B------:R-:W2:Y:S01]  /*6dc0*/  LDG.E.STRONG.GPU R0, [R4.64] ;  /* 0x0000001604007981 */ /* 0x000ea2000c1ef900 */
[----:B------:R-:W-:Y:S01]  /*6dd0*/  YIELD ;  /* 0x0000000000007946 */ /* 0x000fe20003800000 */
[----:B--2---:R-:W-:Y:S01]  /*6de0*/  ISETP.NE.AND P0, PT, R0, UR11, PT ;  /* 0x0000000b00007c0c */ /* 0x004fe2000bf05270 */
[----:B------:R-:W-:-:S12]  /*6df0*/  CCTL.IVALL ;  /* 0x00000000ff00798f */ /* 0x000fd80002000000 */
[----:B------:R-:W-:Y:S05]  /*6e00*/  @P0 BRA `(.L_x_1185) ;  /* 0xffffffb000000947 */ /* 0x000fea000383ffff */
.L_x_1184:
[----:B------:R-:W-:Y:S05]  /*6e10*/  BSYNC B0 ;  /* 0x0000000000007941 */ /* 0x000fea0003800000 */
.L_x_1183:
[----:B------:R-:W-:Y:S01]  /*6e20*/  MOV R10, 0xffffffff ;  /* 0xffffffff000a7802 */ /* 0x000fe20000000f00 */
[----:B------:R-:W-:Y:S05]  /*6e30*/  BRA.CONV ~URZ, `(.L_x_1186) ;  /* 0x000000237f007947 */ /* 0x000fea000b800000 */
[----:B------:R-:W-:Y:S02]  /*6e40*/  MOV R2, 0x6e60 ;  /* 0x00006e6000027802 */ /* 0x000fe40000000f00 */
[----:B------:R-:W-:Y:S05]  /*6e50*/  CALL.REL.NOINC `($__internal_10_$__cuda_sm70_warpsync) ;  /* 0x00000cb000007944 */ /* 0x000fea0003c00000 */
.L_x_1186:
        /* <DEDUP_REMOVED lines=81> */
[----:B------:R-:W-:Y:S05]  /*7370*/  CALL.REL.NOINC `($__internal_10_$__cuda_sm70_warpsync) ;  /* 0x0000079000007944 */ /* 0x000fea0003c00000 */
.L_x_1187:
        /* <DEDUP_REMOVED lines=12> */
.L_x_1189:
[----:B------:R-:W-:Y:S05]  /*7440*/  BSYNC B0 ;  /* 0x0000000000007941 */ /* 0x000fea0003800000 */
.L_x_1188:
[----:B------:R-:W-:Y:S01]  /*7450*/  ULDC.64 UR4, c[0x0][0x348] ;  /* 0x0000d20000047ab9 */ /* 0x000fe20000000a00 */
[----:B------:R-:W-:Y:S01]  /*7460*/  BSSY B0, `(.L_x_1190) ;  /* 0x000000b000007945 */ /* 0x000fe20003800000 */
[----:B------:R-:W-:-:S04]  /*7470*/  UIADD3 UR4, UP0, UR7, UR4, URZ ;  /* 0x0000000407047290 */ /* 0x000fc8000ff1e03f */
[----:B------:R-:W-:Y:S02]  /*7480*/  UIADD3.X UR5, UR9, UR5, URZ, UP0, !UPT ;  /* 0x0000000509057290 */ /* 0x000fe400087fe43f */
[----:B--2---:R-:W-:-:S04]  /*7490*/  MOV R4, UR4 ;  /* 0x0000000400047c02 */ /* 0x004fc80008000f00 */
[----:B------:R-:W-:Y:S01]  /*74a0*/  MOV R5, UR5 ;  /* 0x0000000500057c02 */ /* 0x000fe20008000f00 */
[----:B------:R-:W-:Y:S05]  /*74b0*/  @P1 BRA `(.L_x_1191) ;  /* 0x0000005000001947 */ /* 0x000fea0003800000 */
.L_x_1192:
[----:B------:R-:W2:Y:S01]  /*74c0*/  LDG.E.STRONG.GPU R0, [R4.64] ;  /* 0x0000001604007981 */ /* 0x000ea2000c1ef900 */
[----:B------:R-:W-:Y:S01]  /*74d0*/  YIELD ;  /* 0x0000000000007946 */ /* 0x000fe20003800000 */
[----:B--2---:R-:W-:Y:S01]  /*74e0*/  ISETP.NE.AND P0, PT, R0, UR11, PT ;  /* 0x0000000b00007c0c */ /* 0x004fe2000bf05270 */
[----:B------:R-:W-:-:S12]  /*74f0*/  CCTL.IVALL ;  /* 0x00000000ff00798f */ /* 0x000fd80002000000 */
[----:B------:R-:W-:Y:S05]  /*7500*/  @P0 BRA `(.L_x_1192) ;  /* 0xffffffb000000947 */ /* 0x000fea000383ffff */
.L_x_1191:
[----:B------:R-:W-:Y:S05]  /*7510*/  BSYNC B0 ;  /* 0x0000000000007941 */ /* 0x000fea0003800000 */
.L_x_1190:
[----:B------:R-:W-:Y:S05]  /*7520*/  BRA.CONV ~URZ, `(.L_x_1193) ;  /* 0x000000237f007947 */ /* 0x000fea000b800000 */
[----:B-1----:R-:W-:Y:S02]  /*7530*/  MOV R2, 0x7550 ;  /* 0x0000755000027802 */ /* 0x002fe40000000f00 */
[----:B------:R-:W-:Y:S05]  /*7540*/  CALL.REL.NOINC `($__internal_10_$__cuda_sm70_warpsync) ;  /* 0x000005c000007944 */ /* 0x000fea0003c00000 */
.L_x_1193:
        /* <DEDUP_REMOVED lines=80> */
.L_x_1194:
        /* <DEDUP_REMOVED lines=12> */
        .weak           $__internal_10_$__cuda_sm70_warpsync
        .type           $__internal_10_$__cuda_sm70_warpsync,@function
        .size           $__internal_10_$__cuda_sm70_warpsync,(.L_x_1424 - $__internal_10_$__cuda_sm70_warpsync)
$__internal_10_$__cuda_sm70_warpsync:
[----:B------:R-:W-:Y:S01]  /*7b10*/  MOV R3, 0x0 ;  /* 0x0000000000037802 */ /* 0x000fe20000000f00 */
[----:B------:R-:W-:Y:S04]  /*7b20*/  WARPSYNC R10 ;  /* 0x0000000a00007348 */ /* 0x000fe80003800000 */
[----:B------:R-:W-:Y:S05]  /*7b30*/  RET.REL.NODEC R2 `(_ZN7cutlass13device_kernelIN5flash19enable_sm80_to_sm89INS1_16FlashAttnBwdSm80INS1_25CollectiveMainloopBwdSm80ILi2ELi1EN4cute5tupleIJNS5_1CILi64EEENS7_ILi80EEENS7_ILi192EEEEEENS_6half_tEfNS_4arch4Sm80ELb1ELb0ELb1ELb0ELb1ELb0ELb1ELb0ELi2ELi4ELi2ELi2ELb0EEENS1_24CollectiveEpilogueBwdGQAISB_fSE_Li256ELb0ELb1EEENS1_25SingleTileBwdLPTSchedulerILb0ELi80ELb1EEEEEEEEEvNT_6ParamsE) ;  /* 0xffff84c002007950 */ /* 0x000fea0003c3ffff */
.L_x_1195:
        /* <DEDUP_REMOVED lines=12> */
.L_x_1424:


//--------------------- .text._ZN7cutlass13device_kernelIN5flash22FlashAttnBwdPreprocessIN4cute5tupleIJNS3_1CILi64EEENS5_ILi192EEEEEENS_6half_tEfNS_4arch4Sm80ELb1ELb0EEEEEvNT_6ParamsE --------------------------
	.section	.text._ZN7cutlass13device_kernelIN5flash22FlashAttnBwdPreprocessIN4cute5tupleIJNS3_1CILi64EEENS5_ILi192EEEEEENS_6half_tEfNS_4arch4Sm80ELb1ELb0EEEEEvNT_6ParamsE,"ax",@progbits
	.sectioninfo	@"SHI_REGISTERS=75"
	.align	128
.text._ZN7cutlass13device_kernelIN5flash22FlashAttnBwdPreprocessIN4cute5tupleIJNS3_1CILi64EEENS5_ILi192EEEEEENS_6half_tEfNS_4arch4Sm80ELb1ELb0EEEEEvNT_6ParamsE:
        .type           _ZN7cutlass13device_kernelIN5flash22FlashAttnBwdPreprocessIN4cute5tupleIJNS3_1CILi64EEENS5_ILi192EEEEEENS_6half_tEfNS_4arch4Sm80ELb1ELb0EEEEEvNT_6ParamsE,@function
        .size           _ZN7cutlass13device_kernelIN5flash22FlashAttnBwdPreprocessIN4cute5tupleIJNS3_1CILi64EEENS5_ILi192EEEEEENS_6half_tEfNS_4arch4Sm80ELb1ELb0EEEEEvNT_6ParamsE,(.L_x_1426 - _ZN7cutlass13device_kernelIN5flash22FlashAttnBwdPreprocessIN4cute5tupleIJNS3_1CILi64EEENS5_ILi192EEEEEENS_6half_tEfNS_4arch4Sm80ELb1ELb0EEEEEvNT_6ParamsE)
        .other          _ZN7cutlass13device_kernelIN5flash22FlashAttnBwdPreprocessIN4cute5tupleIJNS3_1CILi64EEENS5_ILi192EEEEEENS_6half_tEfNS_4arch4Sm80ELb1ELb0EEEEEvNT_6ParamsE,@"STO_CUDA_ENTRY STV_DEFAULT"
_ZN7cutlass13device_kernelIN5flash22FlashAttnBwdPreprocessIN4cute5tupleIJNS3_1CILi64EEENS5_ILi192EEEEEENS_6half_tEfNS_4arch4Sm80ELb1ELb0EEEEEvNT_6ParamsE:
[----:B------:R-:W-:Y:S02]  /*0000*/  MOV R1, c[0x0][0x28] ;  /* 0x00000a0000017a02 */ /* 0x000fe40000000f00 */
[----:B------:R-:W0:Y:S01]  /*0010*/  S2R R0, SR_CTAID.X ;  /* 0x0000000000007919 */ /* 0x000e220000002500 */
[----:B------:R-:W-:-:S03]  /*0020*/  ULDC.64 UR6, c[0x0][0x118] ;  /* 0x0000460000067ab9 */ /* 0x000fc60000000a00 */
[----:B------:R-:W1:Y:S04]  /*0030*/  S2R R2, SR_TID.X ;  /* 0x0000000000027919 */ /* 0x000e680000002100 */
[----:B------:R-:W2:Y:S04]  /*0040*/  S2R R3, SR_CTAID.Y ;  /* 0x0000000000037919 */ /* 0x000ea80000002600 */
[----:B------:R-:W3:Y:S01]  /*0050*/  S2R R7, SR_CTAID.Z ;  /* 0x0000000000077919 */ /* 0x000ee20000002700 */
[----:B0-----:R-:W-:-:S04]  /*0060*/  SHF.L.U32 R56, R0, 0x6, RZ ;  /* 0x0000000600387819 */ /* 0x001fc800000006ff */
[----:B------:R-:W-:-:S04]  /*0070*/  IADD3 R5, -R56, c[0x0][0x168], RZ ;  /* 0x00005a0038057a10 */ /* 0x000fc80007ffe1ff */
[C---:B-1----:R-:W-:Y:S02]  /*0080*/  ISETP.GE.AND P0, PT, R2.reuse, R5, PT ;  /* 0x000000050200720c */ /* 0x042fe40003f06270 */
[----:B--2---:R-:W-:Y:S02]  /*0090*/  SHF.R.S32.HI R4, RZ, 0x1f, R3 ;  /* 0x0000001fff047819 */ /* 0x004fe40000011403 */
[----:B------:R-:W-:Y:S02]  /*00a0*/  ISETP.GT.OR P0, PT, R2, 0x3f, P0 ;  /* 0x0000003f0200780c */ /* 0x000fe40000704670 */
[----:B---3--:R-:W-:-:S11]  /*00b0*/  SHF.R.S32.HI R6, RZ, 0x1f, R7 ;  /* 0x0000001fff067819 */ /* 0x008fd60000011407 */
[----:B------:R-:W-:Y:S01]  /*00c0*/  @!P0 SHF.R.S32.HI R9, RZ, 0x1f, R2 ;  /* 0x0000001fff098819 */ /* 0x000fe20000011402 */
[----:B------:R-:W-:Y:S01]  /*00d0*/  @!P0 IMAD R10, R4, c[0x0][0x1e0], RZ ;  /* 0x00007800040a8a24 */ /* 0x000fe200078e02ff */
[----:B------:R-:W-:-:S03]  /*00e0*/  @!P0 IADD3 R8, P1, R56, R2, RZ ;  /* 0x0000000238088210 */ /* 0x000fc60007f3e0ff */
[----:B------:R-:W-:Y:S01]  /*00f0*/  @!P0 IMAD R11, R3, c[0x0][0x1e4], R10 ;  /* 0x00007900030b8a24 */ /* 0x000fe200078e020a */
[----:B------:R-:W-:Y:S01]  /*0100*/  @!P0 LEA.HI.X.SX32 R9, R56, R9, 0x1, P1 ;  /* 0x0000000938098211 */ /* 0x000fe200008f0eff */
[----:B------:R-:W-:-:S04]  /*0110*/  @!P0 IMAD R10, R6, c[0x0][0x1e8], RZ ;  /* 0x00007a00060a8a24 */ /* 0x000fc800078e02ff */
[----:B------:R-:W-:-:S05]  /*0120*/  @!P0 IMAD.WIDE.U32 R8, R3, c[0x0][0x1e0], R8 ;  /* 0x0000780003088a25 */ /* 0x000fca00078e0008 */
[----:B------:R-:W-:Y:S01]  /*0130*/  @!P0 IADD3 R9, R9, R11, RZ ;  /* 0x0000000b09098210 */ /* 0x000fe20007ffe0ff */
[----:B------:R-:W-:-:S04]  /*0140*/  @!P0 IMAD R11, R7, c[0x0][0x1ec], R10 ;  /* 0x00007b00070b8a24 */ /* 0x000fc800078e020a */
[----:B------:R-:W-:-:S05]  /*0150*/  @!P0 IMAD.WIDE.U32 R8, R7, c[0x0][0x1e8], R8 ;  /* 0x00007a0007088a25 */ /* 0x000fca00078e0008 */
[----:B------:R-:W-:Y:S02]  /*0160*/  @!P0 IADD3 R9, R9, R11, RZ ;  /* 0x0000000b09098210 */ /* 0x000fe40007ffe0ff */
[----:B------:R-:W-:-:S04]  /*0170*/  @!P0 LEA R10, P1, R8, c[0x0][0x1d8], 0x2 ;  /* 0x00007600080a8a11 */ /* 0x000fc800078210ff */
[----:B------:R-:W-:Y:S02]  /*0180*/  @!P0 LEA.HI.X R11, R8, c[0x0][0x1dc], R9, 0x2, P1 ;  /* 0x00007700080b8a11 */ /* 0x000fe400008f1409 */
[----:B------:R-:W-:Y:S02]  /*0190*/  SHF.R.S32.HI R9, RZ, 0x1f, R2 ;  /* 0x0000001fff097819 */ /* 0x000fe40000011402 */
[----:B------:R-:W-:Y:S02]  /*01a0*/  MOV R8, 0x7f800000 ;  /* 0x7f80000000087802 */ /* 0x000fe40000000f00 */
[----:B------:R-:W-:-:S04]  /*01b0*/  LEA.HI R52, R9, R2, RZ, 0x3 ;  /* 0x0000000209347211 */ /* 0x000fc800078f18ff */
[----:B------:R-:W-:Y:S01]  /*01c0*/  LOP3.LUT R9, R52, 0xfffffff8, RZ, 0xc0, !PT ;  /* 0xfffffff834097812 */ /* 0x000fe200078ec0ff */
[C---:B------:R-:W-:Y:S01]  /*01d0*/  IMAD R12, R4.reuse, c[0x0][0x180], RZ ;  /* 0x00006000040c7a24 */ /* 0x040fe200078e02ff */
[----:B------:R0:W5:Y:S01]  /*01e0*/  @!P0 LDG.E R8, [R10.64] ;  /* 0x000000060a088981 */ /* 0x000162000c1e1900 */
[----:B------:R-:W-:Y:S01]  /*01f0*/  SHF.R.S32.HI R52, RZ, 0x3, R52 ;  /* 0x00000003ff347819 */ /* 0x000fe20000011434 */
[----:B------:R-:W-:Y:S01]  /*0200*/  IMAD R14, R4, c[0x0][0x1a0], RZ ;  /* 0x00006800040e7a24 */ /* 0x000fe200078e02ff */
[----:B------:R-:W-:Y:S01]  /*0210*/  IADD3 R9, -R9, R2, RZ ;  /* 0x0000000209097210 */ /* 0x000fe20007ffe1ff */
[C---:B------:R-:W-:Y:S01]  /*0220*/  IMAD R29, R3.reuse, c[0x0][0x184], R12 ;  /* 0x00006100031d7a24 */ /* 0x040fe200078e020c */
[----:B------:R-:W-:Y:S01]  /*0230*/  ISETP.GE.AND P0, PT, R52, R5, PT ;  /* 0x000000053400720c */ /* 0x000fe20003f06270 */
[----:B------:R-:W-:Y:S01]  /*0240*/  IMAD R13, R3, c[0x0][0x1a4], R14 ;  /* 0x00006900030d7a24 */ /* 0x000fe200078e020e */
[----:B------:R-:W-:Y:S01]  /*0250*/  SHF.L.U32 R54, R9, 0x3, RZ ;  /* 0x0000000309367819 */ /* 0x000fe200000006ff */
[----:B------:R-:W-:Y:S01]  /*0260*/  IMAD R14, R6, c[0x0][0x188], RZ ;  /* 0x00006200060e7a24 */ /* 0x000fe200078e02ff */
[----:B------:R-:W-:Y:S01]  /*0270*/  BSSY B0, `(.L_x_1196) ;  /* 0x0000025000007945 */ /* 0x000fe20003800000 */
[----:B------:R-:W-:Y:S01]  /*0280*/  HFMA2.MMA R24, -RZ, RZ, 0, 0 ;  /* 0x00000000ff187435 */ /* 0x000fe200000001ff */
[----:B------:R-:W-:Y:S01]  /*0290*/  SHF.R.S32.HI R55, RZ, 0x1f, R54 ;  /* 0x0000001fff377819 */ /* 0x000fe20000011436 */
[----:B------:R-:W-:Y:S01]  /*02a0*/  IMAD R31, R7, c[0x0][0x18c], R14 ;  /* 0x00006300071f7a24 */ /* 0x000fe200078e020e */
[----:B------:R-:W-:Y:S01]  /*02b0*/  CS2R R44, SRZ ;  /* 0x00000000002c7805 */ /* 0x000fe2000001ff00 */
[----:B------:R-:W-:Y:S01]  /*02c0*/  CS2R R46, SRZ ;  /* 0x00000000002e7805 */ /* 0x000fe2000001ff00 */
[----:B------:R-:W-:Y:S01]  /*02d0*/  CS2R R40, SRZ ;  /* 0x0000000000287805 */ /* 0x000fe2000001ff00 */
[C---:B0-----:R-:W-:Y:S01]  /*02e0*/  IMAD.WIDE.U32 R10, R3.reuse, c[0x0][0x180], R54 ;  /* 0x00006000030a7a25 */ /* 0x041fe200078e0036 */
[----:B------:R-:W-:Y:S01]  /*02f0*/  CS2R R42, SRZ ;  /* 0x00000000002a7805 */ /* 0x000fe2000001ff00 */
[----:B------:R-:W-:Y:S01]  /*0300*/  SHF.R.S32.HI R53, RZ, 0x1f, R52 ;  /* 0x0000001fff357819 */ /* 0x000fe20000011434 */
[----:B------:R-:W-:Y:S01]  /*0310*/  CS2R R14, SRZ ;  /* 0x00000000000e7805 */ /* 0x000fe2000001ff00 */
[----:B------:R-:W-:Y:S01]  /*0320*/  IMAD.WIDE.U32 R58, R3, c[0x0][0x1a0], R54 ;  /* 0x00006800033a7a25 */ /* 0x000fe200078e0036 */
[----:B------:R-:W-:-:S02]  /*0330*/  IADD3 R29, R11, R29, RZ ;  /* 0x0000001d0b1d7210 */ /* 0x000fc40007ffe0ff */
[----:B------:R-:W-:Y:S01]  /*0340*/  MOV R28, R10 ;  /* 0x0000000a001c7202 */ /* 0x000fe20000000f00 */
[----:B------:R-:W-:Y:S01]  /*0350*/  IMAD.IADD R59, R59, 0x1, R13 ;  /* 0x000000013b3b7824 */ /* 0x000fe200078e020d */
[----:B------:R-:W-:Y:S01]  /*0360*/  IADD3 R10, R52, 0x20, RZ ;  /* 0x00000020340a7810 */ /* 0x000fe20007ffe0ff */
[----:B------:R-:W-:Y:S02]  /*0370*/  CS2R R12, SRZ ;  /* 0x00000000000c7805 */ /* 0x000fe4000001ff00 */
[----:B------:R-:W-:Y:S01]  /*0380*/  IMAD.WIDE.U32 R28, R7, c[0x0][0x188], R28 ;  /* 0x00006200071c7a25 */ /* 0x000fe200078e001c */
[----:B------:R-:W-:-:S04]  /*0390*/  ISETP.GE.AND P1, PT, R10, R5, PT ;  /* 0x000000050a00720c */ /* 0x000fc80003f26270 */
[----:B------:R-:W-:Y:S01]  /*03a0*/  IADD3 R31, R29, R31, RZ ;  /* 0x0000001f1d1f7210 */ /* 0x000fe20007ffe0ff */
[----:B------:R-:W-:Y:S05]  /*03b0*/  @P0 BRA `(.L_x_1197) ;  /* 0x0000010000000947 */ /* 0x000fea0003800000 */
[----:B------:R-:W-:Y:S01]  /*03c0*/  IMAD.WIDE R16, R0, 0x40, R52 ;  /* 0x0000004000107825 */ /* 0x000fe200078e0234 */
[----:B------:R-:W-:Y:S02]  /*03d0*/  MOV R30, R28 ;  /* 0x0000001c001e7202 */ /* 0x000fe40000000f00 */
[C---:B------:R-:W-:Y:S01]  /*03e0*/  IADD3 R20, R54.reuse, 0x40, RZ ;  /* 0x0000004036147810 */ /* 0x040fe20007ffe0ff */
[----:B------:R-:W-:Y:S01]  /*03f0*/  IMAD R11, R17, c[0x0][0x178], RZ ;  /* 0x00005e00110b7a24 */ /* 0x000fe200078e02ff */
[----:B------:R-:W-:Y:S01]  /*0400*/  IADD3 R17, R54, 0x80, RZ ;  /* 0x0000008036117810 */ /* 0x000fe20007ffe0ff */
[----:B------:R-:W-:Y:S01]  /*0410*/  IMAD.WIDE.U32 R18, R16, c[0x0][0x178], R30 ;  /* 0x00005e0010127a25 */ /* 0x000fe200078e001e */
[----:B------:R-:W-:Y:S02]  /*0420*/  ISETP.GE.AND P3, PT, R20, c[0x0][0x16c], PT ;  /* 0x00005b0014007a0c */ /* 0x000fe40003f66270 */
[----:B------:R-:W-:Y:S01]  /*0430*/  ISETP.GE.AND P2, PT, R54, c[0x0][0x16c], PT ;  /* 0x00005b0036007a0c */ /* 0x000fe20003f46270 */
[----:B------:R-:W-:Y:S01]  /*0440*/  IMAD R11, R16, c[0x0][0x17c], R11 ;  /* 0x00005f00100b7a24 */ /* 0x000fe200078e020b */
[----:B------:R-:W-:-:S02]  /*0450*/  ISETP.GE.AND P4, PT, R17, c[0x0][0x16c], PT ;  /* 0x00005b0011007a0c */ /* 0x000fc40003f86270 */
[----:B------:R-:W-:Y:S02]  /*0460*/  LEA R16, P5, R18, c[0x0][0x160], 0x1 ;  /* 0x0000580012107a11 */ /* 0x000fe400078a08ff */
[----:B------:R-:W-:-:S04]  /*0470*/  IADD3 R11, R19, R11, RZ ;  /* 0x0000000b130b7210 */ /* 0x000fc80007ffe0ff */
[----:B------:R-:W-:-:S05]  /*0480*/  LEA.HI.X R17, R18, c[0x0][0x164], R11, 0x1, P5 ;  /* 0x0000590012117a11 */ /* 0x000fca00028f0c0b */
[----:B------:R0:W5:Y:S04]  /*0490*/  @!P2 LDG.E.128 R44, [R16.64] ;  /* 0x00000006102ca981 */ /* 0x000168000c1e1d00 */
[----:B------:R0:W5:Y:S04]  /*04a0*/  @!P3 LDG.E.128 R40, [R16.64+0x80] ;  /* 0x000080061028b981 */ /* 0x000168000c1e1d00 */
[----:B------:R0:W5:Y:S02]  /*04b0*/  @!P4 LDG.E.128 R12, [R16.64+0x100] ;  /* 0x00010006100cc981 */ /* 0x000164000c1e1d00 */
.L_x_1197:
[----:B------:R-:W-:Y:S05]  /*04c0*/  BSYNC B0 ;  /* 0x0000000000007941 */ /* 0x000fea0003800000 */
.L_x_1196:
[----:B------:R-:W-:Y:S01]  /*04d0*/  BSSY B0, `(.L_x_1198) ;  /* 0x000001c000007945 */ /* 0x000fe20003800000 */
[----:B-----5:R-:W-:Y:S01]  /*04e0*/  MOV R11, R44 ;  /* 0x0000002c000b7202 */ /* 0x020fe20000000f00 */
[----:B0-----:R-:W-:Y:S01]  /*04f0*/  CS2R R16, SRZ ;  /* 0x0000000000107805 */ /* 0x001fe2000001ff00 */
[----:B------:R-:W-:Y:S01]  /*0500*/  MOV R62, R45 ;  /* 0x0000002d003e7202 */ /* 0x000fe20000000f00 */
[----:B------:R-:W-:Y:S01]  /*0510*/  CS2R R18, SRZ ;  /* 0x0000000000127805 */ /* 0x000fe2000001ff00 */
[----:B------:R-:W-:Y:S01]  /*0520*/  CS2R R20, SRZ ;  /* 0x0000000000147805 */ /* 0x000fe2000001ff00 */
[----:B------:R-:W-:Y:S01]  /*0530*/  CS2R R22, SRZ ;  /* 0x0000000000167805 */ /* 0x000fe2000001ff00 */
[----:B------:R-:W-:Y:S01]  /*0540*/  IMAD.MOV.U32 R25, RZ, RZ, RZ ;  /* 0x000000ffff197224 */ /* 0x000fe200078e00ff */
[----:B------:R-:W-:Y:S01]  /*0550*/  CS2R R26, SRZ ;  /* 0x00000000001a7805 */ /* 0x000fe2000001ff00 */
[----:B------:R-:W-:Y:S05]  /*0560*/  @P1 BRA `(.L_x_1199) ;  /* 0x0000012000001947 */ /* 0x000fea0003800000 */
[----:B------:R-:W-:Y:S01]  /*0570*/  IMAD.WIDE R32, R0, 0x40, R52 ;  /* 0x0000004000207825 */ /* 0x000fe200078e0234 */
[----:B------:R-:W-:-:S02]  /*0580*/  MOV R30, R28 ;  /* 0x0000001c001e7202 */ /* 0x000fc40000000f00 */
[----:B------:R-:W-:Y:S02]  /*0590*/  IADD3 R28, R54, 0x40, RZ ;  /* 0x00000040361c7810 */ /* 0x000fe40007ffe0ff */
[----:B------:R-:W-:Y:S02]  /*05a0*/  IADD3 R29, P2, R32, 0x20, RZ ;  /* 0x00000020201d7810 */ /* 0x000fe40007f5e0ff */
[----:B------:R-:W-:Y:S02]  /*05b0*/  ISETP.GE.AND P4, PT, R28, c[0x0][0x16c], PT ;  /* 0x00005b001c007a0c */ /* 0x000fe40003f86270 */
[----:B------:R-:W-:Y:S01]  /*05c0*/  IADD3.X R32, RZ, R33, RZ, P2, !PT ;  /* 0x00000021ff207210 */ /* 0x000fe200017fe4ff */
[----:B------:R-:W-:Y:S01]  /*05d0*/  IMAD.WIDE.U32 R30, R29, c[0x0][0x178], R30 ;  /* 0x00005e001d1e7a25 */ /* 0x000fe200078e001e */
[C---:B------:R-:W-:Y:S02]  /*05e0*/  IADD3 R33, R54.reuse, 0x80, RZ ;  /* 0x0000008036217810 */ /* 0x040fe40007ffe0ff */
[----:B------:R-:W-:Y:S01]  /*05f0*/  ISETP.GE.AND P3, PT, R54, c[0x0][0x16c], PT ;  /* 0x00005b0036007a0c */ /* 0x000fe20003f66270 */
[----:B------:R-:W-:Y:S01]  /*0600*/  IMAD R32, R32, c[0x0][0x178], RZ ;  /* 0x00005e0020207a24 */ /* 0x000fe200078e02ff */
[----:B------:R-:W-:-:S02]  /*0610*/  ISETP.GE.AND P5, PT, R33, c[0x0][0x16c], PT ;  /* 0x00005b0021007a0c */ /* 0x000fc40003fa6270 */
[----:B------:R-:W-:Y:S01]  /*0620*/  LEA R28, P2, R30, c[0x0][0x160], 0x1 ;  /* 0x000058001e1c7a11 */ /* 0x000fe200078408ff */
[----:B------:R-:W-:-:S05]  /*0630*/  IMAD R29, R29, c[0x0][0x17c], R32 ;  /* 0x00005f001d1d7a24 */ /* 0x000fca00078e0220 */
[----:B------:R-:W-:-:S04]  /*0640*/  IADD3 R29, R31, R29, RZ ;  /* 0x0000001d1f1d7210 */ /* 0x000fc80007ffe0ff */
[----:B------:R-:W-:-:S05]  /*0650*/  LEA.HI.X R29, R30, c[0x0][0x164], R29, 0x1, P2 ;  /* 0x000059001e1d7a11 */ /* 0x000fca00010f0c1d */
[----:B------:R0:W5:Y:S04]  /*0660*/  @!P3 LDG.E.128 R16, [R28.64] ;  /* 0x000000061c10b981 */ /* 0x000168000c1e1d00 */
[----:B------:R0:W5:Y:S04]  /*0670*/  @!P4 LDG.E.128 R20, [R28.64+0x80] ;  /* 0x000080061c14c981 */ /* 0x000168000c1e1d00 */
[----:B------:R0:W5:Y:S02]  /*0680*/  @!P5 LDG.E.128 R24, [R28.64+0x100] ;  /* 0x000100061c18d981 */ /* 0x000164000c1e1d00 */
.L_x_1199:
[----:B------:R-:W-:Y:S05]  /*0690*/  BSYNC B0 ;  /* 0x0000000000007941 */ /* 0x000fea0003800000 */
.L_x_1198:
[----:B------:R-:W-:Y:S01]  /*06a0*/  IMAD R36, R6, c[0x0][0x1a8], RZ ;  /* 0x00006a0006247a24 */ /* 0x000fe200078e02ff */
[----:B------:R-:W-:Y:S01]  /*06b0*/  BSSY B0, `(.L_x_1200) ;  /* 0x000002d000007945 */ /* 0x000fe20003800000 */
[C---:B------:R-:W-:Y:S01]  /*06c0*/  IMAD.WIDE.U32 R58, R7.reuse, c[0x0][0x1a8], R58 ;  /* 0x00006a00073a7a25 */ /* 0x040fe200078e003a */
[----:B0-----:R-:W-:Y:S01]  /*06d0*/  CS2R R28, SRZ ;  /* 0x00000000001c7805 */ /* 0x001fe2000001ff00 */
[----:B------:R-:W-:Y:S01]  /*06e0*/  CS2R R30, SRZ ;  /* 0x00000000001e7805 */ /* 0x000fe2000001ff00 */
[----:B------:R-:W-:Y:S01]  /*06f0*/  CS2R R32, SRZ ;  /* 0x0000000000207805 */ /* 0x000fe2000001ff00 */
[----:B------:R-:W-:Y:S01]  /*0700*/  IMAD R61, R7, c[0x0][0x1ac], R36 ;  /* 0x00006b00073d7a24 */ /* 0x000fe200078e0224 */
[----:B------:R-:W-:Y:S01]  /*0710*/  CS2R R34, SRZ ;  /* 0x0000000000227805 */ /* 0x000fe2000001ff00 */
[----:B------:R-:W-:Y:S01]  /*0720*/  CS2R R36, SRZ ;  /* 0x0000000000247805 */ /* 0x000fe2000001ff00 */
[----:B------:R-:W-:-:S02]  /*0730*/  CS2R R38, SRZ ;  /* 0x0000000000267805 */ /* 0x000fc4000001ff00 */
[----:B------:R-:W-:Y:S01]  /*0740*/  IADD3 R61, R59, R61, RZ ;  /* 0x0000003d3b3d7210 */ /* 0x000fe20007ffe0ff */
[----:B------:R-:W-:Y:S05]  /*0750*/  @P0 BRA `(.L_x_1201) ;  /* 0x0000022000000947 */ /* 0x000fea0003800000 */
[C---:B------:R-:W-:Y:S02]  /*0760*/  ISETP.GE.AND P2, PT, R54.reuse, c[0x0][0x16c], PT ;  /* 0x00005b0036007a0c */ /* 0x040fe40003f46270 */
[C---:B------:R-:W-:Y:S02]  /*0770*/  IADD3 R44, R54.reuse, 0x40, RZ ;  /* 0x00000040362c7810 */ /* 0x040fe40007ffe0ff */
[----:B------:R-:W-:Y:S02]  /*0780*/  IADD3 R45, R54, 0x80, RZ ;  /* 0x00000080362d7810 */ /* 0x000fe40007ffe0ff */
[----:B------:R-:W-:Y:S02]  /*0790*/  ISETP.GE.AND P3, PT, R44, c[0x0][0x16c], PT ;  /* 0x00005b002c007a0c */ /* 0x000fe40003f66270 */
[----:B------:R-:W-:-:S05]  /*07a0*/  ISETP.GE.AND P5, PT, R45, c[0x0][0x16c], PT ;  /* 0x00005b002d007a0c */ /* 0x000fca0003fa6270 */
[----:B------:R-:W-:Y:S01]  /*07b0*/  @!P2 IMAD.WIDE R48, R0, 0x40, R52 ;  /* 0x000000400030a825 */ /* 0x000fe200078e0234 */
[----:B------:R-:W-:-:S03]  /*07c0*/  @!P2 MOV R60, R58 ;  /* 0x0000003a003ca202 */ /* 0x000fc60000000f00 */
[----:B------:R-:W-:Y:S02]  /*07d0*/  @!P2 IMAD R49, R49, c[0x0][0x198], RZ ;  /* 0x000066003131aa24 */ /* 0x000fe400078e02ff */
[----:B------:R-:W-:-:S04]  /*07e0*/  @!P3 IMAD.WIDE R44, R0, 0x40, R52 ;  /* 0x00000040002cb825 */ /* 0x000fc800078e0234 */
[----:B------:R-:W-:-:S04]  /*07f0*/  @!P2 IMAD.WIDE.U32 R68, R48, c[0x0][0x198], R60 ;  /* 0x000066003044aa25 */ /* 0x000fc800078e003c */
[----:B------:R-:W-:Y:S01]  /*0800*/  @!P2 IMAD R63, R48, c[0x0][0x19c], R49 ;  /* 0x00006700303faa24 */ /* 0x000fe200078e0231 */
[----:B------:R-:W-:Y:S01]  /*0810*/  @!P3 MOV R48, R58 ;  /* 0x0000003a0030b202 */ /* 0x000fe20000000f00 */
[----:B------:R-:W-:Y:S01]  /*0820*/  @!P3 IMAD R45, R45, c[0x0][0x198], RZ ;  /* 0x000066002d2dba24 */ /* 0x000fe200078e02ff */
[----:B------:R-:W-:Y:S01]  /*0830*/  @!P3 MOV R49, R61 ;  /* 0x0000003d0031b202 */ /* 0x000fe20000000f00 */
[----:B------:R-:W-:Y:S01]  /*0840*/  @!P5 IMAD.WIDE R50, R0, 0x40, R52 ;  /* 0x000000400032d825 */ /* 0x000fe200078e0234 */
[----:B------:R-:W-:-:S03]  /*0850*/  @!P2 LEA R66, P0, R68, c[0x0][0x190], 0x1 ;  /* 0x000064004442aa11 */ /* 0x000fc600078008ff */
[C---:B------:R-:W-:Y:S01]  /*0860*/  @!P3 IMAD R65, R44.reuse, c[0x0][0x19c], R45 ;  /* 0x000067002c41ba24 */ /* 0x040fe200078e022d */
[----:B------:R-:W-:Y:S01]  /*0870*/  @!P5 MOV R45, R61 ;  /* 0x0000003d002dd202 */ /* 0x000fe20000000f00 */
[----:B------:R-:W-:-:S04]  /*0880*/  @!P3 IMAD.WIDE.U32 R48, R44, c[0x0][0x198], R48 ;  /* 0x000066002c30ba25 */ /* 0x000fc800078e0030 */
[----:B------:R-:W-:Y:S01]  /*0890*/  @!P5 IMAD R51, R51, c[0x0][0x198], RZ ;  /* 0x000066003333da24 */ /* 0x000fe200078e02ff */
[----:B------:R-:W-:Y:S01]  /*08a0*/  @!P3 IADD3 R65, R49, R65, RZ ;  /* 0x000000413141b210 */ /* 0x000fe20007ffe0ff */
[----:B------:R-:W-:Y:S02]  /*08b0*/  @!P5 IMAD.MOV.U32 R44, RZ, RZ, R58 ;  /* 0x000000ffff2cd224 */ /* 0x000fe400078e003a */
[C---:B------:R-:W-:Y:S01]  /*08c0*/  @!P5 IMAD R67, R50.reuse, c[0x0][0x19c], R51 ;  /* 0x000067003243da24 */ /* 0x040fe200078e0233 */
[----:B------:R-:W-:Y:S01]  /*08d0*/  @!P2 IADD3 R51, R69, R63, RZ ;  /* 0x0000003f4533a210 */ /* 0x000fe20007ffe0ff */
[----:B------:R-:W-:Y:S01]  /*08e0*/  @!P5 IMAD.WIDE.U32 R44, R50, c[0x0][0x198], R44 ;  /* 0x00006600322cda25 */ /* 0x000fe200078e002c */
[----:B------:R-:W-:-:S04]  /*08f0*/  @!P3 LEA R50, P4, R48, c[0x0][0x190], 0x1 ;  /* 0x000064003032ba11 */ /* 0x000fc800078808ff */
[----:B------:R-:W-:Y:S02]  /*0900*/  @!P5 LEA R64, P6, R44, c[0x0][0x190], 0x1 ;  /* 0x000064002c40da11 */ /* 0x000fe400078c08ff */
[----:B------:R-:W-:Y:S02]  /*0910*/  @!P5 IADD3 R45, R45, R67, RZ ;  /* 0x000000432d2dd210 */ /* 0x000fe40007ffe0ff */
[----:B------:R-:W-:Y:S02]  /*0920*/  @!P2 LEA.HI.X R67, R68, c[0x0][0x194], R51, 0x1, P0 ;  /* 0x000065004443aa11 */ /* 0x000fe400000f0c33 */
[----:B------:R-:W-:Y:S02]  /*0930*/  @!P3 LEA.HI.X R51, R48, c[0x0][0x194], R65, 0x1, P4 ;  /* 0x000065003033ba11 */ /* 0x000fe400020f0c41 */
[----:B------:R-:W-:Y:S01]  /*0940*/  @!P5 LEA.HI.X R65, R44, c[0x0][0x194], R45, 0x1, P6 ;  /* 0x000065002c41da11 */ /* 0x000fe200030f0c2d */
[----:B------:R0:W5:Y:S04]  /*0950*/  @!P2 LDG.E.128 R28, [R66.64] ;  /* 0x00000006421ca981 */ /* 0x000168000c1e1d00 */
[----:B------:R0:W5:Y:S04]  /*0960*/  @!P3 LDG.E.128 R32, [R50.64+0x80] ;  /* 0x000080063220b981 */ /* 0x000168000c1e1d00 */
[----:B------:R0:W5:Y:S02]  /*0970*/  @!P5 LDG.E.128 R36, [R64.64+0x100] ;  /* 0x000100064024d981 */ /* 0x000164000c1e1d00 */
.L_x_1201:
[----:B------:R-:W-:Y:S05]  /*0980*/  BSYNC B0 ;  /* 0x0000000000007941 */ /* 0x000fea0003800000 */
.L_x_1200:
[----:B0-----:R-:W-:Y:S01]  /*0990*/  MOV R64, R40 ;  /* 0x0000002800407202 */ /* 0x001fe20000000f00 */
[--C-:B------:R-:W-:Y:S01]  /*09a0*/  HADD2.F32 R69, -RZ, R11.reuse.H1_H1 ;  /* 0x3000000bff457230 */ /* 0x100fe20000004100 */
[----:B------:R-:W-:Y:S01]  /*09b0*/  BSSY B0, `(.L_x_1202) ;  /* 0x0000025000007945 */ /* 0x000fe20003800000 */
[--C-:B-----5:R-:W-:Y:S01]  /*09c0*/  HADD2.F32 R40, -RZ, R28.reuse.H1_H1 ;  /* 0x3000001cff287230 */ /* 0x120fe20000004100 */
[----:B------:R-:W-:Y:S01]  /*09d0*/  MOV R63, R46 ;  /* 0x0000002e003f7202 */ /* 0x000fe20000000f00 */
[----:B------:R-:W-:Y:S01]  /*09e0*/  IMAD.MOV.U32 R67, RZ, RZ, R41 ;  /* 0x000000ffff437224 */ /* 0x000fe200078e0029 */
[----:B------:R-:W-:Y:S01]  /*09f0*/  MOV R65, R47 ;  /* 0x0000002f00417202 */ /* 0x000fe20000000f00 */
[----:B------:R-:W-:Y:S01]  /*0a00*/  HADD2.F32 R72, -RZ, R11.H0_H0 ;  /* 0x2000000bff487230 */ /* 0x000fe20000004100 */
[----:B------:R-:W-:Y:S01]  /*0a10*/  MOV R66, R42 ;  /* 0x0000002a00427202 */ /* 0x000fe20000000f00 */
[----:B------:R-:W-:Y:S01]  /*0a20*/  FMUL.FTZ R69, R69, R40 ;  /* 0x0000002845457220 */ /* 0x000fe20000410000 */
[----:B------:R-:W-:Y:S01]  /*0a30*/  MOV R68, R43 ;  /* 0x0000002b00447202 */ /* 0x000fe20000000f00 */
[----:B------:R-:W-:Y:S01]  /*0a40*/  CS2R R40, SRZ ;  /* 0x0000000000287805 */ /* 0x000fe2000001ff00 */
[----:B------:R-:W-:Y:S01]  /*0a50*/  MOV R70, R29 ;  /* 0x0000001d00467202 */ /* 0x000fe20000000f00 */
[----:B------:R-:W-:Y:S01]  /*0a60*/  CS2R R42, SRZ ;  /* 0x00000000002a7805 */ /* 0x000fe2000001ff00 */
[----:B------:R-:W-:Y:S01]  /*0a70*/  CS2R R44, SRZ ;  /* 0x00000000002c7805 */ /* 0x000fe2000001ff00 */
[----:B------:R-:W-:Y:S01]  /*0a80*/  CS2R R46, SRZ ;  /* 0x00000000002e7805 */ /* 0x000fe2000001ff00 */
[----:B------:R-:W-:Y:S01]  /*0a90*/  CS2R R48, SRZ ;  /* 0x0000000000307805 */ /* 0x000fe2000001ff00 */
[----:B------:R-:W-:Y:S01]  /*0aa0*/  CS2R R50, SRZ ;  /* 0x0000000000327805 */ /* 0x000fe2000001ff00 */
[----:B------:R-:W-:Y:S01]  /*0ab0*/  HADD2.F32 R11, -RZ, R28.H0_H0 ;  /* 0x2000001cff0b7230 */ /* 0x000fe20000004100 */
[----:B------:R-:W-:Y:S05]  /*0ac0*/  @P1 BRA `(.L_x_1203) ;  /* 0x0000013000001947 */ /* 0x000fea0003800000 */
[----:B------:R-:W-:Y:S01]  /*0ad0*/  IMAD.WIDE R28, R0, 0x40, R52 ;  /* 0x00000040001c7825 */ /* 0x000fe200078e0234 */
[----:B------:R-:W-:-:S02]  /*0ae0*/  IADD3 R60, R54, 0x80, RZ ;  /* 0x00000080363c7810 */ /* 0x000fc40007ffe0ff */
[----:B------:R-:W-:Y:S02]  /*0af0*/  ISETP.GE.AND P1, PT, R54, c[0x0][0x16c], PT ;  /* 0x00005b0036007a0c */ /* 0x000fe40003f26270 */
[----:B------:R-:W-:Y:S02]  /*0b00*/  IADD3 R55, P0, R28, 0x20, RZ ;  /* 0x000000201c377810 */ /* 0x000fe40007f1e0ff */
[----:B------:R-:W-:Y:S02]  /*0b10*/  MOV R28, R58 ;  /* 0x0000003a001c7202 */ /* 0x000fe40000000f00 */
[----:B------:R-:W-:Y:S02]  /*0b20*/  IADD3.X R59, RZ, R29, RZ, P0, !PT ;  /* 0x0000001dff3b7210 */ /* 0x000fe400007fe4ff */
[----:B------:R-:W-:Y:S02]  /*0b30*/  MOV R29, R61 ;  /* 0x0000003d001d7202 */ /* 0x000fe40000000f00 */
[----:B------:R-:W-:Y:S01]  /*0b40*/  ISETP.GE.AND P3, PT, R60, c[0x0][0x16c], PT ;  /* 0x00005b003c007a0c */ /* 0x000fe20003f66270 */
[----:B------:R-:W-:Y:S01]  /*0b50*/  IMAD R58, R59, c[0x0][0x198], RZ ;  /* 0x000066003b3a7a24 */ /* 0x000fe200078e02ff */
[----:B------:R-:W-:Y:S01]  /*0b60*/  IADD3 R59, R54, 0x40, RZ ;  /* 0x00000040363b7810 */ /* 0x000fe20007ffe0ff */
[----:B------:R-:W-:-:S03]  /*0b70*/  IMAD.WIDE.U32 R28, R55, c[0x0][0x198], R28 ;  /* 0x00006600371c7a25 */ /* 0x000fc600078e001c */
[----:B------:R-:W-:Y:S01]  /*0b80*/  ISETP.GE.AND P2, PT, R59, c[0x0][0x16c], PT ;  /* 0x00005b003b007a0c */ /* 0x000fe20003f46270 */
[----:B------:R-:W-:Y:S01]  /*0b90*/  IMAD R55, R55, c[0x0][0x19c], R58 ;  /* 0x0000670037377a24 */ /* 0x000fe200078e023a */
[----:B------:R-:W-:-:S04]  /*0ba0*/  LEA R54, P0, R28, c[0x0][0x190], 0x1 ;  /* 0x000064001c367a11 */ /* 0x000fc800078008ff */
[----:B------:R-:W-:-:S04]  /*0bb0*/  IADD3 R29, R29, R55, RZ ;  /* 0x000000371d1d7210 */ /* 0x000fc80007ffe0ff */
[----:B------:R-:W-:-:S05]  /*0bc0*/  LEA.HI.X R55, R28, c[0x0][0x194], R29, 0x1, P0 ;  /* 0x000065001c377a11 */ /* 0x000fca00000f0c1d */
[----:B------:R0:W5:Y:S04]  /*0bd0*/  @!P1 LDG.E.128 R40, [R54.64] ;  /* 0x0000000636289981 */ /* 0x000168000c1e1d00 */
[----:B------:R0:W5:Y:S04]  /*0be0*/  @!P2 LDG.E.128 R44, [R54.64+0x80] ;  /* 0x00008006362ca981 */ /* 0x000168000c1e1d00 */
[----:B------:R0:W5:Y:S02]  /*0bf0*/  @!P3 LDG.E.128 R48, [R54.64+0x100] ;  /* 0x000100063630b981 */ /* 0x000164000c1e1d00 */
.L_x_1203:
[----:B------:R-:W-:Y:S05]  /*0c00*/  BSYNC B0 ;  /* 0x0000000000007941 */ /* 0x000fea0003800000 */
.L_x_1202:
[----:B------:R-:W-:Y:S01]  /*0c10*/  HADD2.F32 R28, -RZ, R62.H0_H0 ;  /* 0x2000003eff1c7230 */ /* 0x000fe20000004100 */
[----:B------:R-:W-:Y:S01]  /*0c20*/  FFMA.FTZ R69, R72, R11, R69 ;  /* 0x0000000b48457223 */ /* 0x000fe20000010045 */
[----:B------:R-:W-:Y:S01]  /*0c30*/  HADD2.F32 R29, -RZ, R70.H0_H0 ;  /* 0x20000046ff1d7230 */ /* 0x000fe20000004100 */
[----:B------:R-:W-:Y:S01]  /*0c40*/  ISETP.NE.AND P0, PT, R9, RZ, PT ;  /* 0x000000ff0900720c */ /* 0x000fe20003f05270 */
[----:B------:R-:W-:Y:S01]  /*0c50*/  HADD2.F32 R11, -RZ, R16.H1_H1 ;  /* 0x30000010ff0b7230 */ /* 0x000fe20000004100 */
[----:B------:R-:W-:Y:S01]  /*0c60*/  BSSY B0, `(.L_x_1204) ;  /* 0x00000ae000007945 */ /* 0x000fe20003800000 */
[----:B0----5:R-:W-:Y:S01]  /*0c70*/  HADD2.F32 R54, -RZ, R40.H1_H1 ;  /* 0x30000028ff367230 */ /* 0x021fe20000004100 */
[----:B------:R-:W-:Y:S01]  /*0c80*/  FFMA.FTZ R28, R28, R29, R69 ;  /* 0x0000001d1c1c7223 */ /* 0x000fe20000010045 */
[----:B------:R-:W-:-:S02]  /*0c90*/  HADD2.F32 R62, -RZ, R62.H1_H1 ;  /* 0x3000003eff3e7230 */ /* 0x000fc40000004100 */
[----:B------:R-:W-:Y:S01]  /*0ca0*/  HADD2.F32 R55, -RZ, R70.H1_H1 ;  /* 0x30000046ff377230 */ /* 0x000fe20000004100 */
[----:B------:R-:W-:Y:S01]  /*0cb0*/  FMUL.FTZ R54, R11, R54 ;  /* 0x000000360b367220 */ /* 0x000fe20000410000 */
[--C-:B------:R-:W-:Y:S02]  /*0cc0*/  HADD2.F32 R11, -RZ, R63.reuse.H0_H0 ;  /* 0x2000003fff0b7230 */ /* 0x100fe40000004100 */
[----:B------:R-:W-:Y:S01]  /*0cd0*/  HADD2.F32 R16, -RZ, R16.H0_H0 ;  /* 0x20000010ff107230 */ /* 0x000fe20000004100 */
[----:B------:R-:W-:Y:S01]  /*0ce0*/  FFMA.FTZ R55, R62, R55, R28 ;  /* 0x000000373e377223 */ /* 0x000fe2000001001c */
[----:B------:R-:W-:Y:S01]  /*0cf0*/  HADD2.F32 R29, -RZ, R40.H0_H0 ;  /* 0x20000028ff1d7230 */ /* 0x000fe20000004100 */
[----:B------:R-:W-:Y:S01]  /*0d00*/  IMAD.MOV.U32 R40, RZ, RZ, R31 ;  /* 0x000000ffff287224 */ /* 0x000fe200078e001f */
[----:B------:R-:W-:Y:S02]  /*0d10*/  HADD2.F32 R28, -RZ, R30.H0_H0 ;  /* 0x2000001eff1c7230 */ /* 0x000fe40000004100 */
[----:B------:R-:W-:Y:S01]  /*0d20*/  HADD2.F32 R63, -RZ, R63.H1_H1 ;  /* 0x3000003fff3f7230 */ /* 0x000fe20000004100 */
[----:B------:R-:W-:Y:S01]  /*0d30*/  FFMA.FTZ R29, R16, R29, R54 ;  /* 0x0000001d101d7223 */ /* 0x000fe20000010036 */
[----:B------:R-:W-:Y:S01]  /*0d40*/  HADD2.F32 R16, -RZ, R41.H0_H0 ;  /* 0x20000029ff107230 */ /* 0x000fe20000004100 */
[----:B------:R-:W-:Y:S01]  /*0d50*/  FFMA.FTZ R55, R11, R28, R55 ;  /* 0x0000001c0b377223 */ /* 0x000fe20000010037 */
[----:B------:R-:W-:-:S02]  /*0d60*/  HADD2.F32 R11, -RZ, R17.H0_H0 ;  /* 0x20000011ff0b7230 */ /* 0x000fc40000004100 */
[----:B------:R-:W-:Y:S02]  /*0d70*/  HADD2.F32 R28, -RZ, R30.H1_H1 ;  /* 0x3000001eff1c7230 */ /* 0x000fe40000004100 */
[----:B------:R-:W-:Y:S01]  /*0d80*/  HADD2.F32 R17, -RZ, R17.H1_H1 ;  /* 0x30000011ff117230 */ /* 0x000fe20000004100 */
[----:B------:R-:W-:Y:S01]  /*0d90*/  FFMA.FTZ R31, R11, R16, R29 ;  /* 0x000000100b1f7223 */ /* 0x000fe2000001001d */
[----:B------:R-:W-:Y:S01]  /*0da0*/  HADD2.F32 R16, -RZ, R65.H0_H0 ;  /* 0x20000041ff107230 */ /* 0x000fe20000004100 */
[----:B------:R-:W-:Y:S01]  /*0db0*/  FFMA.FTZ R55, R63, R28, R55 ;  /* 0x0000001c3f377223 */ /* 0x000fe20000010037 */
[----:B------:R-:W-:Y:S02]  /*0dc0*/  HADD2.F32 R28, -RZ, R41.H1_H1 ;  /* 0x30000029ff1c7230 */ /* 0x000fe40000004100 */
[----:B------:R-:W-:Y:S02]  /*0dd0*/  HADD2.F32 R29, -RZ, R40.H0_H0 ;  /* 0x20000028ff1d7230 */ /* 0x000fe40000004100 */
[----:B------:R-:W-:Y:S01]  /*0de0*/  HADD2.F32 R11, -RZ, R18.H0_H0 ;  /* 0x20000012ff0b7230 */ /* 0x000fe20000004100 */
[----:B------:R-:W-:Y:S01]  /*0df0*/  FFMA.FTZ R17, R17, R28, R31 ;  /* 0x0000001c11117223 */ /* 0x000fe2000001001f */
[----:B------:R-:W-:Y:S01]  /*0e00*/  HADD2.F32 R30, -RZ, R42.H0_H0 ;  /* 0x2000002aff1e7230 */ /* 0x000fe20000004100 */
[----:B------:R-:W-:Y:S01]  /*0e10*/  FFMA.FTZ R29, R16, R29, R55 ;  /* 0x0000001d101d7223 */ /* 0x000fe20000010037 */
[----:B------:R-:W-:-:S02]  /*0e20*/  HADD2.F32 R65, -RZ, R65.H1_H1 ;  /* 0x30000041ff417230 */ /* 0x000fc40000004100 */
[----:B------:R-:W-:Y:S01]  /*0e30*/  HADD2.F32 R16, -RZ, R40.H1_H1 ;  /* 0x30000028ff107230 */ /* 0x000fe20000004100 */
[----:B------:R-:W-:Y:S01]  /*0e40*/  FFMA.FTZ R30, R11, R30, R17 ;  /* 0x0000001e0b1e7223 */ /* 0x000fe20000010011 */
[----:B------:R-:W-:Y:S02]  /*0e50*/  HADD2.F32 R11, -RZ, R64.H0_H0 ;  /* 0x20000040ff0b7230 */ /* 0x000fe40000004100 */
[----:B------:R-:W-:Y:S01]  /*0e60*/  HADD2.F32 R28, -RZ, R32.H0_H0 ;  /* 0x20000020ff1c7230 */ /* 0x000fe20000004100 */
[----:B------:R-:W-:Y:S01]  /*0e70*/  FFMA.FTZ R16, R65, R16, R29 ;  /* 0x0000001041107223 */ /* 0x000fe2000001001d */
[----:B------:R-:W-:Y:S02]  /*0e80*/  HADD2.F32 R18, -RZ, R18.H1_H1 ;  /* 0x30000012ff127230 */ /* 0x000fe40000004100 */
[----:B------:R-:W-:Y:S01]  /*0e90*/  HADD2.F32 R17, -RZ, R42.H1_H1 ;  /* 0x3000002aff117230 */ /* 0x000fe20000004100 */
[----:B------:R-:W-:Y:S01]  /*0ea0*/  FFMA.FTZ R28, R11, R28, R16 ;  /* 0x0000001c0b1c7223 */ /* 0x000fe20000010010 */
[----:B------:R-:W-:-:S02]  /*0eb0*/  HADD2.F32 R11, -RZ, R19.H0_H0 ;  /* 0x20000013ff0b7230 */ /* 0x000fc40000004100 */
[----:B------:R-:W-:Y:S01]  /*0ec0*/  HADD2.F32 R16, -RZ, R43.H0_H0 ;  /* 0x2000002bff107230 */ /* 0x000fe20000004100 */
[----:B------:R-:W-:Y:S01]  /*0ed0*/  FFMA.FTZ R30, R18, R17, R30 ;  /* 0x00000011121e7223 */ /* 0x000fe2000001001e */
[----:B------:R-:W-:Y:S02]  /*0ee0*/  HADD2.F32 R19, -RZ, R19.H1_H1 ;  /* 0x30000013ff137230 */ /* 0x000fe40000004100 */
[----:B------:R-:W-:Y:S01]  /*0ef0*/  HADD2.F32 R18, -RZ, R43.H1_H1 ;  /* 0x3000002bff127230 */ /* 0x000fe20000004100 */
        /* <DEDUP_REMOVED lines=10> */
[----:B------:R-:W-:Y:S02]  /*0fa0*/  HADD2.F32 R18, -RZ, R45.H0_H0 ;  /* 0x2000002dff127230 */ /* 0x000fe40000004100 */
[----:B------:R-:W-:Y:S01]  /*0fb0*/  HADD2.F32 R16, -RZ, R67.H0_H0 ;  /* 0x20000043ff107230 */ /* 0x000fe20000004100 */
[----:B------:R-:W-:Y:S01]  /*0fc0*/  FFMA.FTZ R17, R20, R17, R11 ;  /* 0x0000001114117223 */ /* 0x000fe2000001000b */
[----:B------:R-:W-:-:S02]  /*0fd0*/  HADD2.F32 R11, -RZ, R21.H0_H0 ;  /* 0x20000015ff0b7230 */ /* 0x000fc40000004100 */
[----:B------:R-:W-:Y:S02]  /*0fe0*/  HADD2.F32 R19, -RZ, R33.H0_H0 ;  /* 0x20000021ff137230 */ /* 0x000fe40000004100 */
[----:B------:R-:W-:Y:S01]  /*0ff0*/  HADD2.F32 R21, -RZ, R21.H1_H1 ;  /* 0x30000015ff157230 */ /* 0x000fe20000004100 */
[----:B------:R-:W-:Y:S01]  /*1000*/  FFMA.FTZ R11, R11, R18, R17 ;  /* 0x000000120b0b7223 */ /* 0x000fe20000010011 */
        /* <DEDUP_REMOVED lines=8> */
[----:B------:R-:W-:Y:S02]  /*1090*/  HADD2.F32 R18, -RZ, R66.H0_H0 ;  /* 0x20000042ff127230 */ /* 0x000fe40000004100 */
[----:B------:R-:W-:Y:S01]  /*10a0*/  HADD2.F32 R21, -RZ, R34.H0_H0 ;  /* 0x20000022ff157230 */ /* 0x000fe20000004100 */
[----:B------:R-:W-:Y:S01]  /*10b0*/  FFMA.FTZ R30, R20, R29, R28 ;  /* 0x0000001d141e7223 */ /* 0x000fe2000001001c */
[----:B------:R-:W-:Y:S02]  /*10c0*/  HADD2.F32 R66, -RZ, R66.H1_H1 ;  /* 0x30000042ff427230 */ /* 0x000fe40000004100 */
[----:B------:R-:W-:Y:S01]  /*10d0*/  HADD2.F32 R28, -RZ, R22.H1_H1 ;  /* 0x30000016ff1c7230 */ /* 0x000fe20000004100 */
[----:B------:R-:W-:Y:S01]  /*10e0*/  FFMA.FTZ R67, R18, R21, R67 ;  /* 0x0000001512437223 */ /* 0x000fe20000010043 */
[----:B------:R-:W-:-:S02]  /*10f0*/  HADD2.F32 R31, -RZ, R34.H1_H1 ;  /* 0x30000022ff1f7230 */ /* 0x000fc40000004100 */
[----:B------:R-:W-:Y:S02]  /*1100*/  HADD2.F32 R33, -RZ, R46.H1_H1 ;  /* 0x3000002eff217230 */ /* 0x000fe40000004100 */
[--C-:B------:R-:W-:Y:S01]  /*1110*/  HADD2.F32 R41, -RZ, R37.reuse.H0_H0 ;  /* 0x20000025ff297230 */ /* 0x100fe20000004100 */
[----:B------:R-:W-:Y:S01]  /*1120*/  FFMA.FTZ R66, R66, R31, R67 ;  /* 0x0000001f42427223 */ /* 0x000fe20000010043 */
[----:B------:R-:W-:Y:S01]  /*1130*/  HADD2.F32 R22, -RZ, R37.H1_H1 ;  /* 0x30000025ff167230 */ /* 0x000fe20000004100 */
[----:B------:R-:W-:Y:S01]  /*1140*/  FFMA.FTZ R37, R28, R33, R30 ;  /* 0x000000211c257223 */ /* 0x000fe2000001001e */
[----:B------:R-:W-:Y:S02]  /*1150*/  HADD2.F32 R28, -RZ, R68.H0_H0 ;  /* 0x20000044ff1c7230 */ /* 0x000fe40000004100 */
[----:B------:R-:W-:Y:S02]  /*1160*/  HADD2.F32 R31, -RZ, R35.H0_H0 ;  /* 0x20000023ff1f7230 */ /* 0x000fe40000004100 */
        /* <DEDUP_REMOVED lines=19> */
[----:B------:R-:W-:Y:S01]  /*12a0*/  HADD2.F32 R19, -RZ, R48.H1_H1 ;  /* 0x30000030ff137230 */ /* 0x000fe20000004100 */
[----:B------:R-:W-:Y:S01]  /*12b0*/  FFMA.FTZ R34, R17, R36, R34 ;  /* 0x0000002411227223 */ /* 0x000fe20000010022 */
[----:B------:R-:W-:Y:S02]  /*12c0*/  HADD2.F32 R16, -RZ, R13.H0_H0 ;  /* 0x2000000dff107230 */ /* 0x000fe40000004100 */
[----:B------:R-:W-:Y:S01]  /*12d0*/  HADD2.F32 R17, -RZ, R25.H0_H0 ;  /* 0x20000019ff117230 */ /* 0x000fe20000004100 */
[----:B------:R-:W-:Y:S01]  /*12e0*/  FFMA.FTZ R19, R24, R19, R23 ;  /* 0x0000001318137223 */ /* 0x000fe20000010017 */
[----:B------:R-:W-:Y:S01]  /*12f0*/  HADD2.F32 R28, -RZ, R49.H0_H0 ;  /* 0x20000031ff1c7230 */ /* 0x000fe20000004100 */
[----:B------:R-:W-:Y:S01]  /*1300*/  FFMA.FTZ R34, R16, R41, R34 ;  /* 0x0000002910227223 */ /* 0x000fe20000010022 */
[----:B------:R-:W-:Y:S02]  /*1310*/  HADD2.F32 R13, -RZ, R13.H1_H1 ;  /* 0x3000000dff0d7230 */ /* 0x000fe40000004100 */
[----:B------:R-:W-:Y:S01]  /*1320*/  HADD2.F32 R25, -RZ, R25.H1_H1 ;  /* 0x30000019ff197230 */ /* 0x000fe20000004100 */
[----:B------:R-:W-:Y:S01]  /*1330*/  FFMA.FTZ R17, R17, R28, R19 ;  /* 0x0000001c11117223 */ /* 0x000fe20000010013 */
        /* <DEDUP_REMOVED lines=17> */
[----:B------:R-:W-:Y:S02]  /*1450*/  HADD2.F32 R12, -RZ, R27.H0_H0 ;  /* 0x2000001bff0c7230 */ /* 0x000fe40000004100 */
[----:B------:R-:W-:Y:S01]  /*1460*/  HADD2.F32 R13, -RZ, R51.H0_H0 ;  /* 0x20000033ff0d7230 */ /* 0x000fe20000004100 */
[----:B------:R-:W-:Y:S01]  /*1470*/  FFMA.FTZ R11, R11, R20, R14 ;  /* 0x000000140b0b7223 */ /* 0x000fe2000001000e */
[----:B------:R-:W-:Y:S01]  /*1480*/  HADD2.F32 R15, -RZ, R15.H1_H1 ;  /* 0x3000000fff0f7230 */ /* 0x000fe20000004100 */
[----:B------:R-:W-:Y:S01]  /*1490*/  SHF.L.U32 R20, R2, 0x2, RZ ;  /* 0x0000000202147819 */ /* 0x000fe200000006ff */
[----:B------:R-:W-:Y:S01]  /*14a0*/  HADD2.F32 R18, -RZ, R39.H1_H1 ;  /* 0x30000027ff127230 */ /* 0x000fe20000004100 */
[----:B------:R-:W-:Y:S01]  /*14b0*/  FFMA.FTZ R12, R12, R13, R16 ;  /* 0x0000000d0c0c7223 */ /* 0x000fe20000010010 */
[----:B------:R-:W-:Y:S01]  /*14c0*/  HADD2.F32 R27, -RZ, R27.H1_H1 ;  /* 0x3000001bff1b7230 */ /* 0x000fe20000004100 */
[----:B------:R-:W-:Y:S01]  /*14d0*/  SHF.R.S32.HI R22, RZ, 0x1f, R20 ;  /* 0x0000001fff167819 */ /* 0x000fe20000011414 */
[----:B------:R-:W-:Y:S01]  /*14e0*/  HADD2.F32 R14, -RZ, R51.H1_H1 ;  /* 0x30000033ff0e7230 */ /* 0x000fe20000004100 */
[----:B------:R-:W-:-:S02]  /*14f0*/  FFMA.FTZ R11, R15, R18, R11 ;  /* 0x000000120f0b7223 */ /* 0x000fc4000001000b */
[----:B------:R-:W-:Y:S02]  /*1500*/  IMAD R15, R0, 0x3000, RZ ;  /* 0x00003000000f7824 */ /* 0x000fe400078e02ff */
[----:B------:R-:W-:Y:S02]  /*1510*/  FFMA.FTZ R14, R27, R14, R12 ;  /* 0x0000000e1b0e7223 */ /* 0x000fe4000001000c */
[----:B------:R-:W0:Y:S04]  /*1520*/  SHFL.BFLY PT, R12, R11, 0x4, 0x1f ;  /* 0x0c801f000b0c7f89 */ /* 0x000e2800000e0000 */
[----:B------:R-:W1:Y:S01]  /*1530*/  SHFL.BFLY PT, R13, R14, 0x4, 0x1f ;  /* 0x0c801f000e0d7f89 */ /* 0x000e6200000e0000 */
[----:B0-----:R-:W-:Y:S02]  /*1540*/  FADD.FTZ R12, R11, R12 ;  /* 0x0000000c0b0c7221 */ /* 0x001fe40000010000 */
[----:B-1----:R-:W-:Y:S01]  /*1550*/  FADD.FTZ R17, R14, R13 ;  /* 0x0000000d0e117221 */ /* 0x002fe20000010000 */
[----:B------:R-:W-:-:S02]  /*1560*/  IADD3 R14, P1, R15, R20, RZ ;  /* 0x000000140f0e7210 */ /* 0x000fc40007f3e0ff */
[----:B------:R-:W0:Y:S01]  /*1570*/  SHFL.BFLY PT, R13, R12, 0x2, 0x1f ;  /* 0x0c401f000c0d7f89 */ /* 0x000e2200000e0000 */
[----:B------:R-:W-:Y:S01]  /*1580*/  IMAD R20, R4, c[0x0][0x220], RZ ;  /* 0x0000880004147a24 */ /* 0x000fe200078e02ff */
[----:B------:R-:W-:Y:S02]  /*1590*/  LEA.HI.X.SX32 R15, R15, R22, 0x1, P1 ;  /* 0x000000160f0f7211 */ /* 0x000fe400008f0eff */
[----:B------:R-:W1:Y:S01]  /*15a0*/  SHFL.BFLY PT, R16, R17, 0x2, 0x1f ;  /* 0x0c401f0011107f89 */ /* 0x000e6200000e0000 */
[----:B0-----:R-:W-:Y:S02]  /*15b0*/  FADD.FTZ R13, R12, R13 ;  /* 0x0000000d0c0d7221 */ /* 0x001fe40000010000 */
[----:B-1----:R-:W-:-:S03]  /*15c0*/  FADD.FTZ R18, R17, R16 ;  /* 0x0000001011127221 */ /* 0x002fc60000010000 */
[----:B------:R-:W0:Y:S04]  /*15d0*/  SHFL.BFLY PT, R16, R13, 0x1, 0x1f ;  /* 0x0c201f000d107f89 */ /* 0x000e2800000e0000 */
[----:B------:R-:W1:Y:S01]  /*15e0*/  SHFL.BFLY PT, R19, R18, 0x1, 0x1f ;  /* 0x0c201f0012137f89 */ /* 0x000e6200000e0000 */
[----:B0-----:R-:W-:Y:S02]  /*15f0*/  FADD.FTZ R17, R13, R16 ;  /* 0x000000100d117221 */ /* 0x001fe40000010000 */
[----:B-1----:R-:W-:Y:S01]  /*1600*/  FADD.FTZ R19, R18, R19 ;  /* 0x0000001312137221 */ /* 0x002fe20000010000 */
[----:B------:R-:W-:Y:S05]  /*1610*/  @P0 BRA `(.L_x_1205) ;  /* 0x0000012000000947 */ /* 0x000fea0003800000 */
[----:B------:R-:W-:Y:S01]  /*1620*/  SHF.R.S32.HI R57, RZ, 0x1f, R56 ;  /* 0x0000001fff397819 */ /* 0x000fe20000011438 */
[----:B------:R-:W-:Y:S01]  /*1630*/  IMAD R12, R4, c[0x0][0x1c8], RZ ;  /* 0x00007200040c7a24 */ /* 0x000fe200078e02ff */
[----:B------:R-:W-:Y:S01]  /*1640*/  ISETP.GE.AND P1, PT, R52, R5, PT ;  /* 0x000000053400720c */ /* 0x000fe20003f26270 */
[----:B------:R-:W-:-:S02]  /*1650*/  IMAD R16, R6, c[0x0][0x1d0], RZ ;  /* 0x0000740006107a24 */ /* 0x000fc400078e02ff */
[C---:B------:R-:W-:Y:S02]  /*1660*/  IMAD R9, R3.reuse, c[0x0][0x1cc], R12 ;  /* 0x0000730003097a24 */ /* 0x040fe400078e020c */
[----:B------:R-:W-:-:S04]  /*1670*/  IMAD.WIDE.U32 R12, R3, c[0x0][0x1c8], R56 ;  /* 0x00007200030c7a25 */ /* 0x000fc800078e0038 */
[----:B------:R-:W-:Y:S01]  /*1680*/  IMAD R11, R7, c[0x0][0x1d4], R16 ;  /* 0x00007500070b7a24 */ /* 0x000fe200078e0210 */
[----:B------:R-:W-:-:S05]  /*1690*/  IADD3 R13, R13, R9, RZ ;  /* 0x000000090d0d7210 */ /* 0x000fca0007ffe0ff */
[----:B------:R-:W-:-:S05]  /*16a0*/  IMAD.WIDE.U32 R12, R7, c[0x0][0x1d0], R12 ;  /* 0x00007400070c7a25 */ /* 0x000fca00078e000c */
[----:B------:R-:W-:-:S04]  /*16b0*/  IADD3 R9, P0, R52, R12, RZ ;  /* 0x0000000c34097210 */ /* 0x000fc80007f1e0ff */
[----:B------:R-:W-:Y:S02]  /*16c0*/  IADD3.X R16, R53, R13, R11, P0, !PT ;  /* 0x0000000d35107210 */ /* 0x000fe400007fe40b */
[C---:B------:R-:W-:Y:S02]  /*16d0*/  LEA R12, P2, R9.reuse, c[0x0][0x1b0], 0x2 ;  /* 0x00006c00090c7a11 */ /* 0x040fe400078410ff */
[----:B------:R-:W-:Y:S02]  /*16e0*/  ISETP.GE.AND P0, PT, R10, R5, PT ;  /* 0x000000050a00720c */ /* 0x000fe40003f06270 */
[----:B------:R-:W-:Y:S02]  /*16f0*/  LEA.HI.X R13, R9, c[0x0][0x1b4], R16, 0x2, P2 ;  /* 0x00006d00090d7a11 */ /* 0x000fe400010f1410 */
[----:B------:R-:W-:Y:S02]  /*1700*/  FSEL R5, R17, RZ, !P1 ;  /* 0x000000ff11057208 */ /* 0x000fe40004800000 */
[----:B------:R-:W-:-:S03]  /*1710*/  FSEL R9, R19, RZ, !P0 ;  /* 0x000000ff13097208 */ /* 0x000fc60004000000 */
[----:B------:R0:W-:Y:S04]  /*1720*/  STG.E [R12.64], R5 ;  /* 0x000000050c007986 */ /* 0x0001e8000c101906 */
[----:B------:R0:W-:Y:S02]  /*1730*/  STG.E [R12.64+0x80], R9 ;  /* 0x000080090c007986 */ /* 0x0001e4000c101906 */
.L_x_1205:
[----:B------:R-:W-:Y:S05]  /*1740*/  BSYNC B0 ;  /* 0x0000000000007941 */ /* 0x000fea0003800000 */
.L_x_1204:
[----:B------:R-:W-:Y:S01]  /*1750*/  ULDC UR4, c[0x0][0x168] ;  /* 0x00005a0000047ab9 */ /* 0x000fe20000000800 */
[C---:B0-----:R-:W-:Y:S01]  /*1760*/  IMAD R5, R3.reuse, c[0x0][0x224], R20 ;  /* 0x0000890003057a24 */ /* 0x041fe200078e0214 */
[----:B------:R-:W-:Y:S01]  /*1770*/  UIADD3 UR4, UR4, 0x3f, URZ ;  /* 0x0000003f04047890 */ /* 0x000fe2000fffe03f */
[----:B------:R-:W-:Y:S01]  /*1780*/  IMAD.WIDE.U32 R10, R3, c[0x0][0x220], R14 ;  /* 0x00008800030a7a25 */ /* 0x000fe200078e000e */
[----:B------:R-:W-:Y:S01]  /*1790*/  ISETP.NE.U32.AND P1, PT, RZ, c[0x0][0x238], PT ;  /* 0x00008e00ff007a0c */ /* 0x000fe20003f25070 */
[----:B------:R-:W-:Y:S01]  /*17a0*/  BSSY B0, `(.L_x_1206) ;  /* 0x0000022000007945 */ /* 0x000fe20003800000 */
[----:B------:R-:W-:Y:S01]  /*17b0*/  USHF.R.S32.HI UR5, URZ, 0x1f, UR4 ;  /* 0x0000001f3f057899 */ /* 0x000fe20008011404 */
[----:B------:R-:W-:Y:S01]  /*17c0*/  IMAD R12, R6, c[0x0][0x228], RZ ;  /* 0x00008a00060c7a24 */ /* 0x000fe200078e02ff */
[----:B------:R-:W-:-:S02]  /*17d0*/  IADD3 R11, R11, R5, RZ ;  /* 0x000000050b0b7210 */ /* 0x000fc40007ffe0ff */
[----:B------:R-:W-:Y:S01]  /*17e0*/  ULEA.HI UR5, UR5, UR4, URZ, 0x6 ;  /* 0x0000000405057291 */ /* 0x000fe2000f8f303f */
[C---:B------:R-:W-:Y:S01]  /*17f0*/  IMAD R9, R7.reuse, c[0x0][0x22c], R12 ;  /* 0x00008b0007097a24 */ /* 0x040fe200078e020c */
[----:B------:R-:W-:Y:S01]  /*1800*/  ISETP.NE.AND.EX P1, PT, RZ, c[0x0][0x23c], PT, P1 ;  /* 0x00008f00ff007a0c */ /* 0x000fe20003f25310 */
[----:B------:R-:W-:Y:S01]  /*1810*/  IMAD.WIDE.U32 R10, R7, c[0x0][0x228], R10 ;  /* 0x00008a00070a7a25 */ /* 0x000fe200078e000a */
[----:B------:R-:W-:Y:S02]  /*1820*/  ULOP3.LUT UR5, UR5, 0xffffffc0, URZ, 0xc0, !UPT ;  /* 0xffffffc005057892 */ /* 0x000fe4000f8ec03f */
[----:B------:R-:W-:Y:S02]  /*1830*/  ISETP.NE.OR P1, PT, R2, RZ, !P1 ;  /* 0x000000ff0200720c */ /* 0x000fe40004f25670 */
[----:B------:R-:W-:Y:S02]  /*1840*/  LEA R12, P2, R10, c[0x0][0x208], 0x2 ;  /* 0x000082000a0c7a11 */ /* 0x000fe400078410ff */
[----:B------:R-:W-:-:S04]  /*1850*/  IADD3 R5, -R56, UR5, RZ ;  /* 0x0000000538057c10 */ /* 0x000fc8000fffe1ff */
[C---:B------:R-:W-:Y:S02]  /*1860*/  ISETP.GE.AND P0, PT, R2.reuse, R5, PT ;  /* 0x000000050200720c */ /* 0x040fe40003f06270 */
[----:B------:R-:W-:Y:S02]  /*1870*/  IADD3 R5, R11, R9, RZ ;  /* 0x000000090b057210 */ /* 0x000fe40007ffe0ff */
[----:B------:R-:W-:Y:S02]  /*1880*/  ISETP.GT.OR P0, PT, R2, 0x3f, P0 ;  /* 0x0000003f0200780c */ /* 0x000fe40000704670 */
[----:B------:R-:W-:-:S11]  /*1890*/  LEA.HI.X R13, R10, c[0x0][0x20c], R5, 0x2, P2 ;  /* 0x000083000a0d7a11 */ /* 0x000fd600010f1405 */
[----:B------:R-:W-:Y:S05]  /*18a0*/  @P0 BRA `(.L_x_1207) ;  /* 0x0000011000000947 */ /* 0x000fea0003800000 */
[----:B------:R-:W-:Y:S01]  /*18b0*/  SHF.R.S32.HI R5, RZ, 0x1f, R2 ;  /* 0x0000001fff057819 */ /* 0x000fe20000011402 */
[----:B------:R-:W-:Y:S01]  /*18c0*/  IMAD R4, R4, c[0x0][0x1f8], RZ ;  /* 0x00007e0004047a24 */ /* 0x000fe200078e02ff */
[----:B------:R-:W-:Y:S01]  /*18d0*/  IADD3 R10, P0, R56, R2, RZ ;  /* 0x00000002380a7210 */ /* 0x000fe20007f1e0ff */
[----:B------:R-:W-:Y:S02]  /*18e0*/  IMAD R6, R6, c[0x0][0x200], RZ ;  /* 0x0000800006067a24 */ /* 0x000fe400078e02ff */
[----:B------:R-:W-:Y:S01]  /*18f0*/  IMAD R9, R3, c[0x0][0x1fc], R4 ;  /* 0x00007f0003097a24 */ /* 0x000fe200078e0204 */
[----:B------:R-:W-:Y:S01]  /*1900*/  LEA.HI.X.SX32 R11, R56, R5, 0x1, P0 ;  /* 0x00000005380b7211 */ /* 0x000fe200000f0eff */
[C---:B------:R-:W-:Y:S01]  /*1910*/  FMUL.FTZ R2, R8.reuse, 1.4426950216293334961 ;  /* 0x3fb8aa3b08027820 */ /* 0x040fe20000410000 */
[----:B------:R-:W-:-:S03]  /*1920*/  FSETP.NEU.FTZ.AND P0, PT, R8, -INF , PT ;  /* 0xff8000000800780b */ /* 0x000fc60003f1d000 */
[----:B------:R-:W-:-:S05]  /*1930*/  IMAD.WIDE.U32 R4, R3, c[0x0][0x1f8], R10 ;  /* 0x00007e0003047a25 */ /* 0x000fca00078e000a */
[----:B------:R-:W-:Y:S01]  /*1940*/  IADD3 R5, R5, R9, RZ ;  /* 0x0000000905057210 */ /* 0x000fe20007ffe0ff */
[----:B------:R-:W-:-:S04]  /*1950*/  IMAD R9, R7, c[0x0][0x204], R6 ;  /* 0x0000810007097a24 */ /* 0x000fc800078e0206 */
[----:B------:R-:W-:-:S05]  /*1960*/  IMAD.WIDE.U32 R4, R7, c[0x0][0x200], R4 ;  /* 0x0000800007047a25 */ /* 0x000fca00078e0004 */
[----:B------:R-:W-:Y:S02]  /*1970*/  IADD3 R5, R5, R9, RZ ;  /* 0x0000000905057210 */ /* 0x000fe40007ffe0ff */
[----:B------:R-:W-:-:S04]  /*1980*/  LEA R10, P2, R4, c[0x0][0x1f0], 0x2 ;  /* 0x00007c00040a7a11 */ /* 0x000fc800078410ff */
[----:B------:R-:W-:Y:S02]  /*1990*/  LEA.HI.X R11, R4, c[0x0][0x1f4], R5, 0x2, P2 ;  /* 0x00007d00040b7a11 */ /* 0x000fe400010f1405 */
[----:B------:R-:W-:-:S05]  /*19a0*/  FSEL R5, R2, RZ, P0 ;  /* 0x000000ff02057208 */ /* 0x000fca0000000000 */
[----:B------:R0:W-:Y:S02]  /*19b0*/  STG.E [R10.64], R5 ;  /* 0x000000050a007986 */ /* 0x0001e4000c101906 */
.L_x_1207:
[----:B------:R-:W-:Y:S05]  /*19c0*/  BSYNC B0 ;  /* 0x0000000000007941 */ /* 0x000fea0003800000 */
.L_x_1206:
[----:B------:R1:W-:Y:S04]  /*19d0*/  STG.E.128 [R12.64], RZ ;  /* 0x000000ff0c007986 */ /* 0x0003e8000c101d06 */
[----:B------:R1:W-:Y:S04]  /*19e0*/  STG.E.128 [R12.64+0x1000], RZ ;  /* 0x001000ff0c007986 */ /* 0x0003e8000c101d06 */
        /* <DEDUP_REMOVED lines=9> */
[----:B------:R1:W-:Y:S01]  /*1a80*/  STG.E.128 [R12.64+0xb000], RZ ;  /* 0x00b000ff0c007986 */ /* 0x0003e2000c101d06 */
[----:B------:R-:W-:Y:S05]  /*1a90*/  @P1 EXIT ;  /* 0x000000000000194d */ /* 0x000fea0003800000 */
[----:B------:R-:W-:Y:S01]  /*1aa0*/  HFMA2.MMA R2, -RZ, RZ, 0, 2.384185791015625e-07 ;  /* 0x00000004ff027435 */ /* 0x000fe200000001ff */
[----:B------:R-:W-:-:S04]  /*1ab0*/  IMAD R0, R0, c[0x0][0x230], R7 ;  /* 0x00008c0000007a24 */ /* 0x000fc800078e0207 */
[----:B------:R-:W-:-:S05]  /*1ac0*/  IMAD R3, R0, c[0x0][0x170], R3 ;  /* 0x00005c0000037a24 */ /* 0x000fca00078e0203 */
[----:B------:R-:W-:-:S05]  /*1ad0*/  IMAD.WIDE R2, R3, R2, c[0x0][0x238] ;  /* 0x00008e0003027625 */ /* 0x000fca00078e0202 */
[----:B------:R-:W-:Y:S01]  /*1ae0*/  STG.E [R2.64], RZ ;  /* 0x000000ff02007986 */ /* 0x000fe2000c101906 */
[----:B------:R-:W-:Y:S05]  /*1af0*/  EXIT ;  /* 0x000000000000794d */ /* 0x000fea0003800000 */
.L_x_1208:
        /* <DEDUP_REMOVED lines=16> */
.L_x_1426:


//--------------------- .text._ZN7cutlass13device_kernelIN5flash19enable_sm80_to_sm89INS1_16FlashAttnBwdSm80INS1_25CollectiveMainloopBwdSm80ILi2ELi1EN4cute5tupleIJNS5_1CILi64EEENS7_ILi80EEENS7_ILi192EEEEEENS_6half_tEfNS_4arch4Sm80ELb1ELb0ELb1ELb1ELb0ELb0ELb1ELb0ELi2ELi4ELi2ELi2ELb0EEENS1_21CollectiveEpilogueBwdISB_SC_SE_Li256ELb1ELb1ELi4EEENS1_25SingleTileBwdLPTSchedulerILb1ELi80ELb0EEEEEEEEEvNT_6ParamsE --------------------------
	.section	.text._ZN7cutlass13device_kernelIN5flash19enable_sm80_to_sm89INS1_16FlashAttnBwdSm80INS1_25CollectiveMainloopBwdSm80ILi2ELi1EN4cute5tupleIJNS5_1CILi64EEENS7_ILi80EEENS7_ILi192EEEEEENS_6half_tEfNS_4arch4Sm80ELb1ELb0ELb1ELb1ELb0ELb0ELb1ELb0ELi2ELi4ELi2ELi2ELb0EEENS1_21CollectiveEpilogueBwdISB_SC_SE_Li256ELb1ELb1ELi4EEENS1_25SingleTileBwdLPTSchedulerILb1ELi80ELb0EEEEEEEEEvNT_6ParamsE,"ax",@progbits
	.sectioninfo	@"SHI_REGISTERS=255"
	.align	128
.text._ZN7cutlass13device_kernelIN5flash19enable_sm80_to_sm89INS1_16FlashAttnBwdSm80INS1_25CollectiveMainloopBwdSm80ILi2ELi1EN4cute5tupleIJNS5_1CILi64EEENS7_ILi80EEENS7_ILi192EEEEEENS_6half_tEfNS_4arch4Sm80ELb1ELb0ELb1ELb1ELb0ELb0ELb1ELb0ELi2ELi4ELi2ELi2ELb0EEENS1_21CollectiveEpilogueBwdISB_SC_SE_Li256ELb1ELb1ELi4EEENS1_25SingleTileBwdLPTSchedulerILb1ELi80ELb0EEEEEEEEEvNT_6ParamsE:
        .type           _ZN7cutlass13device_kernelIN5flash19enable_sm80_to_sm89INS1_16FlashAttnBwdSm80INS1_25CollectiveMainloopBwdSm80ILi2ELi1EN4cute5tupleIJNS5_1CILi64EEENS7_ILi80EEENS7_ILi192EEEEEENS_6half_tEfNS_4arch4Sm80ELb1ELb0ELb1ELb1ELb0ELb0ELb1ELb0ELi2ELi4ELi2ELi2ELb0EEENS1_21CollectiveEpilogueBwdISB_SC_SE_Li256ELb1ELb1ELi4EEENS1_25SingleTileBwdLPTSchedulerILb1ELi80ELb0EEEEEEEEEvNT_6ParamsE,@function
        .size           _ZN7cutlass13device_kernelIN5flash19enable_sm80_to_sm89INS1_16FlashAttnBwdSm80INS1_25CollectiveMainloopBwdSm80ILi2ELi1EN4cute5tupleIJNS5_1CILi64EEENS7_ILi80EEENS7_ILi192EEEEEENS_6half_tEfNS_4arch4Sm80ELb1ELb0ELb1ELb1ELb0ELb0ELb1ELb0ELi2ELi4ELi2ELi2ELb0EEENS1_21CollectiveEpilogueBwdISB_SC_SE_Li256ELb1ELb1ELi4EEENS1_25SingleTileBwdLPTSchedulerILb1ELi80ELb0EEEEEEEEEvNT_6ParamsE,(.L_x_1427 - _ZN7cutlass13device_kernelIN5flash19enable_sm80_to_sm89INS1_16FlashAttnBwdSm80INS1_25CollectiveMainloopBwdSm80ILi2ELi1EN4cute5tupleIJNS5_1CILi64EEENS7_ILi80EEENS7_ILi192EEEEEENS_6half_tEfNS_4arch4Sm80ELb1ELb0ELb1ELb1ELb0ELb0ELb1ELb0ELi2ELi4ELi2ELi2ELb0EEENS1_21CollectiveEpilogueBwdISB_SC_SE_Li256ELb1ELb1ELi4EEENS1_25SingleTileBwdLPTSchedulerILb1ELi80ELb0EEEEEEEEEvNT_6ParamsE)
        .other          _ZN7cutlass13device_kernelIN5flash19enable_sm80_to_sm89INS1_16FlashAttnBwdSm80INS1_25CollectiveMainloopBwdSm80ILi2ELi1EN4cute5tupleIJNS5_1CILi64EEENS7_ILi80EEENS7_ILi192EEEEEENS_6half_tEfNS_4arch4Sm80ELb1ELb0ELb1ELb1ELb0ELb0ELb1ELb0ELi2ELi4ELi2ELi2ELb0EEENS1_21CollectiveEpilogueBwdISB_SC_SE_Li256ELb1ELb1ELi4EEENS1_25SingleTileBwdLPTSchedulerILb1ELi80ELb0EEEEEEEEEvNT_6ParamsE,@"STO_CUDA_ENTRY STV_DEFAULT"
_ZN7cutlass13device_kernelIN5flash19enable_sm80_to_sm89INS1_16FlashAttnBwdSm80INS1_25CollectiveMainloopBwdSm80ILi2ELi1EN4cute5tupleIJNS5_1CILi64EEENS7_ILi80EEENS7_ILi192EEEEEENS_6half_tEfNS_4arch4Sm80ELb1ELb0ELb1ELb1ELb0ELb0ELb1ELb0ELi2ELi4ELi2ELi2ELb0EEENS1_21CollectiveEpilogueBwdISB_SC_SE_Li256ELb1ELb1ELi4EEENS1_25SingleTileBwdLPTSchedulerILb1ELi80ELb0EEEEEEEEEvNT_6ParamsE:
[----:B------:R-:W-:Y:S02]  /*0000*/  MOV R1, c[0x0][0x28] ;  /* 0x00000a0000017a02 */ /* 0x000fe40000000f00 */
[----:B------:R-:W1:Y:S01]  /*0010*/  S2R R250, SR_TID.X ;  /* 0x0000000000fa7919 */ /* 0x000e620000002100 */
[----:B------:R-:W-:-:S03]  /*0020*/  ULDC.64 UR4, c[0x0][0x118] ;  /* 0x0000460000047ab9 */ /* 0x000fc60000000a00 */
        /* <DEDUP_REMOVED lines=21> */
.L_x_1210:
[----:B------:R-:W-:Y:S02]  /*0180*/  MOV R3, c[0x0][0x3ac] ;  /* 0x0000eb0000037a02 */ /* 0x000fe40000000f00 */
[----:B------:R-:W-:Y:S02]  /*0190*/  MOV R248, R0 ;  /* 0x0000000000f87202 */ /* 0x000fe40000000f00 */
[----:B------:R-:W-:-:S13]  /*01a0*/  ISETP.NE.AND P0, PT, R3, 0x1, PT ;  /* 0x000000010300780c */ /* 0x000fda0003f05270 */
[----:B------:R-:W-:-:S05]  /*01b0*/  @P0 IMAD.HI.U32 R3, R0, c[0x0][0x3b0], RZ ;  /* 0x0000ec0000030a27 */ /* 0x000fca00078e00ff */
[----:B------:R-:W-:-:S05]  /*01c0*/  @P0 SHF.R.U32.HI R248, RZ, c[0x0][0x3b4], R3 ;  /* 0x0000ed00fff80a19 */ /* 0x000fca0000011603 */
[----:B------:R-:W-:Y:S02]  /*01d0*/  IMAD R3, R248, c[0x0][0x3ac], RZ ;  /* 0x0000eb00f8037a24 */ /* 0x000fe400078e02ff */
.L_x_1211:
[----:B------:R-:W-:Y:S01]  /*01e0*/  IMAD.MOV.U32 R4, RZ, RZ, c[0x0][0x3a0] ;  /* 0x0000e800ff047624 */ /* 0x000fe200078e00ff */
[----:B------:R-:W-:Y:S01]  /*01f0*/  ISETP.NE.U32.AND P1, PT, RZ, c[0x0][0x3e0], PT ;  /* 0x0000f800ff007a0c */ /* 0x000fe20003f25070 */
[----:B------:R-:W-:-:S03]  /*0200*/  IMAD.IADD R0, R0, 0x1, -R3 ;  /* 0x0000000100007824 */ /* 0x000fc600078e0a03 */
[----:B------:R-:W-:Y:S01]  /*0210*/  ISETP.NE.AND P0, PT, R4, 0x1, PT ;  /* 0x000000010400780c */ /* 0x000fe20003f05270 */
[----:B------:R-:W-:-:S05]  /*0220*/  IMAD R0, R2, c[0x0][0x3ac], R0 ;  /* 0x0000eb0002007a24 */ /* 0x000fca00078e0200 */
[----:B------:R-:W-:-:S07]  /*0230*/  MOV R4, R0 ;  /* 0x0000000000047202 */ /* 0x000fce0000000f00 */
[----:B------:R-:W-:-:S05]  /*0240*/  @P0 IMAD.HI.U32 R2, R0, c[0x0][0x3a4], RZ ;  /* 0x0000e90000020a27 */ /* 0x000fca00078e00ff */
[----:B------:R-:W-:Y:S02]  /*0250*/  @P0 SHF.R.U32.HI R4, RZ, c[0x0][0x3a8], R2 ;  /* 0x0000ea00ff040a19 */ /* 0x000fe40000011602 */
[----:B------:R-:W-:Y:S02]  /*0260*/  ISETP.NE.AND.EX P0, PT, RZ, c[0x0][0x3e4], PT, P1 ;  /* 0x0000f900ff007a0c */ /* 0x000fe40003f05310 */
[----:B------:R-:W-:-:S05]  /*0270*/  IADD3 R2, -R4, RZ, RZ ;  /* 0x000000ff04027210 */ /* 0x000fca0007ffe1ff */
[----:B------:R-:W-:-:S06]  /*0280*/  IMAD R247, R2, c[0x0][0x3a0], R0 ;  /* 0x0000e80002f77a24 */ /* 0x000fcc00078e0200 */
[----:B------:R-:W-:Y:S05]  /*0290*/  @!P0 BRA `(.L_x_1212) ;  /* 0x0000004000008947 */ /* 0x000fea0003800000 */
[----:B------:R-:W-:-:S05]  /*02a0*/  MOV R2, 0x4 ;  /* 0x0000000400027802 */ /* 0x000fca0000000f00 */
[----:B------:R-:W-:-:S05]  /*02b0*/  IMAD.WIDE R2, R4, R2, c[0x0][0x3e0] ;  /* 0x0000f80004027625 */ /* 0x000fca00078e0202 */
[----:B------:R1:W5:Y:S01]  /*02c0*/  LDG.E R0, [R2.64] ;  /* 0x0000000402007981 */ /* 0x000362000c1e1900 */
[----:B------:R-:W-:Y:S05]  /*02d0*/  BRA `(.L_x_1213) ;  /* 0x000000a000007947 */ /* 0x000fea0003800000 */
.L_x_1212:
[----:B------:R-:W-:-:S04]  /*02e0*/  ISETP.NE.U32.AND P0, PT, RZ, c[0x0][0x3d8], PT ;  /* 0x0000f600ff007a0c */ /* 0x000fc80003f05070 */
[----:B------:R-:W-:-:S13]  /*02f0*/  ISETP.NE.AND.EX P0, PT, RZ, c[0x0][0x3dc], PT, P0 ;  /* 0x0000f700ff007a0c */ /* 0x000fda0003f05300 */
[----:B------:R-:W-:Y:S05]  /*0300*/  @!P0 BRA `(.L_x_1214) ;  /* 0x0000006000008947 */ /* 0x000fea0003800000 */
[----:B------:R-:W-:-:S05]  /*0310*/  MOV R2, 0x4 ;  /* 0x0000000400027802 */ /* 0x000fca0000000f00 */
[----:B------:R-:W-:-:S05]  /*0320*/  IMAD.WIDE R2, R4, R2, c[0x0][0x3d8] ;  /* 0x0000f60004027625 */ /* 0x000fca00078e0202 */
[----:B------:R-:W2:Y:S04]  /*0330*/  LDG.E R5, [R2.64] ;  /* 0x0000000402057981 */ /* 0x000ea8000c1e1900 */
[----:B------:R-:W2:Y:S02]  /*0340*/  LDG.E R0, [R2.64+0x4] ;  /* 0x0000040402007981 */ /* 0x000ea4000c1e1900 */
[----:B--2---:R-:W-:Y:S01]  /*0350*/  IADD3 R0, -R5, R0, RZ ;  /* 0x0000000005007210 */ /* 0x004fe20007ffe1ff */
[----:B------:R-:W-:Y:S05]  /*0360*/  BRA `(.L_x_1213) ;  /* 0x0000001000007947 */ /* 0x000fea0003800000 */
.L_x_1214:
[----:B------:R-:W-:-:S04]  /*0370*/  MOV R0, c[0x0][0x3d4] ;  /* 0x0000f50000007a02 */ /* 0x000fc80000000f00 */
.L_x_1213:
[----:B-----5:R-:W-:-:S05]  /*0380*/  IADD3 R0, R0, 0x4f, RZ ;  /* 0x0000004f00007810 */ /* 0x020fca0007ffe0ff */
[----:B------:R-:W-:-:S05]  /*0390*/  IMAD.HI R0, R0, 0x66666667, RZ ;  /* 0x6666666700007827 */ /* 0x000fca00078e02ff */
[----:B-1----:R-:W-:-:S04]  /*03a0*/  SHF.R.U32.HI R2, RZ, 0x1f, R0 ;  /* 0x0000001fff027819 */ /* 0x002fc80000011600 */
[----:B------:R-:W-:-:S04]  /*03b0*/  LEA.HI.SX32 R0, R0, R2, 0x1b ;  /* 0x0000000200007211 */ /* 0x000fc800078fdaff */
[----:B------:R-:W-:-:S04]  /*03c0*/  ISETP.GE.AND P0, PT, R248, R0, PT ;  /* 0x00000000f800720c */ /* 0x000fc80003f06270 */
[----:B------:R-:W-:Y:S01]  /*03d0*/  SEL R249, R4, 0xffffffff, !P0 ;  /* 0xffffffff04f97807 */ /* 0x000fe20004000000 */
[----:B------:R-:W-:Y:S05]  /*03e0*/  BRA `(.L_x_1215) ;  /* 0x0000036000007947 */ /* 0x000fea0003800000 */
.L_x_1209:
        /* <DEDUP_REMOVED lines=16> */
.L_x_1216:
[----:B------:R-:W-:Y:S02]  /*04f0*/  MOV R3, c[0x0][0x3ac] ;  /* 0x0000eb0000037a02 */ /* 0x000fe40000000f00 */
[----:B------:R-:W-:Y:S02]  /*0500*/  MOV R248, R0 ;  /* 0x0000000000f87202 */ /* 0x000fe40000000f00 */
[----:B------:R-:W-:-:S13]  /*0510*/  ISETP.NE.AND P0, PT, R3, 0x1, PT ;  /* 0x000000010300780c */ /* 0x000fda0003f05270 */
[----:B------:R-:W-:-:S05]  /*0520*/  @P0 IMAD.HI.U32 R3, R0, c[0x0][0x3b0], RZ ;  /* 0x0000ec0000030a27 */ /* 0x000fca00078e00ff */
[----:B------:R-:W-:-:S05]  /*0530*/  @P0 SHF.R.U32.HI R248, RZ, c[0x0][0x3b4], R3 ;  /* 0x0000ed00fff80a19 */ /* 0x000fca0000011603 */
[----:B------:R-:W-:Y:S02]  /*0540*/  IMAD R3, R248, c[0x0][0x3ac], RZ ;  /* 0x0000eb00f8037a24 */ /* 0x000fe400078e02ff */
.L_x_1217:
        /* <DEDUP_REMOVED lines=16> */
.L_x_1218:
        /* <DEDUP_REMOVED lines=9> */
.L_x_1220:
[----:B------:R-:W-:-:S04]  /*06e0*/  MOV R0, c[0x0][0x3d4] ;  /* 0x0000f50000007a02 */ /* 0x000fc80000000f00 */
.L_x_1219:
[----:B-----5:R-:W-:-:S05]  /*06f0*/  IADD3 R0, R0, 0x4f, RZ ;  /* 0x0000004f00007810 */ /* 0x020fca0007ffe0ff */
[----:B------:R-:W-:-:S05]  /*0700*/  IMAD.HI R0, R0, 0x66666667, RZ ;  /* 0x6666666700007827 */ /* 0x000fca00078e02ff */
[----:B-1----:R-:W-:-:S04]  /*0710*/  SHF.R.U32.HI R2, RZ, 0x1f, R0 ;  /* 0x0000001fff027819 */ /* 0x002fc80000011600 */
[----:B------:R-:W-:-:S04]  /*0720*/  LEA.HI.SX32 R0, R0, R2, 0x1b ;  /* 0x0000000200007211 */ /* 0x000fc800078fdaff */
[----:B------:R-:W-:-:S04]  /*0730*/  ISETP.GE.AND P0, PT, R248, R0, PT ;  /* 0x00000000f800720c */ /* 0x000fc80003f06270 */
[----:B------:R-:W-:-:S04]  /*0740*/  SEL R249, R4, 0xffffffff, !P0 ;  /* 0xffffffff04f97807 */ /* 0x000fc80004000000 */
.L_x_1215:
[----:B------:R-:W-:-:S13]  /*0750*/  ISETP.GE.AND P0, PT, R249, RZ, PT ;  /* 0x000000fff900720c */ /* 0x000fda0003f06270 */
[----:B------:R-:W-:Y:S05]  /*0760*/  @!P0 EXIT ;  /* 0x000000000000894d */ /* 0x000fea0003800000 */
[----:B------:R-:W-:Y:S01]  /*0770*/  ISETP.NE.U32.AND P0, PT, RZ, c[0x0][0x2c8], PT ;  /* 0x0000b200ff007a0c */ /* 0x000fe20003f05070 */
[----:B------:R-:W-:-:S03]  /*0780*/  IMAD.MOV.U32 R8, RZ, RZ, 0x4 ;  /* 0x00000004ff087424 */ /* 0x000fc600078e00ff */
[----:B------:R-:W-:Y:S01]  /*0790*/  ISETP.NE.AND.EX P6, PT, RZ, c[0x0][0x2cc], PT, P0 ;  /* 0x0000b300ff007a0c */ /* 0x000fe20003fc5300 */
[----:B------:R-:W-:Y:S01]  /*07a0*/  IMAD.WIDE R4, R249, R8, c[0x0][0x2c8] ;  /* 0x0000b200f9047625 */ /* 0x000fe200078e0208 */
[----:B------:R-:W-:Y:S02]  /*07b0*/  ISETP.NE.U32.AND P2, PT, RZ, c[0x0][0x2d0], PT ;  /* 0x0000b400ff007a0c */ /* 0x000fe40003f45070 */
[----:B------:R-:W-:Y:S02]  /*07c0*/  MOV R10, RZ ;  /* 0x000000ff000a7202 */ /* 0x000fe40000000f00 */
[----:B------:R-:W-:Y:S01]  /*07d0*/  ISETP.NE.AND.EX P2, PT, RZ, c[0x0][0x2d4], PT, P2 ;  /* 0x0000b500ff007a0c */ /* 0x000fe20003f45320 */
[----:B------:R-:W-:Y:S01]  /*07e0*/  IMAD.MOV.U32 R21, RZ, RZ, RZ ;  /* 0x000000ffff157224 */ /* 0x000fe200078e00ff */
[----:B------:R-:W-:-:S05]  /*07f0*/  ISETP.NE.U32.AND P0, PT, RZ, c[0x0][0x2d8], PT ;  /* 0x0000b600ff007a0c */ /* 0x000fca0003f05070 */
[----:B------:R-:W2:Y:S01]  /*0800*/  @P6 LDG.E R0, [R4.64] ;  /* 0x0000000404006981 */ /* 0x000ea2000c1e1900 */
[----:B------:R-:W-:Y:S01]  /*0810*/  IMAD.WIDE R2, R249, R8, c[0x0][0x2d0] ;  /* 0x0000b400f9027625 */ /* 0x000fe200078e0208 */
[----:B------:R-:W-:Y:S02]  /*0820*/  ISETP.NE.AND.EX P0, PT, RZ, c[0x0][0x2dc], PT, P0 ;  /* 0x0000b700ff007a0c */ /* 0x000fe40003f05300 */
[----:B------:R1:W5:Y:S01]  /*0830*/  @P6 LDG.E R21, [R4.64] ;  /* 0x0000000404156981 */ /* 0x000362000c1e1900 */
[----:B------:R-:W-:-:S03]  /*0840*/  IMAD.MOV.U32 R225, RZ, RZ, c[0x0][0x168] ;  /* 0x00005a00ffe17624 */ /* 0x000fc600078e00ff */
[----:B------:R1:W5:Y:S07]  /*0850*/  @P2 LDG.E R10, [R2.64] ;  /* 0x00000004020a2981 */ /* 0x00036e000c1e1900 */
[----:B------:R-:W-:-:S05]  /*0860*/  @P0 IMAD.WIDE R6, R249, R8, c[0x0][0x2d8] ;  /* 0x0000b600f9060625 */ /* 0x000fca00078e0208 */
[----:B------:R3:W5:Y:S01]  /*0870*/  @P0 LDG.E R225, [R6.64] ;  /* 0x0000000406e10981 */ /* 0x000762000c1e1900 */
[----:B------:R-:W-:Y:S01]  /*0880*/  IMAD.MOV.U32 R23, RZ, RZ, RZ ;  /* 0x000000ffff177224 */ /* 0x000fe200078e00ff */
[----:B------:R-:W-:Y:S01]  /*0890*/  MOV R84, c[0x0][0x198] ;  /* 0x0000660000547a02 */ /* 0x000fe20000000f00 */
[----:B--2---:R-:W-:-:S05]  /*08a0*/  @P6 IMAD R0, R249, 0x40, R0 ;  /* 0x00000040f9006824 */ /* 0x004fca00078e0200 */
[----:B---3--:R-:W-:-:S04]  /*08b0*/  @P6 SHF.R.S32.HI R6, RZ, 0x1f, R0 ;  /* 0x0000001fff066819 */ /* 0x008fc80000011400 */
[----:B------:R-:W-:-:S04]  /*08c0*/  @P6 LEA.HI R0, R6, R0, RZ, 0x6 ;  /* 0x0000000006006211 */ /* 0x000fc800078f30ff */
[----:B------:R-:W-:Y:S01]  /*08d0*/  @P6 LOP3.LUT R23, R0, 0xffffffc0, RZ, 0xc0, !PT ;  /* 0xffffffc000176812 */ /* 0x000fe200078ec0ff */
[----:B------:R-:W-:Y:S05]  /*08e0*/  @P0 BRA `(.L_x_1221) ;  /* 0x0000004000000947 */ /* 0x000fea0003800000 */
[----:B-1----:R-:W-:Y:S05]  /*08f0*/  @!P6 BRA `(.L_x_1221) ;  /* 0x000000300000e947 */ /* 0x002fea0003800000 */
[----:B------:R1:W2:Y:S04]  /*0900*/  LDG.E R0, [R4.64] ;  /* 0x0000000404007981 */ /* 0x0002a8000c1e1900 */
[----:B-1----:R-:W2:Y:S02]  /*0910*/  LDG.E R4, [R4.64+0x4] ;  /* 0x0000040404047981 */ /* 0x002ea4000c1e1900 */
[----:B--2--5:R-:W-:Y:S02]  /*0920*/  IADD3 R225, -R0, R4, RZ ;  /* 0x0000000400e17210 */ /* 0x024fe40007ffe1ff */
.L_x_1221:
[----:B-1----:R-:W-:-:S04]  /*0930*/  ISETP.NE.U32.AND P0, PT, RZ, c[0x0][0x2e0], PT ;  /* 0x0000b800ff007a0c */ /* 0x002fc80003f05070 */
[----:B------:R-:W-:-:S13]  /*0940*/  ISETP.NE.AND.EX P0, PT, RZ, c[0x0][0x2e4], PT, P0 ;  /* 0x0000b900ff007a0c */ /* 0x000fda0003f05300 */
[----:B------:R-:W-:Y:S05]  /*0950*/  @!P0 BRA `(.L_x_1222) ;  /* 0x0000003000008947 */ /* 0x000fea0003800000 */
[----:B------:R-:W-:-:S05]  /*0960*/  IMAD.WIDE R2, R249, R8, c[0x0][0x2e0] ;  /* 0x0000b800f9027625 */ /* 0x000fca00078e0208 */
[----:B------:R1:W5:Y:S01]  /*0970*/  LDG.E R84, [R2.64] ;  /* 0x0000000402547981 */ /* 0x000362000c1e1900 */
[----:B------:R-:W-:Y:S05]  /*0980*/  BRA `(.L_x_1223) ;  /* 0x0000004000007947 */ /* 0x000fea0003800000 */
.L_x_1222:
[----:B------:R-:W-:Y:S05]  /*0990*/  @!P2 BRA `(.L_x_1223) ;  /* 0x000000300000a947 */ /* 0x000fea0003800000 */
[----:B------:R1:W2:Y:S04]  /*09a0*/  LDG.E R0, [R2.64] ;  /* 0x0000000402007981 */ /* 0x0002a8000c1e1900 */
[----:B-1----:R-:W2:Y:S02]  /*09b0*/  LDG.E R2, [R2.64+0x4] ;  /* 0x0000040402027981 */ /* 0x002ea4000c1e1900 */
[----:B--2---:R-:W-:-:S05]  /*09c0*/  IADD3 R84, -R0, R2, RZ ;  /* 0x0000000200547210 */ /* 0x004fca0007ffe1ff */
.L_x_1223:
[C---:B-----5:R-:W-:Y:S01]  /*09d0*/  IMAD.IADD R0, R225.reuse, 0x1, -R84 ;  /* 0x00000001e1007824 */ /* 0x060fe200078e0a54 */
[----:B-1----:R-:W-:Y:S01]  /*09e0*/  IADD3 R2, R225, 0x3f, RZ ;  /* 0x0000003fe1027810 */ /* 0x002fe20007ffe0ff */
[----:B------:R-:W-:Y:S01]  /*09f0*/  CS2R R170, SRZ ;  /* 0x0000000000aa7805 */ /* 0x000fe2000001ff00 */
[----:B------:R-:W-:Y:S01]  /*0a00*/  PLOP3.LUT P0, PT, PT, PT, PT, 0x80, 0x0 ;  /* 0x000000000000781c */ /* 0x000fe20003f0f070 */
[----:B------:R-:W-:Y:S01]  /*0a10*/  IMAD R0, R248, 0x50, R0 ;  /* 0x00000050f8007824 */ /* 0x000fe200078e0200 */
[----:B------:R-:W-:Y:S01]  /*0a20*/  CS2R R168, SRZ ;  /* 0x0000000000a87805 */ /* 0x000fe2000001ff00 */
[----:B------:R-:W-:Y:S01]  /*0a30*/  CS2R R166, SRZ ;  /* 0x0000000000a67805 */ /* 0x000fe2000001ff00 */
[----:B------:R-:W-:Y:S01]  /*0a40*/  CS2R R164, SRZ ;  /* 0x0000000000a47805 */ /* 0x000fe2000001ff00 */
[----:B------:R-:W-:Y:S01]  /*0a50*/  CS2R R162, SRZ ;  /* 0x0000000000a27805 */ /* 0x000fe2000001ff00 */
[----:B------:R-:W-:Y:S01]  /*0a60*/  IADD3 R3, R0, -c[0x0][0x2a4], RZ ;  /* 0x8000a90000037a10 */ /* 0x000fe20007ffe0ff */
[----:B------:R-:W-:Y:S01]  /*0a70*/  CS2R R160, SRZ ;  /* 0x0000000000a07805 */ /* 0x000fe2000001ff00 */
[----:B------:R-:W-:Y:S01]  /*0a80*/  SHF.R.S32.HI R0, RZ, 0x1f, R2 ;  /* 0x0000001fff007819 */ /* 0x000fe20000011402 */
[----:B------:R-:W-:Y:S01]  /*0a90*/  CS2R R150, SRZ ;  /* 0x0000000000967805 */ /* 0x000fe2000001ff00 */
[----:B------:R-:W-:Y:S01]  /*0aa0*/  SHF.R.S32.HI R4, RZ, 0x1f, R3 ;  /* 0x0000001fff047819 */ /* 0x000fe20000011403 */
[----:B------:R-:W-:Y:S01]  /*0ab0*/  CS2R R148, SRZ ;  /* 0x0000000000947805 */ /* 0x000fe2000001ff00 */
[----:B------:R-:W-:Y:S01]  /*0ac0*/  LEA.HI R0, R0, R2, RZ, 0x6 ;  /* 0x0000000200007211 */ /* 0x000fe200078f30ff */
[----:B------:R-:W-:Y:S01]  /*0ad0*/  CS2R R154, SRZ ;  /* 0x00000000009a7805 */ /* 0x000fe2000001ff00 */
[----:B------:R-:W-:Y:S01]  /*0ae0*/  LEA.HI R2, R4, R3, RZ, 0x6 ;  /* 0x0000000304027211 */ /* 0x000fe200078f30ff */
[----:B------:R-:W-:Y:S01]  /*0af0*/  CS2R R152, SRZ ;  /* 0x0000000000987805 */ /* 0x000fe2000001ff00 */
[----:B------:R-:W-:Y:S01]  /*0b00*/  SHF.R.S32.HI R236, RZ, 0x6, R0 ;  /* 0x00000006ffec7819 */ /* 0x000fe20000011400 */
        /* <DEDUP_REMOVED lines=60> */
[----:B------:R-:W-:Y:S01]  /*0ed0*/  IMAD.MOV.U32 R0, RZ, RZ, R247 ;  /* 0x000000ffff007224 */ /* 0x000fe200078e00f7 */
[----:B------:R-:W-:Y:S01]  /*0ee0*/  LEA.HI R30, R31, R250, RZ, 0x3 ;  /* 0x000000fa1f1e7211 */ /* 0x000fe200078f18ff */
[----:B------:R-:W-:Y:S01]  /*0ef0*/  IMAD.SHL.U32 R36, R33, 0x20, RZ ;  /* 0x0000002021247824 */ /* 0x000fe200078e00ff */
[----:B------:R-:W-:Y:S01]  /*0f00*/  SEL R6, R22, RZ, !P2 ;  /* 0x000000ff16067207 */ /* 0x000fe20005000000 */
[----:B------:R-:W-:Y:S01]  /*0f10*/  IMAD.MOV.U32 R34, RZ, RZ, c[0x0][0x208] ;  /* 0x00008200ff227624 */ /* 0x000fe200078e00ff */
[----:B------:R-:W-:Y:S01]  /*0f20*/  LOP3.LUT R3, R30, 0xfffffff8, RZ, 0xc0, !PT ;  /* 0xfffffff81e037812 */ /* 0x000fe200078ec0ff */
[----:B------:R-:W-:Y:S01]  /*0f30*/  IMAD.MOV.U32 R213, RZ, RZ, 0x10 ;  /* 0x00000010ffd57424 */ /* 0x000fe200078e00ff */
[----:B------:R-:W-:Y:S01]  /*0f40*/  SHF.R.S32.HI R237, RZ, 0x3, R30 ;  /* 0x00000003ffed7819 */ /* 0x000fe2000001141e */
[----:B------:R-:W-:Y:S01]  /*0f50*/  IMAD R8, R6, c[0x0][0x1e8], RZ ;  /* 0x00007a0006087a24 */ /* 0x000fe200078e02ff */
[----:B------:R-:W-:Y:S01]  /*0f60*/  SEL R16, R249, RZ, !P2 ;  /* 0x000000fff9107207 */ /* 0x000fe20005000000 */
[----:B------:R-:W-:Y:S01]  /*0f70*/  IMAD.IADD R25, R250, 0x1, -R3 ;  /* 0x00000001fa197824 */ /* 0x000fe200078e0a03 */
[----:B------:R-:W-:Y:S01]  /*0f80*/  SHF.R.S32.HI R9, RZ, 0x1f, R237 ;  /* 0x0000001fff097819 */ /* 0x000fe200000114ed */
[----:B------:R-:W-:Y:S01]  /*0f90*/  @P0 IMAD.HI.U32 R2, R247, c[0x0][0x24c], RZ ;  /* 0x00009300f7020a27 */ /* 0x000fe200078e00ff */
[----:B------:R-:W-:Y:S01]  /*0fa0*/  IADD3 R19, P1, R237, R21, RZ ;  /* 0x00000015ed137210 */ /* 0x000fe20007f3e0ff */
[----:B------:R-:W-:Y:S01]  /*0fb0*/  CS2R R170, SRZ ;  /* 0x0000000000aa7805 */ /* 0x000fe2000001ff00 */
[----:B------:R-:W-:Y:S01]  /*0fc0*/  SEL R22, R22, RZ, !P6 ;  /* 0x000000ff16167207 */ /* 0x000fe20007000000 */
[----:B------:R-:W-:Y:S01]  /*0fd0*/  IMAD.SHL.U32 R12, R25, 0x8, RZ ;  /* 0x00000008190c7824 */ /* 0x000fe200078e00ff */
[----:B------:R-:W-:Y:S01]  /*0fe0*/  @P0 SHF.R.U32.HI R0, RZ, c[0x0][0x250], R2 ;  /* 0x00009400ff000a19 */ /* 0x000fe20000011602 */
[----:B------:R-:W-:Y:S01]  /*0ff0*/  IMAD R8, R16, c[0x0][0x1ec], R8 ;  /* 0x00007b0010087a24 */ /* 0x000fe200078e0208 */
[-C--:B------:R-:W-:Y:S01]  /*1000*/  LEA.HI.X.SX32 R21, R21, R9.reuse, 0x1, P1 ;  /* 0x0000000915157211 */ /* 0x080fe200008f0eff */
[----:B------:R-:W-:Y:S01]  /*1010*/  IMAD.SHL.U32 R35, R34, 0x40, RZ ;  /* 0x0000004022237824 */ /* 0x000fe200078e00ff */
[----:B------:R-:W-:Y:S01]  /*1020*/  SHF.R.S32.HI R4, RZ, 0x1f, R0 ;  /* 0x0000001fff047819 */ /* 0x000fe20000011400 */
[----:B------:R-:W-:Y:S01]  /*1030*/  IMAD.MOV.U32 R205, RZ, RZ, 0x120 ;  /* 0x00000120ffcd7424 */ /* 0x000fe200078e00ff */
[----:B------:R-:W-:Y:S01]  /*1040*/  SHF.R.S32.HI R13, RZ, 0x1f, R12 ;  /* 0x0000001fff0d7819 */ /* 0x000fe2000001140c */
[----:B------:R-:W-:Y:S01]  /*1050*/  IMAD R226, R248, -0x50, R84 ;  /* 0xffffffb0f8e27824 */ /* 0x000fe200078e0254 */
[----:B------:R-:W-:Y:S01]  /*1060*/  IADD3 R28, R12, 0x40, RZ ;  /* 0x000000400c1c7810 */ /* 0x000fe20007ffe0ff */
[----:B------:R-:W-:Y:S01]  /*1070*/  IMAD R2, R4, c[0x0][0x1e0], RZ ;  /* 0x0000780004027a24 */ /* 0x000fe200078e02ff */
[----:B------:R-:W-:Y:S01]  /*1080*/  ISETP.GE.AND P3, PT, R12, c[0x0][0x1cc], PT ;  /* 0x000073000c007a0c */ /* 0x000fe20003f66270 */
[----:B------:R-:W-:Y:S01]  /*1090*/  IMAD.MOV.U32 R208, RZ, RZ, RZ ;  /* 0x000000ffffd07224 */ /* 0x000fe200078e00ff */
[----:B------:R-:W-:Y:S01]  /*10a0*/  ISETP.GE.AND P5, PT, R28, c[0x0][0x1cc], PT ;  /* 0x000073001c007a0c */ /* 0x000fe20003fa6270 */
[----:B------:R-:W-:Y:S01]  /*10b0*/  IMAD R5, R0, c[0x0][0x1e4], R2 ;  /* 0x0000790000057a24 */ /* 0x000fe200078e0202 */
[----:B------:R-:W-:Y:S01]  /*10c0*/  IADD3 R29, R12, 0x80, RZ ;  /* 0x000000800c1d7810 */ /* 0x000fe20007ffe0ff */
[----:B------:R-:W-:Y:S01]  /*10d0*/  IMAD.WIDE.U32 R2, R0, c[0x0][0x1e0], R12 ;  /* 0x0000780000027a25 */ /* 0x000fe200078e000c */
[----:B------:R-:W-:Y:S01]  /*10e0*/  SHF.R.S32.HI R26, RZ, 0x1f, R247 ;  /* 0x0000001fff1a7819 */ /* 0x000fe200000114f7 */
[----:B------:R-:W-:Y:S01]  /*10f0*/  CS2R R168, SRZ ;  /* 0x0000000000a87805 */ /* 0x000fe2000001ff00 */
[----:B------:R-:W-:Y:S01]  /*1100*/  ISETP.GE.AND P2, PT, R29, c[0x0][0x1cc], PT ;  /* 0x000073001d007a0c */ /* 0x000fe20003f46270 */
[----:B------:R-:W-:Y:S01]  /*1110*/  IMAD.IADD R5, R3, 0x1, R5 ;  /* 0x0000000103057824 */ /* 0x000fe200078e0205 */
[-C--:B------:R-:W-:Y:S01]  /*1120*/  SHF.L.U64.HI R252, R33, R32.reuse, c[0x0][0x17c] ;  /* 0x00005f0021fc7619 */ /* 0x080fe20000010220 */
[----:B------:R-:W-:Y:S01]  /*1130*/  IMAD R3, R4, c[0x0][0x1b0], RZ ;  /* 0x00006c0004037a24 */ /* 0x000fe200078e02ff */
[----:B------:R-:W-:Y:S01]  /*1140*/  SHF.L.U64.HI R251, R34, R32, c[0x0][0x20c] ;  /* 0x0000830022fb7619 */ /* 0x000fe20000010220 */
        /* <DEDUP_REMOVED lines=8> */
[----:B------:R-:W-:Y:S01]  /*11d0*/  IMAD R0, R6, c[0x0][0x1b8], RZ ;  /* 0x00006e0006007a24 */ /* 0x000fe200078e02ff */
[----:B------:R-:W-:Y:S01]  /*11e0*/  IADD3 R6, P0, R237, R10, RZ ;  /* 0x0000000aed067210 */ /* 0x000fe20007f1e0ff */
[----:B------:R-:W-:Y:S01]  /*11f0*/  IMAD.IADD R3, R3, 0x1, R7 ;  /* 0x0000000103037824 */ /* 0x000fe200078e0207 */
[----:B------:R-:W-:Y:S01]  /*1200*/  CS2R R156, SRZ ;  /* 0x00000000009c7805 */ /* 0x000fe2000001ff00 */
[----:B------:R-:W-:Y:S01]  /*1210*/  IMAD.WIDE.U32 R4, R16, c[0x0][0x1e8], R4 ;  /* 0x00007a0010047a25 */ /* 0x000fe200078e0004 */
[----:B------:R-:W-:Y:S01]  /*1220*/  LEA.HI.X.SX32 R7, R10, R9, 0x1, P0 ;  /* 0x000000090a077211 */ /* 0x000fe200000f0eff */
        /* <DEDUP_REMOVED lines=12> */
[----:B------:R-:W-:Y:S01]  /*12f0*/  IMAD.SHL.U32 R0, R237, 0x40, RZ ;  /* 0x00000040ed007824 */ /* 0x000fe200078e00ff */
[----:B------:R-:W-:Y:S01]  /*1300*/  CS2R R136, SRZ ;  /* 0x0000000000887805 */ /* 0x000fe2000001ff00 */
[----:B------:R-:W-:Y:S01]  /*1310*/  IMAD.IADD R5, R5, 0x1, R8 ;  /* 0x0000000105057824 */ /* 0x000fe200078e0208 */
[----:B------:R-:W-:Y:S01]  /*1320*/  CS2R R134, SRZ ;  /* 0x0000000000867805 */ /* 0x000fe2000001ff00 */
[----:B------:R-:W-:Y:S01]  /*1330*/  IMAD R8, R3, c[0x0][0x1d8], RZ ;  /* 0x0000760003087a24 */ /* 0x000fe200078e02ff */
[----:B------:R-:W-:Y:S01]  /*1340*/  LOP3.LUT R0, R0, 0x1c0, RZ, 0xc0, !PT ;  /* 0x000001c000007812 */ /* 0x000fe200078ec0ff */
[----:B------:R-:W-:Y:S01]  /*1350*/  IMAD R6, R21, c[0x0][0x178], RZ ;  /* 0x00005e0015067a24 */ /* 0x000fe200078e02ff */
[----:B------:R-:W-:Y:S01]  /*1360*/  CS2R R132, SRZ ;  /* 0x0000000000847805 */ /* 0x000fe2000001ff00 */
[----:B------:R-:W-:Y:S01]  /*1370*/  IMAD R8, R2, c[0x0][0x1dc], R8 ;  /* 0x0000770002087a24 */ /* 0x000fe200078e0208 */
[----:B------:R-:W-:Y:S01]  /*1380*/  LOP3.LUT R9, R0, 0x38, R12, 0xf8, !PT ;  /* 0x0000003800097812 */ /* 0x000fe200078ef80c */
[----:B------:R-:W-:Y:S01]  /*1390*/  IMAD.WIDE.U32 R14, R2, c[0x0][0x1d8], R4 ;  /* 0x00007600020e7a25 */ /* 0x000fe200078e0004 */
[----:B------:R-:W-:Y:S01]  /*13a0*/  SHF.R.U32.HI R4, RZ, 0x3, R0 ;  /* 0x00000003ff047819 */ /* 0x000fe20000011600 */
        /* <DEDUP_REMOVED lines=9> */
[C---:B------:R-:W-:Y:S01]  /*1440*/  LEA R8, P0, R14.reuse, c[0x0][0x1c0], 0x1 ;  /* 0x000070000e087a11 */ /* 0x040fe200078008ff */
[----:B------:R-:W-:Y:S01]  /*1450*/  IMAD.IADD R11, R7, 0x1, R10 ;  /* 0x00000001070b7824 */ /* 0x000fe200078e020a */
[----:B------:R-:W-:Y:S01]  /*1460*/  LOP3.LUT R7, R9, R4, RZ, 0x3c, !PT ;  /* 0x0000000409077212 */ /* 0x000fe200078e3cff */
[----:B------:R-:W-:Y:S01]  /*1470*/  IMAD.MOV.U32 R10, RZ, RZ, R6 ;  /* 0x000000ffff0a7224 */ /* 0x000fe200078e0006 */
[----:B------:R-:W-:Y:S01]  /*1480*/  LEA.HI.X R9, R14, c[0x0][0x1c4], R0, 0x1, P0 ;  /* 0x000071000e097a11 */ /* 0x000fe200000f0c00 */
[----:B------:R-:W-:Y:S01]  /*1490*/  IMAD.IADD R0, R84, 0x1, -R237 ;  /* 0x0000000154007824 */ /* 0x000fe200078e0aed */
[----:B------:R-:W-:Y:S01]  /*14a0*/  LEA.HI R6, R31, R250, RZ, 0x6 ;  /* 0x000000fa1f067211 */ /* 0x000fe200078f30ff */
[----:B------:R-:W-:Y:S01]  /*14b0*/  IMAD.IADD R5, R17, 0x1, R18 ;  /* 0x0000000111057824 */ /* 0x000fe200078e0212 */
[----:B------:R-:W-:Y:S01]  /*14c0*/  CS2R R118, SRZ ;  /* 0x0000000000767805 */ /* 0x000fe2000001ff00 */
[----:B------:R-:W-:Y:S01]  /*14d0*/  IMAD R0, R248, -0x50, R0 ;  /* 0xffffffb0f8007824 */ /* 0x000fe200078e0200 */
[----:B------:R-:W-:Y:S01]  /*14e0*/  SHF.R.S32.HI R27, RZ, 0x6, R6 ;  /* 0x00000006ff1b7819 */ /* 0x000fe20000011406 */
[----:B------:R-:W-:Y:S01]  /*14f0*/  IMAD.MOV.U32 R17, RZ, RZ, c[0x0][0x1d8] ;  /* 0x00007600ff117624 */ /* 0x000fe200078e00ff */
[----:B------:R-:W-:Y:S01]  /*1500*/  CS2R R116, SRZ ;  /* 0x0000000000747805 */ /* 0x000fe2000001ff00 */
[----:B------:R-:W-:Y:S01]  /*1510*/  IMAD.MOV.U32 R15, RZ, RZ, c[0x0][0x1dc] ;  /* 0x00007700ff0f7624 */ /* 0x000fe200078e00ff */
[C---:B------:R-:W-:Y:S01]  /*1520*/  ISETP.LT.OR P1, PT, R0.reuse, 0x1, P3 ;  /* 0x000000010000780c */ /* 0x040fe20001f21670 */
[----:B------:R-:W-:Y:S01]  /*1530*/  IMAD R14, R27, 0x200, R7 ;  /* 0x000002001b0e7824 */ /* 0x000fe200078e0207 */
[----:B------:R-:W-:Y:S01]  /*1540*/  ISETP.LT.OR P4, PT, R0, 0x1, P5 ;  /* 0x000000010000780c */ /* 0x000fe20002f81670 */
[C---:B------:R-:W-:Y:S01]  /*1550*/  IMAD.SHL.U32 R24, R17.reuse, 0x20, RZ ;  /* 0x0000002011187824 */ /* 0x040fe200078e00ff */
[C---:B------:R-:W-:Y:S01]  /*1560*/  LEA R6, P0, R17.reuse, R8, 0x6 ;  /* 0x0000000811067211 */ /* 0x040fe200078030ff */
[----:B------:R-:W-:Y:S01]  /*1570*/  IMAD.SHL.U32 R220, R14, 0x2, RZ ;  /* 0x000000020edc7824 */ /* 0x000fe200078e00ff */
[----:B------:R-:W-:Y:S01]  /*1580*/  CS2R R114, SRZ ;  /* 0x0000000000727805 */ /* 0x000fe2000001ff00 */
[----:B------:R-:W-:Y:S01]  /*1590*/  IMAD.MOV.U32 R4, RZ, RZ, R16 ;  /* 0x000000ffff047224 */ /* 0x000fe200078e0010 */
[----:B------:R-:W-:Y:S01]  /*15a0*/  LEA.HI.X R7, R17, R9, R15, 0x6, P0 ;  /* 0x0000000911077211 */ /* 0x000fe200000f340f */
[----:B------:R-:W-:Y:S01]  /*15b0*/  IMAD R3, R3, c[0x0][0x1a8], RZ ;  /* 0x00006a0003037a24 */ /* 0x000fe200078e02ff */
[----:B------:R-:W-:Y:S01]  /*15c0*/  SHF.L.U64.HI R17, R17, R32, c[0x0][0x1dc] ;  /* 0x0000770011117619 */ /* 0x000fe20000010220 */
[----:B------:R-:W-:Y:S01]  /*15d0*/  IMAD.WIDE.U32 R14, R247, c[0x0][0x180], R10 ;  /* 0x00006000f70e7a25 */ /* 0x000fe200078e000a */
[----:B------:R-:W-:Y:S01]  /*15e0*/  CS2R R112, SRZ ;  /* 0x0000000000707805 */ /* 0x000fe2000001ff00 */
[----:B------:R-:W-:Y:S01]  /*15f0*/  @!PT LDS RZ, [RZ] ;  /* 0x00000000fffff984 */ /* 0x000fe20000000800 */
[----:B------:R-:W-:Y:S01]  /*1600*/  @!PT LDS RZ, [RZ] ;  /* 0x00000000fffff984 */ /* 0x000fe20000000800 */
[----:B------:R-:W-:Y:S01]  /*1610*/  @!PT LDS RZ, [RZ] ;  /* 0x00000000fffff984 */ /* 0x000fe20000000800 */
[----:B------:R1:W-:Y:S01]  /*1620*/  LDGSTS.E.BYPASS.LTC128B.128 [R220+0x7880], [R8.64], !P1 ;  /* 0x0788000008dc7fae */ /* 0x0003e2000c901d44 */
[----:B------:R-:W-:Y:S01]  /*1630*/  ISETP.LT.OR P1, PT, R0, 0x1, P2 ;  /* 0x000000010000780c */ /* 0x000fe20001721670 */
[----:B------:R-:W-:Y:S01]  /*1640*/  IMAD R20, R2, c[0x0][0x1ac], R3 ;  /* 0x00006b0002147a24 */ /* 0x000fe200078e0203 */
[----:B------:R-:W-:Y:S01]  /*1650*/  CS2R R82, SRZ ;  /* 0x0000000000527805 */ /* 0x000fe2000001ff00 */
[----:B------:R1:W-:Y:S01]  /*1660*/  LDGSTS.E.BYPASS.LTC128B.128 [R220+0xa080], [R8.64+0x80], !P4 ;  /* 0x0a08008008dc7fae */ /* 0x0003e2000e101d44 */
[----:B------:R-:W-:Y:S01]  /*1670*/  ISETP.GT.AND P4, PT, R250, 0x7f, PT ;  /* 0x0000007ffa00780c */ /* 0x000fe20003f84270 */
[----:B------:R-:W-:Y:S01]  /*1680*/  IMAD.WIDE.U32 R10, R2, c[0x0][0x1a8], R4 ;  /* 0x00006a00020a7a25 */ /* 0x000fe200078e0004 */
[----:B------:R-:W-:Y:S01]  /*1690*/  CS2R R80, SRZ ;  /* 0x0000000000507805 */ /* 0x000fe2000001ff00 */
[----:B------:R-:W-:Y:S01]  /*16a0*/  CS2R R78, SRZ ;  /* 0x00000000004e7805 */ /* 0x000fe2000001ff00 */
[----:B------:R-:W-:Y:S01]  /*16b0*/  CS2R R76, SRZ ;  /* 0x00000000004c7805 */ /* 0x000fe2000001ff00 */
[----:B------:R-:W-:Y:S01]  /*16c0*/  IMAD.IADD R5, R11, 0x1, R20 ;  /* 0x000000010b057824 */ /* 0x000fe200078e0214 */
[----:B------:R-:W-:Y:S01]  /*16d0*/  SHF.R.S32.HI R20, RZ, 0x1f, R217 ;  /* 0x0000001fff147819 */ /* 0x000fe200000114d9 */
[----:B------:R-:W-:Y:S01]  /*16e0*/  IMAD R18, R26, c[0x0][0x180], RZ ;  /* 0x000060001a127a24 */ /* 0x000fe200078e02ff */
[----:B------:R-:W-:Y:S01]  /*16f0*/  CS2R R74, SRZ ;  /* 0x00000000004a7805 */ /* 0x000fe2000001ff00 */
[----:B------:R1:W-:Y:S01]  /*1700*/  LDGSTS.E.BYPASS.LTC128B.128 [R220+0xc880], [R8.64+0x100], !P1 ;  /* 0x0c88010008dc7fae */ /* 0x0003e2000c901d44 */
[----:B------:R-:W-:Y:S01]  /*1710*/  ISETP.LT.OR P1, PT, R0, 0x21, P3 ;  /* 0x000000210000780c */ /* 0x000fe20001f21670 */
[----:B------:R-:W-:Y:S01]  /*1720*/  IMAD R18, R247, c[0x0][0x184], R18 ;  /* 0x00006100f7127a24 */ /* 0x000fe200078e0212 */
[----:B------:R-:W-:Y:S01]  /*1730*/  CS2R R72, SRZ ;  /* 0x0000000000487805 */ /* 0x000fe2000001ff00 */
[C---:B------:R-:W-:Y:S01]  /*1740*/  @!P4 LEA R16, P0, R24.reuse, R6, 0x1 ;  /* 0x000000061810c211 */ /* 0x040fe200078008ff */
[----:B------:R-:W-:Y:S01]  /*1750*/  IMAD R2, R21, c[0x0][0x208], RZ ;  /* 0x0000820015027a24 */ /* 0x000fe200078e02ff */
[----:B------:R-:W-:Y:S01]  /*1760*/  CS2R R70, SRZ ;  /* 0x0000000000467805 */ /* 0x000fe2000001ff00 */
[----:B------:R-:W-:Y:S01]  /*1770*/  IMAD.IADD R3, R15, 0x1, R18 ;  /* 0x000000010f037824 */ /* 0x000fe200078e0212 */
[----:B------:R-:W-:Y:S01]  /*1780*/  @!P4 LEA.HI.X R17, R24, R7, R17, 0x1, P0 ;  /* 0x000000071811c211 */ /* 0x000fe200000f0c11 */
[C---:B------:R-:W-:Y:S01]  /*1790*/  IMAD R21, R19.reuse, c[0x0][0x20c], R2 ;  /* 0x0000830013157a24 */ /* 0x040fe200078e0202 */
[----:B------:R-:W-:Y:S01]  /*17a0*/  ISETP.LT.OR P4, PT, R0, 0x21, P2 ;  /* 0x000000210000780c */ /* 0x000fe20001781670 */
[----:B------:R-:W-:Y:S01]  /*17b0*/  IMAD.WIDE.U32 R18, R19, c[0x0][0x208], R12 ;  /* 0x0000820013127a25 */ /* 0x000fe200078e000c */
[----:B------:R-:W-:Y:S01]  /*17c0*/  ISETP.GT.AND P2, PT, R250, 0x7f, PT ;  /* 0x0000007ffa00780c */ /* 0x000fe20003f44270 */
[----:B------:R-:W-:Y:S01]  /*17d0*/  CS2R R68, SRZ ;  /* 0x0000000000447805 */ /* 0x000fe2000001ff00 */
[C---:B------:R-:W-:Y:S01]  /*17e0*/  LEA R4, P0, R10.reuse, c[0x0][0x190], 0x1 ;  /* 0x000064000a047a11 */ /* 0x040fe200078008ff */
[----:B------:R2:W-:Y:S01]  /*17f0*/  LDGSTS.E.BYPASS.LTC128B.128 [R220+0x8880], [R6.64], !P1 ;  /* 0x0888000006dc7fae */ /* 0x0005e2000c901d44 */
[----:B------:R-:W-:Y:S01]  /*1800*/  SEL R24, R249, RZ, !P6 ;  /* 0x000000fff9187207 */ /* 0x000fe20007000000 */
[----:B------:R-:W-:Y:S01]  /*1810*/  IMAD.MOV.U32 R13, RZ, RZ, 0x6 ;  /* 0x00000006ff0d7424 */ /* 0x000fe200078e00ff */
[----:B------:R-:W-:Y:S01]  /*1820*/  LEA.HI.X R5, R10, c[0x0][0x194], R5, 0x1, P0 ;  /* 0x000065000a057a11 */ /* 0x000fe200000f0c05 */
[----:B------:R-:W-:Y:S01]  /*1830*/  IMAD.MOV.U32 R2, RZ, RZ, R14 ;  /* 0x000000ffff027224 */ /* 0x000fe200078e000e */
[----:B------:R-:W-:Y:S01]  /*1840*/  ISETP.LT.OR P6, PT, R0, 0x21, P5 ;  /* 0x000000210000780c */ /* 0x000fe20002fc1670 */
[C---:B------:R-:W-:Y:S01]  /*1850*/  IMAD.SHL.U32 R14, R33.reuse, 0x40, RZ ;  /* 0x00000040210e7824 */ /* 0x040fe200078e00ff */
[----:B------:R-:W-:Y:S01]  /*1860*/  CS2R R66, SRZ ;  /* 0x0000000000427805 */ /* 0x000fe2000001ff00 */
[----:B------:R-:W-:Y:S01]  /*1870*/  IMAD.WIDE.U32 R234, R24, c[0x0][0x188], R2 ;  /* 0x0000620018ea7a25 */ /* 0x000fe200078e0002 */
[----:B------:R-:W-:Y:S01]  /*1880*/  CS2R R64, SRZ ;  /* 0x0000000000407805 */ /* 0x000fe2000001ff00 */
[----:B------:R-:W-:Y:S01]  /*1890*/  @!P2 ISETP.GE.AND P0, PT, R0, 0x41, PT ;  /* 0x000000410000a80c */ /* 0x000fe20003f06270 */
[----:B------:R-:W-:Y:S01]  /*18a0*/  CS2R R62, SRZ ;  /* 0x00000000003e7805 */ /* 0x000fe2000001ff00 */
[----:B-1----:R-:W-:Y:S01]  /*18b0*/  SHF.L.U64.HI R9, R33, R13, c[0x0][0x17c] ;  /* 0x00005f0021097619 */ /* 0x002fe2000001020d */
[----:B------:R-:W-:Y:S01]  /*18c0*/  IMAD R8, R22, c[0x0][0x188], RZ ;  /* 0x0000620016087a24 */ /* 0x000fe200078e02ff */
[----:B------:R-:W-:Y:S01]  /*18d0*/  @!P2 ISETP.GE.OR P3, PT, R12, c[0x0][0x1cc], !P0 ;  /* 0x000073000c00aa0c */ /* 0x000fe20004766670 */
[----:B------:R-:W-:Y:S01]  /*18e0*/  IMAD.MOV.U32 R3, RZ, RZ, c[0x0][0x1ac] ;  /* 0x00006b00ff037624 */ /* 0x000fe200078e00ff */
[----:B------:R-:W-:Y:S01]  /*18f0*/  @!P2 ISETP.LT.OR P2, PT, R0, 0x41, P5 ;  /* 0x000000410000a80c */ /* 0x000fe20002f41670 */
[----:B------:R-:W-:Y:S01]  /*1900*/  IMAD R2, R9, R217, RZ ;  /* 0x000000d909027224 */ /* 0x000fe200078e02ff */
[----:B------:R-:W-:Y:S01]  /*1910*/  ISETP.GT.AND P5, PT, R250, 0x7f, PT ;  /* 0x0000007ffa00780c */ /* 0x000fe20003fa4270 */
[----:B------:R2:W-:Y:S01]  /*1920*/  LDGSTS.E.BYPASS.LTC128B.128 [R220+0xb080], [R6.64+0x80], !P6 ;  /* 0x0b08008006dc7fae */ /* 0x0005e2000f101d44 */
[----:B------:R-:W-:Y:S01]  /*1930*/  ISETP.GE.AND P6, PT, R12, c[0x0][0x19c], PT ;  /* 0x000067000c007a0c */ /* 0x000fe20003fc6270 */
[-C--:B------:R-:W-:Y:S01]  /*1940*/  IMAD R9, R20, R14.reuse, R2 ;  /* 0x0000000e14097224 */ /* 0x080fe200078e0202 */
[----:B------:R-:W-:Y:S01]  /*1950*/  SHF.L.U64.HI R13, R34, R13, c[0x0][0x20c] ;  /* 0x00008300220d7619 */ /* 0x000fe2000001020d */
[----:B------:R2:W-:Y:S01]  /*1960*/  LDGSTS.E.BYPASS.LTC128B.128 [R220+0xd880], [R6.64+0x100], !P4 ;  /* 0x0d88010006dc7fae */ /* 0x0005e2000e101d44 */
[----:B------:R-:W-:Y:S01]  /*1970*/  ISETP.LT.OR P4, PT, R0, 0x1, P6 ;  /* 0x000000010000780c */ /* 0x000fe20003781670 */
[----:B------:R-:W-:Y:S01]  /*1980*/  IMAD R8, R24, c[0x0][0x18c], R8 ;  /* 0x0000630018087a24 */ /* 0x000fe200078e0208 */
[----:B------:R-:W-:Y:S01]  /*1990*/  CS2R R60, SRZ ;  /* 0x00000000003c7805 */ /* 0x000fe2000001ff00 */
[----:B------:R-:W-:Y:S01]  /*19a0*/  IMAD.MOV.U32 R230, RZ, RZ, R234 ;  /* 0x000000ffffe67224 */ /* 0x000fe200078e00ea */
[----:B------:R-:W-:Y:S01]  /*19b0*/  CS2R R58, SRZ ;  /* 0x00000000003a7805 */ /* 0x000fe2000001ff00 */
[----:B------:R-:W-:Y:S01]  /*19c0*/  IMAD.IADD R231, R235, 0x1, R8 ;  /* 0x00000001ebe77824 */ /* 0x000fe200078e0208 */
[----:B------:R-:W-:Y:S01]  /*19d0*/  CS2R R56, SRZ ;  /* 0x0000000000387805 */ /* 0x000fe2000001ff00 */
[----:B------:R1:W-:Y:S01]  /*19e0*/  @!P5 LDGSTS.E.BYPASS.LTC128B.128 [R220+0x9880], [R16.64], !P3 ;  /* 0x0988000010dcdfae */ /* 0x0003e2000d901d44 */
[----:B------:R-:W-:Y:S01]  /*19f0*/  ISETP.GT.AND P3, PT, R250, 0x7f, PT ;  /* 0x0000007ffa00780c */ /* 0x000fe20003f64270 */
[----:B------:R-:W-:Y:S01]  /*1a00*/  IMAD.WIDE.U32 R14, R217, R14, R230 ;  /* 0x0000000ed90e7225 */ /* 0x000fe200078e00e6 */
[----:B------:R-:W-:Y:S01]  /*1a10*/  @!P5 ISETP.GE.OR P1, PT, R29, c[0x0][0x1cc], !P0 ;  /* 0x000073001d00da0c */ /* 0x000fe20004726670 */
[----:B------:R-:W-:Y:S01]  /*1a20*/  CS2R R54, SRZ ;  /* 0x0000000000367805 */ /* 0x000fe2000001ff00 */
[----:B------:R-:W-:Y:S01]  /*1a30*/  ISETP.GE.AND P5, PT, R28, c[0x0][0x19c], PT ;  /* 0x000067001c007a0c */ /* 0x000fe20003fa6270 */
[----:B------:R-:W-:Y:S01]  /*1a40*/  IMAD.IADD R9, R15, 0x1, R9 ;  /* 0x000000010f097824 */ /* 0x000fe200078e0209 */
[----:B------:R-:W-:Y:S01]  /*1a50*/  CS2R R52, SRZ ;  /* 0x0000000000347805 */ /* 0x000fe2000001ff00 */
[----:B------:R-:W-:Y:S01]  /*1a60*/  IMAD R13, R13, R217, RZ ;  /* 0x000000d90d0d7224 */ /* 0x000fe200078e02ff */
[----:B------:R-:W-:Y:S01]  /*1a70*/  CS2R R50, SRZ ;  /* 0x0000000000327805 */ /* 0x000fe2000001ff00 */
[----:B------:R-:W-:Y:S01]  /*1a80*/  IMAD.MOV.U32 R221, RZ, RZ, 0x1 ;  /* 0x00000001ffdd7424 */ /* 0x000fe200078e00ff */
[----:B------:R-:W-:Y:S01]  /*1a90*/  CS2R R48, SRZ ;  /* 0x0000000000307805 */ /* 0x000fe2000001ff00 */
[----:B------:R-:W-:Y:S01]  /*1aa0*/  IMAD R13, R20, R35, R13 ;  /* 0x00000023140d7224 */ /* 0x000fe200078e020d */
[----:B------:R-:W-:Y:S01]  /*1ab0*/  LEA.HI R20, R31, R250, RZ, 0x4 ;  /* 0x000000fa1f147211 */ /* 0x000fe200078f20ff */
[----:B------:R1:W-:Y:S01]  /*1ac0*/  @!P3 LDGSTS.E.BYPASS.LTC128B.128 [R220+0xc080], [R16.64+0x80], !P2 ;  /* 0x0c08008010dcbfae */ /* 0x0003e2000d101d44 */
[----:B------:R-:W-:Y:S01]  /*1ad0*/  CS2R R46, SRZ ;  /* 0x00000000002e7805 */ /* 0x000fe2000001ff00 */
[----:B------:R-:W-:Y:S01]  /*1ae0*/  CS2R R44, SRZ ;  /* 0x00000000002c7805 */ /* 0x000fe2000001ff00 */
[----:B------:R-:W-:Y:S01]  /*1af0*/  CS2R R42, SRZ ;  /* 0x00000000002a7805 */ /* 0x000fe2000001ff00 */
[----:B------:R1:W-:Y:S01]  /*1b00*/  @!P3 LDGSTS.E.BYPASS.LTC128B.128 [R220+0xe880], [R16.64+0x100], !P1 ;  /* 0x0e88010010dcbfae */ /* 0x0003e2000c901d44 */
[----:B------:R-:W-:Y:S01]  /*1b10*/  ISETP.LT.OR P1, PT, R0, 0x1, P5 ;  /* 0x000000010000780c */ /* 0x000fe20002f21670 */
[----:B--2---:R-:W-:Y:S01]  /*1b20*/  IMAD.MOV.U32 R7, RZ, RZ, c[0x0][0x1a8] ;  /* 0x00006a00ff077624 */ /* 0x004fe200078e00ff */
[----:B------:R-:W-:Y:S01]  /*1b30*/  ISETP.GE.AND P3, PT, R29, c[0x0][0x19c], PT ;  /* 0x000067001d007a0c */ /* 0x000fe20003f66270 */
[----:B------:R2:W-:Y:S01]  /*1b40*/  LDGSTS.E.BYPASS.LTC128B.128 [R220+0x80], [R4.64], !P4 ;  /* 0x0008000004dc7fae */ /* 0x0005e2000e101d44 */
[----:B------:R-:W-:Y:S01]  /*1b50*/  ISETP.GT.AND P4, PT, R250, 0x7f, PT ;  /* 0x0000007ffa00780c */ /* 0x000fe20003f84270 */
[----:B------:R-:W-:Y:S01]  /*1b60*/  CS2R R40, SRZ ;  /* 0x0000000000287805 */ /* 0x000fe2000001ff00 */
[C---:B------:R-:W-:Y:S01]  /*1b70*/  LEA R2, P0, R7.reuse, R4, 0x6 ;  /* 0x0000000407027211 */ /* 0x040fe200078030ff */
[----:B------:R-:W-:Y:S01]  /*1b80*/  CS2R R38, SRZ ;  /* 0x0000000000267805 */ /* 0x000fe2000001ff00 */
[----:B------:R-:W-:-:S02]  /*1b90*/  SHF.L.U64.HI R6, R7, R32, c[0x0][0x1ac] ;  /* 0x00006b0007067619 */ /* 0x000fc40000010220 */
[C---:B------:R-:W-:Y:S01]  /*1ba0*/  LEA.HI.X R3, R7.reuse, R5, R3, 0x6, P0 ;  /* 0x0000000507037211 */ /* 0x040fe200000f3403 */
[----:B------:R-:W-:Y:S01]  /*1bb0*/  IMAD.SHL.U32 R7, R7, 0x20, RZ ;  /* 0x0000002007077824 */ /* 0x000fe200078e00ff */
[C---:B------:R-:W-:Y:S01]  /*1bc0*/  ISETP.LT.OR P2, PT, R0.reuse, 0x1, P3 ;  /* 0x000000010000780c */ /* 0x040fe20001f41670 */
[----:B------:R2:W-:Y:S01]  /*1bd0*/  LDGSTS.E.BYPASS.LTC128B.128 [R220+0x2880], [R4.64+0x80], !P1 ;  /* 0x0288008004dc7fae */ /* 0x0005e2000c901d44 */
[----:B------:R-:W-:Y:S01]  /*1be0*/  ISETP.LT.OR P1, PT, R0, 0x21, P6 ;  /* 0x000000210000780c */ /* 0x000fe20003721670 */
[----:B------:R-:W-:Y:S02]  /*1bf0*/  CS2R R32, SRZ ;  /* 0x0000000000207805 */ /* 0x000fe4000001ff00 */
[----:B------:R-:W-:-:S04]  /*1c00*/  @!P4 LEA R10, P0, R7, R2, 0x1 ;  /* 0x00000002070ac211 */ /* 0x000fc800078008ff */
[----:B------:R-:W-:Y:S01]  /*1c10*/  @!P4 LEA.HI.X R11, R7, R3, R6, 0x1, P0 ;  /* 0x00000003070bc211 */ /* 0x000fe200000f0c06 */
[----:B------:R-:W-:Y:S01]  /*1c20*/  IMAD.IADD R7, R19, 0x1, R21 ;  /* 0x0000000113077824 */ /* 0x000fe200078e0215 */
[----:B------:R-:W-:Y:S01]  /*1c30*/  LEA R8, P0, R14, c[0x0][0x160], 0x1 ;  /* 0x000058000e087a11 */ /* 0x000fe200078008ff */
[----:B------:R-:W-:Y:S01]  /*1c40*/  IMAD.SHL.U32 R19, R250, 0x4, RZ ;  /* 0x00000004fa137824 */ /* 0x000fe200078e00ff */
[----:B------:R2:W-:Y:S01]  /*1c50*/  LDGSTS.E.BYPASS.LTC128B.128 [R220+0x5080], [R4.64+0x100], !P2 ;  /* 0x0508010004dc7fae */ /* 0x0005e2000d101d44 */
[----:B------:R-:W-:Y:S01]  /*1c60*/  IMAD.MOV.U32 R6, RZ, RZ, R18 ;  /* 0x000000ffff067224 */ /* 0x000fe200078e0012 */
[----:B------:R-:W-:Y:S01]  /*1c70*/  LEA.HI.X R9, R14, c[0x0][0x164], R9, 0x1, P0 ;  /* 0x000059000e097a11 */ /* 0x000fe200000f0c09 */
[----:B-1----:R-:W-:Y:S01]  /*1c80*/  IMAD R16, R26, c[0x0][0x210], RZ ;  /* 0x000084001a107a24 */ /* 0x002fe200078e02ff */
[----:B------:R-:W-:Y:S01]  /*1c90*/  ISETP.GE.AND P0, PT, R12, c[0x0][0x16c], PT ;  /* 0x00005b000c007a0c */ /* 0x000fe20003f06270 */
[----:B------:R1:W-:Y:S01]  /*1ca0*/  LDGSTS.E.BYPASS.LTC128B.128 [R220+0x1080], [R2.64], !P1 ;  /* 0x0108000002dc7fae */ /* 0x0003e2000c901d44 */
[----:B------:R-:W-:Y:S01]  /*1cb0*/  ISETP.GE.AND P1, PT, R28, c[0x0][0x16c], PT ;  /* 0x00005b001c007a0c */ /* 0x000fe20003f26270 */
[----:B------:R-:W-:Y:S01]  /*1cc0*/  IMAD R16, R247, c[0x0][0x214], R16 ;  /* 0x00008500f7107a24 */ /* 0x000fe200078e0210 */
[----:B------:R-:W-:-:S02]  /*1cd0*/  SEL R15, RZ, 0x1, P0 ;  /* 0x00000001ff0f7807 */ /* 0x000fc40000000000 */
[----:B------:R-:W-:Y:S02]  /*1ce0*/  ISETP.GE.AND P0, PT, R29, c[0x0][0x16c], PT ;  /* 0x00005b001d007a0c */ /* 0x000fe40003f06270 */
[----:B------:R-:W-:Y:S02]  /*1cf0*/  SHF.R.S32.HI R14, RZ, 0x1f, R23 ;  /* 0x0000001fff0e7819 */ /* 0x000fe40000011417 */
[----:B------:R-:W-:Y:S02]  /*1d00*/  SEL R21, RZ, 0x4, P0 ;  /* 0x00000004ff157807 */ /* 0x000fe40000000000 */
[C---:B------:R-:W-:Y:S02]  /*1d10*/  ISETP.LT.OR P0, PT, R0.reuse, 0x21, P3 ;  /* 0x000000210000780c */ /* 0x040fe40001f01670 */
[----:B------:R-:W-:Y:S02]  /*1d20*/  IADD3 R18, P2, R19, R23, RZ ;  /* 0x0000001713127210 */ /* 0x000fe40007f5e0ff */
[----:B------:R-:W-:-:S02]  /*1d30*/  @!P4 ISETP.LT.OR P3, PT, R0, 0x41, P3 ;  /* 0x000000410000c80c */ /* 0x000fc40001f61670 */
[----:B------:R-:W-:Y:S01]  /*1d40*/  LEA.HI.X.SX32 R19, R19, R14, 0x1, P2 ;  /* 0x0000000e13137211 */ /* 0x000fe200010f0eff */
[----:B------:R-:W-:Y:S01]  /*1d50*/  IMAD.SHL.U32 R14, R34, 0x20, RZ ;  /* 0x00000020220e7824 */ /* 0x000fe200078e00ff */
[C---:B------:R-:W-:Y:S02]  /*1d60*/  @!P4 ISETP.LT.OR P2, PT, R0.reuse, 0x41, P6 ;  /* 0x000000410000c80c */ /* 0x040fe40003741670 */
[----:B--2---:R-:W-:Y:S02]  /*1d70*/  SEL R4, RZ, 0xffffffff, P1 ;  /* 0xffffffffff047807 */ /* 0x004fe40000800000 */
[C---:B------:R-:W-:Y:S02]  /*1d80*/  ISETP.LT.OR P1, PT, R0.reuse, 0x21, P5 ;  /* 0x000000210000780c */ /* 0x040fe40002f21670 */
[----:B------:R-:W-:Y:S01]  /*1d90*/  @!P4 ISETP.LT.OR P5, PT, R0, 0x41, P5 ;  /* 0x000000410000c80c */ /* 0x000fe20002fa1670 */
[----:B------:R-:W-:Y:S02]  /*1da0*/  IMAD.SHL.U32 R17, R4, 0x2, RZ ;  /* 0x0000000204117824 */ /* 0x000fe400078e00ff */
[----:B------:R-:W-:-:S03]  /*1db0*/  IMAD.WIDE.U32 R4, R247, c[0x0][0x210], R6 ;  /* 0x00008400f7047a25 */ /* 0x000fc600078e0006 */
[----:B------:R-:W-:Y:S01]  /*1dc0*/  LOP3.LUT R6, R17, 0x2, R15, 0xe2, !PT ;  /* 0x0000000211067812 */ /* 0x000fe200078ee20f */
[----:B------:R-:W-:Y:S01]  /*1dd0*/  IMAD.IADD R5, R5, 0x1, R16 ;  /* 0x0000000105057824 */ /* 0x000fe200078e0210 */
[----:B------:R-:W-:Y:S02]  /*1de0*/  SHF.R.S32.HI R15, RZ, 0x4, R20 ;  /* 0x00000004ff0f7819 */ /* 0x000fe40000011414 */
[----:B------:R-:W-:Y:S01]  /*1df0*/  LOP3.LUT R0, R6, R21, RZ, 0xfc, !PT ;  /* 0x0000001506007212 */ /* 0x000fe200078efcff */
[----:B------:R1:W-:Y:S01]  /*1e00*/  LDGSTS.E.BYPASS.LTC128B.128 [R220+0x3880], [R2.64+0x80], !P1 ;  /* 0x0388008002dc7fae */ /* 0x0003e2000c901d44 */
[----:B------:R-:W-:Y:S01]  /*1e10*/  ISETP.GT.AND P1, PT, R250, 0x7f, PT ;  /* 0x0000007ffa00780c */ /* 0x000fe20003f24270 */
[----:B------:R-:W-:Y:S01]  /*1e20*/  IMAD.SHL.U32 R21, R217, 0x40, RZ ;  /* 0x00000040d9157824 */ /* 0x000fe200078e00ff */
[----:B------:R-:W-:Y:S01]  /*1e30*/  P2R R7, PR, RZ, 0x20 ;  /* 0x00000020ff077803 */ /* 0x000fe20000000000 */
[----:B------:R1:W-:Y:S01]  /*1e40*/  LDGSTS.E.BYPASS.LTC128B.128 [R220+0x6080], [R2.64+0x100], !P0 ;  /* 0x0608010002dc7fae */ /* 0x0003e2000c101d44 */
[----:B------:R-:W-:Y:S01]  /*1e50*/  LOP3.LUT P4, RZ, R0, 0x1, RZ, 0xc0, !PT ;  /* 0x0000000100ff7812 */ /* 0x000fe2000788c0ff */
[----:B------:R-:W-:Y:S01]  /*1e60*/  IMAD R6, R22, c[0x0][0x218], RZ ;  /* 0x0000860016067a24 */ /* 0x000fe200078e02ff */
[----:B------:R-:W-:Y:S01]  /*1e70*/  ISETP.NE.AND P0, PT, R7, RZ, PT ;  /* 0x000000ff0700720c */ /* 0x000fe20003f05270 */
[----:B------:R-:W-:Y:S01]  /*1e80*/  IMAD.WIDE.U32 R232, R24, c[0x0][0x218], R4 ;  /* 0x0000860018e87a25 */ /* 0x000fe200078e0004 */
[----:B------:R-:W-:-:S02]  /*1e90*/  LOP3.LUT P6, RZ, R0, 0x2, RZ, 0xc0, !PT ;  /* 0x0000000200ff7812 */ /* 0x000fc400078cc0ff */
[----:B------:R-:W-:Y:S01]  /*1ea0*/  LOP3.LUT P5, RZ, R0, 0x4, RZ, 0xc0, !PT ;  /* 0x0000000400ff7812 */ /* 0x000fe200078ac0ff */
[----:B------:R-:W-:Y:S01]  /*1eb0*/  IMAD.MOV.U32 R228, RZ, RZ, R232 ;  /* 0x000000ffffe47224 */ /* 0x000fe200078e00e8 */
[----:B------:R-:W-:Y:S01]  /*1ec0*/  IADD3 R0, -R237, R225, -R21 ;  /* 0x000000e1ed007210 */ /* 0x000fe20007ffe915 */
[----:B------:R2:W-:Y:S01]  /*1ed0*/  @!P1 LDGSTS.E.BYPASS.LTC128B.128 [R220+0x2080], [R10.64], !P2 ;  /* 0x020800000adc9fae */ /* 0x0005e2000d101d44 */
[----:B------:R-:W-:Y:S01]  /*1ee0*/  IMAD.WIDE.U32 R4, R247, c[0x0][0x270], R18 ;  /* 0x00009c00f7047a25 */ /* 0x000fe200078e0012 */
[----:B------:R-:W-:Y:S02]  /*1ef0*/  LEA.HI R16, R31, R250, RZ, 0x2 ;  /* 0x000000fa1f107211 */ /* 0x000fe400078f10ff */
[C---:B------:R-:W-:Y:S02]  /*1f00*/  ISETP.LT.OR P2, PT, R0.reuse, 0x1, !P6 ;  /* 0x000000010000780c */ /* 0x040fe40007741670 */
[----:B------:R2:W-:Y:S01]  /*1f10*/  @!P1 LDGSTS.E.BYPASS.LTC128B.128 [R220+0x4880], [R10.64+0x80], !P0 ;  /* 0x048800800adc9fae */ /* 0x0005e2000c101d44 */
[----:B------:R-:W-:-:S03]  /*1f20*/  ISETP.LT.OR P0, PT, R0, 0x1, !P4 ;  /* 0x000000010000780c */ /* 0x000fc60006701670 */
[----:B------:R2:W-:Y:S01]  /*1f30*/  @!P1 LDGSTS.E.BYPASS.LTC128B.128 [R220+0x7080], [R10.64+0x100], !P3 ;  /* 0x070801000adc9fae */ /* 0x0005e2000d901d44 */
[C---:B------:R-:W-:Y:S02]  /*1f40*/  ISETP.LT.OR P1, PT, R0.reuse, 0x1, !P5 ;  /* 0x000000010000780c */ /* 0x040fe40006f21670 */
[----:B------:R-:W-:Y:S01]  /*1f50*/  ISETP.LT.OR P3, PT, R0, 0x21, !P4 ;  /* 0x000000210000780c */ /* 0x000fe20006761670 */
[----:B------:R-:W0:Y:S01]  /*1f60*/  LDGDEPBAR ;  /* 0x00000000000079af */ /* 0x000e220000000000 */
[----:B-1----:R-:W-:-:S05]  /*1f70*/  IMAD R2, R24, c[0x0][0x21c], R6 ;  /* 0x0000870018027a24 */ /* 0x002fca00078e0206 */
[----:B------:R1:W-:Y:S01]  /*1f80*/  LDGSTS.E.BYPASS.LTC128B.128 [R220+0xf080], [R8.64], !P0 ;  /* 0x0f08000008dc7fae */ /* 0x0003e2000c101d44 */
[----:B------:R-:W-:Y:S01]  /*1f90*/  LEA R6, P0, R36, R8, 0x1 ;  /* 0x0000000824067211 */ /* 0x000fe200078008ff */
[----:B------:R-:W-:Y:S02]  /*1fa0*/  IMAD.IADD R229, R233, 0x1, R2 ;  /* 0x00000001e9e57824 */ /* 0x000fe400078e0202 */
[----:B------:R1:W-:Y:S01]  /*1fb0*/  LDGSTS.E.BYPASS.LTC128B.128 [R220+0x11080], [R8.64+0x80], !P2 ;  /* 0x1108008008dc7fae */ /* 0x0003e2000d101d44 */
[----:B------:R-:W-:Y:S01]  /*1fc0*/  ISETP.LT.OR P2, PT, R0, 0x21, !P6 ;  /* 0x000000210000780c */ /* 0x000fe20007741670 */
[----:B------:R-:W-:Y:S01]  /*1fd0*/  IMAD R2, R26, c[0x0][0x270], RZ ;  /* 0x00009c001a027a24 */ /* 0x000fe200078e02ff */
[----:B------:R-:W-:Y:S01]  /*1fe0*/  LEA.HI.X R7, R36, R9, R252, 0x1, P0 ;  /* 0x0000000924077211 */ /* 0x000fe200000f0cfc */
[----:B------:R1:W-:Y:S01]  /*1ff0*/  LDGSTS.E.BYPASS.LTC128B.128 [R220+0x13080], [R8.64+0x100], !P1 ;  /* 0x1308010008dc7fae */ /* 0x0003e2000c901d44 */
[----:B------:R-:W-:Y:S01]  /*2000*/  ISETP.LT.OR P1, PT, R0, 0x21, !P5 ;  /* 0x000000210000780c */ /* 0x000fe20006f21670 */
[----:B------:R-:W-:Y:S01]  /*2010*/  IMAD R2, R247, c[0x0][0x274], R2 ;  /* 0x00009d00f7027a24 */ /* 0x000fe200078e0202 */
[----:B------:R-:W-:Y:S01]  /*2020*/  CS2R R36, SRZ ;  /* 0x0000000000247805 */ /* 0x000fe2000001ff00 */
[----:B------:R3:W-:Y:S01]  /*2030*/  LDGSTS.E.BYPASS.LTC128B.128 [R220+0x10080], [R6.64], !P3 ;  /* 0x1008000006dc7fae */ /* 0x0007e2000d901d44 */
[----:B------:R-:W-:Y:S01]  /*2040*/  ISETP.GT.AND P3, PT, R250, 0xf, PT ;  /* 0x0000000ffa00780c */ /* 0x000fe20003f64270 */
[----:B------:R-:W-:Y:S01]  /*2050*/  IMAD.IADD R5, R5, 0x1, R2 ;  /* 0x0000000105057824 */ /* 0x000fe200078e0202 */
[----:B------:R-:W-:Y:S01]  /*2060*/  ISETP.GE.AND P3, PT, R12, c[0x0][0x1fc], PT ;  /* 0x00007f000c007a0c */ /* 0x000fe20003f66270 */
[----:B--2---:R-:W-:-:S02]  /*2070*/  IMAD.WIDE.U32 R10, R35, R217, R228 ;  /* 0x000000d9230a7225 */ /* 0x004fc400078e00e4 */
[----:B------:R3:W-:Y:S01]  /*2080*/  LDGSTS.E.BYPASS.LTC128B.128 [R220+0x12080], [R6.64+0x80], !P2 ;  /* 0x1208008006dc7fae */ /* 0x0007e2000d101d44 */
[----:B------:R-:W-:Y:S01]  /*2090*/  ISETP.GT.AND P2, PT, R250, 0xf, PT ;  /* 0x0000000ffa00780c */ /* 0x000fe20003f44270 */
[----:B------:R-:W-:Y:S01]  /*20a0*/  CS2R R34, SRZ ;  /* 0x0000000000227805 */ /* 0x000fe2000001ff00 */
[----:B------:R-:W-:Y:S01]  /*20b0*/  IMAD.IADD R0, R11, 0x1, R13 ;  /* 0x000000010b007824 */ /* 0x000fe200078e020d */
[----:B------:R-:W-:Y:S01]  /*20c0*/  LEA R2, P0, R10, c[0x0][0x1f0], 0x1 ;  /* 0x00007c000a027a11 */ /* 0x000fe200078008ff */
[----:B------:R-:W-:Y:S01]  /*20d0*/  IMAD.WIDE.U32 R240, R24, c[0x0][0x278], R4 ;  /* 0x00009e0018f07a25 */ /* 0x000fe200078e0004 */
[----:B------:R3:W-:Y:S01]  /*20e0*/  LDGSTS.E.BYPASS.LTC128B.128 [R220+0x14080], [R6.64+0x100], !P1 ;  /* 0x1408010006dc7fae */ /* 0x0007e2000c901d44 */
[----:B------:R-:W-:Y:S02]  /*20f0*/  SHF.R.S32.HI R4, RZ, 0x1f, R250 ;  /* 0x0000001fff047819 */ /* 0x000fe400000114fa */
[----:B------:R-:W-:Y:S02]  /*2100*/  LEA.HI.X R3, R10, c[0x0][0x1f4], R0, 0x1, P0 ;  /* 0x00007d000a037a11 */ /* 0x000fe400000f0c00 */
[----:B------:R-:W-:-:S02]  /*2110*/  LEA.HI R13, R20, R15, RZ, 0x1 ;  /* 0x0000000f140d7211 */ /* 0x000fc400078f08ff */
[----:B------:R-:W-:Y:S02]  /*2120*/  SHF.R.S32.HI R10, RZ, 0x1f, R16 ;  /* 0x0000001fff0a7819 */ /* 0x000fe40000011410 */
[----:B------:R-:W-:Y:S01]  /*2130*/  @!P2 IADD3 R5, P0, R21, R240, RZ ;  /* 0x000000f01505a210 */ /* 0x000fe20007f1e0ff */
[----:B-1----:R-:W-:Y:S02]  /*2140*/  IMAD R9, R22, c[0x0][0x278], RZ ;  /* 0x00009e0016097a24 */ /* 0x002fe400078e02ff */
[----:B------:R-:W-:Y:S01]  /*2150*/  IMAD R8, R23, 0xc0, RZ ;  /* 0x000000c017087824 */ /* 0x000fe200078e02ff */
[----:B------:R-:W-:Y:S01]  /*2160*/  SHF.R.S32.HI R23, RZ, 0x1f, R21 ;  /* 0x0000001fff177819 */ /* 0x000fe20000011415 */
[----:B------:R-:W-:-:S04]  /*2170*/  IMAD R0, R24, c[0x0][0x27c], R9 ;  /* 0x00009f0018007a24 */ /* 0x000fc800078e0209 */
[----:B------:R-:W-:Y:S01]  /*2180*/  IMAD.IADD R246, R241, 0x1, R0 ;  /* 0x00000001f1f67824 */ /* 0x000fe200078e0200 */
[----:B------:R-:W-:Y:S02]  /*2190*/  IADD3 R0, -R21, R225, -R237 ;  /* 0x000000e115007210 */ /* 0x000fe40007ffe9ed */
[----:B---3--:R-:W-:-:S04]  /*21a0*/  IADD3 R6, P1, R8, R250, RZ ;  /* 0x000000fa08067210 */ /* 0x008fc80007f3e0ff */
[----:B------:R-:W-:Y:S01]  /*21b0*/  LEA.HI.X.SX32 R7, R8, R4, 0x1, P1 ;  /* 0x0000000408077211 */ /* 0x000fe200008f0eff */
[----:B------:R-:W-:Y:S01]  /*21c0*/  @!P2 IMAD.X R8, R23, 0x1, R246, P0 ;  /* 0x000000011708a824 */ /* 0x000fe200000e06f6 */
[C---:B------:R-:W-:Y:S02]  /*21d0*/  @!P2 LEA R4, P0, R5.reuse, c[0x0][0x258], 0x2 ;  /* 0x000096000504aa11 */ /* 0x040fe400078010ff */
[----:B------:R-:W-:Y:S02]  /*21e0*/  ISETP.LT.OR P1, PT, R0, 0x1, P3 ;  /* 0x000000010000780c */ /* 0x000fe40001f21670 */
[----:B------:R-:W-:Y:S01]  /*21f0*/  @!P2 LEA.HI.X R5, R5, c[0x0][0x25c], R8, 0x2, P0 ;  /* 0x000097000505aa11 */ /* 0x000fe200000f1408 */
[----:B------:R-:W-:-:S05]  /*2200*/  @!P2 IMAD.SHL.U32 R8, R250, 0x10, RZ ;  /* 0x00000010fa08a824 */ /* 0x000fca00078e00ff */
[----:B------:R1:W-:Y:S01]  /*2210*/  @!P2 LDGSTS.E.BYPASS.LTC128B.128 [R8+0x21080], [R4.64] ;  /* 0x210800000408afae */ /* 0x0003e2000b901d44 */
[----:B------:R-:W-:-:S03]  /*2220*/  ISETP.GE.AND P2, PT, R28, c[0x0][0x1fc], PT ;  /* 0x00007f001c007a0c */ /* 0x000fc60003f46270 */
[----:B------:R-:W0:Y:S01]  /*2230*/  LDGDEPBAR ;  /* 0x00000000000079af */ /* 0x000e220000000000 */
[----:B------:R-:W-:-:S03]  /*2240*/  ISETP.LT.OR P0, PT, R0, 0x1, P2 ;  /* 0x000000010000780c */ /* 0x000fc60001701670 */
[----:B------:R2:W-:Y:S10]  /*2250*/  LDGSTS.E.BYPASS.LTC128B.128 [R220+0x1b080], [R2.64], !P1 ;  /* 0x1b08000002dc7fae */ /* 0x0005f4000c901d44 */
[----:B------:R2:W-:Y:S01]  /*2260*/  LDGSTS.E.BYPASS.LTC128B.128 [R220+0x1d080], [R2.64+0x80], !P0 ;  /* 0x1d08008002dc7fae */ /* 0x0005e2000c101d44 */
[----:B-1----:R-:W-:Y:S01]  /*2270*/  LEA R8, P0, R14, R2, 0x1 ;  /* 0x000000020e087211 */ /* 0x002fe200078008ff */
[----:B------:R-:W-:Y:S01]  /*2280*/  IMAD.WIDE.U32 R4, R247, c[0x0][0x288], R18 ;  /* 0x0000a200f7047a25 */ /* 0x000fe200078e0012 */
[----:B------:R-:W-:-:S02]  /*2290*/  LEA.HI R18, R31, R250, RZ, 0x5 ;  /* 0x000000fa1f127211 */ /* 0x000fc400078f28ff */
[----:B------:R-:W-:Y:S02]  /*22a0*/  LEA.HI.X R9, R14, R3, R251, 0x1, P0 ;  /* 0x000000030e097211 */ /* 0x000fe400000f0cfb */
[----:B------:R-:W-:Y:S02]  /*22b0*/  ISETP.GE.AND P0, PT, R29, c[0x0][0x1fc], PT ;  /* 0x00007f001d007a0c */ /* 0x000fe40003f06270 */
[----:B------:R-:W-:Y:S02]  /*22c0*/  SHF.R.S32.HI R14, RZ, 0x2, R16 ;  /* 0x00000002ff0e7819 */ /* 0x000fe40000011410 */
[----:B------:R-:W-:Y:S02]  /*22d0*/  ISETP.LT.OR P1, PT, R0, 0x1, P0 ;  /* 0x000000010000780c */ /* 0x000fe40000721670 */
[----:B------:R-:W-:Y:S02]  /*22e0*/  SHF.R.S32.HI R17, RZ, 0x5, R18 ;  /* 0x00000005ff117819 */ /* 0x000fe40000011412 */
[----:B------:R-:W-:-:S02]  /*22f0*/  LEA.HI R10, R10, R14, RZ, 0x3 ;  /* 0x0000000e0a0a7211 */ /* 0x000fc400078f18ff */
[----:B------:R-:W-:-:S07]  /*2300*/  ISETP.LT.OR P0, PT, R0, 0x21, P0 ;  /* 0x000000210000780c */ /* 0x000fce0000701670 */
[----:B------:R2:W-:Y:S01]  /*2310*/  LDGSTS.E.BYPASS.LTC128B.128 [R220+0x1f080], [R2.64+0x100], !P1 ;  /* 0x1f08010002dc7fae */ /* 0x0005e2000c901d44 */
[----:B------:R-:W-:Y:S02]  /*2320*/  ISETP.LT.OR P1, PT, R0, 0x21, P3 ;  /* 0x000000210000780c */ /* 0x000fe40001f21670 */
[----:B------:R-:W-:-:S04]  /*2330*/  ISETP.GE.AND P3, PT, R12, c[0x0][0x1fc], PT ;  /* 0x00007f000c007a0c */ /* 0x000fc80003f66270 */
[----:B------:R-:W-:Y:S02]  /*2340*/  SEL R19, RZ, 0x1, P3 ;  /* 0x00000001ff137807 */ /* 0x000fe40001800000 */
[----:B------:R-:W-:-:S05]  /*2350*/  ISETP.GE.AND P3, PT, R250, 0x10, PT ;  /* 0x00000010fa00780c */ /* 0x000fca0003f66270 */
[----:B------:R1:W-:Y:S01]  /*2360*/  LDGSTS.E.BYPASS.LTC128B.128 [R220+0x1c080], [R8.64], !P1 ;  /* 0x1c08000008dc7fae */ /* 0x0003e2000c901d44 */
[----:B------:R-:W-:Y:S02]  /*2370*/  ISETP.LT.OR P1, PT, R0, 0x21, P2 ;  /* 0x000000210000780c */ /* 0x000fe40001721670 */
[----:B------:R-:W-:Y:S02]  /*2380*/  LOP3.LUT R0, R10, 0xfffffff8, RZ, 0xc0, !PT ;  /* 0xfffffff80a007812 */ /* 0x000fe400078ec0ff */
[----:B------:R-:W-:-:S03]  /*2390*/  ISETP.GE.AND P2, PT, R29, c[0x0][0x1fc], PT ;  /* 0x00007f001d007a0c */ /* 0x000fc60003f46270 */
[----:B------:R-:W-:Y:S02]  /*23a0*/  IMAD.IADD R14, R14, 0x1, -R0 ;  /* 0x000000010e0e7824 */ /* 0x000fe400078e0a00 */
[----:B--2---:R-:W-:-:S04]  /*23b0*/  IMAD R3, R26, c[0x0][0x288], RZ ;  /* 0x0000a2001a037a24 */ /* 0x004fc800078e02ff */
[----:B------:R1:W-:Y:S01]  /*23c0*/  LDGSTS.E.BYPASS.LTC128B.128 [R220+0x1e080], [R8.64+0x80], !P1 ;  /* 0x1e08008008dc7fae */ /* 0x0003e2000c901d44 */
[----:B------:R-:W-:Y:S01]  /*23d0*/  IMAD R2, R26, c[0x0][0x238], RZ ;  /* 0x00008e001a027a24 */ /* 0x000fe200078e02ff */
[----:B------:R-:W-:Y:S01]  /*23e0*/  ISETP.GE.AND P1, PT, R28, c[0x0][0x1fc], PT ;  /* 0x00007f001c007a0c */ /* 0x000fe20003f26270 */
[C---:B------:R-:W-:Y:S01]  /*23f0*/  IMAD R12, R247.reuse, c[0x0][0x28c], R3 ;  /* 0x0000a300f70c7a24 */ /* 0x040fe200078e0203 */
[----:B------:R1:W-:Y:S01]  /*2400*/  LDGSTS.E.BYPASS.LTC128B.128 [R220+0x20080], [R8.64+0x100], !P0 ;  /* 0x2008010008dc7fae */ /* 0x0003e2000c101d44 */
[C---:B------:R-:W-:Y:S01]  /*2410*/  IMAD R11, R247.reuse, c[0x0][0x23c], R2 ;  /* 0x00008f00f70b7a24 */ /* 0x040fe200078e0202 */
[----:B------:R-:W-:Y:S01]  /*2420*/  CS2R R28, SRZ ;  /* 0x00000000001c7805 */ /* 0x000fe2000001ff00 */
[----:B------:R-:W-:Y:S01]  /*2430*/  IMAD.WIDE.U32 R2, R247, c[0x0][0x238], R6 ;  /* 0x00008e00f7027a25 */ /* 0x000fe200078e0006 */
[----:B------:R-:W-:-:S03]  /*2440*/  LOP3.LUT R6, R13, 0xfffffffe, RZ, 0xc0, !PT ;  /* 0xfffffffe0d067812 */ /* 0x000fc600078ec0ff */
[----:B------:R-:W-:Y:S02]  /*2450*/  IMAD.IADD R13, R3, 0x1, R11 ;  /* 0x00000001030d7824 */ /* 0x000fe400078e020b */
[----:B------:R-:W-:Y:S01]  /*2460*/  IMAD.IADD R3, R5, 0x1, R12 ;  /* 0x0000000105037824 */ /* 0x000fe200078e020c */
[----:B------:R-:W-:Y:S01]  /*2470*/  SHF.R.S32.HI R5, RZ, 0x1f, R18 ;  /* 0x0000001fff057819 */ /* 0x000fe20000011412 */
[----:B------:R-:W-:Y:S02]  /*2480*/  IMAD.MOV.U32 R12, RZ, RZ, R2 ;  /* 0x000000ffff0c7224 */ /* 0x000fe400078e0002 */
[----:B------:R-:W-:Y:S01]  /*2490*/  IMAD.MOV.U32 R2, RZ, RZ, R4 ;  /* 0x000000ffff027224 */ /* 0x000fe200078e0004 */
[----:B------:R-:W-:Y:S01]  /*24a0*/  LEA.HI R4, R31, R250, RZ, 0x7 ;  /* 0x000000fa1f047211 */ /* 0x000fe200078f38ff */
[----:B------:R-:W-:Y:S01]  /*24b0*/  IMAD.IADD R0, R15, 0x1, -R6 ;  /* 0x000000010f007824 */ /* 0x000fe200078e0a06 */
[----:B------:R-:W-:Y:S01]  /*24c0*/  LEA.HI R5, R5, R17, RZ, 0x2 ;  /* 0x0000001105057211 */ /* 0x000fe200078f10ff */
[----:B------:R-:W-:Y:S01]  /*24d0*/  IMAD.WIDE.U32 R238, R24, c[0x0][0x290], R2 ;  /* 0x0000a40018ee7a25 */ /* 0x000fe200078e0002 */
[----:B------:R-:W-:-:S02]  /*24e0*/  SHF.R.S32.HI R11, RZ, 0x7, R4 ;  /* 0x00000007ff0b7819 */ /* 0x000fc40000011404 */
[----:B------:R-:W-:Y:S01]  /*24f0*/  LOP3.LUT R5, R5, 0xfffffffc, RZ, 0xc0, !PT ;  /* 0xfffffffc05057812 */ /* 0x000fe200078ec0ff */
[----:B------:R-:W-:Y:S01]  /*2500*/  IMAD R4, R22, c[0x0][0x290], RZ ;  /* 0x0000a40016047a24 */ /* 0x000fe200078e02ff */
[----:B------:R-:W-:Y:S01]  /*2510*/  IADD3 R2, P0, R21, R238, RZ ;  /* 0x000000ee15027210 */ /* 0x000fe20007f1e0ff */
[----:B------:R-:W-:Y:S02]  /*2520*/  IMAD.SHL.U32 R6, R11, 0x8, RZ ;  /* 0x000000080b067824 */ /* 0x000fe400078e00ff */
[----:B------:R-:W-:Y:S02]  /*2530*/  IMAD.IADD R15, R17, 0x1, -R5 ;  /* 0x00000001110f7824 */ /* 0x000fe400078e0a05 */
[----:B------:R-:W-:Y:S01]  /*2540*/  IMAD R4, R24, c[0x0][0x294], R4 ;  /* 0x0000a50018047a24 */ /* 0x000fe200078e0204 */
[----:B------:R-:W-:Y:S01]  /*2550*/  LOP3.LUT R10, R6, 0x8, RZ, 0xc0, !PT ;  /* 0x00000008060a7812 */ /* 0x000fe200078ec0ff */
[----:B------:R-:W-:Y:S01]  /*2560*/  IMAD.SHL.U32 R3, R14, 0x10, RZ ;  /* 0x000000100e037824 */ /* 0x000fe200078e00ff */
[----:B------:R-:W-:Y:S01]  /*2570*/  LEA.HI R6, R15, R15, RZ, 0x1 ;  /* 0x0000000f0f067211 */ /* 0x000fe200078f08ff */
[----:B------:R-:W-:Y:S01]  /*2580*/  IMAD.IADD R244, R239, 0x1, R4 ;  /* 0x00000001eff47824 */ /* 0x000fe200078e0204 */
[----:B-1----:R-:W-:Y:S01]  /*2590*/  LOP3.LUT R9, R16, 0x3ffffffc, RZ, 0xc0, !PT ;  /* 0x3ffffffc10097812 */ /* 0x002fe200078ec0ff */
[----:B------:R-:W-:Y:S01]  /*25a0*/  IMAD.SHL.U32 R4, R15, 0x100, RZ ;  /* 0x000001000f047824 */ /* 0x000fe200078e00ff */
[----:B------:R-:W-:Y:S01]  /*25b0*/  LOP3.LUT R3, R10, 0x70, R3, 0xf8, !PT ;  /* 0x000000700a037812 */ /* 0x000fe200078ef803 */
[----:B------:R-:W-:-:S02]  /*25c0*/  IMAD.SHL.U32 R6, R6, 0x100, RZ ;  /* 0x0000010006067824 */ /* 0x000fc400078e00ff */
[----:B------:R-:W-:Y:S01]  /*25d0*/  IMAD.X R7, R23, 0x1, R244, P0 ;  /* 0x0000000117077824 */ /* 0x000fe200000e06f4 */
[----:B------:R-:W-:Y:S01]  /*25e0*/  LEA R8, P0, R2, c[0x0][0x280], 0x2 ;  /* 0x0000a00002087a11 */ /* 0x000fe200078010ff */
[C---:B------:R-:W-:Y:S01]  /*25f0*/  @!P3 IMAD.SHL.U32 R16, R250.reuse, 0x10, RZ ;  /* 0x00000010fa10b824 */ /* 0x040fe200078e00ff */
[----:B------:R-:W-:Y:S01]  /*2600*/  LOP3.LUT R5, R3, 0x100, R4, 0xf8, !PT ;  /* 0x0000010003057812 */ /* 0x000fe200078ef804 */
[----:B------:R-:W-:Y:S01]  /*2610*/  IMAD.IADD R4, R250, 0x1, -R9 ;  /* 0x00000001fa047824 */ /* 0x000fe200078e0a09 */
[----:B------:R-:W-:Y:S01]  /*2620*/  LOP3.LUT R3, R6, 0x7ffffe00, RZ, 0xc0, !PT ;  /* 0x7ffffe0006037812 */ /* 0x000fe200078ec0ff */
[----:B------:R-:W-:Y:S01]  /*2630*/  IMAD.WIDE.U32 R242, R24, c[0x0][0x240], R12 ;  /* 0x0000900018f27a25 */ /* 0x000fe200078e000c */
[----:B------:R-:W-:Y:S02]  /*2640*/  LEA.HI.X R9, R2, c[0x0][0x284], R7, 0x2, P0 ;  /* 0x0000a10002097a11 */ /* 0x000fe400000f1407 */
[----:B------:R-:W-:Y:S01]  /*2650*/  LOP3.LUT R2, R20, 0xfffffff0, RZ, 0xc0, !PT ;  /* 0xfffffff014027812 */ /* 0x000fe200078ec0ff */
[----:B------:R-:W-:Y:S01]  /*2660*/  IMAD R7, R4, 0x2, R3 ;  /* 0x0000000204077824 */ /* 0x000fe200078e0203 */
[----:B------:R-:W-:Y:S01]  /*2670*/  LOP3.LUT R3, R18, 0xffffffe0, RZ, 0xc0, !PT ;  /* 0xffffffe012037812 */ /* 0x000fe200078ec0ff */
[----:B------:R1:W-:Y:S01]  /*2680*/  @!P3 LDGSTS.E.BYPASS.LTC128B.128 [R16+0x21280], [R8.64] ;  /* 0x212800000810bfae */ /* 0x0003e2000b901d44 */
[----:B------:R-:W-:Y:S01]  /*2690*/  SHF.R.U32.HI R4, RZ, 0x3, R5 ;  /* 0x00000003ff047819 */ /* 0x000fe20000011605 */
[----:B------:R-:W-:Y:S01]  /*26a0*/  IMAD.IADD R2, R250, 0x1, -R2 ;  /* 0x00000001fa027824 */ /* 0x000fe200078e0a02 */
[----:B------:R-:W-:Y:S01]  /*26b0*/  LOP3.LUT P0, RZ, R14, 0x1, RZ, 0xc0, !PT ;  /* 0x000000010eff7812 */ /* 0x000fe2000780c0ff */
[----:B------:R-:W-:Y:S01]  /*26c0*/  IMAD.IADD R3, R250, 0x1, -R3 ;  /* 0x00000001fa037824 */ /* 0x000fe200078e0a03 */
[----:B------:R-:W-:Y:S01]  /*26d0*/  LOP3.LUT R6, R5, 0x28, R4, 0x78, !PT ;  /* 0x0000002805067812 */ /* 0x000fe200078e7804 */
[----:B------:R-:W-:Y:S01]  /*26e0*/  IMAD.SHL.U32 R4, R2, 0x10, RZ ;  /* 0x0000001002047824 */ /* 0x000fe200078e00ff */
[----:B------:R-:W-:Y:S01]  /*26f0*/  LEA.HI R12, R11, R11, RZ, 0x1 ;  /* 0x0000000b0b0c7211 */ /* 0x000fe200078f08ff */
[----:B------:R-:W-:Y:S01]  /*2700*/  IMAD.SHL.U32 R5, R17, 0x100, RZ ;  /* 0x0000010011057824 */ /* 0x000fe200078e00ff */
[----:B------:R-:W-:Y:S01]  /*2710*/  SEL R13, RZ, 0xffffffff, P1 ;  /* 0xffffffffff0d7807 */ /* 0x000fe20000800000 */
[----:B------:R-:W-:Y:S01]  /*2720*/  IMAD.IADD R6, R7, 0x1, R6 ;  /* 0x0000000107067824 */ /* 0x000fe200078e0206 */
[----:B------:R-:W-:Y:S01]  /*2730*/  LOP3.LUT R4, R4, 0xf0, RZ, 0xc0, !PT ;  /* 0x000000f004047812 */ /* 0x000fe200078ec0ff */
[----:B------:R-:W-:Y:S01]  /*2740*/  IMAD.SHL.U32 R204, R2, 0x2, RZ ;  /* 0x0000000202cc7824 */ /* 0x000fe200078e00ff */
[----:B------:R-:W-:Y:S01]  /*2750*/  LOP3.LUT P1, RZ, R25, 0x4, RZ, 0xc0, !PT ;  /* 0x0000000419ff7812 */ /* 0x000fe2000782c0ff */
[----:B------:R-:W-:Y:S01]  /*2760*/  IMAD.SHL.U32 R218, R6, 0x2, RZ ;  /* 0x0000000206da7824 */ /* 0x000fe200078e00ff */
[C---:B------:R-:W-:Y:S01]  /*2770*/  LOP3.LUT R14, R4.reuse, R10, RZ, 0xfc, !PT ;  /* 0x0000000a040e7212 */ /* 0x040fe200078efcff */
[----:B------:R-:W0:Y:S01]  /*2780*/  LDGDEPBAR ;  /* 0x00000000000079af */ /* 0x000e220000000000 */
[----:B------:R-:W-:Y:S01]  /*2790*/  LOP3.LUT R10, R4, 0x100, R5, 0xf8, !PT ;  /* 0x00000100040a7812 */ /* 0x000fe200078ef805 */
[----:B------:R-:W-:Y:S01]  /*27a0*/  IMAD R4, R22, c[0x0][0x240], RZ ;  /* 0x0000900016047a24 */ /* 0x000fe200078e02ff */
[C---:B------:R-:W-:Y:S01]  /*27b0*/  IADD3 R6, R218.reuse, 0x21480, RZ ;  /* 0x00021480da067810 */ /* 0x040fe20007ffe0ff */
[----:B------:R-:W0:Y:S01]  /*27c0*/  LDGDEPBAR ;  /* 0x00000000000079af */ /* 0x000e220000000000 */
[----:B------:R-:W-:-:S02]  /*27d0*/  IADD3 R219, R218, 0x215a0, RZ ;  /* 0x000215a0dadb7810 */ /* 0x000fc40007ffe0ff */
[----:B------:R-:W-:Y:S01]  /*27e0*/  LOP3.LUT R204, R14, 0x18, R204, 0x78, !PT ;  /* 0x000000180ecc7812 */ /* 0x000fe200078e78cc */
[----:B------:R-:W-:Y:S01]  /*27f0*/  IMAD.MOV.U32 R14, RZ, RZ, 0x20 ;  /* 0x00000020ff0e7424 */ /* 0x000fe200078e00ff */
[----:B------:R-:W-:Y:S01]  /*2800*/  @P0 IADD3 R219, R6, 0xe0, RZ ;  /* 0x000000e006db0810 */ /* 0x000fe20007ffe0ff */
[----:B------:R-:W-:Y:S01]  /*2810*/  IMAD.SHL.U32 R6, R0, 0x20, RZ ;  /* 0x0000002000067824 */ /* 0x000fe200078e00ff */
[----:B-1----:R-:W-:Y:S01]  /*2820*/  SHF.R.S32.HI R8, RZ, 0x1f, R3 ;  /* 0x0000001fff087819 */ /* 0x002fe20000011403 */
[----:B------:R-:W-:Y:S01]  /*2830*/  IMAD R16, R24, c[0x0][0x244], R4 ;  /* 0x0000910018107a24 */ /* 0x000fe200078e0204 */
[----:B------:R-:W-:Y:S01]  /*2840*/  LOP3.LUT P0, RZ, R25, 0x2, RZ, 0xc0, !PT ;  /* 0x0000000219ff7812 */ /* 0x000fe2000780c0ff */
[----:B------:R-:W-:Y:S01]  /*2850*/  IMAD.SHL.U32 R4, R15, 0x10, RZ ;  /* 0x000000100f047824 */ /* 0x000fe200078e00ff */
[----:B------:R-:W-:Y:S01]  /*2860*/  LEA.HI R7, R8, R3, RZ, 0x2 ;  /* 0x0000000308077211 */ /* 0x000fe200078f10ff */
[----:B------:R-:W-:Y:S01]  /*2870*/  IMAD.SHL.U32 R8, R27, 0x8, RZ ;  /* 0x000000081b087824 */ /* 0x000fe200078e00ff */
[----:B------:R-:W-:Y:S01]  /*2880*/  LOP3.LUT P3, RZ, R2, 0x2, RZ, 0xc0, !PT ;  /* 0x0000000202ff7812 */ /* 0x000fe2000786c0ff */
[----:B------:R-:W-:Y:S01]  /*2890*/  IMAD.SHL.U32 R204, R204, 0x2, RZ ;  /* 0x00000002cccc7824 */ /* 0x000fe200078e00ff */
[----:B------:R-:W-:Y:S01]  /*28a0*/  LOP3.LUT R5, R7, 0x7ffffffc, RZ, 0xc0, !PT ;  /* 0x7ffffffc07057812 */ /* 0x000fe200078ec0ff */
[----:B------:R-:W-:Y:S01]  /*28b0*/  CS2R R26, SRZ ;  /* 0x00000000001a7805 */ /* 0x000fe2000001ff00 */
[----:B------:R-:W-:Y:S01]  /*28c0*/  SEL R201, R213, 0xfffffff0, !P0 ;  /* 0xfffffff0d5c97807 */ /* 0x000fe20004000000 */
[----:B------:R-:W-:Y:S01]  /*28d0*/  IMAD.IADD R245, R243, 0x1, R16 ;  /* 0x00000001f3f57824 */ /* 0x000fe200078e0210 */
[----:B------:R-:W-:Y:S01]  /*28e0*/  SEL R202, R14, 0xffffffe0, !P1 ;  /* 0xffffffe00eca7807 */ /* 0x000fe20004800000 */
[----:B------:R-:W-:Y:S01]  /*28f0*/  IMAD.IADD R9, R3, 0x1, -R5 ;  /* 0x0000000103097824 */ /* 0x000fe200078e0a05 */
[----:B------:R-:W-:-:S02]  /*2900*/  SHF.R.S32.HI R3, RZ, 0x1f, R2 ;  /* 0x0000001fff037819 */ /* 0x000fc40000011402 */
[----:B------:R-:W-:Y:S02]  /*2910*/  LEA.HI.SX32 R222, R7, R4, 0x1e ;  /* 0x0000000407de7211 */ /* 0x000fe400078ff2ff */
[----:B------:R-:W-:Y:S01]  /*2920*/  LEA.HI R206, R3, R2, RZ, 0x3 ;  /* 0x0000000203ce7211 */ /* 0x000fe200078f18ff */
[----:B------:R-:W-:Y:S01]  /*2930*/  IMAD.SHL.U32 R3, R25, 0x40, RZ ;  /* 0x0000004019037824 */ /* 0x000fe200078e00ff */
[----:B------:R-:W-:Y:S01]  /*2940*/  LOP3.LUT R6, R6, 0x20, RZ, 0xc0, !PT ;  /* 0x0000002006067812 */ /* 0x000fe200078ec0ff */
[----:B------:R-:W-:Y:S01]  /*2950*/  CS2R R24, SRZ ;  /* 0x0000000000187805 */ /* 0x000fe2000001ff00 */
[C---:B------:R-:W-:Y:S01]  /*2960*/  LOP3.LUT R5, R206.reuse, 0xfffffff8, RZ, 0xc0, !PT ;  /* 0xfffffff8ce057812 */ /* 0x040fe200078ec0ff */
[----:B------:R-:W-:Y:S01]  /*2970*/  IMAD.SHL.U32 R206, R206, 0x40, RZ ;  /* 0x00000040cece7824 */ /* 0x000fe200078e00ff */
[----:B------:R-:W-:Y:S02]  /*2980*/  LOP3.LUT R3, R3, 0x1c0, RZ, 0xc0, !PT ;  /* 0x000001c003037812 */ /* 0x000fe400078ec0ff */
[----:B------:R-:W-:Y:S01]  /*2990*/  SHF.R.U32.HI R207, RZ, 0x3, R10 ;  /* 0x00000003ffcf7819 */ /* 0x000fe2000001160a */
[----:B------:R-:W-:Y:S01]  /*29a0*/  IMAD.IADD R5, R2, 0x1, -R5 ;  /* 0x0000000102057824 */ /* 0x000fe200078e0a05 */
[----:B------:R-:W-:-:S02]  /*29b0*/  LOP3.LUT R2, R12, 0x1ffffffe, RZ, 0xc0, !PT ;  /* 0x1ffffffe0c027812 */ /* 0x000fc400078ec0ff */
[----:B------:R-:W-:Y:S02]  /*29c0*/  LOP3.LUT R200, R3, 0x8, R30, 0xf8, !PT ;  /* 0x0000000803c87812 */ /* 0x000fe400078ef81e */
[----:B------:R-:W-:Y:S01]  /*29d0*/  LOP3.LUT P1, RZ, R5, 0x4, RZ, 0xc0, !PT ;  /* 0x0000000405ff7812 */ /* 0x000fe2000782c0ff */
[----:B------:R-:W-:Y:S01]  /*29e0*/  IMAD.IADD R2, R11, 0x1, -R2 ;  /* 0x000000010b027824 */ /* 0x000fe200078e0a02 */
[C---:B------:R-:W-:Y:S01]  /*29f0*/  LOP3.LUT P0, RZ, R5.reuse, 0x2, RZ, 0xc0, !PT ;  /* 0x0000000205ff7812 */ /* 0x040fe2000780c0ff */
[----:B------:R-:W-:Y:S01]  /*2a00*/  IMAD.SHL.U32 R5, R5, 0x40, RZ ;  /* 0x0000004005057824 */ /* 0x000fe200078e00ff */
[----:B------:R-:W-:Y:S01]  /*2a10*/  LOP3.LUT R4, R3, 0x30, R4, 0xf8, !PT ;  /* 0x0000003003047812 */ /* 0x000fe200078ef804 */
[----:B------:R-:W-:Y:S01]  /*2a20*/  IMAD R227, R2, 0x4, R9 ;  /* 0x0000000402e37824 */ /* 0x000fe200078e0209 */
[----:B------:R-:W-:Y:S01]  /*2a30*/  SHF.R.U32.HI R7, RZ, 0x3, R3 ;  /* 0x00000003ff077819 */ /* 0x000fe20000011603 */
[----:B------:R-:W-:Y:S01]  /*2a40*/  IMAD.SHL.U32 R3, R0, 0x8, RZ ;  /* 0x0000000800037824 */ /* 0x000fe200078e00ff */
[----:B------:R-:W-:Y:S01]  /*2a50*/  LOP3.LUT R5, R5, 0x1c0, RZ, 0xc0, !PT ;  /* 0x000001c005057812 */ /* 0x000fe200078ec0ff */
[----:B------:R-:W-:Y:S01]  /*2a60*/  IMAD.SHL.U32 R2, R13, 0x2, RZ ;  /* 0x000000020d027824 */ /* 0x000fe200078e00ff */
[----:B------:R-:W-:Y:S01]  /*2a70*/  LOP3.LUT R12, R6, 0x18, R8, 0xf8, !PT ;  /* 0x00000018060c7812 */ /* 0x000fe200078ef808 */
[----:B------:R-:W-:Y:S01]  /*2a80*/  IMAD.SHL.U32 R227, R227, 0x2, RZ ;  /* 0x00000002e3e37824 */ /* 0x000fe200078e00ff */
        /* <DEDUP_REMOVED lines=21> */
[----:B------:R-:W-:Y:S01]  /*2be0*/  SEL R9, RZ, 0x4, P2 ;  /* 0x00000004ff097807 */ /* 0x000fe20001000000 */
[----:B------:R-:W-:Y:S01]  /*2bf0*/  IMAD.SHL.U32 R211, R213, 0x2, RZ ;  /* 0x00000002d5d37824 */ /* 0x000fe200078e00ff */
[----:B------:R-:W-:Y:S01]  /*2c00*/  IADD3 R209, R210, 0x1b080, RZ ;  /* 0x0001b080d2d17810 */ /* 0x000fe20007ffe0ff */
[--C-:B------:R-:W-:Y:S01]  /*2c10*/  IMAD R201, R201, 0x2, R200.reuse ;  /* 0x00000002c9c97824 */ /* 0x100fe200078e02c8 */
[----:B------:R-:W-:Y:S01]  /*2c20*/  LOP3.LUT R206, R5, R206, RZ, 0xfc, !PT ;  /* 0x000000ce05ce7212 */ /* 0x000fe200078efcff */
[----:B------:R-:W-:Y:S01]  /*2c30*/  IMAD R203, R202, 0x2, R200 ;  /* 0x00000002cacb7824 */ /* 0x000fe200078e02c8 */
        /* <DEDUP_REMOVED lines=8> */
[----:B------:R-:W-:Y:S02]  /*2cc0*/  IMAD.IADD R216, R212, 0x1, R213 ;  /* 0x00000001d4d87824 */ /* 0x000fe400078e02d5 */
.L_x_1227:
[----:B------:R-:W-:Y:S04]  /*2cd0*/  DEPBAR.LE SB0, 0x1 ;  /* 0x000080400000791a */ /* 0x000fe80000000000 */
[----:B------:R-:W-:Y:S01]  /*2ce0*/  BAR.SYNC.DEFER_BLOCKING 0x0 ;  /* 0x0000000000007b1d */ /* 0x000fe20000010000 */
[C---:B------:R-:W-:Y:S01]  /*2cf0*/  IMAD R0, R208.reuse, 0x3000, R212 ;  /* 0x00003000d0007824 */ /* 0x040fe200078e02d4 */
[----:B------:R-:W-:Y:S01]  /*2d00*/  MOV R224, R217 ;  /* 0x000000d900e07202 */ /* 0x000fe20000000f00 */
[----:B------:R-:W-:Y:S03]  /*2d10*/  IMAD R18, R208, 0x3000, R214 ;  /* 0x00003000d0127824 */ /* 0x000fe600078e02d6 */
[----:B------:R-:W-:Y:S01]  /*2d20*/  SHF.L.U32 R174, R0, 0x1, RZ ;  /* 0x0000000100ae7819 */ /* 0x000fe200000006ff */
[----:B------:R-:W-:Y:S01]  /*2d30*/  IMAD R0, R208, 0x3000, R213 ;  /* 0x00003000d0007824 */ /* 0x000fe200078e02d5 */
[----:B------:R-:W-:Y:S04]  /*2d40*/  SHF.L.U32 R175, R18, 0x1, RZ ;  /* 0x0000000112af7819 */ /* 0x000fe800000006ff */
        /* <DEDUP_REMOVED lines=153> */
[C---:B-1----:R-:W-:Y:S09]  /*36e0*/  HMMA.16816.F32 R16, R104.reuse, R2, R16 ;  /* 0x000000026810723c */ /* 0x042ff20000001810 */
[----:B------:R-:W1:Y:S01]  /*36f0*/  MUFU.TANH R181, R8 ;  /* 0x0000000800b57308 */ /* 0x000e620000002400 */
[----:B---3--:R-:W3:Y:S01]  /*3700*/  LDSM.16.M88.2 R4, [R202+0x7080] ;  /* 0x00708000ca04783b */ /* 0x008ee20000000100 */
[----:B------:R-:W-:Y:S08]  /*3710*/  DEPBAR.LE SB0, 0x0 ;  /* 0x000080000000791a */ /* 0x000ff00000000000 */
[----:B------:R-:W1:Y:S01]  /*3720*/  MUFU.TANH R191, R7 ;  /* 0x0000000700bf7308 */ /* 0x000e620000002400 */
[----:B------:R-:W-:Y:S01]  /*3730*/  BAR.SYNC.DEFER_BLOCKING 0x0 ;  /* 0x0000000000007b1d */ /* 0x000fe20000010000 */
[----:B-----5:R-:W-:Y:S03]  /*3740*/  IADD3 R6, R217, 0x1, RZ ;  /* 0x00000001d9067810 */ /* 0x020fe60007ffe0ff */
[----:B------:R-:W-:Y:S02]  /*3750*/  FMUL.FTZ R16, R16, c[0x0][0x2b4] ;  /* 0x0000ad0010107a20 */ /* 0x000fe40000410000 */
[----:B------:R-:W-:Y:S01]  /*3760*/  FMUL.FTZ R17, R17, c[0x0][0x2b4] ;  /* 0x0000ad0011117a20 */ /* 0x000fe20000410000 */
[----:B------:R-:W-:Y:S02]  /*3770*/  ISETP.GE.AND P3, PT, R6, R236, PT ;  /* 0x000000ec0600720c */ /* 0x000fe40003f66270 */
        /* <DEDUP_REMOVED lines=35> */
[----:B--2-4-:R-:W-:Y:S01]  /*39b0*/  ISETP.GT.AND P1, PT, R250, 0xf, PT ;  /* 0x0000000ffa00780c */ /* 0x014fe20003f24270 */
[----:B------:R-:W-:Y:S01]  /*39c0*/  IMAD.WIDE.U32 R10, R6, c[0x0][0x178], RZ ;  /* 0x00005e00060a7a25 */ /* 0x000fe200078e00ff */
[----:B------:R-:W-:Y:S03]  /*39d0*/  SHF.R.S32.HI R5, RZ, 0x1f, R6 ;  /* 0x0000001fff057819 */ /* 0x000fe60000011406 */
[----:B------:R-:W-:Y:S02]  /*39e0*/  IMAD.MOV.U32 R193, RZ, RZ, c[0x0][0x178] ;  /* 0x00005e00ffc17624 */ /* 0x000fe400078e00ff */
[----:B------:R-:W-:Y:S02]  /*39f0*/  IMAD R5, R5, c[0x0][0x178], RZ ;  /* 0x00005e0005057a24 */ /* 0x000fe400078e02ff */
[----:B------:R-:W-:Y:S02]  /*3a00*/  IMAD.SHL.U32 R15, R10, 0x40, RZ ;  /* 0x000000400a0f7824 */ /* 0x000fe400078e00ff */
[----:B------:R-:W-:Y:S02]  /*3a10*/  IMAD R5, R6, c[0x0][0x17c], R5 ;  /* 0x00005f0006057a24 */ /* 0x000fe400078e0205 */
[----:B------:R-:W-:Y:S01]  /*3a20*/  @!P1 LEA R4, R217, 0x40, 0x6 ;  /* 0x00000040d9049811 */ /* 0x000fe200078e30ff */
[----:B------:R-:W-:Y:S02]  /*3a30*/  IMAD.SHL.U32 R193, R193, 0x20, RZ ;  /* 0x00000020c1c17824 */ /* 0x000fe400078e00ff */
[----:B------:R-:W-:Y:S01]  /*3a40*/  IMAD.IADD R5, R11, 0x1, R5 ;  /* 0x000000010b057824 */ /* 0x000fe200078e0205 */
[----:B------:R-:W-:Y:S01]  /*3a50*/  @!P1 IADD3 R0, P0, R4, R240, RZ ;  /* 0x000000f004009210 */ /* 0x000fe20007f1e0ff */
[----:B------:R-:W-:Y:S03]  /*3a60*/  IMAD R6, R6, -0x40, R225 ;  /* 0xffffffc006067824 */ /* 0x000fe600078e02e1 */
[----:B------:R-:W-:Y:S02]  /*3a70*/  @!P1 LEA.HI.X.SX32 R11, R4, R246, 0x1, P0 ;  /* 0x000000f6040b9211 */ /* 0x000fe400000f0eff */
[----:B------:R-:W-:Y:S02]  /*3a80*/  IADD3 R7, P1, P0, R234, R15, R193 ;  /* 0x0000000fea077210 */ /* 0x000fe4000783e0c1 */
[----:B------:R-:W-:Y:S02]  /*3a90*/  SHF.L.U64.HI R4, R10, 0x6, R5 ;  /* 0x000000060a047819 */ /* 0x000fe40000010205 */
[----:B------:R-:W-:Y:S02]  /*3aa0*/  IADD3 R5, P2, R15, R234, RZ ;  /* 0x000000ea0f057210 */ /* 0x000fe40007f5e0ff */
[----:B---3--:R-:W-:Y:S02]  /*3ab0*/  IADD3.X R18, R231, R4, R252, P1, P0 ;  /* 0x00000004e7127210 */ /* 0x008fe40000fe04fc */
[----:B------:R-:W-:Y:S11]  /*3ac0*/  ISETP.GT.AND P1, PT, R250, 0xf, PT ;  /* 0x0000000ffa00780c */ /* 0x000ff60003f24270 */
[----:B------:R-:W-:Y:S02]  /*3ad0*/  @!UPT UIADD3 URZ, URZ, URZ, URZ ;  /* 0x0000003f3f3ff290 */ /* 0x000fe4000fffe03f */
[C---:B------:R-:W-:Y:S04]  /*3ae0*/  @!P1 LEA R14, P0, R0.reuse, c[0x0][0x258], 0x2 ;  /* 0x00009600000e9a11 */ /* 0x040fe800078010ff */
[----:B------:R-:W-:Y:S01]  /*3af0*/  @!P1 LEA.HI.X R15, R0, c[0x0][0x25c], R11, 0x2, P0 ;  /* 0x00009700000f9a11 */ /* 0x000fe200000f140b */
[----:B------:R-:W-:Y:S01]  /*3b00*/  IMAD.X R0, R4, 0x1, R231, P2 ;  /* 0x0000000104007824 */ /* 0x000fe200010e06e7 */
[----:B------:R-:W-:Y:S01]  /*3b10*/  LEA R10, P1, R5, c[0x0][0x160], 0x1 ;  /* 0x00005800050a7a11 */ /* 0x000fe200078208ff */
[----:B------:R-:W-:Y:S01]  /*3b20*/  IMAD.IADD R4, R6, 0x1, -R237 ;  /* 0x0000000106047824 */ /* 0x000fe200078e0aed */
[----:B------:R-:W-:Y:S02]  /*3b30*/  LEA R6, P0, R7, c[0x0][0x160], 0x1 ;  /* 0x0000580007067a11 */ /* 0x000fe400078008ff */
[----:B------:R-:W-:Y:S02]  /*3b40*/  LEA.HI.X R11, R5, c[0x0][0x164], R0, 0x1, P1 ;  /* 0x00005900050b7a11 */ /* 0x000fe400008f0c00 */
[----:B------:R-:W-:Y:S02]  /*3b50*/  ISETP.LT.OR P1, PT, R4, 0x1, !P4 ;  /* 0x000000010400780c */ /* 0x000fe40006721670 */
[----:B------:R-:W-:Y:S02]  /*3b60*/  IADD3 R0, R220, 0xf080, RZ ;  /* 0x0000f080dc007810 */ /* 0x000fe40007ffe0ff */
[----:B------:R-:W-:Y:S02]  /*3b70*/  LEA.HI.X R7, R7, c[0x0][0x164], R18, 0x1, P0 ;  /* 0x0000590007077a11 */ /* 0x000fe400000f0c12 */
[----:B------:R-:W-:Y:S01]  /*3b80*/  ISETP.LT.OR P0, PT, R4, 0x1, !P6 ;  /* 0x000000010400780c */ /* 0x000fe20007701670 */
[C---:B------:R-:W-:Y:S01]  /*3b90*/  IMAD R0, R221.reuse, 0x6000, R0 ;  /* 0x00006000dd007824 */ /* 0x040fe200078e0200 */
[----:B------:R-:W-:Y:S05]  /*3ba0*/  ISETP.GT.AND P2, PT, R250, 0xf, PT ;  /* 0x0000000ffa00780c */ /* 0x000fea0003f44270 */
        /* <DEDUP_REMOVED lines=10> */
[----:B------:R-:W-:Y:S01]  /*3c50*/  ISETP.LT.OR P0, PT, R4, 0x21, !P5 ;  /* 0x000000210400780c */ /* 0x000fe20006f01670 */
[----:B------:R-:W-:Y:S04]  /*3c60*/  IMAD.SHL.U32 R4, R250, 0x4, RZ ;  /* 0x00000004fa047824 */ /* 0x000fe800078e00ff */
[----:B------:R-:W-:Y:S02]  /*3c70*/  @!P2 IMAD R4, R221, 0x40, R4 ;  /* 0x00000040dd04a824 */ /* 0x000fe400078e0204 */
[----:B------:R2:W-:Y:S02]  /*3c80*/  LDGSTS.E.BYPASS.LTC128B.128 [R0+0x3000], [R6.64+0x80], !P1 ;  /* 0x0300008006007fae */ /* 0x0005e4000c901d44 */
[----:B------:R-:W-:Y:S04]  /*3c90*/  @!P2 IMAD.SHL.U32 R4, R4, 0x4, RZ ;  /* 0x000000040404a824 */ /* 0x000fe800078e00ff */
[----:B------:R2:W-:Y:S04]  /*3ca0*/  LDGSTS.E.BYPASS.LTC128B.128 [R0+0x5000], [R6.64+0x100], !P0 ;  /* 0x0500010006007fae */ /* 0x0005e8000c101d44 */
[----:B------:R2:W-:Y:S02]  /*3cb0*/  @!P2 LDGSTS.E.BYPASS.LTC128B.128 [R4+0x21080], [R14.64] ;  /* 0x210800000e04afae */ /* 0x0005e4000b901d44 */
.L_x_1225:
[C---:B-12-4-:R-:W-:Y:S01]  /*3cc0*/  HMMA.16816.F32 R4, R84.reuse, R2, RZ ;  /* 0x000000025404723c */ /* 0x056fe200000018ff */
[----:B------:R-:W-:Y:S03]  /*3cd0*/  LDSM.16.M88.2 R2, [R203+0x7880] ;  /* 0x00788000cb02783b */ /* 0x000fe60000000100 */
[----:B------:R-:W-:Y:S02]  /*3ce0*/  SHF.L.U32 R0, R213, 0x1, RZ ;  /* 0x00000001d5007819 */ /* 0x000fe400000006ff */
[----:B------:R-:W1:Y:S02]  /*3cf0*/  LDSM.16.M88.4 R104, [R209] ;  /* 0x00000000d168783b */ /* 0x000e640000000200 */
[C---:B------:R-:W-:Y:S01]  /*3d00*/  HMMA.16816.F32 R8, R84.reuse, R8, RZ ;  /* 0x000000085408723c */ /* 0x040fe200000018ff */
[----:B------:R-:W-:Y:S02]  /*3d10*/  IADD3 R0, R0, R209, RZ ;  /* 0x000000d100007210 */ /* 0x000fe40007ffe0ff */
[----:B------:R-:W0:Y:S05]  /*3d20*/  LDGDEPBAR ;  /* 0x00000000000079af */ /* 0x000e2a0000000000 */
        /* <DEDUP_REMOVED lines=8> */
[----:B------:R-:W5:Y:S07]  /*3db0*/  LDSM.16.M88.2 R90, [R203+0x9880] ;  /* 0x00988000cb5a783b */ /* 0x000f6e0000000100 */
[C---:B------:R-:W-:Y:S01]  /*3dc0*/  HMMA.16816.F32 R12, R92.reuse, R98, R12 ;  /* 0x000000625c0c723c */ /* 0x040fe2000000180c */
[----:B------:R-:W-:Y:S07]  /*3dd0*/  LDSM.16.M88.4 R96, [R210+0x1d080] ;  /* 0x01d08000d260783b */ /* 0x000fee0000000200 */
[C---:B------:R-:W-:Y:S01]  /*3de0*/  HMMA.16816.F32 R16, R92.reuse, R100, R16 ;  /* 0x000000645c10723c */ /* 0x040fe20000001810 */
[----:B------:R-:W-:Y:S07]  /*3df0*/  LDSM.16.M88.2 R100, [R200+0xa880] ;  /* 0x00a88000c864783b */ /* 0x000fee0000000100 */
[----:B------:R-:W-:Y:S01]  /*3e00*/  HMMA.16816.F32 R20, R92, R102, R20 ;  /* 0x000000665c14723c */ /* 0x000fe20000001814 */
[----:B------:R-:W-:Y:S06]  /*3e10*/  LDSM.16.M88.4 R92, [R0] ;  /* 0x00000000005c783b */ /* 0x000fec0000000200 */
[-C--:B------:R-:W-:Y:S01]  /*3e20*/  IADD3 R102, -R227, R226.reuse, RZ ;  /* 0x000000e2e3667210 */ /* 0x080fe20007ffe1ff */
        /* <DEDUP_REMOVED lines=19> */
[----:B------:R-:W-:Y:S05]  /*3f60*/  LDSM.16.M88.2 R90, [R201+0xa080] ;  /* 0x00a08000c95a783b */ /* 0x000fea0000000100 */
[----:B------:R-:W5:Y:S02]  /*3f70*/  LDSM.16.M88.4 R92, [R211+0x1d080] ;  /* 0x01d08000d35c783b */ /* 0x000f640000000200 */
[C---:B-1----:R-:W-:Y:S03]  /*3f80*/  HMMA.16816.F32 R4, R96.reuse, R2, R4 ;  /* 0x000000026004723c */ /* 0x042fe60000001804 */
[----:B------:R-:W1:Y:S05]  /*3f90*/  LDSM.16.M88.2 R2, [R201+0xa880] ;  /* 0x00a88000c902783b */ /* 0x000e6a0000000100 */
[C---:B------:R-:W-:Y:S07]  /*3fa0*/  HMMA.16816.F32 R8, R96.reuse, R100, R8 ;  /* 0x000000646008723c */ /* 0x040fee0000001808 */
[----:B------:R-:W-:Y:S01]  /*3fb0*/  LEA R100, R217, R226, 0x6 ;  /* 0x000000e2d9647211 */ /* 0x000fe200078e30ff */
[C---:B--2---:R-:W-:Y:S01]  /*3fc0*/  HMMA.16816.F32 R12, R96.reuse, R84, R12 ;  /* 0x00000054600c723c */ /* 0x044fe2000000180c */
[----:B------:R-:W2:Y:S03]  /*3fd0*/  LDSM.16.M88.2 R84, [R201+0xb080] ;  /* 0x00b08000c954783b */ /* 0x000ea60000000100 */
[----:B------:R-:W-:Y:S02]  /*3fe0*/  IADD3 R100, -R225, 0x1, R100 ;  /* 0x00000001e1647810 */ /* 0x000fe40007ffe164 */
[----:B------:R-:W-:Y:S02]  /*3ff0*/  IADD3 R217, R217, 0x1, RZ ;  /* 0x00000001d9d97810 */ /* 0x000fe40007ffe0ff */
[C---:B---3--:R-:W-:Y:S01]  /*4000*/  HMMA.16816.F32 R16, R96.reuse, R86, R16 ;  /* 0x000000566010723c */ /* 0x048fe20000001810 */
[----:B------:R-:W3:Y:S03]  /*4010*/  LDSM.16.M88.2 R86, [R201+0xb880] ;  /* 0x00b88000c956783b */ /* 0x000ee60000000100 */
[----:B------:R-:W-:Y:S04]  /*4020*/  IADD3 R101, -R227, R222, R100 ;  /* 0x000000dee3657210 */ /* 0x000fe80007ffe164 */
[----:B----4-:R-:W-:Y:S01]  /*4030*/  HMMA.16816.F32 R20, R96, R88, R20 ;  /* 0x000000586014723c */ /* 0x010fe20000001814 */
[----:B------:R-:W4:Y:S03]  /*4040*/  LDSM.16.M88.2 R88, [R201+0xc080] ;  /* 0x00c08000c958783b */ /* 0x000f260000000100 */
[----:B------:R-:W-:Y:S02]  /*4050*/  IMNMX R100, R102, R101, PT ;  /* 0x0000006566647217 */ /* 0x000fe40003800200 */
[----:B------:R-:W-:Y:S02]  /*4060*/  LDSM.16.M88.4 R96, [R209+0x2000] ;  /* 0x00200000d160783b */ /* 0x000fe40000000200 */
[C---:B-----5:R-:W-:Y:S03]  /*4070*/  HMMA.16816.F32 R4, R92.reuse, R90, R4 ;  /* 0x0000005a5c04723c */ /* 0x060fe60000001804 */
[----:B------:R-:W5:Y:S02]  /*4080*/  LDSM.16.M88.2 R90, [R203+0xa080] ;  /* 0x00a08000cb5a783b */ /* 0x000f640000000100 */
[----:B------:R-:W-:Y:S03]  /*4090*/  ISETP.GT.AND P0, PT, R100, RZ, PT ;  /* 0x000000ff6400720c */ /* 0x000fe60003f04270 */
[C---:B-1----:R-:W-:Y:S01]  /*40a0*/  HMMA.16816.F32 R8, R92.reuse, R2, R8 ;  /* 0x000000025c08723c */ /* 0x042fe20000001808 */
[----:B------:R-:W1:Y:S03]  /*40b0*/  LDSM.16.M88.2 R2, [R203+0xa880] ;  /* 0x00a88000cb02783b */ /* 0x000e660000000100 */
[----:B------:R-:W-:Y:S02]  /*40c0*/  FSEL R103, R182, -INF , P0 ;  /* 0xff800000b6677808 */ /* 0x000fe40000000000 */
[----:B------:R-:W-:Y:S02]  /*40d0*/  ISETP.GT.AND P0, PT, R100, 0x1, PT ;  /* 0x000000016400780c */ /* 0x000fe40003f04270 */
        /* <DEDUP_REMOVED lines=37> */
[----:B----4-:R-:W-:Y:S07]  /*4330*/  HMMA.16816.F32 R20, R96, R88, R20 ;  /* 0x000000586014723c */ /* 0x010fee0000001814 */
[----:B------:R-:W-:Y:S01]  /*4340*/  FSEL R96, R180, -INF , P0 ;  /* 0xff800000b4607808 */ /* 0x000fe20000000000 */
[--C-:B------:R-:W-:Y:S01]  /*4350*/  FFMA.FTZ R88, R103, c[0x0][0x29c], -R108.reuse ;  /* 0x0000a70067587a23 */ /* 0x100fe2000001086c */
[C---:B-----5:R-:W-:Y:S03]  /*4360*/  HMMA.16816.F32 R4, R92.reuse, R90, R4 ;  /* 0x0000005a5c04723c */ /* 0x060fe60000001804 */
[----:B------:R4:W-:Y:S02]  /*4370*/  MUFU.EX2 R172, R88 ;  /* 0x0000005800ac7308 */ /* 0x0009e40000000800 */
[----:B------:R-:W-:Y:S02]  /*4380*/  ISETP.GT.AND P0, PT, R100, 0x10, PT ;  /* 0x000000106400780c */ /* 0x000fe40003f04270 */
[--C-:B------:R-:W-:Y:S01]  /*4390*/  FFMA.FTZ R90, R96, c[0x0][0x29c], -R108.reuse ;  /* 0x0000a700605a7a23 */ /* 0x100fe2000001086c */
[C---:B-1----:R-:W-:Y:S01]  /*43a0*/  HMMA.16816.F32 R8, R92.reuse, R2, R8 ;  /* 0x000000025c08723c */ /* 0x042fe20000001808 */
[----:B------:R-:W-:Y:S04]  /*43b0*/  LDSM.16.M88.2 R2, [R203+0xc880] ;  /* 0x00c88000cb02783b */ /* 0x000fe80000000100 */
[----:B------:R1:W5:Y:S01]  /*43c0*/  MUFU.EX2 R111, R90 ;  /* 0x0000005a006f7308 */ /* 0x0003620000000800 */
[----:B------:R-:W-:Y:S02]  /*43d0*/  LDSM.16.M88.4 R96, [R209+0x4000] ;  /* 0x00400000d160783b */ /* 0x000fe40000000200 */
[C---:B--2---:R-:W-:Y:S03]  /*43e0*/  HMMA.16816.F32 R12, R92.reuse, R84, R12 ;  /* 0x000000545c0c723c */ /* 0x044fe6000000180c */
[----:B------:R-:W-:Y:S05]  /*43f0*/  LDSM.16.M88.2 R84, [R203+0xd080] ;  /* 0x00d08000cb54783b */ /* 0x000fea0000000100 */
[C---:B---3--:R-:W-:Y:S01]  /*4400*/  HMMA.16816.F32 R16, R92.reuse, R86, R16 ;  /* 0x000000565c10723c */ /* 0x048fe20000001810 */
[----:B------:R-:W-:Y:S05]  /*4410*/  LDSM.16.M88.2 R86, [R203+0xd880] ;  /* 0x00d88000cb56783b */ /* 0x000fea0000000100 */
[----:B----4-:R-:W2:Y:S01]  /*4420*/  LDSM.16.M88.2 R88, [R201+0xe880] ;  /* 0x00e88000c958783b */ /* 0x010ea20000000100 */
[----:B-1----:R-:W-:Y:S02]  /*4430*/  FSEL R90, R181, -INF , P0 ;  /* 0xff800000b55a7808 */ /* 0x002fe40000000000 */
[----:B------:R-:W-:Y:S03]  /*4440*/  ISETP.GT.AND P0, PT, R100, 0x11, PT ;  /* 0x000000116400780c */ /* 0x000fe60003f04270 */
[--C-:B------:R-:W-:Y:S04]  /*4450*/  FFMA.FTZ R90, R90, c[0x0][0x29c], -R108.reuse ;  /* 0x0000a7005a5a7a23 */ /* 0x100fe8000001086c */
[----:B------:R1:W-:Y:S01]  /*4460*/  MUFU.EX2 R110, R90 ;  /* 0x0000005a006e7308 */ /* 0x0003e20000000800 */
[----:B--2---:R-:W-:Y:S01]  /*4470*/  HMMA.16816.F32 R20, R92, R88, R20 ;  /* 0x000000585c14723c */ /* 0x004fe20000001814 */
[----:B------:R-:W2:Y:S02]  /*4480*/  LDSM.16.M88.2 R88, [R203+0xe080] ;  /* 0x00e08000cb58783b */ /* 0x000ea40000000100 */
[----:B-1----:R-:W-:Y:S02]  /*4490*/  FSEL R90, R176, -INF , P0 ;  /* 0xff800000b05a7808 */ /* 0x002fe40000000000 */
[----:B------:R-:W-:Y:S03]  /*44a0*/  ISETP.GT.AND P0, PT, R100, 0x20, PT ;  /* 0x000000206400780c */ /* 0x000fe60003f04270 */
[C---:B------:R-:W-:Y:S01]  /*44b0*/  HMMA.16816.F32 R4, R96.reuse, R2, R4 ;  /* 0x000000026004723c */ /* 0x040fe20000001804 */
[----:B------:R-:W-:Y:S04]  /*44c0*/  LDSM.16.M88.2 R2, [R202+0xc880] ;  /* 0x00c88000ca02783b */ /* 0x000fe80000000100 */
[--C-:B------:R-:W-:Y:S03]  /*44d0*/  FFMA.FTZ R90, R90, c[0x0][0x29c], -R108.reuse ;  /* 0x0000a7005a5a7a23 */ /* 0x100fe6000001086c */
[C---:B------:R-:W-:Y:S01]  /*44e0*/  HMMA.16816.F32 R8, R96.reuse, R84, R8 ;  /* 0x000000546008723c */ /* 0x040fe20000001808 */
[----:B------:R1:W3:Y:S01]  /*44f0*/  MUFU.EX2 R106, R90 ;  /* 0x0000005a006a7308 */ /* 0x0002e20000000800 */
[----:B------:R-:W-:Y:S06]  /*4500*/  LDSM.16.M88.2 R84, [R202+0xd080] ;  /* 0x00d08000ca54783b */ /* 0x000fec0000000100 */
[C---:B------:R-:W-:Y:S01]  /*4510*/  HMMA.16816.F32 R12, R96.reuse, R86, R12 ;  /* 0x00000056600c723c */ /* 0x040fe2000000180c */
[----:B------:R-:W-:Y:S07]  /*4520*/  LDSM.16.M88.2 R86, [R202+0xd880] ;  /* 0x00d88000ca56783b */ /* 0x000fee0000000100 */
[C---:B--2---:R-:W-:Y:S01]  /*4530*/  HMMA.16816.F32 R16, R96.reuse, R88, R16 ;  /* 0x000000586010723c */ /* 0x044fe20000001810 */
[----:B------:R-:W-:Y:S03]  /*4540*/  LDSM.16.M88.2 R88, [R202+0xe080] ;  /* 0x00e08000ca58783b */ /* 0x000fe60000000100 */
[----:B-1----:R-:W-:Y:S02]  /*4550*/  FSEL R90, R177, -INF , P0 ;  /* 0xff800000b15a7808 */ /* 0x002fe40000000000 */
[----:B------:R-:W-:Y:S03]  /*4560*/  ISETP.GT.AND P0, PT, R100, 0x21, PT ;  /* 0x000000216400780c */ /* 0x000fe60003f04270 */
[--C-:B------:R-:W-:Y:S04]  /*4570*/  FFMA.FTZ R90, R90, c[0x0][0x29c], -R108.reuse ;  /* 0x0000a7005a5a7a23 */ /* 0x100fe8000001086c */
[----:B------:R1:W-:Y:S02]  /*4580*/  MUFU.EX2 R107, R90 ;  /* 0x0000005a006b7308 */ /* 0x0003e40000000800 */
[----:B-1----:R-:W-:Y:S02]  /*4590*/  FSEL R90, R175, -INF , P0 ;  /* 0xff800000af5a7808 */ /* 0x002fe40000000000 */
[----:B------:R-:W-:Y:S03]  /*45a0*/  ISETP.GT.AND P0, PT, R100, 0x30, PT ;  /* 0x000000306400780c */ /* 0x000fe60003f04270 */
[--C-:B------:R-:W-:Y:S01]  /*45b0*/  FFMA.FTZ R90, R90, c[0x0][0x29c], -R108.reuse ;  /* 0x0000a7005a5a7a23 */ /* 0x100fe2000001086c */
[----:B------:R-:W-:Y:S02]  /*45c0*/  FSEL R92, R179, -INF , P0 ;  /* 0xff800000b35c7808 */ /* 0x000fe40000000000 */
[----:B------:R-:W-:Y:S01]  /*45d0*/  ISETP.GT.AND P0, PT, R100, 0x31, PT ;  /* 0x000000316400780c */ /* 0x000fe20003f04270 */
[----:B------:R1:W-:Y:S02]  /*45e0*/  MUFU.EX2 R104, R90 ;  /* 0x0000005a00687308 */ /* 0x0003e40000000800 */
[--C-:B------:R-:W-:Y:S01]  /*45f0*/  FFMA.FTZ R92, R92, c[0x0][0x29c], -R108.reuse ;  /* 0x0000a7005c5c7a23 */ /* 0x100fe2000001086c */
[----:B------:R-:W-:Y:S02]  /*4600*/  FSEL R103, R178, -INF , P0 ;  /* 0xff800000b2677808 */ /* 0x000fe40000000000 */
[----:B------:R-:W-:Y:S05]  /*4610*/  ISETP.GT.AND P0, PT, R100, 0x40, PT ;  /* 0x000000406400780c */ /* 0x000fea0003f04270 */
[----:B------:R2:W-:Y:S01]  /*4620*/  MUFU.EX2 R105, R92 ;  /* 0x0000005c00697308 */ /* 0x0005e20000000800 */
[----:B-1----:R-:W1:Y:S05]  /*4630*/  LDSM.16.M88.2 R90, [R203+0xe880] ;  /* 0x00e88000cb5a783b */ /* 0x002e6a0000000100 */
[----:B--2---:R2:W4:Y:S02]  /*4640*/  LDSM.16.M88.4 R92, [R0+0x4000] ;  /* 0x00400000005c783b */ /* 0x0045240000000200 */
[--C-:B--2---:R-:W-:Y:S04]  /*4650*/  FFMA.FTZ R0, R103, c[0x0][0x29c], -R108.reuse ;  /* 0x0000a70067007a23 */ /* 0x104fe8000001086c */
[----:B------:R2:W2:Y:S01]  /*4660*/  MUFU.EX2 R103, R0 ;  /* 0x0000000000677308 */ /* 0x0004a20000000800 */
[----:B-1----:R-:W-:Y:S01]  /*4670*/  HMMA.16816.F32 R20, R96, R90, R20 ;  /* 0x0000005a6014723c */ /* 0x002fe20000001814 */
[----:B------:R-:W1:Y:S07]  /*4680*/  LDS R90, [R222.X4+0x21280] ;  /* 0x02128000de5a7984 */ /* 0x000e6e0000004800 */
[C---:B----4-:R-:W-:Y:S01]  /*4690*/  HMMA.16816.F32 R4, R92.reuse, R2, R4 ;  /* 0x000000025c04723c */ /* 0x050fe20000001804 */
[----:B------:R-:W4:Y:S07]  /*46a0*/  LDSM.16.M88.2 R2, [R202+0xe880] ;  /* 0x00e88000ca02783b */ /* 0x000f2e0000000100 */
[C---:B------:R-:W-:Y:S04]  /*46b0*/  HMMA.16816.F32 R8, R92.reuse, R84, R8 ;  /* 0x000000545c08723c */ /* 0x040fe80000001808 */
[----:B--2---:R-:W-:Y:S02]  /*46c0*/  FSEL R0, R174, -INF , P0 ;  /* 0xff800000ae007808 */ /* 0x004fe40000000000 */
[----:B------:R-:W-:Y:S02]  /*46d0*/  ISETP.GT.AND P0, PT, R100, 0x41, PT ;  /* 0x000000416400780c */ /* 0x000fe40003f04270 */
[C---:B------:R-:W-:Y:S04]  /*46e0*/  HMMA.16816.F32 R12, R92.reuse, R86, R12 ;  /* 0x000000565c0c723c */ /* 0x040fe8000000180c */
[--C-:B------:R-:W-:Y:S01]  /*46f0*/  FFMA.FTZ R100, R0, c[0x0][0x29c], -R108.reuse ;  /* 0x0000a70000647a23 */ /* 0x100fe2000001086c */
[----:B------:R-:W-:Y:S02]  /*4700*/  IADD3 R0, R101, 0x8, RZ ;  /* 0x0000000865007810 */ /* 0x000fe40007ffe0ff */
[----:B------:R-:W-:Y:S01]  /*4710*/  FSEL R101, R173, -INF , P0 ;  /* 0xff800000ad657808 */ /* 0x000fe20000000000 */
[C---:B------:R-:W-:Y:S02]  /*4720*/  HMMA.16816.F32 R16, R92.reuse, R88, R16 ;  /* 0x000000585c10723c */ /* 0x040fe40000001810 */
[----:B------:R-:W-:Y:S02]  /*4730*/  MUFU.EX2 R100, R100 ;  /* 0x0000006400647308 */ /* 0x000fe40000000800 */
[----:B------:R-:W-:Y:S01]  /*4740*/  IMNMX R0, R102, R0, PT ;  /* 0x0000000066007217 */ /* 0x000fe20003800200 */
[----:B------:R-:W-:Y:S01]  /*4750*/  FFMA.FTZ R108, R101, c[0x0][0x29c], -R108 ;  /* 0x0000a700656c7a23 */ /* 0x000fe2000001086c */
[----:B------:R-:W-:Y:S01]  /*4760*/  SHF.L.U32 R102, R215, 0x1, RZ ;  /* 0x00000001d7667819 */ /* 0x000fe200000006ff */
[--C-:B-1----:R-:W-:Y:S01]  /*4770*/  FADD.FTZ R4, R4, -R90.reuse ;  /* 0x8000005a04047221 */ /* 0x102fe20000010000 */
[C---:B------:R-:W-:Y:S01]  /*4780*/  ISETP.GT.AND P1, PT, R0.reuse, 0x20, PT ;  /* 0x000000200000780c */ /* 0x040fe20003f24270 */
[--C-:B------:R-:W-:Y:S01]  /*4790*/  FADD.FTZ R5, R5, -R90.reuse ;  /* 0x8000005a05057221 */ /* 0x100fe20000010000 */
[----:B------:R-:W-:Y:S02]  /*47a0*/  ISETP.GT.AND P0, PT, R0, RZ, PT ;  /* 0x000000ff0000720c */ /* 0x000fe40003f04270 */
[----:B------:R-:W-:Y:S01]  /*47b0*/  FSEL R91, R188, -INF , P1 ;  /* 0xff800000bc5b7808 */ /* 0x000fe20000800000 */
[----:B-----5:R-:W-:Y:S01]  /*47c0*/  FMUL.FTZ R5, R111, R5 ;  /* 0x000000056f057220 */ /* 0x020fe20000410000 */
[----:B------:R-:W-:Y:S01]  /*47d0*/  ISETP.GT.AND P1, PT, R0, 0x30, PT ;  /* 0x000000300000780c */ /* 0x000fe20003f24270 */
[----:B------:R-:W1:Y:S01]  /*47e0*/  MUFU.EX2 R108, R108 ;  /* 0x0000006c006c7308 */ /* 0x000e620000000800 */
[----:B------:R-:W-:Y:S01]  /*47f0*/  FSEL R101, R192, -INF , P0 ;  /* 0xff800000c0657808 */ /* 0x000fe20000000000 */
[----:B----4-:R-:W-:Y:S03]  /*4800*/  HMMA.16816.F32 R20, R92, R2, R20 ;  /* 0x000000025c14723c */ /* 0x010fe60000001814 */
[----:B------:R-:W-:Y:S01]  /*4810*/  FSEL R87, R186, -INF , P1 ;  /* 0xff800000ba577808 */ /* 0x000fe20000800000 */
[--C-:B------:R-:W-:Y:S01]  /*4820*/  FFMA.FTZ R99, R101, c[0x0][0x29c], -R109.reuse ;  /* 0x0000a70065637a23 */ /* 0x100fe2000001086d */
[----:B------:R-:W-:Y:S01]  /*4830*/  ISETP.GT.AND P0, PT, R0, 0x1, PT ;  /* 0x000000010000780c */ /* 0x000fe20003f04270 */
[--C-:B------:R-:W-:Y:S01]  /*4840*/  FADD.FTZ R8, R8, -R90.reuse ;  /* 0x8000005a08087221 */ /* 0x100fe20000010000 */
[C---:B------:R-:W-:Y:S01]  /*4850*/  ISETP.GT.AND P1, PT, R0.reuse, 0x40, PT ;  /* 0x000000400000780c */ /* 0x040fe20003f24270 */
[--C-:B------:R-:W-:Y:S01]  /*4860*/  FFMA.FTZ R87, R87, c[0x0][0x29c], -R109.reuse ;  /* 0x0000a70057577a23 */ /* 0x100fe2000001086d */
[----:B------:R-:W-:Y:S01]  /*4870*/  FSEL R98, R191, -INF , P0 ;  /* 0xff800000bf627808 */ /* 0x000fe20000000000 */
[----:B------:R-:W-:Y:S01]  /*4880*/  MUFU.EX2 R99, R99 ;  /* 0x0000006300637308 */ /* 0x000fe20000000800 */
[----:B------:R-:W-:Y:S01]  /*4890*/  ISETP.GT.AND P0, PT, R0, 0x10, PT ;  /* 0x000000100000780c */ /* 0x000fe20003f04270 */
[----:B------:R-:W-:Y:S01]  /*48a0*/  FMUL.FTZ R3, R172, R4 ;  /* 0x00000004ac037220 */ /* 0x000fe20000410000 */
[----:B------:R-:W-:Y:S01]  /*48b0*/  FSEL R84, R184, -INF , P1 ;  /* 0xff800000b8547808 */ /* 0x000fe20000800000 */
[--C-:B------:R-:W-:Y:S01]  /*48c0*/  FFMA.FTZ R98, R98, c[0x0][0x29c], -R109.reuse ;  /* 0x0000a70062627a23 */ /* 0x100fe2000001086d */
[----:B------:R-:W-:Y:S01]  /*48d0*/  FSEL R97, R190, -INF , P0 ;  /* 0xff800000be617808 */ /* 0x000fe20000000000 */
[----:B------:R-:W-:Y:S01]  /*48e0*/  FFMA.FTZ R2, -R182, R182, 1 ;  /* 0x3f800000b6027423 */ /* 0x000fe200000101b6 */
[----:B------:R-:W-:Y:S01]  /*48f0*/  ISETP.GT.AND P0, PT, R0, 0x11, PT ;  /* 0x000000110000780c */ /* 0x000fe20003f04270 */
[--C-:B------:R-:W-:Y:S01]  /*4900*/  FFMA.FTZ R101, R84, c[0x0][0x29c], -R109.reuse ;  /* 0x0000a70054657a23 */ /* 0x100fe2000001086d */
[----:B---3--:R-:W-:Y:S01]  /*4910*/  F2FP.PACK_AB R84, R106, R110 ;  /* 0x0000006e6a54723e */ /* 0x008fe200000000ff */
[----:B------:R2:W-:Y:S01]  /*4920*/  MUFU.EX2 R88, R87 ;  /* 0x0000005700587308 */ /* 0x0005e20000000800 */
[----:B------:R-:W-:Y:S01]  /*4930*/  FSEL R96, R189, -INF , P0 ;  /* 0xff800000bd607808 */ /* 0x000fe20000000000 */
[--C-:B------:R-:W-:Y:S01]  /*4940*/  FFMA.FTZ R97, R97, c[0x0][0x29c], -R109.reuse ;  /* 0x0000a70061617a23 */ /* 0x100fe2000001086d */
[----:B------:R-:W-:Y:S01]  /*4950*/  ISETP.GT.AND P0, PT, R0, 0x21, PT ;  /* 0x000000210000780c */ /* 0x000fe20003f04270 */
[--C-:B------:R-:W-:Y:S01]  /*4960*/  FFMA.FTZ R91, R91, c[0x0][0x29c], -R109.reuse ;  /* 0x0000a7005b5b7a23 */ /* 0x100fe2000001086d */
[----:B------:R-:W-:Y:S01]  /*4970*/  F2FP.PACK_AB R4, R103, R105 ;  /* 0x000000696704723e */ /* 0x000fe200000000ff */
[--C-:B------:R-:W-:Y:S01]  /*4980*/  FFMA.FTZ R96, R96, c[0x0][0x29c], -R109.reuse ;  /* 0x0000a70060607a23 */ /* 0x100fe2000001086d */
[----:B------:R-:W-:Y:S01]  /*4990*/  FSEL R85, R187, -INF , P0 ;  /* 0xff800000bb557808 */ /* 0x000fe20000000000 */
[--C-:B------:R-:W-:Y:S01]  /*49a0*/  FADD.FTZ R9, R9, -R90.reuse ;  /* 0x8000005a09097221 */ /* 0x100fe20000010000 */
[----:B------:R-:W-:Y:S01]  /*49b0*/  ISETP.GT.AND P0, PT, R0, 0x31, PT ;  /* 0x000000310000780c */ /* 0x000fe20003f04270 */
[----:B------:R-:W3:Y:S01]  /*49c0*/  MUFU.EX2 R98, R98 ;  /* 0x0000006200627308 */ /* 0x000ee20000000800 */
[----:B------:R-:W-:Y:S02]  /*49d0*/  FMUL.FTZ R8, R110, R8 ;  /* 0x000000086e087220 */ /* 0x000fe40000410000 */
[----:B------:R-:W-:Y:S01]  /*49e0*/  FSEL R86, R185, -INF , P0 ;  /* 0xff800000b9567808 */ /* 0x000fe20000000000 */
[--C-:B------:R-:W-:Y:S01]  /*49f0*/  FFMA.FTZ R89, R85, c[0x0][0x29c], -R109.reuse ;  /* 0x0000a70055597a23 */ /* 0x100fe2000001086d */
[----:B------:R-:W-:Y:S01]  /*4a00*/  ISETP.GT.AND P0, PT, R0, 0x41, PT ;  /* 0x000000410000780c */ /* 0x000fe20003f04270 */
[----:B------:R-:W-:Y:S01]  /*4a10*/  FMUL.FTZ R3, R3, R2 ;  /* 0x0000000203037220 */ /* 0x000fe20000410000 */
[----:B------:R-:W-:Y:S01]  /*4a20*/  F2FP.PACK_AB R85, R111, R172 ;  /* 0x000000ac6f55723e */ /* 0x000fe200000000ff */
[--C-:B------:R-:W-:Y:S01]  /*4a30*/  FFMA.FTZ R86, R86, c[0x0][0x29c], -R109.reuse ;  /* 0x0000a70056567a23 */ /* 0x100fe2000001086d */
[----:B------:R-:W-:Y:S01]  /*4a40*/  FSEL R0, R183, -INF , P0 ;  /* 0xff800000b7007808 */ /* 0x000fe20000000000 */
[----:B------:R-:W-:Y:S01]  /*4a50*/  FFMA.FTZ R2, -R181, R181, 1 ;  /* 0x3f800000b5027423 */ /* 0x000fe200000101b5 */
[----:B------:R-:W-:Y:S01]  /*4a60*/  MUFU.EX2 R97, R97 ;  /* 0x0000006100617308 */ /* 0x000fe20000000800 */
[--C-:B------:R-:W-:Y:S02]  /*4a70*/  FADD.FTZ R13, R13, -R90.reuse ;  /* 0x8000005a0d0d7221 */ /* 0x100fe40000010000 */
[----:B------:R-:W-:Y:S02]  /*4a80*/  FFMA.FTZ R109, R0, c[0x0][0x29c], -R109 ;  /* 0x0000a700006d7a23 */ /* 0x000fe4000001086d */
[----:B------:R-:W-:Y:S02]  /*4a90*/  FFMA.FTZ R0, -R180, R180, 1 ;  /* 0x3f800000b4007423 */ /* 0x000fe400000101b4 */
[----:B------:R-:W-:Y:S02]  /*4aa0*/  FMUL.FTZ R9, R106, R9 ;  /* 0x000000096a097220 */ /* 0x000fe40000410000 */
[----:B--2---:R-:W-:Y:S01]  /*4ab0*/  FMUL.FTZ R87, R5, R0 ;  /* 0x0000000005577220 */ /* 0x004fe20000410000 */
[----:B------:R-:W2:Y:S01]  /*4ac0*/  MUFU.EX2 R96, R96 ;  /* 0x0000006000607308 */ /* 0x000ea20000000800 */
[----:B------:R-:W-:Y:S01]  /*4ad0*/  FFMA.FTZ R0, -R176, R176, 1 ;  /* 0x3f800000b0007423 */ /* 0x000fe200000101b0 */
[----:B-1----:R-:W-:Y:S01]  /*4ae0*/  F2FP.PACK_AB R5, R108, R100 ;  /* 0x000000646c05723e */ /* 0x002fe200000000ff */
[----:B------:R-:W-:Y:S01]  /*4af0*/  FMUL.FTZ R13, R104, R13 ;  /* 0x0000000d680d7220 */ /* 0x000fe20000410000 */
[----:B------:R-:W-:Y:S01]  /*4b00*/  F2FP.PACK_AB R87, R87, R3 ;  /* 0x000000035757723e */ /* 0x000fe200000000ff */
[----:B------:R-:W-:Y:S02]  /*4b10*/  FMUL.FTZ R94, R8, R2 ;  /* 0x00000002085e7220 */ /* 0x000fe40000410000 */
[----:B------:R-:W-:Y:S02]  /*4b20*/  FFMA.FTZ R2, -R175, R175, 1 ;  /* 0x3f800000af027423 */ /* 0x000fe400000101af */
[--C-:B------:R-:W-:Y:S01]  /*4b30*/  FADD.FTZ R16, R16, -R90.reuse ;  /* 0x8000005a10107221 */ /* 0x100fe20000010000 */
[----:B------:R-:W1:Y:S01]  /*4b40*/  MUFU.EX2 R91, R91 ;  /* 0x0000005b005b7308 */ /* 0x000e620000000800 */
[--C-:B------:R-:W-:Y:S02]  /*4b50*/  FADD.FTZ R17, R17, -R90.reuse ;  /* 0x8000005a11117221 */ /* 0x100fe40000010000 */
[--C-:B------:R-:W-:Y:S02]  /*4b60*/  FADD.FTZ R21, R21, -R90.reuse ;  /* 0x8000005a15157221 */ /* 0x100fe40000010000 */
[----:B------:R-:W-:Y:S02]  /*4b70*/  FMUL.FTZ R93, R9, R0 ;  /* 0x00000000095d7220 */ /* 0x000fe40000410000 */
[----:B------:R-:W4:Y:S01]  /*4b80*/  LDS R0, [R222.X4+0x212a0] ;  /* 0x0212a000de007984 */ /* 0x000f220000004800 */
[----:B------:R-:W-:Y:S02]  /*4b90*/  FMUL.FTZ R16, R105, R16 ;  /* 0x0000001069107220 */ /* 0x000fe40000410000 */
[----:B------:R-:W-:Y:S01]  /*4ba0*/  FMUL.FTZ R17, R103, R17 ;  /* 0x0000001167117220 */ /* 0x000fe20000410000 */
[----:B------:R-:W5:Y:S01]  /*4bb0*/  MUFU.EX2 R89, R89 ;  /* 0x0000005900597308 */ /* 0x000f620000000800 */
[----:B------:R-:W-:Y:S01]  /*4bc0*/  FMUL.FTZ R108, R108, R21 ;  /* 0x000000156c6c7220 */ /* 0x000fe20000410000 */
[----:B------:R-:W-:Y:S01]  /*4bd0*/  STS [R218+0x21480], R85 ;  /* 0x02148055da007388 */ /* 0x000fe20000000800 */
[----:B------:R-:W-:Y:S02]  /*4be0*/  FFMA.FTZ R9, -R178, R178, 1 ;  /* 0x3f800000b2097423 */ /* 0x000fe400000101b2 */
[--C-:B------:R-:W-:Y:S02]  /*4bf0*/  FADD.FTZ R12, R12, -R90.reuse ;  /* 0x8000005a0c0c7221 */ /* 0x100fe40000010000 */
[----:B------:R-:W-:Y:S02]  /*4c00*/  FADD.FTZ R20, R20, -R90 ;  /* 0x8000005a14147221 */ /* 0x000fe40000010000 */
[----:B------:R-:W-:Y:S01]  /*4c10*/  FMUL.FTZ R90, R13, R2 ;  /* 0x000000020d5a7220 */ /* 0x000fe20000410000 */
[----:B------:R-:W1:Y:S01]  /*4c20*/  MUFU.EX2 R86, R86 ;  /* 0x0000005600567308 */ /* 0x000e620000000800 */
[----:B------:R-:W-:Y:S02]  /*4c30*/  FFMA.FTZ R13, -R179, R179, 1 ;  /* 0x3f800000b30d7423 */ /* 0x000fe400000101b3 */
[----:B------:R-:W-:Y:S02]  /*4c40*/  FFMA.FTZ R2, -R173, R173, 1 ;  /* 0x3f800000ad027423 */ /* 0x000fe400000101ad */
[----:B------:R-:W-:Y:S02]  /*4c50*/  FMUL.FTZ R21, R16, R13 ;  /* 0x0000000d10157220 */ /* 0x000fe40000410000 */
[----:B------:R-:W-:Y:S01]  /*4c60*/  FMUL.FTZ R13, R17, R9 ;  /* 0x00000009110d7220 */ /* 0x000fe20000410000 */
[----:B------:R-:W-:Y:S01]  /*4c70*/  F2FP.PACK_AB R9, R93, R94 ;  /* 0x0000005e5d09723e */ /* 0x000fe200000000ff */
[----:B------:R-:W-:Y:S01]  /*4c80*/  FMUL.FTZ R17, R108, R2 ;  /* 0x000000026c117220 */ /* 0x000fe20000410000 */
[----:B---3--:R-:W-:Y:S01]  /*4c90*/  F2FP.PACK_AB R2, R98, R99 ;  /* 0x000000636202723e */ /* 0x008fe200000000ff */
[----:B------:R-:W-:Y:S01]  /*4ca0*/  FFMA.FTZ R3, -R177, R177, 1 ;  /* 0x3f800000b1037423 */ /* 0x000fe200000101b1 */
[----:B------:R-:W-:Y:S01]  /*4cb0*/  MUFU.EX2 R8, R101 ;  /* 0x0000006500087308 */ /* 0x000fe20000000800 */
[----:B------:R-:W-:Y:S01]  /*4cc0*/  FMUL.FTZ R92, R107, R12 ;  /* 0x0000000c6b5c7220 */ /* 0x000fe20000410000 */
[----:B------:R-:W-:Y:S01]  /*4cd0*/  F2FP.PACK_AB R12, R104, R107 ;  /* 0x0000006b680c723e */ /* 0x000fe200000000ff */
[----:B------:R5:W-:Y:S01]  /*4ce0*/  STS [R219], R2 ;  /* 0x00000002db007388 */ /* 0x000be20000000800 */
[----:B------:R-:W-:Y:S01]  /*4cf0*/  FMUL.FTZ R20, R100, R20 ;  /* 0x0000001464147220 */ /* 0x000fe20000410000 */
[----:B------:R-:W-:Y:S01]  /*4d00*/  F2FP.PACK_AB R13, R13, R21 ;  /* 0x000000150d0d723e */ /* 0x000fe200000000ff */
[----:B------:R-:W-:Y:S02]  /*4d10*/  FMUL.FTZ R92, R92, R3 ;  /* 0x000000035c5c7220 */ /* 0x000fe40000410000 */
[----:B------:R-:W-:Y:S01]  /*4d20*/  FFMA.FTZ R3, -R174, R174, 1 ;  /* 0x3f800000ae037423 */ /* 0x000fe200000101ae */
[----:B------:R-:W-:Y:S01]  /*4d30*/  STS [R218+0x21c80], R84 ;  /* 0x021c8054da007388 */ /* 0x000fe20000000800 */
[----:B------:R-:W3:Y:S01]  /*4d40*/  MUFU.EX2 R109, R109 ;  /* 0x0000006d006d7308 */ /* 0x000ee20000000800 */
[----:B------:R-:W-:Y:S01]  /*4d50*/  F2FP.PACK_AB R16, R90, R92 ;  /* 0x0000005c5a10723e */ /* 0x000fe200000000ff */
[----:B------:R-:W-:Y:S02]  /*4d60*/  FMUL.FTZ R3, R20, R3 ;  /* 0x0000000314037220 */ /* 0x000fe40000410000 */
[--C-:B----4-:R-:W-:Y:S02]  /*4d70*/  FADD.FTZ R6, R6, -R0.reuse ;  /* 0x8000000006067221 */ /* 0x110fe40000010000 */
[--C-:B------:R-:W-:Y:S01]  /*4d80*/  FADD.FTZ R7, R7, -R0.reuse ;  /* 0x8000000007077221 */ /* 0x100fe20000010000 */
[----:B------:R-:W-:Y:S01]  /*4d90*/  F2FP.PACK_AB R17, R17, R3 ;  /* 0x000000031111723e */ /* 0x000fe200000000ff */
[--C-:B------:R-:W-:Y:S01]  /*4da0*/  FADD.FTZ R10, R10, -R0.reuse ;  /* 0x800000000a0a7221 */ /* 0x100fe20000010000 */
[----:B--2---:R-:W-:Y:S01]  /*4db0*/  F2FP.PACK_AB R3, R96, R97 ;  /* 0x000000616003723e */ /* 0x004fe200000000ff */
[--C-:B------:R-:W-:Y:S02]  /*4dc0*/  FADD.FTZ R11, R11, -R0.reuse ;  /* 0x800000000b0b7221 */ /* 0x100fe40000010000 */
[--C-:B------:R-:W-:Y:S02]  /*4dd0*/  FADD.FTZ R14, R14, -R0.reuse ;  /* 0x800000000e0e7221 */ /* 0x100fe40000010000 */
[----:B------:R2:W-:Y:S01]  /*4de0*/  STS [R219+0x800], R3 ;  /* 0x00080003db007388 */ /* 0x0005e20000000800 */
[----:B------:R-:W-:Y:S02]  /*4df0*/  FMUL.FTZ R11, R96, R11 ;  /* 0x0000000b600b7220 */ /* 0x000fe40000410000 */
[----:B-1----:R-:W-:Y:S01]  /*4e00*/  FMUL.FTZ R14, R91, R14 ;  /* 0x0000000e5b0e7220 */ /* 0x002fe20000410000 */
[----:B-----5:R-:W-:Y:S01]  /*4e10*/  F2FP.PACK_AB R2, R89, R91 ;  /* 0x0000005b5902723e */ /* 0x020fe200000000ff */
        /* <DEDUP_REMOVED lines=9> */
[C---:B------:R-:W-:Y:S01]  /*4eb0*/  FMUL.FTZ R19, R86.reuse, R19 ;  /* 0x0000001356137220 */ /* 0x040fe20000410000 */
[----:B--2---:R-:W-:Y:S05]  /*4ec0*/  F2FP.PACK_AB R3, R86, R88 ;  /* 0x000000585603723e */ /* 0x004fea00000000ff */
[----:B------:R2:W-:Y:S01]  /*4ed0*/  STS [R219+0x1800], R3 ;  /* 0x00180003db007388 */ /* 0x0005e20000000800 */
[----:B-1----:R-:W-:Y:S02]  /*4ee0*/  FMUL.FTZ R12, R97, R10 ;  /* 0x0000000a610c7220 */ /* 0x002fe40000410000 */
[----:B------:R-:W-:Y:S02]  /*4ef0*/  FMUL.FTZ R10, R89, R15 ;  /* 0x0000000f590a7220 */ /* 0x000fe40000410000 */
[----:B------:R1:W-:Y:S01]  /*4f00*/  STS [R218+0x23480], R5 ;  /* 0x02348005da007388 */ /* 0x0003e20000000800 */
[C---:B---3--:R-:W-:Y:S01]  /*4f10*/  F2FP.PACK_AB R2, R109.reuse, R8 ;  /* 0x000000086d02723e */ /* 0x048fe200000000ff */
[----:B------:R-:W-:Y:S02]  /*4f20*/  FMUL.FTZ R10, R10, R0 ;  /* 0x000000000a0a7220 */ /* 0x000fe40000410000 */
[----:B------:R-:W-:Y:S02]  /*4f30*/  FMUL.FTZ R109, R109, R23 ;  /* 0x000000176d6d7220 */ /* 0x000fe40000410000 */
[----:B------:R3:W-:Y:S01]  /*4f40*/  STS [R219+0x2000], R2 ;  /* 0x00200002db007388 */ /* 0x0007e20000000800 */
[----:B----4-:R-:W-:Y:S02]  /*4f50*/  FMUL.FTZ R4, R98, R7 ;  /* 0x0000000762047220 */ /* 0x010fe40000410000 */
[----:B------:R-:W-:Y:S02]  /*4f60*/  FFMA.FTZ R0, -R183, R183, 1 ;  /* 0x3f800000b7007423 */ /* 0x000fe400000101b7 */
[----:B------:R-:W-:Y:S01]  /*4f70*/  BAR.SYNC.DEFER_BLOCKING 0x0 ;  /* 0x0000000000007b1d */ /* 0x000fe20000010000 */
[----:B------:R-:W-:Y:S02]  /*4f80*/  FMUL.FTZ R7, R88, R18 ;  /* 0x0000001258077220 */ /* 0x000fe40000410000 */
[----:B------:R-:W-:Y:S02]  /*4f90*/  FMUL.FTZ R109, R109, R0 ;  /* 0x000000006d6d7220 */ /* 0x000fe40000410000 */
[----:B------:R-:W-:Y:S02]  /*4fa0*/  FMUL.FTZ R8, R8, R22 ;  /* 0x0000001608087220 */ /* 0x000fe40000410000 */
[----:B--2---:R-:W-:Y:S02]  /*4fb0*/  FFMA.FTZ R3, -R192, R192, 1 ;  /* 0x3f800000c0037423 */ /* 0x004fe400000101c0 */
[----:B-1----:R-:W-:Y:S04]  /*4fc0*/  FMUL.FTZ R5, R99, R6 ;  /* 0x0000000663057220 */ /* 0x002fe80000410000 */
        /* <DEDUP_REMOVED lines=135> */
[----:B------:R-:W-:Y:S01]  /*5840*/  IMAD.WIDE.U32 R2, R217, c[0x0][0x208], RZ ;  /* 0x00008200d9027a25 */ /* 0x000fe200078e00ff */
[----:B------:R-:W-:Y:S03]  /*5850*/  LOP3.LUT P3, RZ, R223, 0x1, RZ, 0xc0, !PT ;  /* 0x00000001dfff7812 */ /* 0x000fe6000786c0ff */
[----:B------:R-:W-:Y:S02]  /*5860*/  IMAD R0, R0, c[0x0][0x208], RZ ;  /* 0x0000820000007a24 */ /* 0x000fe400078e02ff */
[----:B------:R-:W-:Y:S02]  /*5870*/  IMAD.MOV.U32 R106, RZ, RZ, c[0x0][0x208] ;  /* 0x00008200ff6a7624 */ /* 0x000fe400078e00ff */
[----:B------:R-:W-:Y:S02]  /*5880*/  IMAD R4, R217, c[0x0][0x20c], R0 ;  /* 0x00008300d9047a24 */ /* 0x000fe400078e0200 */
[----:B------:R-:W-:Y:S02]  /*5890*/  IMAD.SHL.U32 R106, R106, 0x20, RZ ;  /* 0x000000206a6a7824 */ /* 0x000fe400078e00ff */
[----:B------:R-:W-:Y:S02]  /*58a0*/  IMAD.SHL.U32 R5, R2, 0x40, RZ ;  /* 0x0000004002057824 */ /* 0x000fe400078e00ff */
[----:B------:R-:W-:Y:S02]  /*58b0*/  IMAD.IADD R4, R3, 0x1, R4 ;  /* 0x0000000103047824 */ /* 0x000fe400078e0204 */
[----:B------:R-:W-:Y:S01]  /*58c0*/  IMAD.SHL.U32 R0, R217, 0x40, RZ ;  /* 0x00000040d9007824 */ /* 0x000fe200078e00ff */
[----:B------:R-:W-:Y:S02]  /*58d0*/  IADD3 R8, P2, P1, R232, R5, R106 ;  /* 0x00000005e8087210 */ /* 0x000fe4000795e06a */
[----:B------:R-:W-:Y:S02]  /*58e0*/  SHF.L.U64.HI R2, R2, 0x6, R4 ;  /* 0x0000000602027819 */ /* 0x000fe40000010204 */
[C---:B------:R-:W-:Y:S02]  /*58f0*/  IADD3 R3, P0, R0.reuse, R238, RZ ;  /* 0x000000ee00037210 */ /* 0x040fe40007f1e0ff */
[----:B------:R-:W-:Y:S02]  /*5900*/  IADD3.X R9, R229, R2, R251, P2, P1 ;  /* 0x00000002e5097210 */ /* 0x000fe400017e24fb */
[----:B------:R-:W-:Y:S02]  /*5910*/  IADD3 R5, P1, R5, R232, RZ ;  /* 0x000000e805057210 */ /* 0x000fe40007f3e0ff */
[----:B------:R-:W-:Y:S02]  /*5920*/  LEA.HI.X.SX32 R4, R0, R244, 0x1, P0 ;  /* 0x000000f400047211 */ /* 0x000fe400000f0eff */
[----:B------:R-:W-:Y:S01]  /*5930*/  LEA R6, P0, R3, c[0x0][0x280], 0x2 ;  /* 0x0000a00003067a11 */ /* 0x000fe200078010ff */
[----:B------:R-:W-:Y:S01]  /*5940*/  IMAD.X R2, R2, 0x1, R229, P1 ;  /* 0x0000000102027824 */ /* 0x000fe200008e06e5 */
[----:B------:R-:W-:Y:S02]  /*5950*/  IADD3 R0, -R237, R225, -R0 ;  /* 0x000000e1ed007210 */ /* 0x000fe40007ffe900 */
[----:B------:R-:W-:Y:S02]  /*5960*/  LEA.HI.X R7, R3, c[0x0][0x284], R4, 0x2, P0 ;  /* 0x0000a10003077a11 */ /* 0x000fe400000f1404 */
[C---:B------:R-:W-:Y:S02]  /*5970*/  LEA R4, P0, R5.reuse, c[0x0][0x1f0], 0x1 ;  /* 0x00007c0005047a11 */ /* 0x040fe400078008ff */
[----:B------:R-:W-:Y:S02]  /*5980*/  ISETP.LT.OR P2, PT, R0, 0x1, !P3 ;  /* 0x000000010000780c */ /* 0x000fe40005f41670 */
[----:B------:R-:W-:Y:S02]  /*5990*/  LEA.HI.X R5, R5, c[0x0][0x1f4], R2, 0x1, P0 ;  /* 0x00007d0005057a11 */ /* 0x000fe400000f0c02 */
[C---:B------:R-:W-:Y:S02]  /*59a0*/  LEA R2, P0, R8.reuse, c[0x0][0x1f0], 0x1 ;  /* 0x00007c0008027a11 */ /* 0x040fe400078008ff */
[C---:B------:R-:W-:Y:S02]  /*59b0*/  LOP3.LUT P1, RZ, R223.reuse, 0x2, RZ, 0xc0, !PT ;  /* 0x00000002dfff7812 */ /* 0x040fe4000782c0ff */
[----:B------:R-:W-:Y:S02]  /*59c0*/  LEA.HI.X R3, R8, c[0x0][0x1f4], R9, 0x1, P0 ;  /* 0x00007d0008037a11 */ /* 0x000fe400000f0c09 */
        /* <DEDUP_REMOVED lines=11> */
[----:B------:R-:W-:Y:S02]  /*5a80*/  ISETP.LT.OR P2, PT, R0, 0x21, !P3 ;  /* 0x000000210000780c */ /* 0x000fe40005f41670 */
[C---:B------:R-:W-:Y:S11]  /*5a90*/  ISETP.GT.AND P3, PT, R250.reuse, 0xf, PT ;  /* 0x0000000ffa00780c */ /* 0x040ff60003f64270 */
[----:B------:R1:W-:Y:S02]  /*5aa0*/  LDGSTS.E.BYPASS.LTC128B.128 [R220+0x1c080], [R2.64], !P2 ;  /* 0x1c08000002dc7fae */ /* 0x0003e4000d101d44 */
[----:B------:R-:W-:Y:S02]  /*5ab0*/  @!P3 IMAD.SHL.U32 R0, R250, 0x10, RZ ;  /* 0x00000010fa00b824 */ /* 0x000fe400078e00ff */
[----:B------:R1:W-:Y:S04]  /*5ac0*/  LDGSTS.E.BYPASS.LTC128B.128 [R220+0x1e080], [R2.64+0x80], !P1 ;  /* 0x1e08008002dc7fae */ /* 0x0003e8000c901d44 */
[----:B------:R1:W-:Y:S04]  /*5ad0*/  LDGSTS.E.BYPASS.LTC128B.128 [R220+0x20080], [R2.64+0x100], !P0 ;  /* 0x2008010002dc7fae */ /* 0x0003e8000c101d44 */
[----:B------:R1:W-:Y:S02]  /*5ae0*/  @!P3 LDGSTS.E.BYPASS.LTC128B.128 [R0+0x21280], [R6.64] ;  /* 0x212800000600bfae */ /* 0x0003e4000b901d44 */
.L_x_1226:
[-C--:B-1234-:R-:W-:Y:S01]  /*5af0*/  HMMA.16816.F32 R4, R108, R16.reuse, RZ ;  /* 0x000000106c04723c */ /* 0x09efe200000018ff */
[----:B------:R-:W0:Y:S02]  /*5b00*/  LDGDEPBAR ;  /* 0x00000000000079af */ /* 0x000e240000000000 */
[----:B------:R-:W-:Y:S01]  /*5b10*/  ISETP.GE.AND P2, PT, R208, 0x1, PT ;  /* 0x00000001d000780c */ /* 0x000fe20003f46270 */
[----:B------:R-:W-:Y:S01]  /*5b20*/  IMAD R0, R224, 0x3000, RZ ;  /* 0x00003000e0007824 */ /* 0x000fe200078e02ff */
[----:B------:R-:W-:Y:S03]  /*5b30*/  ISETP.GE.AND P1, PT, R221, 0x1, PT ;  /* 0x00000001dd00780c */ /* 0x000fe60003f26270 */
[C---:B------:R-:W-:Y:S04]  /*5b40*/  HMMA.16816.F32 R8, R172.reuse, R16, RZ ;  /* 0x00000010ac08723c */ /* 0x040fe800000018ff */
[C---:B------:R-:W-:Y:S04]  /*5b50*/  IADD3 R2, P0, R0.reuse, R242, RZ ;  /* 0x000000f200027210 */ /* 0x040fe80007f1e0ff */
[-C--:B------:R-:W-:Y:S01]  /*5b60*/  HMMA.16816.F32 R12, R172, R18.reuse, RZ ;  /* 0x00000012ac0c723c */ /* 0x080fe200000018ff */
[----:B------:R-:W-:Y:S07]  /*5b70*/  LEA.HI.X.SX32 R0, R0, R245, 0x1, P0 ;  /* 0x000000f500007211 */ /* 0x000fee00000f0eff */
        /* <DEDUP_REMOVED lines=60> */
[C---:B------:R-:W-:Y:S01]  /*5f40*/  LEA R176, P0, R2.reuse, c[0x0][0x220], 0x2 ;  /* 0x0000880002b07a11 */ /* 0x040fe200078010ff */
[-C--:B-1----:R-:W-:Y:S05]  /*5f50*/  HMMA.16816.F32 R4, R172, R180.reuse, R4 ;  /* 0x000000b4ac04723c */ /* 0x082fea0000001804 */
[----:B------:R-:W-:Y:S01]  /*5f60*/  LEA.HI.X R177, R2, c[0x0][0x224], R0, 0x2, P0 ;  /* 0x0000890002b17a11 */ /* 0x000fe200000f1400 */
[----:B------:R-:W-:Y:S01]  /*5f70*/  IMAD R0, R208, 0x3000, R215 ;  /* 0x00003000d0007824 */ /* 0x000fe200078e02d7 */
[----:B------:R-:W-:Y:S01]  /*5f80*/  LDSM.16.MT88.2 R2, [R204+0x23c80] ;  /* 0x023c8000cc02783b */ /* 0x000fe20000004100 */
[C---:B------:R-:W-:Y:S04]  /*5f90*/  HMMA.16816.F32 R8, R188.reuse, R180, R8 ;  /* 0x000000b4bc08723c */ /* 0x040fe80000001808 */
[----:B------:R-:W-:Y:S01]  /*5fa0*/  IMAD.SHL.U32 R0, R0, 0x2, RZ ;  /* 0x0000000200007824 */ /* 0x000fe200078e00ff */
[----:B------:R-:W-:Y:S02]  /*5fb0*/  ISETP.GE.AND P0, PT, R217, R236, PT ;  /* 0x000000ecd900720c */ /* 0x000fe40003f06270 */
[----:B------:R-:W-:Y:S01]  /*5fc0*/  IADD3 R208, R208, 0x1, RZ ;  /* 0x00000001d0d07810 */ /* 0x000fe20007ffe0ff */
[-C--:B------:R-:W-:Y:S04]  /*5fd0*/  HMMA.16816.F32 R12, R188, R182.reuse, R12 ;  /* 0x000000b6bc0c723c */ /* 0x080fe8000000180c */
[----:B------:R-:W-:Y:S03]  /*5fe0*/  SEL R208, R208, RZ, !P2 ;  /* 0x000000ffd0d07207 */ /* 0x000fe60005000000 */
        /* <DEDUP_REMOVED lines=116> */
[----:B------:R5:W2:Y:S03]  /*6730*/  LDSM.16.MT88.4 R96, [R0+0x14880] ;  /* 0x014880000060783b */ /* 0x000aa60000004200 */
[-C--:B-1----:R-:W-:Y:S08]  /*6740*/  HMMA.16816.F32 R112, R8, R2.reuse, R112 ;  /* 0x000000020870723c */ /* 0x082ff00000001870 */
[-C--:B------:R-:W-:Y:S08]  /*6750*/  HMMA.16816.F32 R116, R12, R2.reuse, R116 ;  /* 0x000000020c74723c */ /* 0x080ff00000001874 */
[C---:B------:R-:W-:Y:S01]  /*6760*/  HMMA.16816.F32 R120, R20.reuse, R2, R120 ;  /* 0x000000021478723c */ /* 0x040fe20000001878 */
[----:B------:R-:W1:Y:S03]  /*6770*/  LDSM.16.MT88.2 R2, [R205+0x26080] ;  /* 0x02608000cd02783b */ /* 0x000e660000004100 */
[----:B-----5:R-:W-:Y:S04]  /*6780*/  IADD3 R0, R221, 0x1, RZ ;  /* 0x00000001dd007810 */ /* 0x020fe80007ffe0ff */
[-C--:B------:R-:W-:Y:S04]  /*6790*/  HMMA.16816.F32 R124, R20, R6.reuse, R124 ;  /* 0x00000006147c723c */ /* 0x080fe8000000187c */
[----:B------:R-:W-:Y:S04]  /*67a0*/  SEL R221, R0, RZ, !P1 ;  /* 0x000000ff00dd7207 */ /* 0x000fe80004800000 */
        /* <DEDUP_REMOVED lines=88> */
.L_x_1224:
[----:B------:R-:W-:Y:S05]  /*6d30*/  @P0 BRA `(.L_x_1228) ;  /* 0x0000378000000947 */ /* 0x000fea0003800000 */
[----:B------:R-:W-:Y:S01]  /*6d40*/  SHF.R.S32.HI R176, RZ, 0x1f, R250 ;  /* 0x0000001fffb07819 */ /* 0x000fe200000114fa */
[----:B------:R-:W-:Y:S01]  /*6d50*/  IMAD.SHL.U32 R6, R250, 0x80, RZ ;  /* 0x00000080fa067824 */ /* 0x000fe200078e00ff */
[----:B------:R-:W-:Y:S01]  /*6d60*/  F2FP.PACK_AB R85, R27, R26 ;  /* 0x0000001a1b55723e */ /* 0x000fe200000000ff */
[----:B------:R-:W-:Y:S01]  /*6d70*/  BAR.SYNC.DEFER_BLOCKING 0x1, 0x100 ;  /* 0x0044000000007b1d */ /* 0x000fe20000010000 */
[----:B------:R-:W-:-:S02]  /*6d80*/  LEA.HI R2, R176, R250, RZ, 0x2 ;  /* 0x000000fab0027211 */ /* 0x000fc400078f10ff */
[CC--:B------:R-:W-:Y:S02]  /*6d90*/  LEA.HI R4, R176.reuse, R250.reuse, RZ, 0x7 ;  /* 0x000000fab0047211 */ /* 0x0c0fe400078f38ff */
[----:B------:R-:W-:Y:S02]  /*6da0*/  LEA.HI R5, R176, R250, RZ, 0x5 ;  /* 0x000000fab0057211 */ /* 0x000fe400078f28ff */
[--C-:B------:R-:W-:Y:S01]  /*6db0*/  SHF.R.S32.HI R0, RZ, 0x2, R2.reuse ;  /* 0x00000002ff007819 */ /* 0x100fe20000011402 */
[----:B------:R-:W-:Y:S01]  /*6dc0*/  IMAD.SHL.U32 R4, R4, 0x4, RZ ;  /* 0x0000000404047824 */ /* 0x000fe200078e00ff */
[----:B------:R-:W-:Y:S02]  /*6dd0*/  SHF.R.S32.HI R2, RZ, 0x1f, R2 ;  /* 0x0000001fff027819 */ /* 0x000fe40000011402 */
[----:B------:R-:W-:Y:S02]  /*6de0*/  LOP3.LUT R6, R6, 0x180, RZ, 0xc0, !PT ;  /* 0x0000018006067812 */ /* 0x000fe400078ec0ff */
[----:B------:R-:W-:-:S02]  /*6df0*/  SHF.R.U32.HI R5, RZ, 0x1, R5 ;  /* 0x00000001ff057819 */ /* 0x000fc40000011605 */
[----:B------:R-:W-:Y:S02]  /*6e00*/  LEA.HI R3, R2, R0, RZ, 0x3 ;  /* 0x0000000002037211 */ /* 0x000fe400078f18ff */
[----:B------:R-:W-:Y:S02]  /*6e10*/  LOP3.LUT R2, R6, 0x30, R5, 0xf8, !PT ;  /* 0x0000003006027812 */ /* 0x000fe400078ef805 */
[----:B------:R-:W-:Y:S02]  /*6e20*/  LOP3.LUT R4, R4, 0xfffffe00, RZ, 0xc0, !PT ;  /* 0xfffffe0004047812 */ /* 0x000fe400078ec0ff */
[----:B------:R-:W-:Y:S02]  /*6e30*/  LOP3.LUT R3, R3, 0xfffffff8, RZ, 0xc0, !PT ;  /* 0xfffffff803037812 */ /* 0x000fe400078ec0ff */
[----:B------:R-:W-:Y:S02]  /*6e40*/  SHF.R.U32.HI R5, RZ, 0x3, R6 ;  /* 0x00000003ff057819 */ /* 0x000fe40000011606 */
[----:B------:R-:W-:-:S02]  /*6e50*/  LOP3.LUT R10, R2, 0x8, RZ, 0xfc, !PT ;  /* 0x00000008020a7812 */ /* 0x000fc400078efcff */
[----:B------:R-:W-:Y:S02]  /*6e60*/  F2FP.PACK_AB R93, R41, R40 ;  /* 0x00000028295d723e */ /* 0x000fe400000000ff */
[----:B------:R-:W-:Y:S02]  /*6e70*/  IADD3 R0, R4, R0, -R3 ;  /* 0x0000000004007210 */ /* 0x000fe40007ffe803 */
[----:B------:R-:W-:Y:S02]  /*6e80*/  LOP3.LUT R26, R2, 0x2c00, RZ, 0xfc, !PT ;  /* 0x00002c00021a7812 */ /* 0x000fe400078efcff */
[----:B------:R-:W-:Y:S02]  /*6e90*/  F2FP.PACK_AB R89, R29, R28 ;  /* 0x0000001c1d59723e */ /* 0x000fe400000000ff */
[----:B------:R-:W-:Y:S02]  /*6ea0*/  F2FP.PACK_AB R94, R47, R46 ;  /* 0x0000002e2f5e723e */ /* 0x000fe400000000ff */
[----:B------:R-:W-:-:S02]  /*6eb0*/  F2FP.PACK_AB R95, R37, R36 ;  /* 0x00000024255f723e */ /* 0x000fc400000000ff */
[----:B------:R-:W-:Y:S02]  /*6ec0*/  F2FP.PACK_AB R97, R39, R38 ;  /* 0x000000262761723e */ /* 0x000fe400000000ff */
[C---:B------:R-:W-:Y:S02]  /*6ed0*/  LOP3.LUT R9, R2.reuse, 0x48, RZ, 0xfc, !PT ;  /* 0x0000004802097812 */ /* 0x040fe400078efcff */
[C---:B------:R-:W-:Y:S02]  /*6ee0*/  LOP3.LUT R6, R2.reuse, 0x1408, RZ, 0xfc, !PT ;  /* 0x0000140802067812 */ /* 0x040fe400078efcff */
[C---:B------:R-:W-:Y:S02]  /*6ef0*/  LOP3.LUT R4, R2.reuse, 0x2800, RZ, 0xfc, !PT ;  /* 0x0000280002047812 */ /* 0x040fe400078efcff */
[----:B------:R-:W-:Y:S02]  /*6f00*/  LOP3.LUT R41, R2, 0x1c40, RZ, 0xfc, !PT ;  /* 0x00001c4002297812 */ /* 0x000fe400078efcff */
[----:B------:R-:W-:-:S02]  /*6f10*/  F2FP.PACK_AB R88, R31, R30 ;  /* 0x0000001e1f58723e */ /* 0x000fc400000000ff */
[----:B------:R-:W-:Y:S02]  /*6f20*/  F2FP.PACK_AB R92, R45, R44 ;  /* 0x0000002c2d5c723e */ /* 0x000fe400000000ff */
[----:B------:R-:W-:Y:S02]  /*6f30*/  F2FP.PACK_AB R96, R43, R42 ;  /* 0x0000002a2b60723e */ /* 0x000fe400000000ff */
[----:B------:R-:W-:Y:S02]  /*6f40*/  F2FP.PACK_AB R98, R51, R50 ;  /* 0x000000323362723e */ /* 0x000fe400000000ff */
[----:B------:R-:W-:Y:S02]  /*6f50*/  LOP3.LUT R84, R5, R2, RZ, 0x3c, !PT ;  /* 0x0000000205547212 */ /* 0x000fe400078e3cff */
[C---:B------:R-:W-:Y:S02]  /*6f60*/  LOP3.LUT R11, R2.reuse, 0x40, RZ, 0xfc, !PT ;  /* 0x00000040020b7812 */ /* 0x040fe400078efcff */
[----:B------:R-:W-:-:S02]  /*6f70*/  LOP3.LUT R8, R2, 0x1400, RZ, 0xfc, !PT ;  /* 0x0000140002087812 */ /* 0x000fc400078efcff */
[C---:B------:R-:W-:Y:S02]  /*6f80*/  LOP3.LUT R7, R2.reuse, 0x1440, RZ, 0xfc, !PT ;  /* 0x0000144002077812 */ /* 0x040fe400078efcff */
[C---:B------:R-:W-:Y:S02]  /*6f90*/  LOP3.LUT R29, R2.reuse, 0x2c40, RZ, 0xfc, !PT ;  /* 0x00002c40021d7812 */ /* 0x040fe400078efcff */
[C---:B------:R-:W-:Y:S02]  /*6fa0*/  LOP3.LUT R36, R2.reuse, 0x800, RZ, 0xfc, !PT ;  /* 0x0000080002247812 */ /* 0x040fe400078efcff */
[C---:B------:R-:W-:Y:S02]  /*6fb0*/  LOP3.LUT R38, R2.reuse, 0x808, RZ, 0xfc, !PT ;  /* 0x0000080802267812 */ /* 0x040fe400078efcff */
[----:B------:R-:W-:Y:S02]  /*6fc0*/  LOP3.LUT R47, R2, 0x3048, RZ, 0xfc, !PT ;  /* 0x00003048022f7812 */ /* 0x000fe400078efcff */
[----:B------:R-:W-:-:S02]  /*6fd0*/  F2FP.PACK_AB R99, R49, R48 ;  /* 0x000000303163723e */ /* 0x000fc400000000ff */
[----:B------:R-:W-:Y:S02]  /*6fe0*/  F2FP.PACK_AB R173, R79, R78 ;  /* 0x0000004e4fad723e */ /* 0x000fe400000000ff */
[C---:B------:R-:W-:Y:S02]  /*6ff0*/  LOP3.LUT R5, R2.reuse, 0x1448, RZ, 0xfc, !PT ;  /* 0x0000144802057812 */ /* 0x040fe400078efcff */
[C---:B------:R-:W-:Y:S02]  /*7000*/  LOP3.LUT R23, R2.reuse, 0x1848, RZ, 0xfc, !PT ;  /* 0x0000184802177812 */ /* 0x040fe400078efcff */
[C---:B------:R-:W-:Y:S02]  /*7010*/  LOP3.LUT R42, R2.reuse, 0x1c08, RZ, 0xfc, !PT ;  /* 0x00001c08022a7812 */ /* 0x040fe400078efcff */
[C---:B------:R-:W-:Y:S02]  /*7020*/  LOP3.LUT R44, R2.reuse, 0x3000, RZ, 0xfc, !PT ;  /* 0x00003000022c7812 */ /* 0x040fe400078efcff */
[----:B------:R-:W-:-:S02]  /*7030*/  LOP3.LUT R45, R2, 0x3040, RZ, 0xfc, !PT ;  /* 0x00003040022d7812 */ /* 0x000fc400078efcff */
[----:B------:R-:W-:Y:S02]  /*7040*/  LOP3.LUT R51, R2, 0xc48, RZ, 0xfc, !PT ;  /* 0x00000c4802337812 */ /* 0x000fe400078efcff */
[----:B------:R-:W-:Y:S02]  /*7050*/  LOP3.LUT R31, R10, 0x180, RZ, 0xc0, !PT ;  /* 0x000001800a1f7812 */ /* 0x000fe400078ec0ff */
[----:B------:R-:W-:Y:S02]  /*7060*/  F2FP.PACK_AB R87, R25, R24 ;  /* 0x000000181957723e */ /* 0x000fe400000000ff */
[----:B------:R-:W-:Y:S02]  /*7070*/  F2FP.PACK_AB R90, R35, R34 ;  /* 0x00000022235a723e */ /* 0x000fe400000000ff */
[----:B------:R-:W-:Y:S02]  /*7080*/  F2FP.PACK_AB R101, R53, R52 ;  /* 0x000000343565723e */ /* 0x000fe400000000ff */
[----:B------:R-:W-:-:S02]  /*7090*/  F2FP.PACK_AB R100, R55, R54 ;  /* 0x000000363764723e */ /* 0x000fc400000000ff */
[----:B------:R-:W-:Y:S02]  /*70a0*/  F2FP.PACK_AB R174, R77, R76 ;  /* 0x0000004c4dae723e */ /* 0x000fe400000000ff */
        /* <DEDUP_REMOVED lines=159> */
[--C-:B------:R-:W-:Y:S02]  /*7aa0*/  LOP3.LUT R77, R75, 0x1400, R2.reuse, 0x1e, !PT ;  /* 0x000014004b4d7812 */ /* 0x100fe400078e1e02 */
        /* <DEDUP_REMOVED lines=55> */
[--C-:B------:R-:W-:Y:S01]  /*7e20*/  LOP3.LUT R79, R79, 0x8, R2.reuse, 0x1e, !PT ;  /* 0x000000084f4f7812 */ /* 0x100fe200078e1e02 */
        /* <DEDUP_REMOVED lines=41> */
[----:B------:R-:W-:Y:S01]  /*80c0*/  PRMT R86, R87, 0x7632, R86 ;  /* 0x0000763257567816 */ /* 0x000fe20000000056 */
[----:B------:R-:W-:Y:S01]  /*80d0*/  IMAD.IADD R81, R0, 0x1, R6 ;  /* 0x0000000100517824 */ /* 0x000fe200078e0206 */
[----:B------:R-:W-:Y:S01]  /*80e0*/  ISETP.NE.U32.AND P0, PT, RZ, c[0x0][0x358], PT ;  /* 0x0000d600ff007a0c */ /* 0x000fe20003f05070 */
[----:B------:R-:W-:Y:S01]  /*80f0*/  IMAD.SHL.U32 R80, R2, 0x2, RZ ;  /* 0x0000000202507824 */ /* 0x000fe200078e00ff */
[----:B------:R-:W-:Y:S01]  /*8100*/  ISETP.NE.U32.AND P1, PT, RZ, c[0x0][0x360], PT ;  /* 0x0000d800ff007a0c */ /* 0x000fe20003f25070 */
[C---:B------:R-:W-:Y:S01]  /*8110*/  IMAD.IADD R2, R0.reuse, 0x1, R79 ;  /* 0x0000000100027824 */ /* 0x040fe200078e024f */
[----:B------:R-:W-:Y:S01]  /*8120*/  ISETP.NE.AND.EX P3, PT, RZ, c[0x0][0x35c], PT, P0 ;  /* 0x0000d700ff007a0c */ /* 0x000fe20003f65300 */
[C---:B------:R-:W-:Y:S01]  /*8130*/  IMAD.IADD R79, R0.reuse, 0x1, R8 ;  /* 0x00000001004f7824 */ /* 0x040fe200078e0208 */
[----:B------:R-:W-:Y:S01]  /*8140*/  STS.U16 [R80+0x7880], R87 ;  /* 0x0078805750007388 */ /* 0x000fe20000000400 */
[----:B------:R-:W-:Y:S01]  /*8150*/  IMAD.SHL.U32 R6, R3, 0x2, RZ ;  /* 0x0000000203067824 */ /* 0x000fe200078e00ff */
[----:B------:R-:W-:Y:S01]  /*8160*/  PRMT R3, R89, 0x7632, R3 ;  /* 0x0000763259037816 */ /* 0x000fe20000000003 */
[--C-:B------:R-:W-:Y:S01]  /*8170*/  IMAD.IADD R82, R0, 0x1, R5.reuse ;  /* 0x0000000100527824 */ /* 0x100fe200078e0205 */
[----:B------:R-:W-:Y:S01]  /*8180*/  PRMT R5, R85, 0x7632, R5 ;  /* 0x0000763255057816 */ /* 0x000fe20000000005 */
[----:B------:R-:W-:Y:S01]  /*8190*/  IMAD.SHL.U32 R8, R2, 0x2, RZ ;  /* 0x0000000202087824 */ /* 0x000fe200078e00ff */
[----:B------:R-:W-:Y:S01]  /*81a0*/  STS.U16 [R6+0x7880], R86 ;  /* 0x0078805606007388 */ /* 0x000fe20000000400 */
[C-C-:B------:R-:W-:Y:S01]  /*81b0*/  IMAD.IADD R84, R0.reuse, 0x1, R4.reuse ;  /* 0x0000000100547824 */ /* 0x140fe200078e0204 */
[----:B------:R-:W-:Y:S01]  /*81c0*/  PRMT R4, R89, 0x7610, R4 ;  /* 0x0000761059047816 */ /* 0x000fe20000000004 */
[----:B------:R-:W-:Y:S01]  /*81d0*/  IMAD.IADD R49, R0, 0x1, R45 ;  /* 0x0000000100317824 */ /* 0x000fe200078e022d */
[----:B------:R-:W-:Y:S01]  /*81e0*/  PRMT R2, R88, 0x7610, R2 ;  /* 0x0000761058027816 */ /* 0x000fe20000000002 */
[C---:B------:R-:W-:Y:S01]  /*81f0*/  IMAD.IADD R44, R0.reuse, 0x1, R62 ;  /* 0x00000001002c7824 */ /* 0x040fe200078e023e */
[----:B------:R-:W-:Y:S01]  /*8200*/  STS.U16 [R8+0x7880], R85 ;  /* 0x0078805508007388 */ /* 0x000fe20000000400 */
[C---:B------:R-:W-:Y:S01]  /*8210*/  IMAD.IADD R48, R0.reuse, 0x1, R43 ;  /* 0x0000000100307824 */ /* 0x040fe200078e022b */
[----:B------:R-:W-:Y:S01]  /*8220*/  ISETP.NE.AND.EX P0, PT, RZ, c[0x0][0x364], PT, P1 ;  /* 0x0000d900ff007a0c */ /* 0x000fe20003f05310 */
[----:B------:R-:W-:Y:S01]  /*8230*/  IMAD.IADD R45, R0, 0x1, R42 ;  /* 0x00000001002d7824 */ /* 0x000fe200078e022a */
[----:B------:R1:W-:Y:S01]  /*8240*/  STS.U16 [R22+0x7880], R5 ;  /* 0x0078800516007388 */ /* 0x0003e20000000400 */
[----:B------:R-:W-:-:S02]  /*8250*/  IMAD.SHL.U32 R20, R20, 0x2, RZ ;  /* 0x0000000214147824 */ /* 0x000fc400078e00ff */
[C---:B------:R-:W-:Y:S01]  /*8260*/  IMAD.IADD R57, R0.reuse, 0x1, R57 ;  /* 0x0000000100397824 */ /* 0x040fe200078e0239 */
[----:B------:R2:W-:Y:S01]  /*8270*/  STS.U16 [R21+0x7880], R4 ;  /* 0x0078800415007388 */ /* 0x0005e20000000400 */
[C---:B------:R-:W-:Y:S02]  /*8280*/  IMAD.IADD R56, R0.reuse, 0x1, R56 ;  /* 0x0000000100387824 */ /* 0x040fe400078e0238 */
[C---:B------:R-:W-:Y:S01]  /*8290*/  IMAD.IADD R54, R0.reuse, 0x1, R54 ;  /* 0x0000000100367824 */ /* 0x040fe200078e0236 */
[----:B------:R3:W-:Y:S01]  /*82a0*/  STS.U16 [R20+0x7880], R3 ;  /* 0x0078800314007388 */ /* 0x0007e20000000400 */
[C---:B------:R-:W-:Y:S02]  /*82b0*/  IMAD.IADD R53, R0.reuse, 0x1, R53 ;  /* 0x0000000100357824 */ /* 0x040fe400078e0235 */
[C---:B------:R-:W-:Y:S02]  /*82c0*/  IMAD.IADD R52, R0.reuse, 0x1, R52 ;  /* 0x0000000100347824 */ /* 0x040fe400078e0234 */
[----:B------:R-:W-:-:S02]  /*82d0*/  IMAD.IADD R51, R0, 0x1, R51 ;  /* 0x0000000100337824 */ /* 0x000fc400078e0233 */
[C---:B------:R-:W-:Y:S02]  /*82e0*/  IMAD.IADD R43, R0.reuse, 0x1, R40 ;  /* 0x00000001002b7824 */ /* 0x040fe400078e0228 */
[C---:B------:R-:W-:Y:S02]  /*82f0*/  IMAD.IADD R42, R0.reuse, 0x1, R39 ;  /* 0x00000001002a7824 */ /* 0x040fe400078e0227 */
[C---:B------:R-:W-:Y:S02]  /*8300*/  IMAD.IADD R66, R0.reuse, 0x1, R37 ;  /* 0x0000000100427824 */ /* 0x040fe400078e0225 */
[C---:B------:R-:W-:Y:S02]  /*8310*/  IMAD.IADD R65, R0.reuse, 0x1, R36 ;  /* 0x0000000100417824 */ /* 0x040fe400078e0224 */
[C---:B------:R-:W-:Y:S02]  /*8320*/  IMAD.IADD R64, R0.reuse, 0x1, R34 ;  /* 0x0000000100407824 */ /* 0x040fe400078e0222 */
[C---:B------:R-:W-:Y:S01]  /*8330*/  IMAD.IADD R63, R0.reuse, 0x1, R33 ;  /* 0x00000001003f7824 */ /* 0x040fe200078e0221 */
[----:B-1----:R-:W-:Y:S01]  /*8340*/  PRMT R5, R91, 0x7610, R5 ;  /* 0x000076105b057816 */ /* 0x002fe20000000005 */
[----:B------:R-:W-:-:S02]  /*8350*/  IMAD.IADD R62, R0, 0x1, R31 ;  /* 0x00000001003e7824 */ /* 0x000fc400078e021f */
[C---:B------:R-:W-:Y:S01]  /*8360*/  IMAD.IADD R71, R0.reuse, 0x1, R26 ;  /* 0x0000000100477824 */ /* 0x040fe200078e021a */
[----:B--2---:R-:W-:Y:S01]  /*8370*/  PRMT R4, R91, 0x7632, R4 ;  /* 0x000076325b047816 */ /* 0x004fe20000000004 */
[C---:B------:R-:W-:Y:S02]  /*8380*/  IMAD.IADD R70, R0.reuse, 0x1, R24 ;  /* 0x0000000100467824 */ /* 0x040fe400078e0218 */
[----:B------:R-:W-:Y:S01]  /*8390*/  IMAD.IADD R69, R0, 0x1, R17 ;  /* 0x0000000100457824 */ /* 0x000fe200078e0211 */
[----:B---3--:R-:W-:Y:S01]  /*83a0*/  PRMT R3, R90, 0x7610, R3 ;  /* 0x000076105a037816 */ /* 0x008fe20000000003 */
        /* <DEDUP_REMOVED lines=8> */
[----:B------:R-:W-:Y:S01]  /*8430*/  IMAD.IADD R78, R0, 0x1, R7 ;  /* 0x00000001004e7824 */ /* 0x000fe200078e0207 */
[----:B------:R-:W-:Y:S01]  /*8440*/  PRMT R0, R88, 0x7632, R0 ;  /* 0x0000763258007816 */ /* 0x000fe20000000000 */
[----:B------:R-:W-:-:S02]  /*8450*/  IMAD.SHL.U32 R19, R19, 0x2, RZ ;  /* 0x0000000213137824 */ /* 0x000fc400078e00ff */
[----:B------:R-:W-:Y:S02]  /*8460*/  IMAD.SHL.U32 R18, R18, 0x2, RZ ;  /* 0x0000000212127824 */ /* 0x000fe400078e00ff */
        /* <DEDUP_REMOVED lines=15> */
[----:B------:R-:W-:Y:S02]  /*8560*/  IMAD.SHL.U32 R9, R47, 0x2, RZ ;  /* 0x000000022f097824 */ /* 0x000fe400078e00ff */
[----:B------:R-:W-:-:S02]  /*8570*/  IMAD.SHL.U32 R13, R44, 0x2, RZ ;  /* 0x000000022c0d7824 */ /* 0x000fc400078e00ff */
[----:B------:R-:W-:Y:S01]  /*8580*/  IMAD.SHL.U32 R24, R61, 0x2, RZ ;  /* 0x000000023d187824 */ /* 0x000fe200078e00ff */
[----:B-1----:R-:W-:Y:S01]  /*8590*/  PRMT R2, R90, 0x7632, R2 ;  /* 0x000076325a027816 */ /* 0x002fe20000000002 */
[----:B------:R-:W-:Y:S02]  /*85a0*/  IMAD.SHL.U32 R17, R60, 0x2, RZ ;  /* 0x000000023c117824 */ /* 0x000fe400078e00ff */
[----:B------:R-:W-:Y:S01]  /*85b0*/  IMAD.SHL.U32 R26, R59, 0x2, RZ ;  /* 0x000000023b1a7824 */ /* 0x000fe200078e00ff */
[----:B--2---:R-:W-:Y:S01]  /*85c0*/  PRMT R0, R92, 0x7610, R0 ;  /* 0x000076105c007816 */ /* 0x004fe20000000000 */
[----:B------:R1:W-:Y:S01]  /*85d0*/  STS.U16 [R25+0x7880], R2 ;  /* 0x0078800219007388 */ /* 0x0003e20000000400 */
[----:B------:R-:W-:Y:S01]  /*85e0*/  IMAD.SHL.U32 R16, R58, 0x2, RZ ;  /* 0x000000023a107824 */ /* 0x000fe200078e00ff */
[----:B---3--:R-:W-:Y:S02]  /*85f0*/  PRMT R5, R92, 0x7632, R5 ;  /* 0x000076325c057816 */ /* 0x008fe40000000005 */
[----:B------:R2:W-:Y:S01]  /*8600*/  STS.U16 [R23+0x7880], R0 ;  /* 0x0078800017007388 */ /* 0x0005e20000000400 */
[----:B------:R-:W-:Y:S01]  /*8610*/  IMAD.SHL.U32 R15, R57, 0x2, RZ ;  /* 0x00000002390f7824 */ /* 0x000fe200078e00ff */
[----:B----4-:R-:W-:-:S02]  /*8620*/  PRMT R4, R94, 0x7610, R4 ;  /* 0x000076105e047816 */ /* 0x010fc40000000004 */
[----:B------:R3:W-:Y:S01]  /*8630*/  STS.U16 [R7+0x7880], R5 ;  /* 0x0078800507007388 */ /* 0x0007e20000000400 */
[----:B------:R-:W-:Y:S01]  /*8640*/  IMAD.SHL.U32 R30, R56, 0x2, RZ ;  /* 0x00000002381e7824 */ /* 0x000fe200078e00ff */
[----:B------:R-:W-:Y:S02]  /*8650*/  PRMT R3, R94, 0x7632, R3 ;  /* 0x000076325e037816 */ /* 0x000fe40000000003 */
[----:B------:R4:W-:Y:S01]  /*8660*/  STS.U16 [R10+0x7880], R4 ;  /* 0x007880040a007388 */ /* 0x0009e20000000400 */
[----:B------:R-:W-:Y:S02]  /*8670*/  IMAD.SHL.U32 R34, R55, 0x2, RZ ;  /* 0x0000000237227824 */ /* 0x000fe400078e00ff */
[----:B------:R-:W-:Y:S01]  /*8680*/  IMAD.SHL.U32 R35, R54, 0x2, RZ ;  /* 0x0000000236237824 */ /* 0x000fe200078e00ff */
[----:B------:R4:W-:Y:S01]  /*8690*/  STS.U16 [R11+0x7880], R3 ;  /* 0x007880030b007388 */ /* 0x0009e20000000400 */
[----:B------:R-:W-:Y:S02]  /*86a0*/  IMAD.SHL.U32 R31, R53, 0x2, RZ ;  /* 0x00000002351f7824 */ /* 0x000fe400078e00ff */
[----:B------:R-:W-:-:S02]  /*86b0*/  IMAD.SHL.U32 R32, R52, 0x2, RZ ;  /* 0x0000000234207824 */ /* 0x000fc400078e00ff */
        /* <DEDUP_REMOVED lines=100> */
[----:B-1----:R-:W-:Y:S02]  /*8d00*/  PRMT R2, R110, 0x7632, R2 ;  /* 0x000076326e027816 */ /* 0x002fe40000000002 */
[----:B--2---:R-:W-:-:S03]  /*8d10*/  PRMT R0, R174, 0x7610, R0 ;  /* 0x00007610ae007816 */ /* 0x004fc60000000000 */
[----:B------:R1:W-:Y:S04]  /*8d20*/  STS.U16 [R59+0x7880], R2 ;  /* 0x007880023b007388 */ /* 0x0003e80000000400 */
[----:B------:R2:W-:Y:S01]  /*8d30*/  STS.U16 [R60+0x7880], R0 ;  /* 0x007880003c007388 */ /* 0x0005e20000000400 */
[----:B---3--:R-:W-:Y:S02]  /*8d40*/  PRMT R4, R175, 0x7632, R4 ;  /* 0x00007632af047816 */ /* 0x008fe40000000004 */
[C---:B----4-:R-:W-:Y:S02]  /*8d50*/  PRMT R3, R173.reuse, 0x7610, R3 ;  /* 0x00007610ad037816 */ /* 0x050fe40000000003 */
[----:B-1----:R-:W-:Y:S02]  /*8d60*/  PRMT R2, R173, 0x7632, R2 ;  /* 0x00007632ad027816 */ /* 0x002fe40000000002 */
[----:B--2---:R-:W-:-:S05]  /*8d70*/  PRMT R0, R174, 0x7632, R0 ;  /* 0x00007632ae007816 */ /* 0x004fca0000000000 */
[----:B------:R1:W-:Y:S04]  /*8d80*/  STS.U16 [R54+0x7880], R0 ;  /* 0x0078800036007388 */ /* 0x0003e80000000400 */
[----:B------:R2:W-:Y:S04]  /*8d90*/  STS.U16 [R57+0x7880], R3 ;  /* 0x0078800339007388 */ /* 0x0005e80000000400 */
[----:B------:R3:W-:Y:S01]  /*8da0*/  STS.U16 [R56+0x7880], R2 ;  /* 0x0078800238007388 */ /* 0x0007e20000000400 */
[C---:B-1----:R-:W-:Y:S02]  /*8db0*/  PRMT R0, R172.reuse, 0x7610, R0 ;  /* 0x00007610ac007816 */ /* 0x042fe40000000000 */
[----:B--2---:R-:W-:-:S03]  /*8dc0*/  PRMT R3, R172, 0x7632, R3 ;  /* 0x00007632ac037816 */ /* 0x004fc60000000003 */
[----:B------:R1:W-:Y:S01]  /*8dd0*/  STS.U16 [R64+0x7880], R0 ;  /* 0x0078800040007388 */ /* 0x0003e20000000400 */
[----:B---3--:R-:W-:-:S03]  /*8de0*/  F2FP.PACK_AB R2, R113, R112 ;  /* 0x000000707102723e */ /* 0x008fc600000000ff */
[----:B------:R2:W-:Y:S01]  /*8df0*/  STS.U16 [R63+0x7880], R3 ;  /* 0x007880033f007388 */ /* 0x0005e20000000400 */
[----:B-1----:R-:W-:Y:S02]  /*8e00*/  PRMT R0, R175, 0x7610, R0 ;  /* 0x00007610af007816 */ /* 0x002fe40000000000 */
[----:B--2---:R-:W-:-:S03]  /*8e10*/  PRMT R3, R2, 0x7610, R3 ;  /* 0x0000761002037816 */ /* 0x004fc60000000003 */
[----:B------:R1:W-:Y:S01]  /*8e20*/  STS.U16 [R62+0x7880], R0 ;  /* 0x007880003e007388 */ /* 0x0003e20000000400 */
[----:B------:R-:W-:-:S03]  /*8e30*/  PRMT R2, R2, 0x7632, R2 ;  /* 0x0000763202027816 */ /* 0x000fc60000000002 */
[----:B------:R2:W-:Y:S04]  /*8e40*/  STS.U16 [R61+0x7880], R4 ;  /* 0x007880043d007388 */ /* 0x0005e80000000400 */
[----:B------:R3:W-:Y:S04]  /*8e50*/  STS.U16 [R80+0x80], R3 ;  /* 0x0000800350007388 */ /* 0x0007e80000000400 */
[----:B------:R4:W-:Y:S01]  /*8e60*/  STS.U16 [R6+0x80], R2 ;  /* 0x0000800206007388 */ /* 0x0009e20000000400 */
[----:B-1----:R-:W-:-:S04]  /*8e70*/  F2FP.PACK_AB R0, R115, R114 ;  /* 0x000000727300723e */ /* 0x002fc800000000ff */
[C---:B--2---:R-:W-:Y:S02]  /*8e80*/  PRMT R4, R0.reuse, 0x7610, R4 ;  /* 0x0000761000047816 */ /* 0x044fe40000000004 */
[----:B------:R-:W-:Y:S02]  /*8e90*/  PRMT R0, R0, 0x7632, R0 ;  /* 0x0000763200007816 */ /* 0x000fe40000000000 */
[----:B---3--:R-:W-:Y:S01]  /*8ea0*/  F2FP.PACK_AB R3, R117, R116 ;  /* 0x000000747503723e */ /* 0x008fe200000000ff */
[----:B------:R1:W-:Y:S01]  /*8eb0*/  STS.U16 [R8+0x80], R4 ;  /* 0x0000800408007388 */ /* 0x0003e20000000400 */
[----:B----4-:R-:W-:-:S03]  /*8ec0*/  F2FP.PACK_AB R2, R119, R118 ;  /* 0x000000767702723e */ /* 0x010fc600000000ff */
[----:B------:R2:W-:Y:S04]  /*8ed0*/  STS.U16 [R22+0x80], R0 ;  /* 0x0000800016007388 */ /* 0x0005e80000000400 */
[----:B------:R3:W-:Y:S01]  /*8ee0*/  STS.U16 [R21+0x80], R3 ;  /* 0x0000800315007388 */ /* 0x0007e20000000400 */
[----:B-1----:R-:W-:Y:S02]  /*8ef0*/  PRMT R4, R3, 0x7632, R4 ;  /* 0x0000763203047816 */ /* 0x002fe40000000004 */
        /* <DEDUP_REMOVED lines=23> */
[----:B------:R1:W-:Y:S01]  /*9070*/  STS.U16 [R10+0x80], R4 ;  /* 0x000080040a007388 */ /* 0x0003e20000000400 */
[----:B------:R-:W-:-:S03]  /*9080*/  IMAD.MOV.U32 R7, RZ, RZ, 0x4 ;  /* 0x00000004ff077424 */ /* 0x000fc600078e00ff */
        /* <DEDUP_REMOVED lines=66> */
[----:B------:R-:W-:Y:S04]  /*94b0*/  STS.U16 [R51+0x80], R5 ;  /* 0x0000800533007388 */ /* 0x000fe80000000400 */
[----:B------:R2:W-:Y:S04]  /*94c0*/  STS.U16 [R50+0x80], R0 ;  /* 0x0000800032007388 */ /* 0x0005e80000000400 */
[----:B------:R3:W-:Y:S01]  /*94d0*/  STS.U16 [R52+0x80], R3 ;  /* 0x0000800334007388 */ /* 0x0007e20000000400 */
[----:B-1----:R-:W-:-:S05]  /*94e0*/  PRMT R4, R3, 0x7632, R4 ;  /* 0x0000763203047816 */ /* 0x002fca0000000004 */
[----:B------:R1:W-:Y:S01]  /*94f0*/  STS.U16 [R55+0x80], R4 ;  /* 0x0000800437007388 */ /* 0x0003e20000000400 */
[----:B--2---:R-:W-:-:S03]  /*9500*/  F2FP.PACK_AB R0, R163, R162 ;  /* 0x000000a2a300723e */ /* 0x004fc600000000ff */
[----:B------:R2:W-:Y:S01]  /*9510*/  STS.U16 [R49+0x80], R2 ;  /* 0x0000800231007388 */ /* 0x0005e20000000400 */
[----:B---3--:R-:W-:Y:S02]  /*9520*/  PRMT R3, R2, 0x7632, R3 ;  /* 0x0000763202037816 */ /* 0x008fe40000000003 */
[----:B------:R-:W-:-:S03]  /*9530*/  PRMT R5, R0, 0x7610, R5 ;  /* 0x0000761000057816 */ /* 0x000fc60000000005 */
[----:B------:R3:W-:Y:S04]  /*9540*/  STS.U16 [R53+0x80], R3 ;  /* 0x0000800335007388 */ /* 0x0007e80000000400 */
[----:B------:R-:W-:Y:S01]  /*9550*/  STS.U16 [R58+0x80], R5 ;  /* 0x000080053a007388 */ /* 0x000fe20000000400 */
[----:B-1----:R-:W-:Y:S02]  /*9560*/  PRMT R4, R0, 0x7632, R4 ;  /* 0x0000763200047816 */ /* 0x002fe40000000004 */
[----:B------:R-:W-:Y:S02]  /*9570*/  F2FP.PACK_AB R0, R167, R166 ;  /* 0x000000a6a700723e */ /* 0x000fe400000000ff */
[----:B--2---:R-:W-:Y:S01]  /*9580*/  F2FP.PACK_AB R2, R165, R164 ;  /* 0x000000a4a502723e */ /* 0x004fe200000000ff */
[----:B------:R1:W-:Y:S03]  /*9590*/  STS.U16 [R59+0x80], R4 ;  /* 0x000080043b007388 */ /* 0x0003e60000000400 */
[----:B---3--:R-:W-:-:S02]  /*95a0*/  PRMT R3, R2, 0x7610, R3 ;  /* 0x0000761002037816 */ /* 0x008fc40000000003 */
[----:B------:R-:W-:-:S03]  /*95b0*/  PRMT R2, R2, 0x7632, R2 ;  /* 0x0000763202027816 */ /* 0x000fc60000000002 */
[----:B------:R-:W-:Y:S04]  /*95c0*/  STS.U16 [R60+0x80], R3 ;  /* 0x000080033c007388 */ /* 0x000fe80000000400 */
[----:B------:R2:W-:Y:S01]  /*95d0*/  STS.U16 [R54+0x80], R2 ;  /* 0x0000800236007388 */ /* 0x0005e20000000400 */
[C---:B-1----:R-:W-:Y:S02]  /*95e0*/  PRMT R4, R0.reuse, 0x7610, R4 ;  /* 0x0000761000047816 */ /* 0x042fe40000000004 */
[----:B------:R-:W-:-:S03]  /*95f0*/  PRMT R0, R0, 0x7632, R0 ;  /* 0x0000763200007816 */ /* 0x000fc60000000000 */
[----:B------:R-:W-:Y:S04]  /*9600*/  STS.U16 [R57+0x80], R4 ;  /* 0x0000800439007388 */ /* 0x000fe80000000400 */
[----:B------:R1:W-:Y:S01]  /*9610*/  STS.U16 [R56+0x80], R0 ;  /* 0x0000800038007388 */ /* 0x0003e20000000400 */
[----:B--2---:R-:W-:-:S04]  /*9620*/  F2FP.PACK_AB R2, R169, R168 ;  /* 0x000000a8a902723e */ /* 0x004fc800000000ff */
[----:B------:R-:W-:Y:S01]  /*9630*/  PRMT R5, R2, 0x7632, R5 ;  /* 0x0000763202057816 */ /* 0x000fe20000000005 */
[----:B------:R2:W-:Y:S04]  /*9640*/  STS.U16 [R64+0x80], R2 ;  /* 0x0000800240007388 */ /* 0x0005e80000000400 */
[----:B------:R-:W-:Y:S01]  /*9650*/  STS.U16 [R63+0x80], R5 ;  /* 0x000080053f007388 */ /* 0x000fe20000000400 */
[----:B-1----:R-:W-:-:S04]  /*9660*/  F2FP.PACK_AB R0, R171, R170 ;  /* 0x000000aaab00723e */ /* 0x002fc800000000ff */
[C---:B------:R-:W-:Y:S02]  /*9670*/  PRMT R4, R0.reuse, 0x7610, R4 ;  /* 0x0000761000047816 */ /* 0x040fe40000000004 */
[----:B------:R-:W-:-:S03]  /*9680*/  PRMT R0, R0, 0x7632, R0 ;  /* 0x0000763200007816 */ /* 0x000fc60000000000 */
[----:B------:R-:W-:Y:S01]  /*9690*/  STS.U16 [R62+0x80], R4 ;  /* 0x000080043e007388 */ /* 0x000fe20000000400 */
[----:B--2---:R-:W-:-:S03]  /*96a0*/  IMAD.WIDE R2, R249, R7, c[0x0][0x358] ;  /* 0x0000d600f9027625 */ /* 0x004fc600078e0207 */
[----:B------:R1:W-:Y:S04]  /*96b0*/  STS.U16 [R61+0x80], R0 ;  /* 0x000080003d007388 */ /* 0x0003e80000000400 */
[----:B------:R-:W-:Y:S06]  /*96c0*/  BAR.SYNC.DEFER_BLOCKING 0x1, 0x100 ;  /* 0x0044000000007b1d */ /* 0x000fec0000010000 */
[----:B-1----:R-:W2:Y:S01]  /*96d0*/  @P3 LDG.E R0, [R2.64] ;  /* 0x0000000402003981 */ /* 0x002ea2000c1e1900 */
[----:B------:R-:W-:-:S02]  /*96e0*/  IMAD.MOV.U32 R6, RZ, RZ, c[0x0][0x2f0] ;  /* 0x0000bc00ff067624 */ /* 0x000fc400078e00ff */
        /* <DEDUP_REMOVED lines=10> */
.L_x_1229:
[-C--:B------:R-:W-:Y:S01]  /*9790*/  LEA.HI R2, R176, R250.reuse, RZ, 0x3 ;  /* 0x000000fab0027211 */ /* 0x080fe200078f18ff */
[----:B------:R-:W-:Y:S01]  /*97a0*/  CS2R R18, SRZ ;  /* 0x0000000000127805 */ /* 0x000fe2000001ff00 */
[----:B------:R-:W-:Y:S01]  /*97b0*/  ISETP.GT.AND P2, PT, R250, 0x27f, PT ;  /* 0x0000027ffa00780c */ /* 0x000fe20003f44270 */
[----:B------:R-:W-:Y:S01]  /*97c0*/  CS2R R16, SRZ ;  /* 0x0000000000107805 */ /* 0x000fe2000001ff00 */
[----:B------:R-:W-:Y:S01]  /*97d0*/  LOP3.LUT R0, R2, 0x1ffffff8, RZ, 0xc0, !PT ;  /* 0x1ffffff802007812 */ /* 0x000fe200078ec0ff */
[----:B------:R-:W-:Y:S01]  /*97e0*/  CS2R R22, SRZ ;  /* 0x0000000000167805 */ /* 0x000fe2000001ff00 */
        /* <DEDUP_REMOVED lines=46> */
[----:B-----5:R-:W-:Y:S01]  /*9ad0*/  IMAD R6, R248, -0x50, R6 ;  /* 0xffffffb0f8067824 */ /* 0x020fe200078e0206 */
[----:B------:R-:W-:Y:S01]  /*9ae0*/  SHF.R.S32.HI R55, RZ, 0x1f, R247 ;  /* 0x0000001fff377819 */ /* 0x000fe200000114f7 */
[----:B------:R-:W-:Y:S01]  /*9af0*/  IMAD.SHL.U32 R0, R0, 0x2, RZ ;  /* 0x0000000200007824 */ /* 0x000fe200078e00ff */
[----:B------:R-:W-:Y:S01]  /*9b00*/  SHF.R.S32.HI R13, RZ, 0x1f, R12 ;  /* 0x0000001fff0d7819 */ /* 0x000fe2000001140c */
[----:B------:R-:W-:Y:S01]  /*9b10*/  BSSY B0, `(.L_x_1230) ;  /* 0x0000033000007945 */ /* 0x000fe20003800000 */
[----:B------:R-:W-:-:S02]  /*9b20*/  IMNMX R54, R6, 0x50, PT ;  /* 0x0000005006367817 */ /* 0x000fc40003800200 */
[----:B------:R-:W1:Y:S01]  /*9b30*/  @!P2 LDS.128 R16, [R0+0x7880] ;  /* 0x007880000010a984 */ /* 0x000e620000000c00 */
[----:B------:R-:W-:Y:S01]  /*9b40*/  SHF.R.S32.HI R92, RZ, 0x1f, R249 ;  /* 0x0000001fff5c7819 */ /* 0x000fe200000114f9 */
[----:B------:R-:W-:Y:S01]  /*9b50*/  IMAD.WIDE.U32 R2, R247, c[0x0][0x338], R12 ;  /* 0x0000ce00f7027a25 */ /* 0x000fe200078e000c */
[----:B------:R-:W-:Y:S01]  /*9b60*/  ISETP.GE.AND P6, PT, R14, R54, PT ;  /* 0x000000360e00720c */ /* 0x000fe20003fc6270 */
[----:B------:R-:W2:Y:S01]  /*9b70*/  @!P2 LDS.128 R20, [R0+0xa080] ;  /* 0x00a080000014a984 */ /* 0x000ea20000000c00 */
[----:B------:R-:W-:Y:S02]  /*9b80*/  SEL R92, R92, RZ, !P3 ;  /* 0x000000ff5c5c7207 */ /* 0x000fe40005800000 */
[----:B------:R-:W-:Y:S01]  /*9b90*/  SEL R53, R249, RZ, !P3 ;  /* 0x000000fff9357207 */ /* 0x000fe20005800000 */
[----:B------:R-:W3:Y:S01]  /*9ba0*/  @!P2 LDS.128 R24, [R0+0xc880] ;  /* 0x00c880000018a984 */ /* 0x000ee20000000c00 */
[C---:B------:R-:W-:Y:S02]  /*9bb0*/  IADD3 R15, R12.reuse, 0x40, RZ ;  /* 0x000000400c0f7810 */ /* 0x040fe40007ffe0ff */
[----:B------:R-:W-:Y:S01]  /*9bc0*/  IADD3 R52, R12, 0x80, RZ ;  /* 0x000000800c347810 */ /* 0x000fe20007ffe0ff */
        /* <DEDUP_REMOVED lines=15> */
[----:B------:R-:W-:-:S04]  /*9cc0*/  IADD3 R4, P0, R14, R4, RZ ;  /* 0x000000040e047210 */ /* 0x000fc80007f1e0ff */
[----:B------:R-:W-:Y:S01]  /*9cd0*/  LEA.HI.X.SX32 R5, R14, R5, 0x1, P0 ;  /* 0x000000050e057211 */ /* 0x000fe200000f0eff */
        /* <DEDUP_REMOVED lines=22> */
.L_x_1231:
[----:B-1-34-:R-:W-:Y:S05]  /*9e40*/  BSYNC B0 ;  /* 0x0000000000007941 */ /* 0x01afea0003800000 */
.L_x_1230:
        /* <DEDUP_REMOVED lines=20> */
.L_x_1233:
[----:B------:R-:W-:Y:S05]  /*9f90*/  BSYNC B0 ;  /* 0x0000000000007941 */ /* 0x000fea0003800000 */
.L_x_1232:
        /* <DEDUP_REMOVED lines=19> */
.L_x_1235:
[----:B------:R-:W-:Y:S05]  /*a0d0*/  BSYNC B0 ;  /* 0x0000000000007941 */ /* 0x000fea0003800000 */
.L_x_1234:
        /* <DEDUP_REMOVED lines=23> */
.L_x_1237:
[----:B------:R-:W-:Y:S05]  /*a250*/  BSYNC B0 ;  /* 0x0000000000007941 */ /* 0x000fea0003800000 */
.L_x_1236:
        /* <DEDUP_REMOVED lines=18> */
.L_x_1239:
[----:B------:R-:W-:Y:S05]  /*a380*/  BSYNC B0 ;  /* 0x0000000000007941 */ /* 0x000fea0003800000 */
.L_x_1238:
        /* <DEDUP_REMOVED lines=19> */
.L_x_1228:
[----:B------:R-:W-:Y:S01]  /*a4c0*/  ISETP.NE.U32.AND P0, PT, RZ, c[0x0][0x358], PT ;  /* 0x0000d600ff007a0c */ /* 0x000fe20003f05070 */
[----:B------:R-:W-:-:S03]  /*a4d0*/  IMAD.MOV.U32 R2, RZ, RZ, 0x4 ;  /* 0x00000004ff027424 */ /* 0x000fc600078e00ff */
        /* <DEDUP_REMOVED lines=15> */
[----:B--2--5:R-:W-:-:S04]  /*a5d0*/  IADD3 R7, -R0, R4, RZ ;  /* 0x0000000400077210 */ /* 0x024fc80007ffe1ff */
.L_x_1240:
[----:B------:R-:W-:Y:S01]  /*a5e0*/  SHF.R.S32.HI R14, RZ, 0x1f, R250 ;  /* 0x0000001fff0e7819 */ /* 0x000fe200000114fa */
[----:B-----5:R-:W-:Y:S01]  /*a5f0*/  IMAD R15, R248, -0x50, R7 ;  /* 0xffffffb0f80f7824 */ /* 0x020fe200078e0207 */
[----:B------:R-:W-:Y:S01]  /*a600*/  SHF.R.S32.HI R19, RZ, 0x1f, R247 ;  /* 0x0000001fff137819 */ /* 0x000fe200000114f7 */
[----:B------:R-:W-:Y:S01]  /*a610*/  BSSY B0, `(.L_x_1241) ;  /* 0x0000026000007945 */ /* 0x000fe20003800000 */
[----:B------:R-:W-:-:S02]  /*a620*/  LEA.HI R14, R14, R250, RZ, 0x3 ;  /* 0x000000fa0e0e7211 */ /* 0x000fc400078f18ff */
[----:B------:R-:W-:Y:S02]  /*a630*/  SHF.R.S32.HI R6, RZ, 0x1f, R249 ;  /* 0x0000001fff067819 */ /* 0x000fe400000114f9 */
[----:B------:R-:W-:Y:S02]  /*a640*/  LOP3.LUT R0, R14, 0x1ffffff8, RZ, 0xc0, !PT ;  /* 0x1ffffff80e007812 */ /* 0x000fe400078ec0ff */
[----:B------:R-:W-:Y:S02]  /*a650*/  SHF.R.S32.HI R14, RZ, 0x3, R14 ;  /* 0x00000003ff0e7819 */ /* 0x000fe4000001140e */
[----:B------:R-:W-:Y:S01]  /*a660*/  SEL R20, R6, RZ, !P1 ;  /* 0x000000ff06147207 */ /* 0x000fe20004800000 */
[----:B------:R-:W-:Y:S01]  /*a670*/  IMAD.IADD R0, R250, 0x1, -R0 ;  /* 0x00000001fa007824 */ /* 0x000fe200078e0a00 */
[C---:B------:R-:W-:Y:S02]  /*a680*/  ISETP.GE.AND P6, PT, R14.reuse, R15, PT ;  /* 0x0000000f0e00720c */ /* 0x040fe40003fc6270 */
[----:B------:R-:W-:Y:S01]  /*a690*/  IADD3 R2, P0, R14, R2, RZ ;  /* 0x000000020e027210 */ /* 0x000fe20007f1e0ff */
[----:B------:R-:W-:Y:S01]  /*a6a0*/  IMAD.SHL.U32 R12, R0, 0x8, RZ ;  /* 0x00000008000c7824 */ /* 0x000fe200078e00ff */
[----:B------:R-:W-:Y:S01]  /*a6b0*/  SEL R18, R249, RZ, !P1 ;  /* 0x000000fff9127207 */ /* 0x000fe20004800000 */
[----:B------:R-:W-:Y:S01]  /*a6c0*/  IMAD R0, R19, c[0x0][0x308], RZ ;  /* 0x0000c20013007a24 */ /* 0x000fe200078e02ff */
[----:B------:R-:W-:Y:S01]  /*a6d0*/  LEA.HI.X.SX32 R3, R14, R3, 0x1, P0 ;  /* 0x000000030e037211 */ /* 0x000fe200000f0eff */
[----:B------:R-:W-:Y:S01]  /*a6e0*/  IMAD R6, R20, c[0x0][0x310], RZ ;  /* 0x0000c40014067a24 */ /* 0x000fe200078e02ff */
[----:B------:R-:W-:Y:S01]  /*a6f0*/  SHF.R.S32.HI R13, RZ, 0x1f, R12 ;  /* 0x0000001fff0d7819 */ /* 0x000fe2000001140c */
[C---:B------:R-:W-:Y:S01]  /*a700*/  IMAD R0, R247.reuse, c[0x0][0x30c], R0 ;  /* 0x0000c300f7007a24 */ /* 0x040fe200078e0200 */
[----:B------:R-:W-:Y:S01]  /*a710*/  IADD3 R16, R12, 0x40, RZ ;  /* 0x000000400c107810 */ /* 0x000fe20007ffe0ff */
[----:B------:R-:W-:Y:S01]  /*a720*/  IMAD R6, R18, c[0x0][0x314], R6 ;  /* 0x0000c50012067a24 */ /* 0x000fe200078e0206 */
[----:B------:R-:W-:Y:S01]  /*a730*/  IADD3 R17, R12, 0x80, RZ ;  /* 0x000000800c117810 */ /* 0x000fe20007ffe0ff */
[----:B------:R-:W-:-:S04]  /*a740*/  IMAD.WIDE.U32 R4, R247, c[0x0][0x308], R12 ;  /* 0x0000c200f7047a25 */ /* 0x000fc800078e000c */
[----:B------:R-:W-:Y:S02]  /*a750*/  IMAD.IADD R5, R5, 0x1, R0 ;  /* 0x0000000105057824 */ /* 0x000fe400078e0200 */
[----:B------:R-:W-:-:S04]  /*a760*/  IMAD.WIDE R2, R248, 0x50, R2 ;  /* 0x00000050f8027825 */ /* 0x000fc800078e0202 */
[----:B------:R-:W-:-:S04]  /*a770*/  IMAD.WIDE.U32 R10, R18, c[0x0][0x310], R4 ;  /* 0x0000c400120a7a25 */ /* 0x000fc800078e0004 */
        /* <DEDUP_REMOVED lines=15> */
.L_x_1242:
[----:B------:R-:W-:Y:S05]  /*a870*/  BSYNC B0 ;  /* 0x0000000000007941 */ /* 0x000fea0003800000 */
.L_x_1241:
        /* <DEDUP_REMOVED lines=20> */
.L_x_1244:
[----:B------:R-:W-:Y:S05]  /*a9c0*/  BSYNC B0 ;  /* 0x0000000000007941 */ /* 0x000fea0003800000 */
.L_x_1243:
        /* <DEDUP_REMOVED lines=19> */
.L_x_1246:
[----:B------:R-:W-:Y:S05]  /*ab00*/  BSYNC B0 ;  /* 0x0000000000007941 */ /* 0x000fea0003800000 */
.L_x_1245:
        /* <DEDUP_REMOVED lines=23> */
.L_x_1248:
[----:B------:R-:W-:Y:S05]  /*ac80*/  BSYNC B0 ;  /* 0x0000000000007941 */ /* 0x000fea0003800000 */
.L_x_1247:
        /* <DEDUP_REMOVED lines=18> */
.L_x_1250:
[----:B------:R-:W-:Y:S05]  /*adb0*/  BSYNC B0 ;  /* 0x0000000000007941 */ /* 0x000fea0003800000 */
.L_x_1249:
        /* <DEDUP_REMOVED lines=19> */
.L_x_1251:
        /* <DEDUP_REMOVED lines=9> */
.L_x_1427:


//--------------------- .text._ZN7cutlass13device_kernelIN5flash19enable_sm80_to_sm89INS1_16FlashAttnBwdSm80INS1_25CollectiveMainloopBwdSm80ILi2ELi1EN4cute5tupleIJNS5_1CILi64EEENS7_ILi80EEENS7_ILi192EEEEEENS_6half_tEfNS_4arch4Sm80ELb1ELb0ELb1ELb1ELb1ELb0ELb1ELb0ELi2ELi4ELi2ELi2ELb0EEENS1_21CollectiveEpilogueBwdISB_SC_SE_Li256ELb1ELb1ELi4EEENS1_25SingleTileBwdLPTSchedulerILb1ELi80ELb1EEEEEEEEEvNT_6ParamsE --------------------------
	.section	.text._ZN7cutlass13device_kernelIN5flash19enable_sm80_to_sm89INS1_16FlashAttnBwdSm80INS1_25CollectiveMainloopBwdSm80ILi2ELi1EN4cute5tupleIJNS5_1CILi64EEENS7_ILi80EEENS7_ILi192EEEEEENS_6half_tEfNS_4arch4Sm80ELb1ELb0ELb1ELb1ELb1ELb0ELb1ELb0ELi2ELi4ELi2ELi2ELb0EEENS1_21CollectiveEpilogueBwdISB_SC_SE_Li256ELb1ELb1ELi4EEENS1_25SingleTileBwdLPTSchedulerILb1ELi80ELb1EEEEEEEEEvNT_6ParamsE,"ax",@progbits
	.sectioninfo	@"SHI_REGISTERS=255"
	.align	128
.text._ZN7cutlass13device_kernelIN5flash19enable_sm80_to_sm89INS1_16FlashAttnBwdSm80INS1_25CollectiveMainloopBwdSm80ILi2ELi1EN4cute5tupleIJNS5_1CILi64EEENS7_ILi80EEENS7_ILi192EEEEEENS_6half_tEfNS_4arch4Sm80ELb1ELb0ELb1ELb1ELb1ELb0ELb1ELb0ELi2ELi4ELi2ELi2ELb0EEENS1_21CollectiveEpilogueBwdISB_SC_SE_Li256ELb1ELb1ELi4EEENS1_25SingleTileBwdLPTSchedulerILb1ELi80ELb1EEEEEEEEEvNT_6ParamsE:
        .type           _ZN7cutlass13device_kernelIN5flash19enable_sm80_to_sm89INS1_16FlashAttnBwdSm80INS1_25CollectiveMainloopBwdSm80ILi2ELi1EN4cute5tupleIJNS5_1CILi64EEENS7_ILi80EEENS7_ILi192EEEEEENS_6half_tEfNS_4arch4Sm80ELb1ELb0ELb1ELb1ELb1ELb0ELb1ELb0ELi2ELi4ELi2ELi2ELb0EEENS1_21CollectiveEpilogueBwdISB_SC_SE_Li256ELb1ELb1ELi4EEENS1_25SingleTileBwdLPTSchedulerILb1ELi80ELb1EEEEEEEEEvNT_6ParamsE,@function
        .size           _ZN7cutlass13device_kernelIN5flash19enable_sm80_to_sm89INS1_16FlashAttnBwdSm80INS1_25CollectiveMainloopBwdSm80ILi2ELi1EN4cute5tupleIJNS5_1CILi64EEENS7_ILi80EEENS7_ILi192EEEEEENS_6half_tEfNS_4arch4Sm80ELb1ELb0ELb1ELb1ELb1ELb0ELb1ELb0ELi2ELi4ELi2ELi2ELb0EEENS1_21CollectiveEpilogueBwdISB_SC_SE_Li256ELb1ELb1ELi4EEENS1_25SingleTileBwdLPTSchedulerILb1ELi80ELb1EEEEEEEEEvNT_6ParamsE,(.L_x_1428 - _ZN7cutlass13device_kernelIN5flash19enable_sm80_to_sm89INS1_16FlashAttnBwdSm80INS1_25CollectiveMainloopBwdSm80ILi2ELi1EN4cute5tupleIJNS5_1CILi64EEENS7_ILi80EEENS7_ILi192EEEEEENS_6half_tEfNS_4arch4Sm80ELb1ELb0ELb1ELb1ELb1ELb0ELb1ELb0ELi2ELi4ELi2ELi2ELb0EEENS1_21CollectiveEpilogueBwdISB_SC_SE_Li256ELb1ELb1ELi4EEENS1_25SingleTileBwdLPTSchedulerILb1ELi80ELb1EEEEEEEEEvNT_6ParamsE)
        .other          _ZN7cutlass13device_kernelIN5flash19enable_sm80_to_sm89INS1_16FlashAttnBwdSm80INS1_25CollectiveMainloopBwdSm80ILi2ELi1EN4cute5tupleIJNS5_1CILi64EEENS7_ILi80EEENS7_ILi192EEEEEENS_6half_tEfNS_4arch4Sm80ELb1ELb0ELb1ELb1ELb1ELb0ELb1ELb0ELi2ELi4ELi2ELi2ELb0EEENS1_21CollectiveEpilogueBwdISB_SC_SE_Li256ELb1ELb1ELi4EEENS1_25SingleTileBwdLPTSchedulerILb1ELi80ELb1EEEEEEEEEvNT_6ParamsE,@"STO_CUDA_ENTRY STV_DEFAULT"
_ZN7cutlass13device_kernelIN5flash19enable_sm80_to_sm89INS1_16FlashAttnBwdSm80INS1_25CollectiveMainloopBwdSm80ILi2ELi1EN4cute5tupleIJNS5_1CILi64EEENS7_ILi80EEENS7_ILi192EEEEEENS_6half_tEfNS_4arch4Sm80ELb1ELb0ELb1ELb1ELb1ELb0ELb1ELb0ELi2ELi4ELi2ELi2ELb0EEENS1_21CollectiveEpilogueBwdISB_SC_SE_Li256ELb1ELb1ELi4EEENS1_25SingleTileBwdLPTSchedulerILb1ELi80ELb1EEEEEEEEEvNT_6ParamsE:
[----:B------:R-:W-:Y:S02]  /*0000*/  MOV R1, c[0x0][0x28] ;  /* 0x00000a0000017a02 */ /* 0x000fe40000000f00 */
[----:B------:R-:W1:Y:S01]  /*0010*/  S2R R86, SR_TID.X ;  /* 0x0000000000567919 */ /* 0x000e620000002100 */
[----:B------:R-:W-:Y:S01]  /*0020*/  ULDC.64 UR10, c[0x0][0x118] ;  /* 0x00004600000a7ab9 */ /* 0x000fe20000000a00 */
[----:B------:R-:W-:Y:S02]  /*0030*/  IADD3 R1, R1, -0x10, RZ ;  /* 0xfffffff001017810 */ /* 0x000fe40007ffe0ff */
        /* <DEDUP_REMOVED lines=21> */
.L_x_1253:
[----:B------:R-:W-:Y:S02]  /*0190*/  MOV R3, c[0x0][0x3ac] ;  /* 0x0000eb0000037a02 */ /* 0x000fe40000000f00 */
[----:B------:R-:W-:Y:S02]  /*01a0*/  MOV R5, R0 ;  /* 0x0000000000057202 */ /* 0x000fe40000000f00 */
[----:B------:R-:W-:-:S13]  /*01b0*/  ISETP.NE.AND P0, PT, R3, 0x1, PT ;  /* 0x000000010300780c */ /* 0x000fda0003f05270 */
[----:B------:R-:W-:-:S05]  /*01c0*/  @P0 IMAD.HI.U32 R3, R0, c[0x0][0x3b0], RZ ;  /* 0x0000ec0000030a27 */ /* 0x000fca00078e00ff */
[----:B------:R-:W-:-:S05]  /*01d0*/  @P0 SHF.R.U32.HI R5, RZ, c[0x0][0x3b4], R3 ;  /* 0x0000ed00ff050a19 */ /* 0x000fca0000011603 */
[----:B------:R-:W-:Y:S02]  /*01e0*/  IMAD R3, R5, c[0x0][0x3ac], RZ ;  /* 0x0000eb0005037a24 */ /* 0x000fe400078e02ff */
.L_x_1254:
        /* <DEDUP_REMOVED lines=10> */
[----:B------:R-:W-:-:S05]  /*0290*/  IMAD R0, R2, c[0x0][0x3a0], R0 ;  /* 0x0000e80002007a24 */ /* 0x000fca00078e0200 */
[----:B------:R1:W-:Y:S01]  /*02a0*/  STL [R1], R0 ;  /* 0x0000000001007387 */ /* 0x0003e20000100800 */
[----:B------:R-:W-:Y:S05]  /*02b0*/  @!P0 BRA `(.L_x_1255) ;  /* 0x0000004000008947 */ /* 0x000fea0003800000 */
[----:B------:R-:W-:-:S05]  /*02c0*/  MOV R2, 0x4 ;  /* 0x0000000400027802 */ /* 0x000fca0000000f00 */
[----:B------:R-:W-:-:S05]  /*02d0*/  IMAD.WIDE R2, R4, R2, c[0x0][0x3e0] ;  /* 0x0000f80004027625 */ /* 0x000fca00078e0202 */
[----:B-1----:R1:W5:Y:S01]  /*02e0*/  LDG.E R0, [R2.64] ;  /* 0x0000000a02007981 */ /* 0x002362000c1e1900 */
[----:B------:R-:W-:Y:S05]  /*02f0*/  BRA `(.L_x_1256) ;  /* 0x000000a000007947 */ /* 0x000fea0003800000 */
.L_x_1255:
[----:B------:R-:W-:-:S04]  /*0300*/  ISETP.NE.U32.AND P0, PT, RZ, c[0x0][0x3d8], PT ;  /* 0x0000f600ff007a0c */ /* 0x000fc80003f05070 */
[----:B------:R-:W-:-:S13]  /*0310*/  ISETP.NE.AND.EX P0, PT, RZ, c[0x0][0x3dc], PT, P0 ;  /* 0x0000f700ff007a0c */ /* 0x000fda0003f05300 */
[----:B------:R-:W-:Y:S05]  /*0320*/  @!P0 BRA `(.L_x_1257) ;  /* 0x0000006000008947 */ /* 0x000fea0003800000 */
[----:B------:R-:W-:-:S05]  /*0330*/  MOV R2, 0x4 ;  /* 0x0000000400027802 */ /* 0x000fca0000000f00 */
[----:B------:R-:W-:-:S05]  /*0340*/  IMAD.WIDE R2, R4, R2, c[0x0][0x3d8] ;  /* 0x0000f60004027625 */ /* 0x000fca00078e0202 */
[----:B------:R-:W2:Y:S04]  /*0350*/  LDG.E R6, [R2.64] ;  /* 0x0000000a02067981 */ /* 0x000ea8000c1e1900 */
[----:B-1----:R-:W2:Y:S02]  /*0360*/  LDG.E R0, [R2.64+0x4] ;  /* 0x0000040a02007981 */ /* 0x002ea4000c1e1900 */
[----:B--2---:R-:W-:Y:S01]  /*0370*/  IADD3 R0, -R6, R0, RZ ;  /* 0x0000000006007210 */ /* 0x004fe20007ffe1ff */
[----:B------:R-:W-:Y:S05]  /*0380*/  BRA `(.L_x_1256) ;  /* 0x0000001000007947 */ /* 0x000fea0003800000 */
.L_x_1257:
[----:B-1----:R-:W-:-:S04]  /*0390*/  MOV R0, c[0x0][0x3d4] ;  /* 0x0000f50000007a02 */ /* 0x002fc80000000f00 */
.L_x_1256:
[----:B-----5:R-:W-:-:S05]  /*03a0*/  IADD3 R0, R0, 0x4f, RZ ;  /* 0x0000004f00007810 */ /* 0x020fca0007ffe0ff */
[----:B------:R-:W-:-:S05]  /*03b0*/  IMAD.HI R0, R0, 0x66666667, RZ ;  /* 0x6666666700007827 */ /* 0x000fca00078e02ff */
[----:B-1----:R-:W-:-:S04]  /*03c0*/  SHF.R.U32.HI R2, RZ, 0x1f, R0 ;  /* 0x0000001fff027819 */ /* 0x002fc80000011600 */
[----:B------:R-:W-:Y:S02]  /*03d0*/  LEA.HI.SX32 R2, R0, R2, 0x1b ;  /* 0x0000000200027211 */ /* 0x000fe400078fdaff */
[-C--:B------:R-:W-:Y:S02]  /*03e0*/  LOP3.LUT R0, RZ, R5.reuse, RZ, 0x33, !PT ;  /* 0x00000005ff007212 */ /* 0x080fe400078e33ff */
[----:B------:R-:W-:-:S03]  /*03f0*/  ISETP.GT.AND P0, PT, R2, R5, PT ;  /* 0x000000050200720c */ /* 0x000fc60003f04270 */
[----:B------:R-:W-:Y:S01]  /*0400*/  IMAD.IADD R2, R2, 0x1, R0 ;  /* 0x0000000102027824 */ /* 0x000fe200078e0200 */
[----:B------:R-:W-:-:S05]  /*0410*/  SEL R0, R4, 0xffffffff, P0 ;  /* 0xffffffff04007807 */ /* 0x000fca0000000000 */
[----:B------:R1:W-:Y:S04]  /*0420*/  STL [R1+0x4], R0 ;  /* 0x0000040001007387 */ /* 0x0003e80000100800 */
[----:B------:R1:W-:Y:S01]  /*0430*/  STL [R1+0x8], R2 ;  /* 0x0000080201007387 */ /* 0x0003e20000100800 */
[----:B------:R-:W-:Y:S05]  /*0440*/  BRA `(.L_x_1258) ;  /* 0x000003b000007947 */ /* 0x000fea0003800000 */
.L_x_1252:
        /* <DEDUP_REMOVED lines=16> */
.L_x_1259:
[----:B------:R-:W-:Y:S02]  /*0550*/  MOV R3, c[0x0][0x3ac] ;  /* 0x0000eb0000037a02 */ /* 0x000fe40000000f00 */
[----:B------:R-:W-:Y:S02]  /*0560*/  MOV R5, R0 ;  /* 0x0000000000057202 */ /* 0x000fe40000000f00 */
[----:B------:R-:W-:-:S13]  /*0570*/  ISETP.NE.AND P0, PT, R3, 0x1, PT ;  /* 0x000000010300780c */ /* 0x000fda0003f05270 */
[----:B------:R-:W-:-:S05]  /*0580*/  @P0 IMAD.HI.U32 R3, R0, c[0x0][0x3b0], RZ ;  /* 0x0000ec0000030a27 */ /* 0x000fca00078e00ff */
[----:B------:R-:W-:-:S05]  /*0590*/  @P0 SHF.R.U32.HI R5, RZ, c[0x0][0x3b4], R3 ;  /* 0x0000ed00ff050a19 */ /* 0x000fca0000011603 */
[----:B------:R-:W-:Y:S02]  /*05a0*/  IMAD R3, R5, c[0x0][0x3ac], RZ ;  /* 0x0000eb0005037a24 */ /* 0x000fe400078e02ff */
.L_x_1260:
        /* <DEDUP_REMOVED lines=17> */
.L_x_1261:
        /* <DEDUP_REMOVED lines=9> */
.L_x_1263:
[----:B-1----:R-:W-:-:S04]  /*0750*/  MOV R0, c[0x0][0x3d4] ;  /* 0x0000f50000007a02 */ /* 0x002fc80000000f00 */
.L_x_1262:
        /* <DEDUP_REMOVED lines=9> */
[----:B------:R1:W-:Y:S02]  /*07f0*/  STL [R1+0x8], R2 ;  /* 0x0000080201007387 */ /* 0x0003e40000100800 */
.L_x_1258:
[----:B------:R-:W2:Y:S02]  /*0800*/  LDL R21, [R1+0x4] ;  /* 0x0000040001157983 */ /* 0x000ea40000100800 */
[----:B--2---:R-:W-:-:S13]  /*0810*/  ISETP.GE.AND P0, PT, R21, RZ, PT ;  /* 0x000000ff1500720c */ /* 0x004fda0003f06270 */
        /* <DEDUP_REMOVED lines=10> */
[----:B-1----:R-:W2:Y:S01]  /*08c0*/  @P6 LDG.E R0, [R4.64] ;  /* 0x0000000a04006981 */ /* 0x002ea2000c1e1900 */
        /* <DEDUP_REMOVED lines=18> */
.L_x_1264:
[----:B-1----:R-:W-:-:S04]  /*09f0*/  ISETP.NE.U32.AND P0, PT, RZ, c[0x0][0x2e0], PT ;  /* 0x0000b800ff007a0c */ /* 0x002fc80003f05070 */
[----:B------:R-:W-:-:S13]  /*0a00*/  ISETP.NE.AND.EX P0, PT, RZ, c[0x0][0x2e4], PT, P0 ;  /* 0x0000b900ff007a0c */ /* 0x000fda0003f05300 */
[----:B------:R-:W-:Y:S05]  /*0a10*/  @!P0 BRA `(.L_x_1265) ;  /* 0x0000003000008947 */ /* 0x000fea0003800000 */
[----:B------:R-:W-:-:S05]  /*0a20*/  IMAD.WIDE R2, R21, R9, c[0x0][0x2e0] ;  /* 0x0000b80015027625 */ /* 0x000fca00078e0209 */
[----:B------:R1:W5:Y:S01]  /*0a30*/  LDG.E R84, [R2.64] ;  /* 0x0000000a02547981 */ /* 0x000362000c1e1900 */
[----:B------:R-:W-:Y:S05]  /*0a40*/  BRA `(.L_x_1266) ;  /* 0x0000004000007947 */ /* 0x000fea0003800000 */
.L_x_1265:
[----:B------:R-:W-:Y:S05]  /*0a50*/  @!P2 BRA `(.L_x_1266) ;  /* 0x000000300000a947 */ /* 0x000fea0003800000 */
[----:B------:R1:W2:Y:S04]  /*0a60*/  LDG.E R0, [R2.64] ;  /* 0x0000000a02007981 */ /* 0x0002a8000c1e1900 */
[----:B-1----:R-:W2:Y:S02]  /*0a70*/  LDG.E R2, [R2.64+0x4] ;  /* 0x0000040a02027981 */ /* 0x002ea4000c1e1900 */
[----:B--2---:R-:W-:-:S04]  /*0a80*/  IADD3 R84, -R0, R2, RZ ;  /* 0x0000000200547210 */ /* 0x004fc80007ffe1ff */
.L_x_1266:
[----:B------:R-:W2:Y:S01]  /*0a90*/  LDL R85, [R1+0x8] ;  /* 0x0000080001557983 */ /* 0x000ea20000100800 */
[C---:B-----5:R-:W-:Y:S01]  /*0aa0*/  IMAD.IADD R0, R231.reuse, 0x1, -R84 ;  /* 0x00000001e7007824 */ /* 0x060fe200078e0a54 */
[----:B-1----:R-:W-:Y:S01]  /*0ab0*/  IADD3 R2, R231, 0x3f, RZ ;  /* 0x0000003fe7027810 */ /* 0x002fe20007ffe0ff */
[----:B------:R-:W-:Y:S01]  /*0ac0*/  CS2R R170, SRZ ;  /* 0x0000000000aa7805 */ /* 0x000fe2000001ff00 */
[----:B------:R-:W-:Y:S01]  /*0ad0*/  PLOP3.LUT P0, PT, PT, PT, PT, 0x80, 0x0 ;  /* 0x000000000000781c */ /* 0x000fe20003f0f070 */
        /* <DEDUP_REMOVED lines=59> */
[----:B--2---:R-:W-:-:S05]  /*0e90*/  IMAD R0, R85, 0x50, R0 ;  /* 0x0000005055007824 */ /* 0x004fca00078e0200 */
[----:B------:R-:W-:Y:S02]  /*0ea0*/  IADD3 R3, R0, -c[0x0][0x2a4], RZ ;  /* 0x8000a90000037a10 */ /* 0x000fe40007ffe0ff */
[----:B------:R-:W-:Y:S02]  /*0eb0*/  SHF.R.S32.HI R0, RZ, 0x1f, R2 ;  /* 0x0000001fff007819 */ /* 0x000fe40000011402 */
[----:B------:R-:W-:Y:S02]  /*0ec0*/  SHF.R.S32.HI R4, RZ, 0x1f, R3 ;  /* 0x0000001fff047819 */ /* 0x000fe40000011403 */
[----:B------:R-:W-:Y:S02]  /*0ed0*/  LEA.HI R0, R0, R2, RZ, 0x6 ;  /* 0x0000000200007211 */ /* 0x000fe400078f30ff */
[----:B------:R-:W-:Y:S02]  /*0ee0*/  LEA.HI R2, R4, R3, RZ, 0x6 ;  /* 0x0000000304027211 */ /* 0x000fe400078f30ff */
[----:B------:R-:W-:-:S02]  /*0ef0*/  SHF.R.S32.HI R242, RZ, 0x6, R0 ;  /* 0x00000006fff27819 */ /* 0x000fc40000011400 */
[----:B------:R-:W-:-:S04]  /*0f00*/  SHF.R.S32.HI R2, RZ, 0x6, R2 ;  /* 0x00000006ff027819 */ /* 0x000fc80000011402 */
[----:B------:R-:W-:-:S04]  /*0f10*/  IMNMX R224, RZ, R2, !PT ;  /* 0x00000002ffe07217 */ /* 0x000fc80007800200 */
[----:B------:R-:W-:-:S13]  /*0f20*/  ISETP.GT.AND P1, PT, R242, R224, PT ;  /* 0x000000e0f200720c */ /* 0x000fda0003f24270 */
[----:B------:R-:W-:Y:S05]  /*0f30*/  @!P1 BRA `(.L_x_1267) ;  /* 0x00005fc000009947 */ /* 0x000fea0003800000 */
[----:B------:R-:W2:Y:S01]  /*0f40*/  LDL R87, [R1] ;  /* 0x0000000001577983 */ /* 0x000ea20000100800 */
[----:B------:R-:W-:Y:S01]  /*0f50*/  IMAD.MOV.U32 R0, RZ, RZ, c[0x0][0x248] ;  /* 0x00009200ff007624 */ /* 0x000fe200078e00ff */
[----:B------:R-:W-:Y:S01]  /*0f60*/  SHF.R.S32.HI R32, RZ, 0x1f, R86 ;  /* 0x0000001fff207819 */ /* 0x000fe20000011456 */
[----:B------:R-:W-:Y:S01]  /*0f70*/  UMOV UR7, 0x5 ;  /* 0x0000000500077882 */ /* 0x000fe20000000000 */
[----:B------:R-:W-:Y:S01]  /*0f80*/  SHF.R.S32.HI R24, RZ, 0x1f, R21 ;  /* 0x0000001fff187819 */ /* 0x000fe20000011415 */
[----:B------:R-:W-:Y:S01]  /*0f90*/  ULDC.64 UR4, c[0x0][0x1d8] ;  /* 0x0000760000047ab9 */ /* 0x000fe20000000a00 */
[----:B------:R-:W-:Y:S01]  /*0fa0*/  ISETP.NE.AND P0, PT, R0, 0x1, PT ;  /* 0x000000010000780c */ /* 0x000fe20003f05270 */
[----:B------:R-:W-:Y:S01]  /*0fb0*/  USHF.L.U64.HI UR5, UR4, UR7, UR5 ;  /* 0x0000000704057299 */ /* 0x000fe20008010205 */
[----:B------:R-:W-:Y:S01]  /*0fc0*/  LEA.HI R31, R32, R86, RZ, 0x3 ;  /* 0x00000056201f7211 */ /* 0x000fe200078f18ff */
[----:B------:R-:W-:Y:S01]  /*0fd0*/  USHF.L.U32 UR4, UR4, 0x5, URZ ;  /* 0x0000000504047899 */ /* 0x000fe2000800063f */
[----:B------:R-:W-:Y:S01]  /*0fe0*/  SEL R14, R24, RZ, !P2 ;  /* 0x000000ff180e7207 */ /* 0x000fe20005000000 */
[----:B------:R-:W-:Y:S01]  /*0ff0*/  IMAD.MOV.U32 R20, RZ, RZ, c[0x0][0x1ac] ;  /* 0x00006b00ff147624 */ /* 0x000fe200078e00ff */
[----:B------:R-:W-:Y:S01]  /*1000*/  LOP3.LUT R3, R31, 0xfffffff8, RZ, 0xc0, !PT ;  /* 0xfffffff81f037812 */ /* 0x000fe200078ec0ff */
[----:B------:R-:W-:Y:S01]  /*1010*/  IMAD.MOV.U32 R220, RZ, RZ, 0x10 ;  /* 0x00000010ffdc7424 */ /* 0x000fe200078e00ff */
[----:B------:R-:W-:Y:S01]  /*1020*/  SHF.R.S32.HI R243, RZ, 0x3, R31 ;  /* 0x00000003fff37819 */ /* 0x000fe2000001141f */
[----:B------:R-:W-:Y:S01]  /*1030*/  IMAD.MOV.U32 R213, RZ, RZ, 0x120 ;  /* 0x00000120ffd57424 */ /* 0x000fe200078e00ff */
[----:B------:R-:W-:Y:S01]  /*1040*/  SEL R15, R21, RZ, !P2 ;  /* 0x000000ff150f7207 */ /* 0x000fe20005000000 */
[C---:B------:R-:W-:Y:S01]  /*1050*/  IMAD.IADD R27, R86.reuse, 0x1, -R3 ;  /* 0x00000001561b7824 */ /* 0x040fe200078e0a03 */
[----:B------:R-:W-:Y:S01]  /*1060*/  SHF.R.S32.HI R16, RZ, 0x1f, R243 ;  /* 0x0000001fff107819 */ /* 0x000fe200000114f3 */
[----:B------:R-:W-:Y:S01]  /*1070*/  IMAD R232, R85, -0x50, R84 ;  /* 0xffffffb055e87824 */ /* 0x000fe200078e0254 */
[----:B------:R-:W-:Y:S01]  /*1080*/  IADD3 R19, P1, R243, R18, RZ ;  /* 0x00000012f3137210 */ /* 0x000fe20007f3e0ff */
[----:B------:R-:W-:Y:S01]  /*1090*/  IMAD.SHL.U32 R12, R27, 0x8, RZ ;  /* 0x000000081b0c7824 */ /* 0x000fe200078e00ff */
[----:B------:R-:W-:Y:S01]  /*10a0*/  ISETP.GT.AND P5, PT, R86, 0x7f, PT ;  /* 0x0000007f5600780c */ /* 0x000fe20003fa4270 */
[----:B------:R-:W-:Y:S01]  /*10b0*/  CS2R R170, SRZ ;  /* 0x0000000000aa7805 */ /* 0x000fe2000001ff00 */
[----:B------:R-:W-:Y:S01]  /*10c0*/  LEA.HI.X.SX32 R18, R18, R16, 0x1, P1 ;  /* 0x0000001012127211 */ /* 0x000fe200008f0eff */
[----:B------:R-:W-:Y:S01]  /*10d0*/  CS2R R168, SRZ ;  /* 0x0000000000a87805 */ /* 0x000fe2000001ff00 */
[----:B------:R-:W-:Y:S01]  /*10e0*/  SHF.R.S32.HI R13, RZ, 0x1f, R12 ;  /* 0x0000001fff0d7819 */ /* 0x000fe2000001140c */
[----:B------:R-:W-:Y:S01]  /*10f0*/  CS2R R166, SRZ ;  /* 0x0000000000a67805 */ /* 0x000fe2000001ff00 */
[C---:B------:R-:W-:Y:S01]  /*1100*/  ISETP.GE.AND P1, PT, R12.reuse, c[0x0][0x1cc], PT ;  /* 0x000073000c007a0c */ /* 0x040fe20003f26270 */
[----:B------:R-:W-:Y:S01]  /*1110*/  CS2R R164, SRZ ;  /* 0x0000000000a47805 */ /* 0x000fe2000001ff00 */
[C---:B------:R-:W-:Y:S01]  /*1120*/  IADD3 R30, R12.reuse, 0x40, RZ ;  /* 0x000000400c1e7810 */ /* 0x040fe20007ffe0ff */
[----:B------:R-:W-:Y:S01]  /*1130*/  CS2R R162, SRZ ;  /* 0x0000000000a27805 */ /* 0x000fe2000001ff00 */
[----:B------:R-:W-:Y:S01]  /*1140*/  IADD3 R29, R12, 0x80, RZ ;  /* 0x000000800c1d7810 */ /* 0x000fe20007ffe0ff */
[----:B------:R-:W-:Y:S01]  /*1150*/  CS2R R160, SRZ ;  /* 0x0000000000a07805 */ /* 0x000fe2000001ff00 */
[----:B------:R-:W-:Y:S01]  /*1160*/  ISETP.GE.AND P3, PT, R30, c[0x0][0x1cc], PT ;  /* 0x000073001e007a0c */ /* 0x000fe20003f66270 */
[----:B------:R-:W-:Y:S01]  /*1170*/  CS2R R158, SRZ ;  /* 0x00000000009e7805 */ /* 0x000fe2000001ff00 */
[----:B------:R-:W-:Y:S01]  /*1180*/  ISETP.GE.AND P4, PT, R29, c[0x0][0x1cc], PT ;  /* 0x000073001d007a0c */ /* 0x000fe20003f86270 */
[----:B------:R-:W-:Y:S01]  /*1190*/  CS2R R156, SRZ ;  /* 0x00000000009c7805 */ /* 0x000fe2000001ff00 */
[----:B------:R-:W-:Y:S01]  /*11a0*/  SEL R24, R24, RZ, !P6 ;  /* 0x000000ff18187207 */ /* 0x000fe20007000000 */
[----:B------:R-:W-:Y:S01]  /*11b0*/  CS2R R154, SRZ ;  /* 0x00000000009a7805 */ /* 0x000fe2000001ff00 */
[----:B------:R-:W-:Y:S01]  /*11c0*/  SEL R25, R21, RZ, !P6 ;  /* 0x000000ff15197207 */ /* 0x000fe20007000000 */
[C---:B------:R-:W-:Y:S01]  /*11d0*/  IMAD.SHL.U32 R21, R86.reuse, 0x4, RZ ;  /* 0x0000000456157824 */ /* 0x040fe200078e00ff */
[----:B------:R-:W-:Y:S01]  /*11e0*/  ISETP.GT.AND P6, PT, R86, 0x7f, PT ;  /* 0x0000007f5600780c */ /* 0x000fe20003fc4270 */
        /* <DEDUP_REMOVED lines=47> */
[----:B------:R-:W-:Y:S01]  /*14e0*/  UMOV UR13, 0x1 ;  /* 0x00000001000d7882 */ /* 0x000fe20000000000 */
[----:B--2---:R-:W-:Y:S01]  /*14f0*/  @P0 IMAD.HI.U32 R2, R87, c[0x0][0x24c], RZ ;  /* 0x0000930057020a27 */ /* 0x004fe200078e00ff */
[----:B------:R-:W-:-:S03]  /*1500*/  SHF.R.S32.HI R26, RZ, 0x1f, R87 ;  /* 0x0000001fff1a7819 */ /* 0x000fc60000011457 */
[----:B------:R-:W-:Y:S01]  /*1510*/  IMAD.MOV.U32 R0, RZ, RZ, R87 ;  /* 0x000000ffff007224 */ /* 0x000fe200078e0057 */
[----:B------:R-:W-:Y:S02]  /*1520*/  @P0 SHF.R.U32.HI R0, RZ, c[0x0][0x250], R2 ;  /* 0x00009400ff000a19 */ /* 0x000fe40000011602 */
[----:B------:R-:W-:Y:S02]  /*1530*/  IADD3 R10, P0, R243, R8, RZ ;  /* 0x00000008f30a7210 */ /* 0x000fe40007f1e0ff */
[----:B------:R-:W-:Y:S02]  /*1540*/  SHF.R.S32.HI R2, RZ, 0x1f, R0 ;  /* 0x0000001fff027819 */ /* 0x000fe40000011400 */
[----:B------:R-:W-:-:S03]  /*1550*/  LEA.HI.X.SX32 R11, R8, R16, 0x1, P0 ;  /* 0x00000010080b7211 */ /* 0x000fc600000f0eff */
[C---:B------:R-:W-:Y:S02]  /*1560*/  IMAD R3, R2.reuse, c[0x0][0x1e0], RZ ;  /* 0x0000780002037a24 */ /* 0x040fe400078e02ff */
[----:B------:R-:W-:Y:S02]  /*1570*/  IMAD R4, R2, c[0x0][0x1b0], RZ ;  /* 0x00006c0002047a24 */ /* 0x000fe400078e02ff */
[C---:B------:R-:W-:Y:S02]  /*1580*/  IMAD R6, R0.reuse, c[0x0][0x1e4], R3 ;  /* 0x0000790000067a24 */ /* 0x040fe400078e0203 */
[----:B------:R-:W-:-:S04]  /*1590*/  IMAD.WIDE.U32 R2, R0, c[0x0][0x1e0], R12 ;  /* 0x0000780000027a25 */ /* 0x000fc800078e000c */
[C---:B------:R-:W-:Y:S02]  /*15a0*/  IMAD R7, R0.reuse, c[0x0][0x1b4], R4 ;  /* 0x00006d0000077a24 */ /* 0x040fe400078e0204 */
[----:B------:R-:W-:-:S04]  /*15b0*/  IMAD.WIDE.U32 R4, R0, c[0x0][0x1b0], R12 ;  /* 0x00006c0000047a25 */ /* 0x000fc800078e000c */
[----:B------:R-:W-:Y:S02]  /*15c0*/  IMAD.IADD R3, R3, 0x1, R6 ;  /* 0x0000000103037824 */ /* 0x000fe400078e0206 */
[----:B------:R-:W-:Y:S02]  /*15d0*/  IMAD R0, R14, c[0x0][0x1e8], RZ ;  /* 0x00007a000e007a24 */ /* 0x000fe400078e02ff */
[----:B------:R-:W-:-:S04]  /*15e0*/  IMAD.WIDE.U32 R8, R15, c[0x0][0x1e8], R2 ;  /* 0x00007a000f087a25 */ /* 0x000fc800078e0002 */
[----:B------:R-:W-:Y:S02]  /*15f0*/  IMAD R0, R15, c[0x0][0x1ec], R0 ;  /* 0x00007b000f007a24 */ /* 0x000fe400078e0200 */
[----:B------:R-:W-:Y:S02]  /*1600*/  IMAD.IADD R7, R5, 0x1, R7 ;  /* 0x0000000105077824 */ /* 0x000fe400078e0207 */
[----:B------:R-:W-:-:S04]  /*1610*/  IMAD.WIDE R2, R85, 0x50, R10 ;  /* 0x0000005055027825 */ /* 0x000fc800078e020a */
[----:B------:R-:W-:Y:S02]  /*1620*/  IMAD.IADD R5, R9, 0x1, R0 ;  /* 0x0000000109057824 */ /* 0x000fe400078e0200 */
[----:B------:R-:W-:Y:S02]  /*1630*/  IMAD.SHL.U32 R0, R243, 0x40, RZ ;  /* 0x00000040f3007824 */ /* 0x000fe400078e00ff */
[----:B------:R-:W-:Y:S02]  /*1640*/  IMAD.MOV.U32 R6, RZ, RZ, R4 ;  /* 0x000000ffff067224 */ /* 0x000fe400078e0004 */
[----:B------:R-:W-:Y:S01]  /*1650*/  IMAD R11, R3, c[0x0][0x1d8], RZ ;  /* 0x00007600030b7a24 */ /* 0x000fe200078e02ff */
[----:B------:R-:W-:Y:S01]  /*1660*/  LOP3.LUT R0, R0, 0x1c0, RZ, 0xc0, !PT ;  /* 0x000001c000007812 */ /* 0x000fe200078ec0ff */
[----:B------:R-:W-:Y:S02]  /*1670*/  IMAD.MOV.U32 R4, RZ, RZ, R8 ;  /* 0x000000ffff047224 */ /* 0x000fe400078e0008 */
[----:B------:R-:W-:Y:S01]  /*1680*/  IMAD R14, R14, c[0x0][0x1b8], RZ ;  /* 0x00006e000e0e7a24 */ /* 0x000fe200078e02ff */
[----:B------:R-:W-:Y:S01]  /*1690*/  LOP3.LUT R10, R0, 0x38, R12, 0xf8, !PT ;  /* 0x00000038000a7812 */ /* 0x000fe200078ef80c */
[----:B------:R-:W-:-:S02]  /*16a0*/  IMAD R11, R2, c[0x0][0x1dc], R11 ;  /* 0x00007700020b7a24 */ /* 0x000fc400078e020b */
[----:B------:R-:W-:Y:S01]  /*16b0*/  IMAD.WIDE.U32 R8, R2, c[0x0][0x1d8], R4 ;  /* 0x0000760002087a25 */ /* 0x000fe200078e0004 */
[----:B------:R-:W-:-:S03]  /*16c0*/  SHF.R.U32.HI R5, RZ, 0x3, R0 ;  /* 0x00000003ff057819 */ /* 0x000fc60000011600 */
[C---:B------:R-:W-:Y:S01]  /*16d0*/  IMAD R14, R15.reuse, c[0x0][0x1bc], R14 ;  /* 0x00006f000f0e7a24 */ /* 0x040fe200078e020e */
[----:B------:R-:W-:Y:S01]  /*16e0*/  LEA R4, P0, R8, c[0x0][0x1c0], 0x1 ;  /* 0x0000700008047a11 */ /* 0x000fe200078008ff */
[----:B------:R-:W-:-:S04]  /*16f0*/  IMAD.WIDE.U32 R6, R15, c[0x0][0x1b8], R6 ;  /* 0x00006e000f067a25 */ /* 0x000fc800078e0006 */
[----:B------:R-:W-:Y:S02]  /*1700*/  IMAD.IADD R0, R9, 0x1, R11 ;  /* 0x0000000109007824 */ /* 0x000fe400078e020b */
[----:B------:R-:W-:Y:S01]  /*1710*/  IMAD.IADD R7, R7, 0x1, R14 ;  /* 0x0000000107077824 */ /* 0x000fe200078e020e */
[----:B------:R-:W-:Y:S01]  /*1720*/  LOP3.LUT R14, R10, R5, RZ, 0x3c, !PT ;  /* 0x000000050a0e7212 */ /* 0x000fe200078e3cff */
[----:B------:R-:W-:Y:S01]  /*1730*/  IMAD.MOV.U32 R9, RZ, RZ, c[0x0][0x1dc] ;  /* 0x00007700ff097624 */ /* 0x000fe200078e00ff */
[----:B------:R-:W-:Y:S01]  /*1740*/  LEA.HI.X R5, R8, c[0x0][0x1c4], R0, 0x1, P0 ;  /* 0x0000710008057a11 */ /* 0x000fe200000f0c00 */
[----:B------:R-:W-:Y:S02]  /*1750*/  IMAD R0, R3, c[0x0][0x1a8], RZ ;  /* 0x00006a0003007a24 */ /* 0x000fe400078e02ff */
[----:B------:R-:W-:Y:S02]  /*1760*/  IMAD.MOV.U32 R3, RZ, RZ, c[0x0][0x1d8] ;  /* 0x00007600ff037624 */ /* 0x000fe400078e00ff */
[----:B------:R-:W-:-:S02]  /*1770*/  IMAD R16, R2, c[0x0][0x1ac], R0 ;  /* 0x00006b0002107a24 */ /* 0x000fc400078e0200 */
[----:B------:R-:W-:Y:S01]  /*1780*/  IMAD.IADD R0, R84, 0x1, -R243 ;  /* 0x0000000154007824 */ /* 0x000fe200078e0af3 */
[C---:B------:R-:W-:Y:S01]  /*1790*/  LEA R8, P0, R3.reuse, R4, 0x6 ;  /* 0x0000000403087211 */ /* 0x040fe200078030ff */
[----:B------:R-:W-:Y:S01]  /*17a0*/  IMAD.WIDE.U32 R10, R2, c[0x0][0x1a8], R6 ;  /* 0x00006a00020a7a25 */ /* 0x000fe200078e0006 */
[----:B------:R-:W-:Y:S02]  /*17b0*/  LEA.HI R2, R32, R86, RZ, 0x6 ;  /* 0x0000005620027211 */ /* 0x000fe400078f30ff */
[----:B------:R-:W-:Y:S01]  /*17c0*/  LEA.HI.X R9, R3, R5, R9, 0x6, P0 ;  /* 0x0000000503097211 */ /* 0x000fe200000f3409 */
[----:B------:R-:W-:Y:S01]  /*17d0*/  IMAD R0, R85, -0x50, R0 ;  /* 0xffffffb055007824 */ /* 0x000fe200078e0200 */
[----:B------:R-:W-:Y:S01]  /*17e0*/  SHF.R.S32.HI R28, RZ, 0x6, R2 ;  /* 0x00000006ff1c7819 */ /* 0x000fe20000011402 */
[----:B------:R-:W-:Y:S02]  /*17f0*/  IMAD R2, R18, c[0x0][0x178], RZ ;  /* 0x00005e0012027a24 */ /* 0x000fe400078e02ff */
[----:B------:R-:W-:Y:S01]  /*1800*/  IMAD.U32 R6, RZ, RZ, UR4 ;  /* 0x00000004ff067e24 */ /* 0x000fe2000f8e00ff */
[----:B------:R-:W-:Y:S01]  /*1810*/  ISETP.LT.OR P0, PT, R0, 0x1, P1 ;  /* 0x000000010000780c */ /* 0x000fe20000f01670 */
[----:B------:R-:W-:Y:S01]  /*1820*/  IMAD R3, R28, 0x200, R14 ;  /* 0x000002001c037824 */ /* 0x000fe200078e020e */
[----:B------:R-:W-:Y:S01]  /*1830*/  ISETP.LT.OR P2, PT, R0, 0x1, P3 ;  /* 0x000000010000780c */ /* 0x000fe20001f41670 */
[----:B------:R-:W-:-:S02]  /*1840*/  IMAD R7, R19, c[0x0][0x17c], R2 ;  /* 0x00005f0013077a24 */ /* 0x000fc400078e0202 */
[----:B------:R-:W-:Y:S02]  /*1850*/  IMAD.SHL.U32 R227, R3, 0x2, RZ ;  /* 0x0000000203e37824 */ /* 0x000fe400078e00ff */
[----:B------:R-:W-:Y:S01]  /*1860*/  IMAD.U32 R15, RZ, RZ, UR5 ;  /* 0x00000005ff0f7e24 */ /* 0x000fe2000f8e00ff */
[----:B------:R-:W-:Y:S01]  /*1870*/  ULDC.64 UR4, c[0x0][0x1a8] ;  /* 0x00006a0000047ab9 */ /* 0x000fe20000000a00 */
[----:B------:R-:W-:Y:S01]  /*1880*/  IMAD.WIDE.U32 R2, R19, c[0x0][0x178], R12 ;  /* 0x00005e0013027a25 */ /* 0x000fe200078e000c */
[----:B------:R-:W-:Y:S02]  /*1890*/  USHF.L.U32 UR6, UR4, 0x5, URZ ;  /* 0x0000000504067899 */ /* 0x000fe4000800063f */
[----:B------:R-:W-:Y:S01]  /*18a0*/  USHF.L.U64.HI UR5, UR4, UR7, UR5 ;  /* 0x0000000704057299 */ /* 0x000fe20008010205 */
[----:B------:R-:W-:Y:S01]  /*18b0*/  @!PT LDS RZ, [RZ] ;  /* 0x00000000fffff984 */ /* 0x000fe20000000800 */
[----:B------:R-:W-:Y:S01]  /*18c0*/  @!PT LDS RZ, [RZ] ;  /* 0x00000000fffff984 */ /* 0x000fe20000000800 */
[----:B------:R-:W-:Y:S01]  /*18d0*/  @!PT LDS RZ, [RZ] ;  /* 0x00000000fffff984 */ /* 0x000fe20000000800 */
[----:B------:R1:W-:Y:S01]  /*18e0*/  LDGSTS.E.BYPASS.LTC128B.128 [R227+0x7880], [R4.64], !P0 ;  /* 0x0788000004e37fae */ /* 0x0003e2000c101d4a */
[----:B------:R-:W-:Y:S01]  /*18f0*/  @!P5 LEA R14, P0, R6, R8, 0x1 ;  /* 0x00000008060ed211 */ /* 0x000fe200078008ff */
[----:B------:R-:W-:-:S02]  /*1900*/  IMAD.IADD R3, R3, 0x1, R7 ;  /* 0x0000000103037824 */ /* 0x000fc400078e0207 */
[----:B------:R-:W-:Y:S01]  /*1910*/  IMAD.IADD R7, R11, 0x1, R16 ;  /* 0x000000010b077824 */ /* 0x000fe200078e0210 */
[----:B------:R-:W-:Y:S01]  /*1920*/  @!P5 LEA.HI.X R15, R6, R9, R15, 0x1, P0 ;  /* 0x00000009060fd211 */ /* 0x000fe200000f0c0f */
[----:B------:R1:W-:Y:S01]  /*1930*/  LDGSTS.E.BYPASS.LTC128B.128 [R227+0xa080], [R4.64+0x80], !P2 ;  /* 0x0a08008004e37fae */ /* 0x0003e2000d101d4a */
[----:B------:R-:W-:Y:S01]  /*1940*/  LEA R6, P0, R10, c[0x0][0x190], 0x1 ;  /* 0x000064000a067a11 */ /* 0x000fe200078008ff */
[----:B------:R-:W-:Y:S01]  /*1950*/  IMAD.MOV.U32 R16, RZ, RZ, c[0x0][0x1a8] ;  /* 0x00006a00ff107624 */ /* 0x000fe200078e00ff */
[----:B------:R-:W-:Y:S01]  /*1960*/  ISETP.LT.OR P2, PT, R0, 0x1, P4 ;  /* 0x000000010000780c */ /* 0x000fe20002741670 */
[----:B------:R-:W-:Y:S01]  /*1970*/  IMAD.U32 R11, RZ, RZ, UR6 ;  /* 0x00000006ff0b7e24 */ /* 0x000fe2000f8e00ff */
[----:B------:R-:W-:Y:S01]  /*1980*/  LEA.HI.X R7, R10, c[0x0][0x194], R7, 0x1, P0 ;  /* 0x000065000a077a11 */ /* 0x000fe200000f0c07 */
[----:B------:R-:W-:Y:S01]  /*1990*/  IMAD R10, R26, c[0x0][0x180], RZ ;  /* 0x000060001a0a7a24 */ /* 0x000fe200078e02ff */
[C---:B------:R-:W-:Y:S01]  /*19a0*/  ISETP.LT.OR P0, PT, R0.reuse, 0x21, P1 ;  /* 0x000000210000780c */ /* 0x040fe20000f01670 */
[----:B------:R-:W-:Y:S01]  /*19b0*/  UMOV UR6, 0x6 ;  /* 0x0000000600067882 */ /* 0x000fe20000000000 */
[C---:B------:R-:W-:Y:S01]  /*19c0*/  ISETP.LT.OR P1, PT, R0.reuse, 0x21, P3 ;  /* 0x000000210000780c */ /* 0x040fe20001f21670 */
[----:B------:R-:W-:Y:S01]  /*19d0*/  IMAD R10, R87, c[0x0][0x184], R10 ;  /* 0x00006100570a7a24 */ /* 0x000fe200078e020a */
[----:B------:R-:W-:-:S05]  /*19e0*/  ISETP.LT.OR P5, PT, R0, 0x21, P4 ;  /* 0x000000210000780c */ /* 0x000fca00027a1670 */
[----:B------:R1:W-:Y:S01]  /*19f0*/  LDGSTS.E.BYPASS.LTC128B.128 [R227+0xc880], [R4.64+0x100], !P2 ;  /* 0x0c88010004e37fae */ /* 0x0003e2000d101d4a */
[----:B------:R-:W-:-:S03]  /*1a00*/  ISETP.GT.AND P2, PT, R86, 0x7f, PT ;  /* 0x0000007f5600780c */ /* 0x000fc60003f44270 */
[----:B------:R2:W-:Y:S04]  /*1a10*/  LDGSTS.E.BYPASS.LTC128B.128 [R227+0x8880], [R8.64], !P0 ;  /* 0x0888000008e37fae */ /* 0x0005e8000c101d4a */
[----:B------:R2:W-:Y:S04]  /*1a20*/  LDGSTS.E.BYPASS.LTC128B.128 [R227+0xb080], [R8.64+0x80], !P1 ;  /* 0x0b08008008e37fae */ /* 0x0005e8000c901d4a */
[----:B------:R2:W-:Y:S01]  /*1a30*/  LDGSTS.E.BYPASS.LTC128B.128 [R227+0xd880], [R8.64+0x100], !P5 ;  /* 0x0d88010008e37fae */ /* 0x0005e2000e901d4a */
[----:B------:R-:W-:Y:S02]  /*1a40*/  ISETP.GE.AND P5, PT, R12, c[0x0][0x19c], PT ;  /* 0x000067000c007a0c */ /* 0x000fe40003fa6270 */
[----:B------:R-:W-:-:S02]  /*1a50*/  @!P2 ISETP.GE.AND P0, PT, R0, 0x41, PT ;  /* 0x000000410000a80c */ /* 0x000fc40003f06270 */
[----:B------:R-:W-:Y:S02]  /*1a60*/  @!P2 ISETP.LT.OR P3, PT, R0, 0x41, P3 ;  /* 0x000000410000a80c */ /* 0x000fe40001f61670 */
[----:B------:R-:W-:Y:S02]  /*1a70*/  @!P2 ISETP.GE.OR P4, PT, R12, c[0x0][0x1cc], !P0 ;  /* 0x000073000c00aa0c */ /* 0x000fe40004786670 */
[----:B------:R-:W-:Y:S01]  /*1a80*/  @!P2 ISETP.GE.OR P2, PT, R29, c[0x0][0x1cc], !P0 ;  /* 0x000073001d00aa0c */ /* 0x000fe20004746670 */
[----:B-1----:R-:W-:Y:S01]  /*1a90*/  IMAD.WIDE.U32 R4, R87, c[0x0][0x180], R2 ;  /* 0x0000600057047a25 */ /* 0x002fe200078e0002 */
[----:B------:R-:W-:-:S03]  /*1aa0*/  LEA R2, P1, R16, R6, 0x6 ;  /* 0x0000000610027211 */ /* 0x000fc600078230ff */
[----:B------:R-:W-:Y:S01]  /*1ab0*/  IMAD.IADD R5, R5, 0x1, R10 ;  /* 0x0000000105057824 */ /* 0x000fe200078e020a */
[----:B------:R-:W-:Y:S01]  /*1ac0*/  LEA.HI.X R3, R16, R7, R20, 0x6, P1 ;  /* 0x0000000710037211 */ /* 0x000fe200008f3414 */
[----:B------:R-:W-:Y:S01]  /*1ad0*/  IMAD.U32 R16, RZ, RZ, UR5 ;  /* 0x00000005ff107e24 */ /* 0x000fe2000f8e00ff */
[----:B------:R-:W-:Y:S01]  /*1ae0*/  ISETP.GT.AND P1, PT, R86, 0x7f, PT ;  /* 0x0000007f5600780c */ /* 0x000fe20003f24270 */
[----:B------:R-:W-:Y:S01]  /*1af0*/  ULDC.64 UR4, c[0x0][0x178] ;  /* 0x00005e0000047ab9 */ /* 0x000fe20000000a00 */
[----:B------:R-:W-:Y:S01]  /*1b00*/  IMAD.WIDE.U32 R240, R25, c[0x0][0x188], R4 ;  /* 0x0000620019f07a25 */ /* 0x000fe200078e0004 */
[----:B------:R-:W-:Y:S01]  /*1b10*/  USHF.L.U64.HI UR8, UR4, UR6, UR5 ;  /* 0x0000000604087299 */ /* 0x000fe20008010205 */
[----:B------:R-:W-:Y:S01]  /*1b20*/  SHF.R.S32.HI R20, RZ, 0x1f, R224 ;  /* 0x0000001fff147819 */ /* 0x000fe200000114e0 */
[----:B------:R-:W-:Y:S01]  /*1b30*/  USHF.L.U32 UR12, UR4, 0x6, URZ ;  /* 0x00000006040c7899 */ /* 0x000fe2000800063f */
[----:B--2---:R-:W-:Y:S01]  /*1b40*/  IMAD R8, R24, c[0x0][0x188], RZ ;  /* 0x0000620018087a24 */ /* 0x004fe200078e02ff */
[----:B------:R-:W-:Y:S01]  /*1b50*/  USHF.L.U32 UR9, UR4, 0x5, URZ ;  /* 0x0000000504097899 */ /* 0x000fe2000800063f */
[----:B------:R-:W-:-:S02]  /*1b60*/  IMAD.MOV.U32 R236, RZ, RZ, R240 ;  /* 0x000000ffffec7224 */ /* 0x000fc400078e00f0 */
[----:B------:R-:W-:Y:S02]  /*1b70*/  IMAD R8, R25, c[0x0][0x18c], R8 ;  /* 0x0000630019087a24 */ /* 0x000fe400078e0208 */
[----:B------:R-:W-:Y:S01]  /*1b80*/  IMAD R4, R224, UR8, RZ ;  /* 0x00000008e0047c24 */ /* 0x000fe2000f8e02ff */
[----:B------:R-:W-:Y:S01]  /*1b90*/  @!P1 LEA R10, P0, R11, R2, 0x1 ;  /* 0x000000020b0a9211 */ /* 0x000fe200078008ff */
[----:B------:R-:W-:Y:S01]  /*1ba0*/  IMAD.IADD R237, R241, 0x1, R8 ;  /* 0x00000001f1ed7824 */ /* 0x000fe200078e0208 */
[----:B------:R1:W-:Y:S01]  /*1bb0*/  @!P1 LDGSTS.E.BYPASS.LTC128B.128 [R227+0x9880], [R14.64], !P4 ;  /* 0x098800000ee39fae */ /* 0x0003e2000e101d4a */
[----:B------:R-:W-:Y:S01]  /*1bc0*/  IMAD R8, R20, UR12, R4 ;  /* 0x0000000c14087c24 */ /* 0x000fe2000f8e0204 */
[----:B------:R-:W-:Y:S01]  /*1bd0*/  @!P1 LEA.HI.X R11, R11, R3, R16, 0x1, P0 ;  /* 0x000000030b0b9211 */ /* 0x000fe200000f0c10 */
[----:B------:R-:W-:Y:S01]  /*1be0*/  IMAD.WIDE.U32 R4, R224, UR12, R236 ;  /* 0x0000000ce0047c25 */ /* 0x000fe2000f8e00ec */
[----:B------:R-:W-:Y:S01]  /*1bf0*/  ISETP.LT.OR P0, PT, R0, 0x1, P5 ;  /* 0x000000010000780c */ /* 0x000fe20002f01670 */
[----:B------:R1:W-:Y:S01]  /*1c00*/  @!P1 LDGSTS.E.BYPASS.LTC128B.128 [R227+0xc080], [R14.64+0x80], !P3 ;  /* 0x0c0800800ee39fae */ /* 0x0003e2000d901d4a */
[----:B------:R-:W-:Y:S01]  /*1c10*/  ISETP.GE.AND P3, PT, R30, c[0x0][0x19c], PT ;  /* 0x000067001e007a0c */ /* 0x000fe20003f66270 */
[----:B------:R-:W-:Y:S01]  /*1c20*/  USHF.L.U64.HI UR8, UR4, UR7, UR5 ;  /* 0x0000000704087299 */ /* 0x000fe20008010205 */
[----:B------:R-:W-:Y:S01]  /*1c30*/  ISETP.GE.AND P4, PT, R29, c[0x0][0x19c], PT ;  /* 0x000067001d007a0c */ /* 0x000fe20003f86270 */
[----:B------:R1:W-:Y:S01]  /*1c40*/  @!P1 LDGSTS.E.BYPASS.LTC128B.128 [R227+0xe880], [R14.64+0x100], !P2 ;  /* 0x0e8801000ee39fae */ /* 0x0003e2000d101d4a */
[----:B------:R-:W-:Y:S01]  /*1c50*/  IMAD.IADD R5, R5, 0x1, R8 ;  /* 0x0000000105057824 */ /* 0x000fe200078e0208 */
[C---:B------:R-:W-:Y:S01]  /*1c60*/  ISETP.LT.OR P2, PT, R0.reuse, 0x1, P3 ;  /* 0x000000010000780c */ /* 0x040fe20001f41670 */
[----:B------:R-:W-:Y:S01]  /*1c70*/  ULDC.64 UR4, c[0x0][0x208] ;  /* 0x0000820000047ab9 */ /* 0x000fe20000000a00 */
[----:B------:R-:W-:Y:S01]  /*1c80*/  ISETP.LT.OR P1, PT, R0, 0x1, P4 ;  /* 0x000000010000780c */ /* 0x000fe20002721670 */
[----:B------:R-:W-:-:S02]  /*1c90*/  USHF.L.U64.HI UR6, UR4, UR6, UR5 ;  /* 0x0000000604067299 */ /* 0x000fc40008010205 */
[----:B------:R-:W-:Y:S01]  /*1ca0*/  USHF.L.U32 UR12, UR4, 0x6, URZ ;  /* 0x00000006040c7899 */ /* 0x000fe2000800063f */
[----:B------:R2:W-:Y:S01]  /*1cb0*/  LDGSTS.E.BYPASS.LTC128B.128 [R227+0x80], [R6.64], !P0 ;  /* 0x0008000006e37fae */ /* 0x0005e2000c101d4a */
[----:B------:R-:W-:Y:S01]  /*1cc0*/  LEA R8, P0, R4, c[0x0][0x160], 0x1 ;  /* 0x0000580004087a11 */ /* 0x000fe200078008ff */
[----:B------:R-:W-:-:S03]  /*1cd0*/  USHF.L.U64.HI UR5, UR4, UR7, UR5 ;  /* 0x0000000704057299 */ /* 0x000fc60008010205 */
[----:B------:R-:W-:Y:S01]  /*1ce0*/  LEA.HI.X R9, R4, c[0x0][0x164], R5, 0x1, P0 ;  /* 0x0000590004097a11 */ /* 0x000fe200000f0c05 */
[----:B------:R-:W-:Y:S01]  /*1cf0*/  IMAD.U32 R5, RZ, RZ, UR9 ;  /* 0x00000009ff057e24 */ /* 0x000fe2000f8e00ff */
[----:B------:R2:W-:Y:S01]  /*1d00*/  LDGSTS.E.BYPASS.LTC128B.128 [R227+0x2880], [R6.64+0x80], !P2 ;  /* 0x0288008006e37fae */ /* 0x0005e2000d101d4a */
[----:B------:R-:W-:Y:S01]  /*1d10*/  IMAD.U32 R4, RZ, RZ, UR8 ;  /* 0x00000008ff047e24 */ /* 0x000fe2000f8e00ff */
[----:B------:R-:W-:Y:S02]  /*1d20*/  ISETP.LT.OR P2, PT, R0, 0x21, P5 ;  /* 0x000000210000780c */ /* 0x000fe40002f41670 */
[----:B------:R2:W-:Y:S01]  /*1d30*/  LDGSTS.E.BYPASS.LTC128B.128 [R227+0x5080], [R6.64+0x100], !P1 ;  /* 0x0508010006e37fae */ /* 0x0005e2000c901d4a */
[----:B------:R-:W-:Y:S01]  /*1d40*/  ISETP.GE.AND P1, PT, R30, c[0x0][0x16c], PT ;  /* 0x00005b001e007a0c */ /* 0x000fe20003f26270 */
[----:B-1----:R-:W-:-:S09]  /*1d50*/  IMAD.U32 R14, RZ, RZ, UR9 ;  /* 0x00000009ff0e7e24 */ /* 0x002fd2000f8e00ff */
[----:B------:R1:W-:Y:S01]  /*1d60*/  LDGSTS.E.BYPASS.LTC128B.128 [R227+0x1080], [R2.64], !P2 ;  /* 0x0108000002e37fae */ /* 0x0003e2000d101d4a */
[----:B------:R-:W-:Y:S02]  /*1d70*/  ISETP.LT.OR P2, PT, R0, 0x21, P3 ;  /* 0x000000210000780c */ /* 0x000fe40001f41670 */
[----:B------:R-:W-:-:S04]  /*1d80*/  LEA R14, P0, R14, R8, 0x1 ;  /* 0x000000080e0e7211 */ /* 0x000fc800078008ff */
[----:B------:R-:W-:Y:S01]  /*1d90*/  LEA.HI.X R15, R5, R9, R4, 0x1, P0 ;  /* 0x00000009050f7211 */ /* 0x000fe200000f0c04 */
[----:B------:R-:W-:Y:S01]  /*1da0*/  IMAD R4, R17, 0xc0, RZ ;  /* 0x000000c011047824 */ /* 0x000fe200078e02ff */
[----:B------:R-:W-:Y:S02]  /*1db0*/  ISETP.GE.AND P0, PT, R12, c[0x0][0x16c], PT ;  /* 0x00005b000c007a0c */ /* 0x000fe40003f06270 */
[----:B------:R-:W-:-:S03]  /*1dc0*/  SHF.R.S32.HI R5, RZ, 0x1f, R17 ;  /* 0x0000001fff057819 */ /* 0x000fc60000011411 */
[----:B------:R1:W-:Y:S01]  /*1dd0*/  LDGSTS.E.BYPASS.LTC128B.128 [R227+0x3880], [R2.64+0x80], !P2 ;  /* 0x0388008002e37fae */ /* 0x0003e2000d101d4a */
[----:B------:R-:W-:Y:S02]  /*1de0*/  ISETP.GT.AND P2, PT, R86, 0x7f, PT ;  /* 0x0000007f5600780c */ /* 0x000fe40003f44270 */
[----:B--2---:R-:W-:Y:S02]  /*1df0*/  SEL R6, RZ, 0x1, P0 ;  /* 0x00000001ff067807 */ /* 0x004fe40000000000 */
[C---:B------:R-:W-:Y:S02]  /*1e00*/  IADD3 R16, P0, R21.reuse, R17, RZ ;  /* 0x0000001115107210 */ /* 0x040fe40007f1e0ff */
[----:B------:R-:W-:Y:S02]  /*1e10*/  SEL R7, RZ, 0xffffffff, P1 ;  /* 0xffffffffff077807 */ /* 0x000fe40000800000 */
[----:B------:R-:W-:Y:S02]  /*1e20*/  LEA.HI.X.SX32 R17, R21, R5, 0x1, P0 ;  /* 0x0000000515117211 */ /* 0x000fe400000f0eff */
[----:B------:R-:W-:Y:S01]  /*1e30*/  IADD3 R22, P0, R4, R86, RZ ;  /* 0x0000005604167210 */ /* 0x000fe20007f1e0ff */
[----:B------:R-:W-:Y:S01]  /*1e40*/  IMAD.SHL.U32 R5, R7, 0x2, RZ ;  /* 0x0000000207057824 */ /* 0x000fe200078e00ff */
[----:B------:R-:W-:-:S02]  /*1e50*/  ISETP.GE.AND P1, PT, R29, c[0x0][0x16c], PT ;  /* 0x00005b001d007a0c */ /* 0x000fc40003f26270 */
[----:B------:R-:W-:Y:S01]  /*1e60*/  LEA.HI.X.SX32 R23, R4, R23, 0x1, P0 ;  /* 0x0000001704177211 */ /* 0x000fe200000f0eff */
[----:B------:R-:W-:Y:S01]  /*1e70*/  IMAD R4, R18, c[0x0][0x208], RZ ;  /* 0x0000820012047a24 */ /* 0x000fe200078e02ff */
[C---:B------:R-:W-:Y:S02]  /*1e80*/  @!P6 ISETP.LT.OR P0, PT, R0.reuse, 0x41, P5 ;  /* 0x000000410000e80c */ /* 0x040fe40002f01670 */
[C---:B------:R-:W-:Y:S01]  /*1e90*/  @!P6 ISETP.LT.OR P5, PT, R0.reuse, 0x41, P3 ;  /* 0x000000410000e80c */ /* 0x040fe20001fa1670 */
[----:B------:R-:W-:Y:S01]  /*1ea0*/  IMAD R18, R19, c[0x0][0x20c], R4 ;  /* 0x0000830013127a24 */ /* 0x000fe200078e0204 */
[----:B------:R-:W-:Y:S02]  /*1eb0*/  SEL R21, RZ, 0x4, P1 ;  /* 0x00000004ff157807 */ /* 0x000fe40000800000 */
[C---:B------:R-:W-:Y:S02]  /*1ec0*/  ISETP.LT.OR P1, PT, R0.reuse, 0x21, P4 ;  /* 0x000000210000780c */ /* 0x040fe40002721670 */
[----:B------:R-:W-:Y:S01]  /*1ed0*/  LOP3.LUT R5, R5, 0x2, R6, 0xe2, !PT ;  /* 0x0000000205057812 */ /* 0x000fe200078ee206 */
[----:B------:R-:W-:Y:S01]  /*1ee0*/  IMAD.WIDE.U32 R6, R19, c[0x0][0x208], R12 ;  /* 0x0000820013067a25 */ /* 0x000fe200078e000c */
[----:B------:R-:W-:-:S02]  /*1ef0*/  @!P6 ISETP.LT.OR P3, PT, R0, 0x41, P4 ;  /* 0x000000410000e80c */ /* 0x000fc40002761670 */
[----:B------:R-:W-:Y:S01]  /*1f00*/  LOP3.LUT R0, R5, R21, RZ, 0xfc, !PT ;  /* 0x0000001505007212 */ /* 0x000fe200078efcff */
[----:B------:R-:W-:Y:S01]  /*1f10*/  IMAD.SHL.U32 R21, R224, 0x40, RZ ;  /* 0x00000040e0157824 */ /* 0x000fe200078e00ff */
[----:B------:R-:W-:Y:S02]  /*1f20*/  LEA.HI R19, R32, R86, RZ, 0x4 ;  /* 0x0000005620137211 */ /* 0x000fe400078f20ff */
[----:B------:R-:W-:Y:S02]  /*1f30*/  P2R R4, PR, RZ, 0x20 ;  /* 0x00000020ff047803 */ /* 0x000fe40000000000 */
[----:B------:R-:W-:Y:S01]  /*1f40*/  LOP3.LUT P4, RZ, R0, 0x1, RZ, 0xc0, !PT ;  /* 0x0000000100ff7812 */ /* 0x000fe2000788c0ff */
[----:B------:R1:W-:Y:S01]  /*1f50*/  LDGSTS.E.BYPASS.LTC128B.128 [R227+0x6080], [R2.64+0x100], !P1 ;  /* 0x0608010002e37fae */ /* 0x0003e2000c901d4a */
[----:B------:R-:W-:Y:S01]  /*1f60*/  ISETP.NE.AND P1, PT, R4, RZ, PT ;  /* 0x000000ff0400720c */ /* 0x000fe20003f25270 */
[----:B------:R-:W-:Y:S01]  /*1f70*/  IMAD R4, R26, c[0x0][0x270], RZ ;  /* 0x00009c001a047a24 */ /* 0x000fe200078e02ff */
[C---:B------:R-:W-:Y:S01]  /*1f80*/  LOP3.LUT P6, RZ, R0.reuse, 0x2, RZ, 0xc0, !PT ;  /* 0x0000000200ff7812 */ /* 0x040fe200078cc0ff */
[----:B------:R2:W-:Y:S01]  /*1f90*/  @!P2 LDGSTS.E.BYPASS.LTC128B.128 [R227+0x2080], [R10.64], !P0 ;  /* 0x020800000ae3afae */ /* 0x0005e2000c101d4a */
[----:B------:R-:W-:Y:S01]  /*1fa0*/  LOP3.LUT P5, RZ, R0, 0x4, RZ, 0xc0, !PT ;  /* 0x0000000400ff7812 */ /* 0x000fe200078ac0ff */
[----:B------:R-:W-:Y:S01]  /*1fb0*/  IMAD R4, R87, c[0x0][0x274], R4 ;  /* 0x00009d0057047a24 */ /* 0x000fe200078e0204 */
[----:B------:R-:W-:-:S04]  /*1fc0*/  IADD3 R0, -R243, R231, -R21 ;  /* 0x000000e7f3007210 */ /* 0x000fc80007ffe915 */
[----:B------:R-:W-:-:S03]  /*1fd0*/  ISETP.LT.OR P0, PT, R0, 0x1, !P5 ;  /* 0x000000010000780c */ /* 0x000fc60006f01670 */
[----:B------:R2:W-:Y:S01]  /*1fe0*/  @!P2 LDGSTS.E.BYPASS.LTC128B.128 [R227+0x4880], [R10.64+0x80], !P1 ;  /* 0x048800800ae3afae */ /* 0x0005e2000c901d4a */
[----:B------:R-:W-:-:S03]  /*1ff0*/  ISETP.LT.OR P1, PT, R0, 0x1, !P6 ;  /* 0x000000010000780c */ /* 0x000fc60007721670 */
[----:B------:R2:W-:Y:S01]  /*2000*/  @!P2 LDGSTS.E.BYPASS.LTC128B.128 [R227+0x7080], [R10.64+0x100], !P3 ;  /* 0x070801000ae3afae */ /* 0x0005e2000d901d4a */
[----:B------:R-:W-:Y:S02]  /*2010*/  ISETP.LT.OR P2, PT, R0, 0x1, !P4 ;  /* 0x000000010000780c */ /* 0x000fe40006741670 */
[----:B------:R-:W-:Y:S01]  /*2020*/  ISETP.GE.AND P3, PT, R12, c[0x0][0x1fc], PT ;  /* 0x00007f000c007a0c */ /* 0x000fe20003f66270 */
[----:B------:R-:W0:Y:S01]  /*2030*/  LDGDEPBAR ;  /* 0x00000000000079af */ /* 0x000e220000000000 */
[----:B-1----:R-:W-:-:S04]  /*2040*/  IMAD.WIDE.U32 R2, R87, c[0x0][0x270], R16 ;  /* 0x00009c0057027a25 */ /* 0x002fc800078e0010 */
[----:B------:R-:W-:-:S05]  /*2050*/  IMAD.IADD R5, R3, 0x1, R4 ;  /* 0x0000000103057824 */ /* 0x000fca00078e0204 */
[----:B------:R1:W-:Y:S01]  /*2060*/  LDGSTS.E.BYPASS.LTC128B.128 [R227+0xf080], [R8.64], !P2 ;  /* 0x0f08000008e37fae */ /* 0x0003e2000d101d4a */
[----:B------:R-:W-:Y:S01]  /*2070*/  ISETP.LT.OR P2, PT, R0, 0x21, !P4 ;  /* 0x000000210000780c */ /* 0x000fe20006741670 */
[----:B------:R-:W-:Y:S02]  /*2080*/  IMAD.MOV.U32 R4, RZ, RZ, R2 ;  /* 0x000000ffff047224 */ /* 0x000fe400078e0002 */
[----:B------:R1:W-:Y:S01]  /*2090*/  LDGSTS.E.BYPASS.LTC128B.128 [R227+0x11080], [R8.64+0x80], !P1 ;  /* 0x1108008008e37fae */ /* 0x0003e2000c901d4a */
[----:B------:R-:W-:Y:S01]  /*20a0*/  IMAD.IADD R3, R7, 0x1, R18 ;  /* 0x0000000107037824 */ /* 0x000fe200078e0212 */
[----:B------:R-:W-:Y:S01]  /*20b0*/  ISETP.GT.AND P1, PT, R86, 0xf, PT ;  /* 0x0000000f5600780c */ /* 0x000fe20003f24270 */
[----:B------:R-:W-:Y:S01]  /*20c0*/  IMAD.MOV.U32 R2, RZ, RZ, R6 ;  /* 0x000000ffff027224 */ /* 0x000fe200078e0006 */
[----:B------:R1:W-:Y:S01]  /*20d0*/  LDGSTS.E.BYPASS.LTC128B.128 [R227+0x13080], [R8.64+0x100], !P0 ;  /* 0x1308010008e37fae */ /* 0x0003e2000c101d4a */
[----:B------:R-:W-:Y:S01]  /*20e0*/  ISETP.LT.OR P0, PT, R0, 0x21, !P6 ;  /* 0x000000210000780c */ /* 0x000fe20007701670 */
[----:B------:R-:W-:Y:S01]  /*20f0*/  IMAD R6, R24, c[0x0][0x278], RZ ;  /* 0x00009e0018067a24 */ /* 0x000fe200078e02ff */
[----:B------:R-:W-:Y:S01]  /*2100*/  ISETP.LT.OR P1, PT, R0, 0x21, !P5 ;  /* 0x000000210000780c */ /* 0x000fe20006f21670 */
[----:B------:R-:W-:Y:S01]  /*2110*/  IMAD.WIDE.U32 R2, R87, c[0x0][0x210], R2 ;  /* 0x0000840057027a25 */ /* 0x000fe200078e0002 */
[----:B------:R-:W-:Y:S01]  /*2120*/  LEA.HI R18, R32, R86, RZ, 0x2 ;  /* 0x0000005620127211 */ /* 0x000fe200078f10ff */
[----:B------:R3:W-:Y:S01]  /*2130*/  LDGSTS.E.BYPASS.LTC128B.128 [R227+0x10080], [R14.64], !P2 ;  /* 0x100800000ee37fae */ /* 0x0007e2000d101d4a */
[----:B------:R-:W-:Y:S01]  /*2140*/  ISETP.GT.AND P2, PT, R86, 0xf, PT ;  /* 0x0000000f5600780c */ /* 0x000fe20003f44270 */
[----:B--2---:R-:W-:-:S02]  /*2150*/  IMAD R11, R26, c[0x0][0x210], RZ ;  /* 0x000084001a0b7a24 */ /* 0x004fc400078e02ff */
[----:B------:R-:W-:Y:S01]  /*2160*/  IMAD R10, R224, UR6, RZ ;  /* 0x00000006e00a7c24 */ /* 0x000fe2000f8e02ff */
[----:B------:R-:W-:Y:S01]  /*2170*/  USHF.L.U32 UR6, UR4, 0x5, URZ ;  /* 0x0000000504067899 */ /* 0x000fe2000800063f */
[----:B------:R-:W-:Y:S02]  /*2180*/  IMAD R7, R87, c[0x0][0x214], R11 ;  /* 0x0000850057077a24 */ /* 0x000fe400078e020b */
[----:B------:R-:W-:Y:S01]  /*2190*/  IMAD R0, R24, c[0x0][0x218], RZ ;  /* 0x0000860018007a24 */ /* 0x000fe200078e02ff */
[----:B------:R3:W-:Y:S01]  /*21a0*/  LDGSTS.E.BYPASS.LTC128B.128 [R227+0x12080], [R14.64+0x80], !P0 ;  /* 0x120800800ee37fae */ /* 0x0007e2000c101d4a */
[----:B------:R-:W-:Y:S01]  /*21b0*/  IMAD.IADD R3, R3, 0x1, R7 ;  /* 0x0000000103037824 */ /* 0x000fe200078e0207 */
[----:B------:R-:W-:Y:S01]  /*21c0*/  UMOV UR4, URZ ;  /* 0x0000003f00047c82 */ /* 0x000fe20008000000 */
[C---:B------:R-:W-:Y:S01]  /*21d0*/  IMAD.WIDE.U32 R246, R25.reuse, c[0x0][0x278], R4 ;  /* 0x00009e0019f67a25 */ /* 0x040fe200078e0004 */
[----:B------:R3:W-:Y:S03]  /*21e0*/  LDGSTS.E.BYPASS.LTC128B.128 [R227+0x14080], [R14.64+0x100], !P1 ;  /* 0x140801000ee37fae */ /* 0x0007e6000c901d4a */
[----:B------:R-:W-:-:S02]  /*21f0*/  IMAD R6, R25, c[0x0][0x27c], R6 ;  /* 0x00009f0019067a24 */ /* 0x000fc400078e0206 */
[----:B------:R-:W-:Y:S01]  /*2200*/  IMAD R10, R20, UR12, R10 ;  /* 0x0000000c140a7c24 */ /* 0x000fe2000f8e020a */
[----:B------:R-:W-:Y:S01]  /*2210*/  SHF.R.S32.HI R20, RZ, 0x1f, R21 ;  /* 0x0000001fff147819 */ /* 0x000fe20000011415 */
[C---:B------:R-:W-:Y:S01]  /*2220*/  IMAD R0, R25.reuse, c[0x0][0x21c], R0 ;  /* 0x0000870019007a24 */ /* 0x040fe200078e0200 */
[----:B-1----:R-:W-:Y:S01]  /*2230*/  SHF.R.S32.HI R8, RZ, 0x1f, R18 ;  /* 0x0000001fff087819 */ /* 0x002fe20000011412 */
[----:B------:R-:W-:Y:S01]  /*2240*/  IMAD.WIDE.U32 R238, R25, c[0x0][0x218], R2 ;  /* 0x0000860019ee7a25 */ /* 0x000fe200078e0002 */
[----:B------:R-:W-:-:S03]  /*2250*/  @!P2 IADD3 R2, P0, R21, R246, RZ ;  /* 0x000000f61502a210 */ /* 0x000fc60007f1e0ff */
[----:B------:R-:W-:Y:S02]  /*2260*/  IMAD.IADD R252, R247, 0x1, R6 ;  /* 0x00000001f7fc7824 */ /* 0x000fe400078e0206 */
[----:B------:R-:W-:Y:S01]  /*2270*/  IMAD.IADD R235, R239, 0x1, R0 ;  /* 0x00000001efeb7824 */ /* 0x000fe200078e0200 */
[----:B------:R-:W-:Y:S01]  /*2280*/  IADD3 R0, -R21, R231, -R243 ;  /* 0x000000e715007210 */ /* 0x000fe20007ffe9f3 */
[----:B------:R-:W-:Y:S02]  /*2290*/  IMAD.MOV.U32 R234, RZ, RZ, R238 ;  /* 0x000000ffffea7224 */ /* 0x000fe400078e00ee */
[----:B------:R-:W-:Y:S01]  /*22a0*/  @!P2 IMAD.X R3, R20, 0x1, R252, P0 ;  /* 0x000000011403a824 */ /* 0x000fe200000e06fc */
[----:B------:R-:W-:Y:S01]  /*22b0*/  @!P2 LEA R6, P0, R2, c[0x0][0x258], 0x2 ;  /* 0x000096000206aa11 */ /* 0x000fe200078010ff */
[----:B------:R-:W-:Y:S01]  /*22c0*/  IMAD.WIDE.U32 R4, R224, UR12, R234 ;  /* 0x0000000ce0047c25 */ /* 0x000fe2000f8e00ea */
[----:B------:R-:W-:Y:S02]  /*22d0*/  ISETP.LT.OR P1, PT, R0, 0x1, P3 ;  /* 0x000000010000780c */ /* 0x000fe40001f21670 */
[----:B------:R-:W-:Y:S01]  /*22e0*/  @!P2 LEA.HI.X R7, R2, c[0x0][0x25c], R3, 0x2, P0 ;  /* 0x000097000207aa11 */ /* 0x000fe200000f1403 */
[----:B------:R-:W-:Y:S01]  /*22f0*/  IMAD.IADD R3, R5, 0x1, R10 ;  /* 0x0000000105037824 */ /* 0x000fe200078e020a */
[----:B------:R-:W-:Y:S01]  /*2300*/  LEA R2, P0, R4, c[0x0][0x1f0], 0x1 ;  /* 0x00007c0004027a11 */ /* 0x000fe200078008ff */
[----:B------:R-:W-:Y:S01]  /*2310*/  @!P2 IMAD.SHL.U32 R5, R86, 0x10, RZ ;  /* 0x000000105605a824 */ /* 0x000fe200078e00ff */
[----:B---3--:R-:W-:-:S02]  /*2320*/  SHF.R.S32.HI R14, RZ, 0x2, R18 ;  /* 0x00000002ff0e7819 */ /* 0x008fc40000011412 */
[----:B------:R-:W-:Y:S01]  /*2330*/  LEA.HI.X R3, R4, c[0x0][0x1f4], R3, 0x1, P0 ;  /* 0x00007d0004037a11 */ /* 0x000fe200000f0c03 */
[----:B------:R-:W-:Y:S01]  /*2340*/  IMAD.U32 R4, RZ, RZ, UR6 ;  /* 0x00000006ff047e24 */ /* 0x000fe2000f8e00ff */
[----:B------:R1:W-:Y:S01]  /*2350*/  @!P2 LDGSTS.E.BYPASS.LTC128B.128 [R5+0x21080], [R6.64] ;  /* 0x210800000605afae */ /* 0x0003e2000b901d4a */
[----:B------:R-:W-:Y:S02]  /*2360*/  ISETP.GE.AND P2, PT, R30, c[0x0][0x1fc], PT ;  /* 0x00007f001e007a0c */ /* 0x000fe40003f46270 */
[----:B------:R-:W-:Y:S01]  /*2370*/  LEA.HI R8, R8, R14, RZ, 0x3 ;  /* 0x0000000e08087211 */ /* 0x000fe200078f18ff */
[----:B------:R-:W0:Y:S01]  /*2380*/  LDGDEPBAR ;  /* 0x00000000000079af */ /* 0x000e220000000000 */
[----:B------:R-:W-:Y:S02]  /*2390*/  ISETP.LT.OR P0, PT, R0, 0x1, P2 ;  /* 0x000000010000780c */ /* 0x000fe40001701670 */
[----:B------:R-:W-:Y:S01]  /*23a0*/  LOP3.LUT R8, R8, 0xfffffff8, RZ, 0xc0, !PT ;  /* 0xfffffff808087812 */ /* 0x000fe200078ec0ff */
[----:B------:R2:W-:Y:S04]  /*23b0*/  LDGSTS.E.BYPASS.LTC128B.128 [R227+0x1b080], [R2.64], !P1 ;  /* 0x1b08000002e37fae */ /* 0x0005e8000c901d4a */
[----:B------:R-:W-:-:S06]  /*23c0*/  IMAD.IADD R14, R14, 0x1, -R8 ;  /* 0x000000010e0e7824 */ /* 0x000fcc00078e0a08 */
[----:B------:R2:W-:Y:S01]  /*23d0*/  LDGSTS.E.BYPASS.LTC128B.128 [R227+0x1d080], [R2.64+0x80], !P0 ;  /* 0x1d08008002e37fae */ /* 0x0005e2000c101d4a */
[----:B------:R-:W-:Y:S01]  /*23e0*/  LEA R4, P0, R4, R2, 0x1 ;  /* 0x0000000204047211 */ /* 0x000fe200078008ff */
[----:B-1----:R-:W-:Y:S02]  /*23f0*/  IMAD.U32 R6, RZ, RZ, UR6 ;  /* 0x00000006ff067e24 */ /* 0x002fe4000f8e00ff */
[----:B------:R-:W-:-:S05]  /*2400*/  IMAD.U32 R5, RZ, RZ, UR5 ;  /* 0x00000005ff057e24 */ /* 0x000fca000f8e00ff */
[----:B------:R-:W-:Y:S01]  /*2410*/  LEA.HI.X R5, R6, R3, R5, 0x1, P0 ;  /* 0x0000000306057211 */ /* 0x000fe200000f0c05 */
[----:B------:R-:W-:Y:S01]  /*2420*/  IMAD.WIDE.U32 R6, R87, c[0x0][0x288], R16 ;  /* 0x0000a20057067a25 */ /* 0x000fe200078e0010 */
[----:B------:R-:W-:Y:S02]  /*2430*/  ISETP.GE.AND P0, PT, R29, c[0x0][0x1fc], PT ;  /* 0x00007f001d007a0c */ /* 0x000fe40003f06270 */
[----:B------:R-:W-:Y:S02]  /*2440*/  LEA.HI R16, R32, R86, RZ, 0x5 ;  /* 0x0000005620107211 */ /* 0x000fe400078f28ff */
[C---:B------:R-:W-:Y:S02]  /*2450*/  ISETP.LT.OR P1, PT, R0.reuse, 0x1, P0 ;  /* 0x000000010000780c */ /* 0x040fe40000721670 */
[----:B------:R-:W-:Y:S02]  /*2460*/  ISETP.LT.OR P0, PT, R0, 0x21, P0 ;  /* 0x000000210000780c */ /* 0x000fe40000701670 */
[----:B------:R-:W-:-:S09]  /*2470*/  SHF.R.S32.HI R17, RZ, 0x5, R16 ;  /* 0x00000005ff117819 */ /* 0x000fd20000011410 */
[----:B------:R2:W-:Y:S01]  /*2480*/  LDGSTS.E.BYPASS.LTC128B.128 [R227+0x1f080], [R2.64+0x100], !P1 ;  /* 0x1f08010002e37fae */ /* 0x0005e2000c901d4a */
[----:B------:R-:W-:Y:S02]  /*2490*/  ISETP.LT.OR P1, PT, R0, 0x21, P3 ;  /* 0x000000210000780c */ /* 0x000fe40001f21670 */
[----:B------:R-:W-:Y:S02]  /*24a0*/  ISETP.GE.AND P3, PT, R12, c[0x0][0x1fc], PT ;  /* 0x00007f000c007a0c */ /* 0x000fe40003f66270 */
[----:B------:R-:W-:-:S04]  /*24b0*/  SHF.R.S32.HI R12, RZ, 0x4, R19 ;  /* 0x00000004ff0c7819 */ /* 0x000fc80000011413 */
[----:B------:R-:W-:-:S05]  /*24c0*/  LEA.HI R11, R19, R12, RZ, 0x1 ;  /* 0x0000000c130b7211 */ /* 0x000fca00078f08ff */
        /* <DEDUP_REMOVED lines=11> */
[C---:B------:R-:W-:Y:S02]  /*2580*/  IMAD R9, R87.reuse, c[0x0][0x23c], R2 ;  /* 0x00008f0057097a24 */ /* 0x040fe400078e0202 */
[----:B------:R-:W-:Y:S01]  /*2590*/  IMAD.WIDE.U32 R2, R87, c[0x0][0x238], R22 ;  /* 0x00008e0057027a25 */ /* 0x000fe200078e0016 */
[----:B------:R-:W-:Y:S02]  /*25a0*/  SEL R22, RZ, 0x1, P3 ;  /* 0x00000001ff167807 */ /* 0x000fe40001800000 */
[----:B------:R-:W-:Y:S01]  /*25b0*/  ISETP.GE.AND P3, PT, R86, 0x10, PT ;  /* 0x000000105600780c */ /* 0x000fe20003f66270 */
[----:B------:R-:W-:-:S02]  /*25c0*/  IMAD.MOV.U32 R12, RZ, RZ, R2 ;  /* 0x000000ffff0c7224 */ /* 0x000fc400078e0002 */
[----:B------:R-:W-:Y:S01]  /*25d0*/  IMAD.MOV.U32 R2, RZ, RZ, R6 ;  /* 0x000000ffff027224 */ /* 0x000fe200078e0006 */
[----:B------:R-:W-:Y:S01]  /*25e0*/  SHF.R.S32.HI R6, RZ, 0x1f, R16 ;  /* 0x0000001fff067819 */ /* 0x000fe20000011410 */
[----:B------:R-:W-:Y:S01]  /*25f0*/  IMAD.IADD R13, R3, 0x1, R9 ;  /* 0x00000001030d7824 */ /* 0x000fe200078e0209 */
[----:B------:R-:W-:Y:S01]  /*2600*/  LOP3.LUT R9, R18, 0x3ffffffc, RZ, 0xc0, !PT ;  /* 0x3ffffffc12097812 */ /* 0x000fe200078ec0ff */
[----:B------:R-:W-:Y:S01]  /*2610*/  IMAD.IADD R3, R7, 0x1, R10 ;  /* 0x0000000107037824 */ /* 0x000fe200078e020a */
[----:B------:R-:W-:Y:S01]  /*2620*/  LEA.HI R7, R32, R86, RZ, 0x7 ;  /* 0x0000005620077211 */ /* 0x000fe200078f38ff */
[C---:B------:R-:W-:Y:S01]  /*2630*/  IMAD.WIDE.U32 R248, R25.reuse, c[0x0][0x240], R12 ;  /* 0x0000900019f87a25 */ /* 0x040fe200078e000c */
[----:B------:R-:W-:Y:S01]  /*2640*/  LEA.HI R6, R6, R17, RZ, 0x2 ;  /* 0x0000001106067211 */ /* 0x000fe200078f10ff */
[----:B------:R-:W-:Y:S01]  /*2650*/  CS2R R32, SRZ ;  /* 0x0000000000207805 */ /* 0x000fe2000001ff00 */
[----:B------:R-:W-:Y:S01]  /*2660*/  SHF.R.S32.HI R11, RZ, 0x7, R7 ;  /* 0x00000007ff0b7819 */ /* 0x000fe20000011407 */
[----:B------:R-:W-:Y:S01]  /*2670*/  IMAD.WIDE.U32 R244, R25, c[0x0][0x290], R2 ;  /* 0x0000a40019f47a25 */ /* 0x000fe200078e0002 */
[----:B------:R-:W-:-:S02]  /*2680*/  SEL R13, RZ, 0xffffffff, P1 ;  /* 0xffffffffff0d7807 */ /* 0x000fc40000800000 */
[----:B------:R-:W-:Y:S01]  /*2690*/  LEA.HI R12, R11, R11, RZ, 0x1 ;  /* 0x0000000b0b0c7211 */ /* 0x000fe200078f08ff */
[----:B------:R-:W-:Y:S01]  /*26a0*/  IMAD.SHL.U32 R3, R14, 0x10, RZ ;  /* 0x000000100e037824 */ /* 0x000fe200078e00ff */
[----:B------:R-:W-:Y:S02]  /*26b0*/  IADD3 R2, P0, R21, R244, RZ ;  /* 0x000000f415027210 */ /* 0x000fe40007f1e0ff */
[----:B------:R-:W-:Y:S01]  /*26c0*/  LOP3.LUT P1, RZ, R27, 0x4, RZ, 0xc0, !PT ;  /* 0x000000041bff7812 */ /* 0x000fe2000782c0ff */
[----:B-1----:R-:W-:Y:S01]  /*26d0*/  IMAD R4, R24, c[0x0][0x290], RZ ;  /* 0x0000a40018047a24 */ /* 0x002fe200078e02ff */
[----:B------:R-:W-:Y:S01]  /*26e0*/  LOP3.LUT R5, R6, 0xfffffffc, RZ, 0xc0, !PT ;  /* 0xfffffffc06057812 */ /* 0x000fe200078ec0ff */
[----:B------:R-:W-:Y:S02]  /*26f0*/  IMAD.SHL.U32 R6, R11, 0x8, RZ ;  /* 0x000000080b067824 */ /* 0x000fe400078e00ff */
[----:B------:R-:W-:Y:S02]  /*2700*/  IMAD R4, R25, c[0x0][0x294], R4 ;  /* 0x0000a50019047a24 */ /* 0x000fe400078e0204 */
[----:B------:R-:W-:Y:S01]  /*2710*/  IMAD.IADD R15, R17, 0x1, -R5 ;  /* 0x00000001110f7824 */ /* 0x000fe200078e0a05 */
[----:B------:R-:W-:Y:S01]  /*2720*/  LOP3.LUT R10, R6, 0x8, RZ, 0xc0, !PT ;  /* 0x00000008060a7812 */ /* 0x000fe200078ec0ff */
[----:B------:R-:W-:-:S02]  /*2730*/  IMAD.IADD R250, R245, 0x1, R4 ;  /* 0x00000001f5fa7824 */ /* 0x000fc400078e0204 */
[C---:B------:R-:W-:Y:S01]  /*2740*/  IMAD.SHL.U32 R4, R15.reuse, 0x100, RZ ;  /* 0x000001000f047824 */ /* 0x040fe200078e00ff */
[----:B------:R-:W-:Y:S01]  /*2750*/  LEA.HI R6, R15, R15, RZ, 0x1 ;  /* 0x0000000f0f067211 */ /* 0x000fe200078f08ff */
[----:B------:R-:W-:Y:S01]  /*2760*/  IMAD.X R7, R20, 0x1, R250, P0 ;  /* 0x0000000114077824 */ /* 0x000fe200000e06fa */
[----:B------:R-:W-:Y:S02]  /*2770*/  LOP3.LUT R3, R10, 0x70, R3, 0xf8, !PT ;  /* 0x000000700a037812 */ /* 0x000fe400078ef803 */
[----:B------:R-:W-:Y:S01]  /*2780*/  LEA R8, P0, R2, c[0x0][0x280], 0x2 ;  /* 0x0000a00002087a11 */ /* 0x000fe200078010ff */
[----:B------:R-:W-:Y:S01]  /*2790*/  IMAD.SHL.U32 R6, R6, 0x100, RZ ;  /* 0x0000010006067824 */ /* 0x000fe200078e00ff */
[----:B------:R-:W-:Y:S01]  /*27a0*/  LOP3.LUT R5, R3, 0x100, R4, 0xf8, !PT ;  /* 0x0000010003057812 */ /* 0x000fe200078ef804 */
[----:B------:R-:W-:Y:S01]  /*27b0*/  IMAD.IADD R4, R86, 0x1, -R9 ;  /* 0x0000000156047824 */ /* 0x000fe200078e0a09 */
[----:B------:R-:W-:Y:S02]  /*27c0*/  LEA.HI.X R9, R2, c[0x0][0x284], R7, 0x2, P0 ;  /* 0x0000a10002097a11 */ /* 0x000fe400000f1407 */
[----:B------:R-:W-:-:S02]  /*27d0*/  LOP3.LUT R3, R6, 0x7ffffe00, RZ, 0xc0, !PT ;  /* 0x7ffffe0006037812 */ /* 0x000fc400078ec0ff */
[----:B------:R-:W-:Y:S02]  /*27e0*/  LOP3.LUT R2, R19, 0xfffffff0, RZ, 0xc0, !PT ;  /* 0xfffffff013027812 */ /* 0x000fe400078ec0ff */
[----:B------:R-:W-:Y:S01]  /*27f0*/  LOP3.LUT P0, RZ, R14, 0x1, RZ, 0xc0, !PT ;  /* 0x000000010eff7812 */ /* 0x000fe2000780c0ff */
[----:B------:R-:W-:Y:S01]  /*2800*/  IMAD R7, R4, 0x2, R3 ;  /* 0x0000000204077824 */ /* 0x000fe200078e0203 */
[----:B------:R-:W-:Y:S01]  /*2810*/  LOP3.LUT R3, R16, 0xffffffe0, RZ, 0xc0, !PT ;  /* 0xffffffe010037812 */ /* 0x000fe200078ec0ff */
[C---:B------:R-:W-:Y:S01]  /*2820*/  IMAD.IADD R2, R86.reuse, 0x1, -R2 ;  /* 0x0000000156027824 */ /* 0x040fe200078e0a02 */
[----:B------:R-:W-:Y:S01]  /*2830*/  SHF.R.U32.HI R4, RZ, 0x3, R5 ;  /* 0x00000003ff047819 */ /* 0x000fe20000011605 */
[C---:B------:R-:W-:Y:S02]  /*2840*/  @!P3 IMAD.SHL.U32 R16, R86.reuse, 0x10, RZ ;  /* 0x000000105610b824 */ /* 0x040fe400078e00ff */
[----:B------:R-:W-:Y:S01]  /*2850*/  IMAD.IADD R3, R86, 0x1, -R3 ;  /* 0x0000000156037824 */ /* 0x000fe200078e0a03 */
[----:B------:R-:W-:Y:S01]  /*2860*/  LOP3.LUT R6, R5, 0x28, R4, 0x78, !PT ;  /* 0x0000002805067812 */ /* 0x000fe200078e7804 */
[C---:B------:R-:W-:Y:S01]  /*2870*/  IMAD.SHL.U32 R4, R2.reuse, 0x10, RZ ;  /* 0x0000001002047824 */ /* 0x040fe200078e00ff */
[----:B------:R1:W-:Y:S01]  /*2880*/  @!P3 LDGSTS.E.BYPASS.LTC128B.128 [R16+0x21280], [R8.64] ;  /* 0x212800000810bfae */ /* 0x0003e2000b901d4a */
[----:B------:R-:W-:Y:S01]  /*2890*/  IMAD.SHL.U32 R5, R17, 0x100, RZ ;  /* 0x0000010011057824 */ /* 0x000fe200078e00ff */
[----:B------:R-:W-:Y:S01]  /*28a0*/  LOP3.LUT P3, RZ, R2, 0x2, RZ, 0xc0, !PT ;  /* 0x0000000202ff7812 */ /* 0x000fe2000786c0ff */
[----:B------:R-:W-:Y:S01]  /*28b0*/  IMAD.IADD R6, R7, 0x1, R6 ;  /* 0x0000000107067824 */ /* 0x000fe200078e0206 */
[----:B------:R-:W-:Y:S01]  /*28c0*/  LOP3.LUT R4, R4, 0xf0, RZ, 0xc0, !PT ;  /* 0x000000f004047812 */ /* 0x000fe200078ec0ff */
[----:B------:R-:W-:Y:S01]  /*28d0*/  IMAD.SHL.U32 R212, R2, 0x2, RZ ;  /* 0x0000000202d47824 */ /* 0x000fe200078e00ff */
[----:B------:R-:W0:Y:S01]  /*28e0*/  LDGDEPBAR ;  /* 0x00000000000079af */ /* 0x000e220000000000 */
[----:B------:R-:W-:Y:S01]  /*28f0*/  IMAD.SHL.U32 R225, R6, 0x2, RZ ;  /* 0x0000000206e17824 */ /* 0x000fe200078e00ff */
[----:B------:R-:W-:-:S02]  /*2900*/  LOP3.LUT R14, R4, R10, RZ, 0xfc, !PT ;  /* 0x0000000a040e7212 */ /* 0x000fc400078efcff */
[----:B------:R-:W-:Y:S01]  /*2910*/  LOP3.LUT R10, R4, 0x100, R5, 0xf8, !PT ;  /* 0x00000100040a7812 */ /* 0x000fe200078ef805 */
[----:B------:R-:W-:Y:S01]  /*2920*/  IMAD R4, R24, c[0x0][0x240], RZ ;  /* 0x0000900018047a24 */ /* 0x000fe200078e02ff */
[C---:B------:R-:W-:Y:S01]  /*2930*/  IADD3 R6, R225.reuse, 0x21480, RZ ;  /* 0x00021480e1067810 */ /* 0x040fe20007ffe0ff */
[----:B------:R-:W0:Y:S01]  /*2940*/  LDGDEPBAR ;  /* 0x00000000000079af */ /* 0x000e220000000000 */
[----:B------:R-:W-:Y:S02]  /*2950*/  IADD3 R226, R225, 0x215a0, RZ ;  /* 0x000215a0e1e27810 */ /* 0x000fe40007ffe0ff */
[----:B------:R-:W-:Y:S01]  /*2960*/  LOP3.LUT R212, R14, 0x18, R212, 0x78, !PT ;  /* 0x000000180ed47812 */ /* 0x000fe200078e78d4 */
[----:B------:R-:W-:Y:S01]  /*2970*/  IMAD.MOV.U32 R14, RZ, RZ, 0x20 ;  /* 0x00000020ff0e7424 */ /* 0x000fe200078e00ff */
[----:B------:R-:W-:Y:S01]  /*2980*/  @P0 IADD3 R226, R6, 0xe0, RZ ;  /* 0x000000e006e20810 */ /* 0x000fe20007ffe0ff */
[----:B------:R-:W-:Y:S01]  /*2990*/  IMAD.SHL.U32 R6, R0, 0x20, RZ ;  /* 0x0000002000067824 */ /* 0x000fe200078e00ff */
[----:B------:R-:W-:Y:S01]  /*29a0*/  LOP3.LUT P0, RZ, R27, 0x2, RZ, 0xc0, !PT ;  /* 0x000000021bff7812 */ /* 0x000fe2000780c0ff */
[----:B------:R-:W-:Y:S01]  /*29b0*/  IMAD.SHL.U32 R212, R212, 0x2, RZ ;  /* 0x00000002d4d47824 */ /* 0x000fe200078e00ff */
[----:B------:R-:W-:-:S02]  /*29c0*/  SEL R210, R14, 0xffffffe0, !P1 ;  /* 0xffffffe00ed27807 */ /* 0x000fc40004800000 */
[----:B------:R-:W-:Y:S02]  /*29d0*/  SEL R209, R220, 0xfffffff0, !P0 ;  /* 0xfffffff0dcd17807 */ /* 0x000fe40004000000 */
[----:B------:R-:W-:Y:S01]  /*29e0*/  LOP3.LUT R6, R6, 0x20, RZ, 0xc0, !PT ;  /* 0x0000002006067812 */ /* 0x000fe200078ec0ff */
[----:B-1----:R-:W-:Y:S01]  /*29f0*/  IMAD R16, R25, c[0x0][0x244], R4 ;  /* 0x0000910019107a24 */ /* 0x002fe200078e0204 */
[----:B------:R-:W-:Y:S01]  /*2a00*/  SHF.R.S32.HI R8, RZ, 0x1f, R3 ;  /* 0x0000001fff087819 */ /* 0x000fe20000011403 */
[----:B------:R-:W-:Y:S01]  /*2a10*/  IMAD.SHL.U32 R4, R15, 0x10, RZ ;  /* 0x000000100f047824 */ /* 0x000fe200078e00ff */
[----:B------:R-:W-:Y:S01]  /*2a20*/  SHF.R.U32.HI R215, RZ, 0x3, R10 ;  /* 0x00000003ffd77819 */ /* 0x000fe2000001160a */
[----:B------:R-:W-:Y:S01]  /*2a30*/  CS2R R24, SRZ ;  /* 0x0000000000187805 */ /* 0x000fe2000001ff00 */
[----:B------:R-:W-:Y:S01]  /*2a40*/  LEA.HI R7, R8, R3, RZ, 0x2 ;  /* 0x0000000308077211 */ /* 0x000fe200078f10ff */
[----:B------:R-:W-:Y:S01]  /*2a50*/  IMAD.SHL.U32 R8, R28, 0x8, RZ ;  /* 0x000000081c087824 */ /* 0x000fe200078e00ff */
[----:B------:R-:W-:Y:S01]  /*2a60*/  LOP3.LUT R215, R215, 0x38, RZ, 0xc0, !PT ;  /* 0x00000038d7d77812 */ /* 0x000fe200078ec0ff */
[----:B------:R-:W-:Y:S01]  /*2a70*/  CS2R R28, SRZ ;  /* 0x00000000001c7805 */ /* 0x000fe2000001ff00 */
[----:B------:R-:W-:Y:S01]  /*2a80*/  LOP3.LUT R5, R7, 0x7ffffffc, RZ, 0xc0, !PT ;  /* 0x7ffffffc07057812 */ /* 0x000fe200078ec0ff */
[----:B------:R-:W-:Y:S01]  /*2a90*/  IMAD.IADD R251, R249, 0x1, R16 ;  /* 0x00000001f9fb7824 */ /* 0x000fe200078e0210 */
[----:B------:R-:W-:-:S02]  /*2aa0*/  LEA.HI.SX32 R228, R7, R4, 0x1e ;  /* 0x0000000407e47211 */ /* 0x000fc400078ff2ff */
[----:B------:R-:W-:Y:S01]  /*2ab0*/  SEL R213, R213, 0xe0, !P3 ;  /* 0x000000e0d5d57807 */ /* 0x000fe20005800000 */
[----:B------:R-:W-:Y:S01]  /*2ac0*/  IMAD.IADD R9, R3, 0x1, -R5 ;  /* 0x0000000103097824 */ /* 0x000fe200078e0a05 */
[----:B------:R-:W-:-:S03]  /*2ad0*/  SHF.R.S32.HI R3, RZ, 0x1f, R2 ;  /* 0x0000001fff037819 */ /* 0x000fc60000011402 */
[----:B------:R-:W-:Y:S01]  /*2ae0*/  IMAD R213, R213, 0x2, R212 ;  /* 0x00000002d5d57824 */ /* 0x000fe200078e02d4 */
[----:B------:R-:W-:Y:S01]  /*2af0*/  LEA.HI R214, R3, R2, RZ, 0x3 ;  /* 0x0000000203d67211 */ /* 0x000fe200078f18ff */
[----:B------:R-:W-:Y:S02]  /*2b00*/  IMAD.SHL.U32 R3, R27, 0x40, RZ ;  /* 0x000000401b037824 */ /* 0x000fe400078e00ff */
[----:B------:R-:W-:Y:S01]  /*2b10*/  CS2R R26, SRZ ;  /* 0x00000000001a7805 */ /* 0x000fe2000001ff00 */
[C---:B------:R-:W-:Y:S01]  /*2b20*/  LOP3.LUT R5, R214.reuse, 0xfffffff8, RZ, 0xc0, !PT ;  /* 0xfffffff8d6057812 */ /* 0x040fe200078ec0ff */
[----:B------:R-:W-:Y:S01]  /*2b30*/  IMAD.SHL.U32 R214, R214, 0x40, RZ ;  /* 0x00000040d6d67824 */ /* 0x000fe200078e00ff */
[----:B------:R-:W-:-:S03]  /*2b40*/  LOP3.LUT R3, R3, 0x1c0, RZ, 0xc0, !PT ;  /* 0x000001c003037812 */ /* 0x000fc600078ec0ff */
[----:B------:R-:W-:Y:S01]  /*2b50*/  IMAD.IADD R5, R2, 0x1, -R5 ;  /* 0x0000000102057824 */ /* 0x000fe200078e0a05 */
[----:B------:R-:W-:Y:S02]  /*2b60*/  LOP3.LUT R2, R12, 0x1ffffffe, RZ, 0xc0, !PT ;  /* 0x1ffffffe0c027812 */ /* 0x000fe400078ec0ff */
        /* <DEDUP_REMOVED lines=14> */
[----:B------:R-:W-:Y:S02]  /*2c50*/  LOP3.LUT R4, R4, 0x8, R31, 0xf8, !PT ;  /* 0x0000000804047812 */ /* 0x000fe400078ef81f */
[----:B------:R-:W-:Y:S01]  /*2c60*/  LOP3.LUT R214, R214, 0xfffffe00, RZ, 0xc0, !PT ;  /* 0xfffffe00d6d67812 */ /* 0x000fe200078ec0ff */
[----:B------:R-:W-:Y:S01]  /*2c70*/  CS2R R30, SRZ ;  /* 0x00000000001e7805 */ /* 0x000fe2000001ff00 */
[----:B------:R-:W-:Y:S02]  /*2c80*/  SHF.R.U32.HI R6, RZ, 0x3, R5 ;  /* 0x00000003ff067819 */ /* 0x000fe40000011605 */
[----:B------:R-:W-:Y:S02]  /*2c90*/  LOP3.LUT R8, R2, 0x2, R22, 0xe2, !PT ;  /* 0x0000000202087812 */ /* 0x000fe400078ee216 */
[--C-:B------:R-:W-:Y:S02]  /*2ca0*/  LOP3.LUT R215, R215, R10, R3.reuse, 0x1e, !PT ;  /* 0x0000000ad7d77212 */ /* 0x100fe400078e1e03 */
[----:B------:R-:W-:Y:S01]  /*2cb0*/  LOP3.LUT R2, R4, R7, RZ, 0x3c, !PT ;  /* 0x0000000704027212 */ /* 0x000fe200078e3cff */
[----:B------:R-:W-:Y:S01]  /*2cc0*/  IMAD R4, R15, 0x400, R214 ;  /* 0x000004000f047824 */ /* 0x000fe200078e02d6 */
[----:B------:R-:W-:-:S02]  /*2cd0*/  LOP3.LUT R3, R6, R5, R3, 0x1e, !PT ;  /* 0x0000000506037212 */ /* 0x000fc400078e1e03 */
        /* <DEDUP_REMOVED lines=8> */
[----:B------:R-:W-:Y:S01]  /*2d60*/  SEL R9, RZ, 0x4, P2 ;  /* 0x00000004ff097807 */ /* 0x000fe20001000000 */
[----:B------:R-:W-:Y:S01]  /*2d70*/  IMAD.SHL.U32 R208, R208, 0x2, RZ ;  /* 0x00000002d0d07824 */ /* 0x000fe200078e00ff */
[----:B------:R-:W-:Y:S01]  /*2d80*/  LOP3.LUT R214, R5, R214, RZ, 0xfc, !PT ;  /* 0x000000d605d67212 */ /* 0x000fe200078efcff */
[----:B------:R-:W-:Y:S01]  /*2d90*/  IMAD.SHL.U32 R218, R220, 0x2, RZ ;  /* 0x00000002dcda7824 */ /* 0x000fe200078e00ff */
[----:B------:R-:W-:Y:S01]  /*2da0*/  IADD3 R216, R217, 0x1b080, RZ ;  /* 0x0001b080d9d87810 */ /* 0x000fe20007ffe0ff */
[--C-:B------:R-:W-:Y:S01]  /*2db0*/  IMAD R209, R209, 0x2, R208.reuse ;  /* 0x00000002d1d17824 */ /* 0x100fe200078e02d0 */
[----:B------:R-:W-:Y:S01]  /*2dc0*/  LOP3.LUT R229, R8, R9, RZ, 0xfc, !PT ;  /* 0x0000000908e57212 */ /* 0x000fe200078efcff */
[C---:B------:R-:W-:Y:S01]  /*2dd0*/  IMAD R211, R210.reuse, 0x2, R208 ;  /* 0x00000002d2d37824 */ /* 0x040fe200078e02d0 */
[----:B------:R-:W-:Y:S01]  /*2de0*/  LEA R215, R215, 0x23c80, 0x1 ;  /* 0x00023c80d7d77811 */ /* 0x000fe200078e08ff */
[----:B------:R-:W-:Y:S01]  /*2df0*/  IMAD R210, R210, 0x2, R209 ;  /* 0x00000002d2d27824 */ /* 0x000fe200078e02d1 */
[----:B------:R-:W-:Y:S01]  /*2e00*/  LEA R214, R214, 0x80, 0x1 ;  /* 0x00000080d6d67811 */ /* 0x000fe200078e08ff */
[----:B------:R-:W-:-:S02]  /*2e10*/  IMAD R216, R0, 0x2, R216 ;  /* 0x0000000200d87824 */ /* 0x000fc400078e02d8 */
[----:B------:R-:W-:Y:S02]  /*2e20*/  IMAD.IADD R221, R219, 0x1, R0 ;  /* 0x00000001dbdd7824 */ /* 0x000fe400078e0200 */
[----:B------:R-:W-:Y:S02]  /*2e30*/  IMAD.IADD R218, R217, 0x1, R218 ;  /* 0x00000001d9da7824 */ /* 0x000fe400078e02da */
[----:B------:R-:W-:Y:S02]  /*2e40*/  IMAD.IADD R223, R219, 0x1, R220 ;  /* 0x00000001dbdf7824 */ /* 0x000fe400078e02dc */
.L_x_1270:
[----:B------:R-:W-:Y:S04]  /*2e50*/  DEPBAR.LE SB0, 0x1 ;  /* 0x000080400000791a */ /* 0x000fe80000000000 */
[----:B------:R-:W-:Y:S01]  /*2e60*/  BAR.SYNC.DEFER_BLOCKING 0x0 ;  /* 0x0000000000007b1d */ /* 0x000fe20000010000 */
[----:B------:R-:W-:Y:S02]  /*2e70*/  MOV R0, UR4 ;  /* 0x0000000400007c02 */ /* 0x000fe40008000f00 */
[----:B------:R-:W-:Y:S02]  /*2e80*/  MOV R18, UR4 ;  /* 0x0000000400127c02 */ /* 0x000fe40008000f00 */
[----:B------:R-:W-:Y:S01]  /*2e90*/  MOV R230, R224 ;  /* 0x000000e000e67202 */ /* 0x000fe20000000f00 */
[----:B------:R-:W-:Y:S02]  /*2ea0*/  IMAD R0, R0, 0x3000, R219 ;  /* 0x0000300000007824 */ /* 0x000fe400078e02db */
[----:B------:R-:W-:Y:S03]  /*2eb0*/  IMAD R18, R18, 0x3000, R221 ;  /* 0x0000300012127824 */ /* 0x000fe600078e02dd */
        /* <DEDUP_REMOVED lines=31> */
[C---:B----4-:R-:W-:Y:S03]  /*30b0*/  HMMA.16816.F32 R16, R20.reuse, R16, RZ ;  /* 0x000000101410723c */ /* 0x050fe600000018ff */
[----:B------:R-:W3:Y:S05]  /*30c0*/  S2R R200, SR_TID.X ;  /* 0x0000000000c87919 */ /* 0x000eea0000002100 */
[----:B-----5:R-:W-:Y:S01]  /*30d0*/  HMMA.16816.F32 R20, R20, R84, RZ ;  /* 0x000000541414723c */ /* 0x020fe200000018ff */
[----:B------:R-:W4:Y:S07]  /*30e0*/  LDSM.16.M88.2 R84, [R211+0x880] ;  /* 0x00088000d354783b */ /* 0x000f2e0000000100 */
[C---:B------:R-:W-:Y:S01]  /*30f0*/  HMMA.16816.F32 R4, R88.reuse, R86, R4 ;  /* 0x000000565804723c */ /* 0x040fe20000001804 */
[----:B------:R-:W5:Y:S07]  /*3100*/  LDSM.16.M88.2 R86, [R211+0x1080] ;  /* 0x00108000d356783b */ /* 0x000f6e0000000100 */
[C---:B-1----:R-:W-:Y:S01]  /*3110*/  HMMA.16816.F32 R8, R88.reuse, R2, R8 ;  /* 0x000000025808723c */ /* 0x042fe20000001808 */
[----:B------:R-:W1:Y:S07]  /*3120*/  LDSM.16.M88.2 R2, [R211+0x1880] ;  /* 0x00188000d302783b */ /* 0x000e6e0000000100 */
[C---:B------:R-:W-:Y:S01]  /*3130*/  HMMA.16816.F32 R12, R88.reuse, R92, R12 ;  /* 0x0000005c580c723c */ /* 0x040fe2000000180c */
[----:B------:R-:W1:Y:S07]  /*3140*/  LDSM.16.M88.2 R92, [R210+0x80] ;  /* 0x00008000d25c783b */ /* 0x000e6e0000000100 */
[C---:B------:R-:W-:Y:S01]  /*3150*/  HMMA.16816.F32 R16, R88.reuse, R94, R16 ;  /* 0x0000005e5810723c */ /* 0x040fe20000001810 */
[----:B------:R-:W-:Y:S07]  /*3160*/  LDSM.16.M88.2 R94, [R210+0x2080] ;  /* 0x00208000d25e783b */ /* 0x000fee0000000100 */
[----:B------:R-:W-:Y:S01]  /*3170*/  HMMA.16816.F32 R20, R88, R96, R20 ;  /* 0x000000605814723c */ /* 0x000fe20000001814 */
[----:B------:R-:W3:Y:S04]  /*3180*/  LDSM.16.M88.2 R88, [R210+0x880] ;  /* 0x00088000d258783b */ /* 0x000ee80000000100 */
[----:B------:R-:W-:Y:S03]  /*3190*/  LDSM.16.M88.2 R90, [R210+0x1880] ;  /* 0x00188000d25a783b */ /* 0x000fe60000000100 */
[C---:B--2---:R-:W-:Y:S01]  /*31a0*/  HMMA.16816.F32 R4, R100.reuse, R98, R4 ;  /* 0x000000626404723c */ /* 0x044fe20000001804 */
[----:B------:R-:W-:Y:S07]  /*31b0*/  LDSM.16.M88.4 R96, [R174+0x11080] ;  /* 0x01108000ae60783b */ /* 0x000fee0000000200 */
[C---:B----4-:R-:W-:Y:S01]  /*31c0*/  HMMA.16816.F32 R8, R100.reuse, R84, R8 ;  /* 0x000000546408723c */ /* 0x050fe20000001808 */
[----:B------:R-:W2:Y:S07]  /*31d0*/  LDSM.16.M88.2 R84, [R210+0x1080] ;  /* 0x00108000d254783b */ /* 0x000eae0000000100 */
[C---:B-----5:R-:W-:Y:S01]  /*31e0*/  HMMA.16816.F32 R12, R100.reuse, R86, R12 ;  /* 0x00000056640c723c */ /* 0x060fe2000000180c */
[----:B------:R-:W4:Y:S07]  /*31f0*/  LDSM.16.M88.2 R86, [R208+0x2880] ;  /* 0x00288000d056783b */ /* 0x000f2e0000000100 */
[C---:B-1----:R-:W-:Y:S01]  /*3200*/  HMMA.16816.F32 R16, R100.reuse, R2, R16 ;  /* 0x000000026410723c */ /* 0x042fe20000001810 */
[----:B------:R-:W1:Y:S07]  /*3210*/  LDSM.16.M88.2 R2, [R208+0x3080] ;  /* 0x00308000d002783b */ /* 0x000e6e0000000100 */
[----:B------:R-:W-:Y:S01]  /*3220*/  HMMA.16816.F32 R20, R100, R104, R20 ;  /* 0x000000686414723c */ /* 0x000fe20000001814 */
[----:B------:R-:W-:Y:S04]  /*3230*/  LDSM.16.M88.2 R100, [R208+0x4080] ;  /* 0x00408000d064783b */ /* 0x000fe80000000100 */
[----:B------:R-:W-:Y:S03]  /*3240*/  LDSM.16.M88.2 R102, [R208+0x4880] ;  /* 0x00488000d066783b */ /* 0x000fe60000000100 */
[C---:B------:R-:W-:Y:S01]  /*3250*/  HMMA.16816.F32 R4, R108.reuse, R92, R4 ;  /* 0x0000005c6c04723c */ /* 0x040fe20000001804 */
[----:B------:R-:W5:Y:S04]  /*3260*/  LDSM.16.M88.2 R92, [R208+0x3880] ;  /* 0x00388000d05c783b */ /* 0x000f680000000100 */
[----:B------:R-:W1:Y:S03]  /*3270*/  LDSM.16.M88.4 R104, [R0+0x11080] ;  /* 0x011080000068783b */ /* 0x000e660000000200 */
[C---:B---3--:R-:W-:Y:S01]  /*3280*/  HMMA.16816.F32 R8, R108.reuse, R88, R8 ;  /* 0x000000586c08723c */ /* 0x048fe20000001808 */
        /* <DEDUP_REMOVED lines=8> */
[C---:B----4-:R-:W-:Y:S01]  /*3310*/  HMMA.16816.F32 R4, R96.reuse, R86, R4 ;  /* 0x000000566004723c */ /* 0x050fe20000001804 */
[----:B------:R-:W3:Y:S07]  /*3320*/  LDSM.16.M88.2 R86, [R209+0x3880] ;  /* 0x00388000d156783b */ /* 0x000eee0000000100 */
[C---:B-1----:R-:W-:Y:S01]  /*3330*/  HMMA.16816.F32 R8, R96.reuse, R2, R8 ;  /* 0x000000026008723c */ /* 0x042fe20000001808 */
[----:B------:R-:W1:Y:S07]  /*3340*/  LDSM.16.M88.2 R2, [R211+0x3080] ;  /* 0x00308000d302783b */ /* 0x000e6e0000000100 */
[C---:B-----5:R-:W-:Y:S01]  /*3350*/  HMMA.16816.F32 R12, R96.reuse, R92, R12 ;  /* 0x0000005c600c723c */ /* 0x060fe2000000180c */
[----:B------:R-:W4:Y:S07]  /*3360*/  LDSM.16.M88.2 R92, [R211+0x3880] ;  /* 0x00388000d35c783b */ /* 0x000f2e0000000100 */
[C---:B------:R-:W-:Y:S08]  /*3370*/  HMMA.16816.F32 R16, R96.reuse, R100, R16 ;  /* 0x000000646010723c */ /* 0x040ff00000001810 */
        /* <DEDUP_REMOVED lines=25> */
[----:B------:R4:W-:Y:S03]  /*3510*/  LDSM.16.M88.4 R108, [R0+0x13080] ;  /* 0x01308000006c783b */ /* 0x0009e60000000200 */
[C---:B------:R-:W-:Y:S01]  /*3520*/  HMMA.16816.F32 R4, R100.reuse, R172, R4 ;  /* 0x000000ac6404723c */ /* 0x040fe20000001804 */
[----:B------:R-:W1:Y:S07]  /*3530*/  LDSM.16.M88.2 R172, [R209+0x5080] ;  /* 0x00508000d1ac783b */ /* 0x000e6e0000000100 */
        /* <DEDUP_REMOVED lines=104> */
[----:B------:R-:W-:Y:S02]  /*3bc0*/  IMAD.SHL.U32 R15, R10, 0x40, RZ ;  /* 0x000000400a0f7824 */ /* 0x000fe400078e00ff */
[----:B------:R-:W-:Y:S02]  /*3bd0*/  IMAD R5, R5, c[0x0][0x178], RZ ;  /* 0x00005e0005057a24 */ /* 0x000fe400078e02ff */
[C---:B---3--:R-:W-:Y:S02]  /*3be0*/  IMAD R18, R6.reuse, -0x40, R231 ;  /* 0xffffffc006127824 */ /* 0x048fe400078e02e7 */
[----:B------:R-:W-:Y:S02]  /*3bf0*/  IMAD R5, R6, c[0x0][0x17c], R5 ;  /* 0x00005f0006057a24 */ /* 0x000fe400078e0205 */
[----:B------:R-:W-:Y:S02]  /*3c00*/  @!P1 LEA R4, R224, 0x40, 0x6 ;  /* 0x00000040e0049811 */ /* 0x000fe400078e30ff */
[----:B------:R-:W-:Y:S02]  /*3c10*/  IMAD.IADD R5, R11, 0x1, R5 ;  /* 0x000000010b057824 */ /* 0x000fe400078e0205 */
[C---:B------:R-:W-:Y:S04]  /*3c20*/  @!P1 IADD3 R0, P0, R4.reuse, R246, RZ ;  /* 0x000000f604009210 */ /* 0x040fe80007f1e0ff */
[----:B------:R-:W-:Y:S02]  /*3c30*/  @!P1 LEA.HI.X.SX32 R11, R4, R252, 0x1, P0 ;  /* 0x000000fc040b9211 */ /* 0x000fe400000f0eff */
[----:B------:R-:W-:Y:S02]  /*3c40*/  IADD3 R7, P1, P0, R240, UR9, R15 ;  /* 0x00000009f0077c10 */ /* 0x000fe4000f83e00f */
[----:B------:R-:W-:Y:S02]  /*3c50*/  SHF.L.U64.HI R4, R10, 0x6, R5 ;  /* 0x000000060a047819 */ /* 0x000fe40000010205 */
[----:B------:R-:W-:Y:S02]  /*3c60*/  IADD3 R5, P2, R15, R240, RZ ;  /* 0x000000f00f057210 */ /* 0x000fe40007f5e0ff */
[----:B------:R-:W-:Y:S02]  /*3c70*/  IADD3.X R19, R237, UR8, R4, P1, P0 ;  /* 0x00000008ed137c10 */ /* 0x000fe40008fe0404 */
        /* <DEDUP_REMOVED lines=9> */
[C---:B------:R-:W-:Y:S02]  /*3d10*/  ISETP.LT.OR P0, PT, R4.reuse, 0x1, !P4 ;  /* 0x000000010400780c */ /* 0x040fe40006701670 */
[----:B------:R-:W-:Y:S01]  /*3d20*/  LEA.HI.X R11, R5, c[0x0][0x164], R0, 0x1, P1 ;  /* 0x00005900050b7a11 */ /* 0x000fe200008f0c00 */
[----:B------:R-:W-:Y:S01]  /*3d30*/  IMAD.U32 R5, RZ, RZ, UR13 ;  /* 0x0000000dff057e24 */ /* 0x000fe2000f8e00ff */
[----:B------:R-:W-:Y:S02]  /*3d40*/  IADD3 R0, R227, 0xf080, RZ ;  /* 0x0000f080e3007810 */ /* 0x000fe40007ffe0ff */
[C---:B------:R-:W-:Y:S02]  /*3d50*/  ISETP.LT.OR P1, PT, R4.reuse, 0x1, !P6 ;  /* 0x000000010400780c */ /* 0x040fe40007721670 */
[----:B------:R-:W-:Y:S01]  /*3d60*/  ISETP.LT.OR P2, PT, R4, 0x21, !P4 ;  /* 0x000000210400780c */ /* 0x000fe20006741670 */
[----:B------:R-:W-:Y:S02]  /*3d70*/  IMAD R0, R5, 0x6000, R0 ;  /* 0x0000600005007824 */ /* 0x000fe400078e0200 */
[----:B------:R-:W-:Y:S03]  /*3d80*/  IMAD.SHL.U32 R5, R200, 0x4, RZ ;  /* 0x00000004c8057824 */ /* 0x000fe600078e00ff */
        /* <DEDUP_REMOVED lines=8> */
[----:B------:R-:W-:Y:S01]  /*3e10*/  ISETP.LT.OR P0, PT, R4, 0x21, !P5 ;  /* 0x000000210400780c */ /* 0x000fe20006f01670 */
[----:B------:R-:W-:Y:S02]  /*3e20*/  IMAD.U32 R4, RZ, RZ, UR13 ;  /* 0x0000000dff047e24 */ /* 0x000fe4000f8e00ff */
[----:B------:R2:W-:Y:S01]  /*3e30*/  LDGSTS.E.BYPASS.LTC128B.128 [R0+0x1000], [R6.64], !P2 ;  /* 0x0100000006007fae */ /* 0x0005e2000d101d4a */
[----:B------:R-:W-:Y:S03]  /*3e40*/  ISETP.GT.AND P2, PT, R200, 0xf, PT ;  /* 0x0000000fc800780c */ /* 0x000fe60003f44270 */
[----:B------:R2:W-:Y:S06]  /*3e50*/  LDGSTS.E.BYPASS.LTC128B.128 [R0+0x3000], [R6.64+0x80], !P1 ;  /* 0x0300008006007fae */ /* 0x0005ec000c901d4a */
[----:B------:R2:W-:Y:S04]  /*3e60*/  LDGSTS.E.BYPASS.LTC128B.128 [R0+0x5000], [R6.64+0x100], !P0 ;  /* 0x0500010006007fae */ /* 0x0005e8000c101d4a */
[----:B------:R-:W-:Y:S04]  /*3e70*/  @!P2 IMAD R4, R4, 0x40, R5 ;  /* 0x000000400404a824 */ /* 0x000fe800078e0205 */
[----:B------:R-:W-:Y:S05]  /*3e80*/  @!P2 IMAD.SHL.U32 R4, R4, 0x4, RZ ;  /* 0x000000040404a824 */ /* 0x000fea00078e00ff */
[----:B------:R2:W-:Y:S02]  /*3e90*/  @!P2 LDGSTS.E.BYPASS.LTC128B.128 [R4+0x21080], [R14.64] ;  /* 0x210800000e04afae */ /* 0x0005e4000b901d4a */
.L_x_1268:
        /* <DEDUP_REMOVED lines=47> */
[C---:B------:R-:W-:Y:S01]  /*4190*/  LEA R100, R224.reuse, R232, 0x6 ;  /* 0x000000e8e0647211 */ /* 0x040fe200078e30ff */
        /* <DEDUP_REMOVED lines=395> */
[----:B------:R-:W-:Y:S02]  /*5a50*/  IMAD.SHL.U32 R5, R2, 0x40, RZ ;  /* 0x0000004002057824 */ /* 0x000fe400078e00ff */
[C---:B------:R-:W-:Y:S02]  /*5a60*/  IMAD R4, R224.reuse, c[0x0][0x20c], R0 ;  /* 0x00008300e0047a24 */ /* 0x040fe400078e0200 */
[----:B------:R-:W-:Y:S01]  /*5a70*/  IMAD.SHL.U32 R0, R224, 0x40, RZ ;  /* 0x00000040e0007824 */ /* 0x000fe200078e00ff */
[----:B------:R-:W-:Y:S01]  /*5a80*/  IADD3 R8, P2, P1, R238, UR6, R5 ;  /* 0x00000006ee087c10 */ /* 0x000fe2000f95e005 */
[----:B------:R-:W-:Y:S03]  /*5a90*/  IMAD.IADD R4, R3, 0x1, R4 ;  /* 0x0000000103047824 */ /* 0x000fe600078e0204 */
[----:B------:R-:W-:Y:S02]  /*5aa0*/  IADD3 R3, P0, R0, R244, RZ ;  /* 0x000000f400037210 */ /* 0x000fe40007f1e0ff */
[----:B------:R-:W-:Y:S02]  /*5ab0*/  SHF.L.U64.HI R2, R2, 0x6, R4 ;  /* 0x0000000602027819 */ /* 0x000fe40000010204 */
[----:B------:R-:W-:Y:S02]  /*5ac0*/  LEA.HI.X.SX32 R4, R0, R250, 0x1, P0 ;  /* 0x000000fa00047211 */ /* 0x000fe400000f0eff */
[----:B------:R-:W-:Y:S02]  /*5ad0*/  IADD3.X R9, R235, UR5, R2, P2, P1 ;  /* 0x00000005eb097c10 */ /* 0x000fe400097e2402 */
[----:B------:R-:W-:Y:S02]  /*5ae0*/  IADD3 R5, P1, R5, R238, RZ ;  /* 0x000000ee05057210 */ /* 0x000fe40007f3e0ff */
[----:B------:R-:W-:Y:S02]  /*5af0*/  LEA R6, P0, R3, c[0x0][0x280], 0x2 ;  /* 0x0000a00003067a11 */ /* 0x000fe400078010ff */
[----:B------:R-:W-:Y:S01]  /*5b00*/  IADD3 R0, -R243, R231, -R0 ;  /* 0x000000e7f3007210 */ /* 0x000fe20007ffe900 */
[----:B------:R-:W-:Y:S01]  /*5b10*/  IMAD.X R2, R2, 0x1, R235, P1 ;  /* 0x0000000102027824 */ /* 0x000fe200008e06eb */
        /* <DEDUP_REMOVED lines=25> */
.L_x_1269:
[-C--:B-1234-:R-:W-:Y:S01]  /*5cb0*/  HMMA.16816.F32 R4, R108, R16.reuse, RZ ;  /* 0x000000106c04723c */ /* 0x09efe200000018ff */
[----:B------:R-:W-:Y:S01]  /*5cc0*/  LDSM.16.MT88.4 R200, [R214+0x6000] ;  /* 0x00600000d6c8783b */ /* 0x000fe20000004200 */
[----:B------:R-:W-:Y:S02]  /*5cd0*/  UIADD3 UR12, UR4, 0x1, URZ ;  /* 0x00000001040c7890 */ /* 0x000fe4000fffe03f */
[----:B------:R-:W-:Y:S01]  /*5ce0*/  IMAD R0, R230, 0x3000, RZ ;  /* 0x00003000e6007824 */ /* 0x000fe200078e02ff */
[----:B------:R-:W-:Y:S01]  /*5cf0*/  LDSM.16.MT88.4 R204, [R214+0x1800] ;  /* 0x00180000d6cc783b */ /* 0x000fe20000004200 */
[----:B------:R-:W-:Y:S02]  /*5d00*/  UISETP.GE.AND UP1, UPT, UR4, 0x1, UPT ;  /* 0x000000010400788c */ /* 0x000fe4000bf26270 */
[C---:B------:R-:W-:Y:S01]  /*5d10*/  HMMA.16816.F32 R8, R172.reuse, R16, RZ ;  /* 0x00000010ac08723c */ /* 0x040fe200000018ff */
[----:B------:R-:W0:Y:S01]  /*5d20*/  LDGDEPBAR ;  /* 0x00000000000079af */ /* 0x000e220000000000 */
[----:B------:R-:W-:Y:S02]  /*5d30*/  UIADD3 UR7, UR13, 0x1, URZ ;  /* 0x000000010d077890 */ /* 0x000fe4000fffe03f */
[C---:B------:R-:W-:Y:S01]  /*5d40*/  IADD3 R2, P0, R0.reuse, R248, RZ ;  /* 0x000000f800027210 */ /* 0x040fe20007f1e0ff */
[----:B------:R-:W-:Y:S03]  /*5d50*/  UISETP.GE.AND UP0, UPT, UR13, 0x1, UPT ;  /* 0x000000010d00788c */ /* 0x000fe6000bf06270 */
[-C--:B------:R-:W-:Y:S01]  /*5d60*/  HMMA.16816.F32 R12, R172, R18.reuse, RZ ;  /* 0x00000012ac0c723c */ /* 0x080fe200000018ff */
[----:B------:R-:W-:Y:S01]  /*5d70*/  LEA.HI.X.SX32 R0, R0, R251, 0x1, P0 ;  /* 0x000000fb00007211 */ /* 0x000fe200000f0eff */
[----:B------:R-:W-:Y:S06]  /*5d80*/  USEL UR13, UR7, URZ, !UP0 ;  /* 0x0000003f070d7287 */ /* 0x000fec000c000000 */
        /* <DEDUP_REMOVED lines=24> */
[----:B------:R-:W4:Y:S07]  /*5f10*/  LDSM.16.M88.4 R188, [R215+0x1800] ;  /* 0x00180000d7bc783b */ /* 0x000f2e0000000200 */
[----:B------:R-:W-:Y:S01]  /*5f20*/  HMMA.16816.F32 R108, R180, R198, R108 ;  /* 0x000000c6b46c723c */ /* 0x000fe2000000186c */
[----:B------:R-:W5:Y:S04]  /*5f30*/  LDSM.16.M88.4 R180, [R215+0x1c00] ;  /* 0x001c0000d7b4783b */ /* 0x000f680000000200 */
[----:B------:R-:W4:Y:S03]  /*5f40*/  LDSM.16.MT88.4 R196, [R214+0x4000] ;  /* 0x00400000d6c4783b */ /* 0x000f260000004200 */
[-C--:B-1----:R-:W-:Y:S08]  /*5f50*/  HMMA.16816.F32 R4, R172, R176.reuse, R4 ;  /* 0x000000b0ac04723c */ /* 0x082ff00000001804 */
[C---:B--2---:R-:W-:Y:S08]  /*5f60*/  HMMA.16816.F32 R8, R184.reuse, R176, R8 ;  /* 0x000000b0b808723c */ /* 0x044ff00000001808 */
[-C--:B------:R-:W-:Y:S08]  /*5f70*/  HMMA.16816.F32 R12, R184, R178.reuse, R12 ;  /* 0x000000b2b80c723c */ /* 0x080ff0000000180c */
[C---:B------:R-:W-:Y:S01]  /*5f80*/  HMMA.16816.F32 R16, R172.reuse, R178, R16 ;  /* 0x000000b2ac10723c */ /* 0x040fe20000001810 */
[----:B------:R-:W-:Y:S07]  /*5f90*/  LDSM.16.M88.4 R176, [R215+0x2000] ;  /* 0x00200000d7b0783b */ /* 0x000fee0000000200 */
[-C--:B---3--:R-:W-:Y:S08]  /*5fa0*/  HMMA.16816.F32 R20, R172, R192.reuse, R20 ;  /* 0x000000c0ac14723c */ /* 0x088ff00000001814 */
        /* <DEDUP_REMOVED lines=9> */
[----:B------:R-:W1:Y:S04]  /*6040*/  LDSM.16.MT88.4 R172, [R214+0x6800] ;  /* 0x00680000d6ac783b */ /* 0x000e680000004200 */
[----:B------:R-:W2:Y:S03]  /*6050*/  LDSM.16.MT88.4 R200, [R214+0x4800] ;  /* 0x00480000d6c8783b */ /* 0x000ea60000004200 */
[-C--:B----4-:R-:W-:Y:S08]  /*6060*/  HMMA.16816.F32 R4, R188, R204.reuse, R4 ;  /* 0x000000ccbc04723c */ /* 0x090ff00000001804 */
[C---:B-----5:R-:W-:Y:S08]  /*6070*/  HMMA.16816.F32 R8, R180.reuse, R204, R8 ;  /* 0x000000ccb408723c */ /* 0x060ff00000001808 */
[-C--:B------:R-:W-:Y:S08]  /*6080*/  HMMA.16816.F32 R12, R180, R206.reuse, R12 ;  /* 0x000000ceb40c723c */ /* 0x080ff0000000180c */
[C---:B------:R-:W-:Y:S01]  /*6090*/  HMMA.16816.F32 R16, R188.reuse, R206, R16 ;  /* 0x000000cebc10723c */ /* 0x040fe20000001810 */
[----:B------:R-:W3:Y:S07]  /*60a0*/  LDSM.16.MT88.4 R204, [R214+0x7000] ;  /* 0x00700000d6cc783b */ /* 0x000eee0000004200 */
        /* <DEDUP_REMOVED lines=11> */
[----:B------:R-:W-:Y:S01]  /*6160*/  ISETP.GE.AND P0, PT, R224, R242, PT ;  /* 0x000000f2e000720c */ /* 0x000fe20003f06270 */
        /* <DEDUP_REMOVED lines=217> */
.L_x_1267:
[----:B------:R-:W-:Y:S05]  /*6f00*/  @P0 BRA `(.L_x_1271) ;  /* 0x000037c000000947 */ /* 0x000fea0003800000 */
[----:B------:R-:W1:Y:S04]  /*6f10*/  S2R R178, SR_TID.X ;  /* 0x0000000000b27919 */ /* 0x000e680000002100 */
[----:B------:R-:W2:Y:S01]  /*6f20*/  LDL R177, [R1+0x4] ;  /* 0x0000040001b17983 */ /* 0x000ea20000100800 */
        /* <DEDUP_REMOVED lines=9> */
[----:B------:R-:W-:Y:S01]  /*6fc0*/  F2FP.PACK_AB R98, R51, R50 ;  /* 0x000000323362723e */ /* 0x000fe200000000ff */
[----:B-1----:R-:W-:Y:S01]  /*6fd0*/  IMAD.SHL.U32 R6, R178, 0x80, RZ ;  /* 0x00000080b2067824 */ /* 0x002fe200078e00ff */
[----:B------:R-:W-:Y:S02]  /*6fe0*/  SHF.R.S32.HI R176, RZ, 0x1f, R178 ;  /* 0x0000001fffb07819 */ /* 0x000fe400000114b2 */
[----:B------:R-:W-:Y:S02]  /*6ff0*/  F2FP.PACK_AB R99, R49, R48 ;  /* 0x000000303163723e */ /* 0x000fe400000000ff */
        /* <DEDUP_REMOVED lines=14> */
[----:B------:R-:W-:Y:S02]  /*70e0*/  IADD3 R0, R4, R0, -R3 ;  /* 0x0000000004007210 */ /* 0x000fe40007ffe803 */
[C---:B------:R-:W-:Y:S02]  /*70f0*/  LOP3.LUT R26, R2.reuse, 0x2c00, RZ, 0xfc, !PT ;  /* 0x00002c00021a7812 */ /* 0x040fe400078efcff */
[C---:B------:R-:W-:Y:S02]  /*7100*/  LOP3.LUT R9, R2.reuse, 0x48, RZ, 0xfc, !PT ;  /* 0x0000004802097812 */ /* 0x040fe400078efcff */
[C---:B------:R-:W-:Y:S02]  /*7110*/  LOP3.LUT R6, R2.reuse, 0x1408, RZ, 0xfc, !PT ;  /* 0x0000140802067812 */ /* 0x040fe400078efcff */
[C---:B------:R-:W-:Y:S02]  /*7120*/  LOP3.LUT R4, R2.reuse, 0x2800, RZ, 0xfc, !PT ;  /* 0x0000280002047812 */ /* 0x040fe400078efcff */
[----:B------:R-:W-:-:S02]  /*7130*/  LOP3.LUT R41, R2, 0x1c40, RZ, 0xfc, !PT ;  /* 0x00001c4002297812 */ /* 0x000fc400078efcff */
[----:B------:R-:W-:Y:S02]  /*7140*/  LOP3.LUT R84, R5, R2, RZ, 0x3c, !PT ;  /* 0x0000000205547212 */ /* 0x000fe400078e3cff */
[C---:B------:R-:W-:Y:S02]  /*7150*/  LOP3.LUT R11, R2.reuse, 0x40, RZ, 0xfc, !PT ;  /* 0x00000040020b7812 */ /* 0x040fe400078efcff */
[C---:B------:R-:W-:Y:S02]  /*7160*/  LOP3.LUT R8, R2.reuse, 0x1400, RZ, 0xfc, !PT ;  /* 0x0000140002087812 */ /* 0x040fe400078efcff */
[C---:B------:R-:W-:Y:S02]  /*7170*/  LOP3.LUT R7, R2.reuse, 0x1440, RZ, 0xfc, !PT ;  /* 0x0000144002077812 */ /* 0x040fe400078efcff */
[C---:B------:R-:W-:Y:S02]  /*7180*/  LOP3.LUT R29, R2.reuse, 0x2c40, RZ, 0xfc, !PT ;  /* 0x00002c40021d7812 */ /* 0x040fe400078efcff */
[----:B------:R-:W-:-:S02]  /*7190*/  LOP3.LUT R36, R2, 0x800, RZ, 0xfc, !PT ;  /* 0x0000080002247812 */ /* 0x000fc400078efcff */
[C---:B------:R-:W-:Y:S02]  /*71a0*/  LOP3.LUT R38, R2.reuse, 0x808, RZ, 0xfc, !PT ;  /* 0x0000080802267812 */ /* 0x040fe400078efcff */
[C---:B------:R-:W-:Y:S02]  /*71b0*/  LOP3.LUT R47, R2.reuse, 0x3048, RZ, 0xfc, !PT ;  /* 0x00003048022f7812 */ /* 0x040fe400078efcff */
[----:B------:R-:W-:Y:S02]  /*71c0*/  F2FP.PACK_AB R173, R79, R78 ;  /* 0x0000004e4fad723e */ /* 0x000fe400000000ff */
        /* <DEDUP_REMOVED lines=273> */
[----:B------:R-:W-:Y:S01]  /*82e0*/  BAR.SYNC.DEFER_BLOCKING 0x1, 0x100 ;  /* 0x0044000000007b1d */ /* 0x000fe20000010000 */
[C---:B------:R-:W-:Y:S01]  /*82f0*/  IMAD.IADD R2, R0.reuse, 0x1, R79 ;  /* 0x0000000100027824 */ /* 0x040fe200078e024f */
[----:B------:R-:W-:Y:S01]  /*8300*/  ISETP.NE.AND.EX P3, PT, RZ, c[0x0][0x35c], PT, P0 ;  /* 0x0000d700ff007a0c */ /* 0x000fe20003f65300 */
[C---:B------:R-:W-:Y:S01]  /*8310*/  IMAD.IADD R79, R0.reuse, 0x1, R8 ;  /* 0x00000001004f7824 */ /* 0x040fe200078e0208 */
[----:B------:R-:W-:Y:S01]  /*8320*/  ISETP.NE.U32.AND P1, PT, RZ, c[0x0][0x360], PT ;  /* 0x0000d800ff007a0c */ /* 0x000fe20003f25070 */
[----:B------:R-:W-:Y:S01]  /*8330*/  IMAD.SHL.U32 R6, R3, 0x2, RZ ;  /* 0x0000000203067824 */ /* 0x000fe200078e00ff */
[----:B------:R-:W-:Y:S01]  /*8340*/  PRMT R3, R89, 0x7632, R3 ;  /* 0x0000763259037816 */ /* 0x000fe20000000003 */
[--C-:B------:R-:W-:Y:S01]  /*8350*/  IMAD.IADD R82, R0, 0x1, R5.reuse ;  /* 0x0000000100527824 */ /* 0x100fe200078e0205 */
[----:B------:R-:W-:Y:S01]  /*8360*/  PRMT R5, R85, 0x7632, R5 ;  /* 0x0000763255057816 */ /* 0x000fe20000000005 */
[----:B------:R-:W-:Y:S01]  /*8370*/  IMAD.SHL.U32 R8, R2, 0x2, RZ ;  /* 0x0000000202087824 */ /* 0x000fe200078e00ff */
[----:B------:R-:W-:Y:S01]  /*8380*/  PRMT R2, R88, 0x7610, R2 ;  /* 0x0000761058027816 */ /* 0x000fe20000000002 */
[C-C-:B------:R-:W-:Y:S01]  /*8390*/  IMAD.IADD R84, R0.reuse, 0x1, R4.reuse ;  /* 0x0000000100547824 */ /* 0x140fe200078e0204 */
[----:B------:R-:W-:Y:S01]  /*83a0*/  PRMT R4, R89, 0x7610, R4 ;  /* 0x0000761059047816 */ /* 0x000fe20000000004 */
[C---:B------:R-:W-:Y:S01]  /*83b0*/  IMAD.IADD R49, R0.reuse, 0x1, R45 ;  /* 0x0000000100317824 */ /* 0x040fe200078e022d */
[----:B------:R-:W-:Y:S01]  /*83c0*/  ISETP.NE.AND.EX P0, PT, RZ, c[0x0][0x364], PT, P1 ;  /* 0x0000d900ff007a0c */ /* 0x000fe20003f05310 */
[----:B------:R-:W-:-:S02]  /*83d0*/  IMAD.IADD R44, R0, 0x1, R62 ;  /* 0x00000001002c7824 */ /* 0x000fc400078e023e */
[C---:B------:R-:W-:Y:S02]  /*83e0*/  IMAD.IADD R48, R0.reuse, 0x1, R43 ;  /* 0x0000000100307824 */ /* 0x040fe400078e022b */
[----:B------:R-:W-:Y:S02]  /*83f0*/  IMAD.IADD R45, R0, 0x1, R42 ;  /* 0x00000001002d7824 */ /* 0x000fe400078e022a */
[----:B------:R-:W-:Y:S02]  /*8400*/  IMAD.SHL.U32 R20, R20, 0x2, RZ ;  /* 0x0000000214147824 */ /* 0x000fe400078e00ff */
[C---:B------:R-:W-:Y:S01]  /*8410*/  IMAD.IADD R57, R0.reuse, 0x1, R57 ;  /* 0x0000000100397824 */ /* 0x040fe200078e0239 */
[----:B------:R-:W-:Y:S01]  /*8420*/  STS.U16 [R80+0x7880], R87 ;  /* 0x0078805750007388 */ /* 0x000fe20000000400 */
[C---:B------:R-:W-:Y:S02]  /*8430*/  IMAD.IADD R56, R0.reuse, 0x1, R56 ;  /* 0x0000000100387824 */ /* 0x040fe400078e0238 */
[C---:B------:R-:W-:Y:S01]  /*8440*/  IMAD.IADD R54, R0.reuse, 0x1, R54 ;  /* 0x0000000100367824 */ /* 0x040fe200078e0236 */
[----:B------:R-:W-:Y:S01]  /*8450*/  STS.U16 [R6+0x7880], R86 ;  /* 0x0078805606007388 */ /* 0x000fe20000000400 */
[----:B------:R-:W-:-:S02]  /*8460*/  IMAD.IADD R53, R0, 0x1, R53 ;  /* 0x0000000100357824 */ /* 0x000fc400078e0235 */
[C---:B------:R-:W-:Y:S01]  /*8470*/  IMAD.IADD R52, R0.reuse, 0x1, R52 ;  /* 0x0000000100347824 */ /* 0x040fe200078e0234 */
[----:B------:R-:W-:Y:S01]  /*8480*/  STS.U16 [R8+0x7880], R85 ;  /* 0x0078805508007388 */ /* 0x000fe20000000400 */
[C---:B------:R-:W-:Y:S02]  /*8490*/  IMAD.IADD R51, R0.reuse, 0x1, R51 ;  /* 0x0000000100337824 */ /* 0x040fe400078e0233 */
[C---:B------:R-:W-:Y:S01]  /*84a0*/  IMAD.IADD R43, R0.reuse, 0x1, R40 ;  /* 0x00000001002b7824 */ /* 0x040fe200078e0228 */
[----:B------:R1:W-:Y:S01]  /*84b0*/  STS.U16 [R22+0x7880], R5 ;  /* 0x0078800516007388 */ /* 0x0003e20000000400 */
[C---:B------:R-:W-:Y:S02]  /*84c0*/  IMAD.IADD R42, R0.reuse, 0x1, R39 ;  /* 0x00000001002a7824 */ /* 0x040fe400078e0227 */
[C---:B------:R-:W-:Y:S01]  /*84d0*/  IMAD.IADD R66, R0.reuse, 0x1, R37 ;  /* 0x0000000100427824 */ /* 0x040fe200078e0225 */
[----:B------:R3:W-:Y:S01]  /*84e0*/  STS.U16 [R21+0x7880], R4 ;  /* 0x0078800415007388 */ /* 0x0007e20000000400 */
[----:B------:R-:W-:-:S02]  /*84f0*/  IMAD.IADD R65, R0, 0x1, R36 ;  /* 0x0000000100417824 */ /* 0x000fc400078e0224 */
[C---:B------:R-:W-:Y:S01]  /*8500*/  IMAD.IADD R64, R0.reuse, 0x1, R34 ;  /* 0x0000000100407824 */ /* 0x040fe200078e0222 */
[----:B------:R4:W-:Y:S01]  /*8510*/  STS.U16 [R20+0x7880], R3 ;  /* 0x0078800314007388 */ /* 0x0009e20000000400 */
[C---:B------:R-:W-:Y:S02]  /*8520*/  IMAD.IADD R63, R0.reuse, 0x1, R33 ;  /* 0x00000001003f7824 */ /* 0x040fe400078e0221 */
[C---:B------:R-:W-:Y:S02]  /*8530*/  IMAD.IADD R62, R0.reuse, 0x1, R31 ;  /* 0x00000001003e7824 */ /* 0x040fe400078e021f */
[C---:B------:R-:W-:Y:S02]  /*8540*/  IMAD.IADD R71, R0.reuse, 0x1, R26 ;  /* 0x0000000100477824 */ /* 0x040fe400078e021a */
[C---:B------:R-:W-:Y:S02]  /*8550*/  IMAD.IADD R70, R0.reuse, 0x1, R24 ;  /* 0x0000000100467824 */ /* 0x040fe400078e0218 */
[----:B------:R-:W-:-:S02]  /*8560*/  IMAD.IADD R69, R0, 0x1, R17 ;  /* 0x0000000100457824 */ /* 0x000fc400078e0211 */
[C---:B------:R-:W-:Y:S02]  /*8570*/  IMAD.IADD R68, R0.reuse, 0x1, R16 ;  /* 0x0000000100447824 */ /* 0x040fe400078e0210 */
[C---:B------:R-:W-:Y:S02]  /*8580*/  IMAD.IADD R67, R0.reuse, 0x1, R15 ;  /* 0x0000000100437824 */ /* 0x040fe400078e020f */
[C---:B------:R-:W-:Y:S02]  /*8590*/  IMAD.IADD R76, R0.reuse, 0x1, R14 ;  /* 0x00000001004c7824 */ /* 0x040fe400078e020e */
[C---:B------:R-:W-:Y:S01]  /*85a0*/  IMAD.IADD R75, R0.reuse, 0x1, R13 ;  /* 0x00000001004b7824 */ /* 0x040fe200078e020d */
[C---:B-1----:R-:W-:Y:S01]  /*85b0*/  PRMT R5, R91.reuse, 0x7610, R5 ;  /* 0x000076105b057816 */ /* 0x042fe20000000005 */
[C---:B------:R-:W-:Y:S02]  /*85c0*/  IMAD.IADD R74, R0.reuse, 0x1, R12 ;  /* 0x00000001004a7824 */ /* 0x040fe400078e020c */
[C---:B------:R-:W-:Y:S01]  /*85d0*/  IMAD.IADD R73, R0.reuse, 0x1, R11 ;  /* 0x0000000100497824 */ /* 0x040fe200078e020b */
[----:B---3--:R-:W-:Y:S01]  /*85e0*/  PRMT R4, R91, 0x7632, R4 ;  /* 0x000076325b047816 */ /* 0x008fe20000000004 */
[----:B------:R-:W-:-:S02]  /*85f0*/  IMAD.IADD R72, R0, 0x1, R10 ;  /* 0x0000000100487824 */ /* 0x000fc400078e020a */
[----:B------:R-:W-:Y:S01]  /*8600*/  IMAD.IADD R77, R0, 0x1, R9 ;  /* 0x00000001004d7824 */ /* 0x000fe200078e0209 */
[----:B----4-:R-:W-:Y:S01]  /*8610*/  PRMT R3, R90, 0x7610, R3 ;  /* 0x000076105a037816 */ /* 0x010fe20000000003 */
[----:B------:R-:W-:Y:S01]  /*8620*/  IMAD.IADD R78, R0, 0x1, R7 ;  /* 0x00000001004e7824 */ /* 0x000fe200078e0207 */
[----:B------:R-:W-:Y:S01]  /*8630*/  PRMT R0, R88, 0x7632, R0 ;  /* 0x0000763258007816 */ /* 0x000fe20000000000 */
[----:B------:R-:W-:Y:S02]  /*8640*/  IMAD.SHL.U32 R19, R19, 0x2, RZ ;  /* 0x0000000213137824 */ /* 0x000fe400078e00ff */
        /* <DEDUP_REMOVED lines=22> */
[----:B---3--:R-:W-:Y:S01]  /*87b0*/  PRMT R0, R92, 0x7610, R0 ;  /* 0x000076105c007816 */ /* 0x008fe20000000000 */
[----:B------:R1:W-:Y:S01]  /*87c0*/  STS.U16 [R25+0x7880], R2 ;  /* 0x0078800219007388 */ /* 0x0003e20000000400 */
[----:B------:R-:W-:Y:S01]  /*87d0*/  IMAD.SHL.U32 R16, R58, 0x2, RZ ;  /* 0x000000023a107824 */ /* 0x000fe200078e00ff */
[----:B----4-:R-:W-:Y:S02]  /*87e0*/  PRMT R5, R92, 0x7632, R5 ;  /* 0x000076325c057816 */ /* 0x010fe40000000005 */
[----:B------:R3:W-:Y:S01]  /*87f0*/  STS.U16 [R23+0x7880], R0 ;  /* 0x0078800017007388 */ /* 0x0007e20000000400 */
[----:B------:R-:W-:Y:S01]  /*8800*/  IMAD.SHL.U32 R15, R57, 0x2, RZ ;  /* 0x00000002390f7824 */ /* 0x000fe200078e00ff */
[----:B--2---:R-:W-:Y:S02]  /*8810*/  PRMT R4, R94, 0x7610, R4 ;  /* 0x000076105e047816 */ /* 0x004fe40000000004 */
[----:B------:R2:W-:Y:S01]  /*8820*/  STS.U16 [R7+0x7880], R5 ;  /* 0x0078800507007388 */ /* 0x0005e20000000400 */
[----:B------:R-:W-:Y:S01]  /*8830*/  IMAD.SHL.U32 R30, R56, 0x2, RZ ;  /* 0x00000002381e7824 */ /* 0x000fe200078e00ff */
[----:B------:R-:W-:-:S02]  /*8840*/  PRMT R3, R94, 0x7632, R3 ;  /* 0x000076325e037816 */ /* 0x000fc40000000003 */
        /* <DEDUP_REMOVED lines=14> */
[C---:B--2---:R-:W-:Y:S02]  /*8930*/  PRMT R5, R96.reuse, 0x7610, R5 ;  /* 0x0000761060057816 */ /* 0x044fe40000000005 */
[----:B------:R2:W-:Y:S01]  /*8940*/  STS.U16 [R14+0x7880], R0 ;  /* 0x007880000e007388 */ /* 0x0005e20000000400 */
[----:B------:R-:W-:Y:S01]  /*8950*/  IMAD.SHL.U32 R40, R45, 0x2, RZ ;  /* 0x000000022d287824 */ /* 0x000fe200078e00ff */
[----:B----4-:R-:W-:Y:S02]  /*8960*/  PRMT R4, R96, 0x7632, R4 ;  /* 0x0000763260047816 */ /* 0x010fe40000000004 */
        /* <DEDUP_REMOVED lines=44> */
[----:B------:R-:W-:-:S02]  /*8c30*/  PRMT R3, R100, 0x7610, R3 ;  /* 0x0000761064037816 */ /* 0x000fc40000000003 */
        /* <DEDUP_REMOVED lines=212> */
.L_x_1272:
[----:B------:R-:W2:Y:S01]  /*9980*/  LDL.LU R7, [R1+0x8] ;  /* 0x0000080001077983 */ /* 0x000ea20000300800 */
[----:B------:R-:W-:-:S02]  /*9990*/  LEA.HI R2, R176, R178, RZ, 0x3 ;  /* 0x000000b2b0027211 */ /* 0x000fc400078f18ff */
[----:B------:R-:W-:Y:S01]  /*99a0*/  ISETP.GT.AND P2, PT, R178, 0x27f, PT ;  /* 0x0000027fb200780c */ /* 0x000fe20003f44270 */
[----:B------:R-:W3:Y:S01]  /*99b0*/  LDL R93, [R1] ;  /* 0x00000000015d7983 */ /* 0x000ee20000100800 */
[----:B------:R-:W-:Y:S02]  /*99c0*/  LOP3.LUT R0, R2, 0x1ffffff8, RZ, 0xc0, !PT ;  /* 0x1ffffff802007812 */ /* 0x000fe400078ec0ff */
[----:B------:R-:W-:Y:S02]  /*99d0*/  SHF.R.S32.HI R14, RZ, 0x3, R2 ;  /* 0x00000003ff0e7819 */ /* 0x000fe40000011402 */
[C---:B------:R-:W-:Y:S01]  /*99e0*/  ISETP.GT.AND P1, PT, R178.reuse, 0x17f, PT ;  /* 0x0000017fb200780c */ /* 0x040fe20003f24270 */
[C---:B------:R-:W-:Y:S01]  /*99f0*/  IMAD.IADD R0, R178.reuse, 0x1, -R0 ;  /* 0x00000001b2007824 */ /* 0x040fe200078e0a00 */
[----:B------:R-:W-:Y:S01]  /*9a00*/  ISETP.GT.AND P0, PT, R178, 0x7f, PT ;  /* 0x0000007fb200780c */ /* 0x000fe20003f04270 */
[----:B------:R-:W-:Y:S02]  /*9a10*/  IMAD.SHL.U32 R2, R14, 0x40, RZ ;  /* 0x000000400e027824 */ /* 0x000fe400078e00ff */
[----:B------:R-:W-:-:S03]  /*9a20*/  IMAD.SHL.U32 R12, R0, 0x8, RZ ;  /* 0x00000008000c7824 */ /* 0x000fc600078e00ff */
[----:B------:R-:W-:Y:S02]  /*9a30*/  LOP3.LUT R0, R2, 0x1c0, RZ, 0xc0, !PT ;  /* 0x000001c002007812 */ /* 0x000fe400078ec0ff */
[----:B------:R-:W-:Y:S02]  /*9a40*/  LEA.HI R2, R176, R178, RZ, 0x6 ;  /* 0x000000b2b0027211 */ /* 0x000fe400078f30ff */
[----:B------:R-:W-:Y:S02]  /*9a50*/  LOP3.LUT R3, R0, 0x38, R12, 0xf8, !PT ;  /* 0x0000003800037812 */ /* 0x000fe400078ef80c */
[----:B------:R-:W-:Y:S01]  /*9a60*/  SHF.R.U32.HI R0, RZ, 0x3, R0 ;  /* 0x00000003ff007819 */ /* 0x000fe20000011600 */
[----:B------:R-:W-:-:S03]  /*9a70*/  IMAD.SHL.U32 R2, R2, 0x8, RZ ;  /* 0x0000000802027824 */ /* 0x000fc600078e00ff */
[----:B------:R-:W-:-:S04]  /*9a80*/  LOP3.LUT R0, R3, R0, RZ, 0x3c, !PT ;  /* 0x0000000003007212 */ /* 0x000fc800078e3cff */
        /* <DEDUP_REMOVED lines=38> */
[----:B------:R-:W-:-:S02]  /*9cf0*/  SHF.R.S32.HI R13, RZ, 0x1f, R12 ;  /* 0x0000001fff0d7819 */ /* 0x000fc4000001140c */
[----:B------:R-:W-:Y:S02]  /*9d00*/  SHF.R.S32.HI R92, RZ, 0x1f, R177 ;  /* 0x0000001fff5c7819 */ /* 0x000fe400000114b1 */
[----:B------:R-:W1:Y:S04]  /*9d10*/  @!P2 LDS.128 R16, [R0+0x7880] ;  /* 0x007880000010a984 */ /* 0x000e680000000c00 */
        /* <DEDUP_REMOVED lines=17> */
[----:B------:R-:W-:-:S02]  /*9e30*/  SEL R92, R92, RZ, !P3 ;  /* 0x000000ff5c5c7207 */ /* 0x000fc40005800000 */
[C---:B------:R-:W-:Y:S02]  /*9e40*/  IADD3 R4, P0, R14.reuse, R4, RZ ;  /* 0x000000040e047210 */ /* 0x040fe40007f1e0ff */
[----:B------:R-:W-:Y:S02]  /*9e50*/  SEL R53, R177, RZ, !P3 ;  /* 0x000000ffb1357207 */ /* 0x000fe40005800000 */
[----:B------:R-:W-:Y:S01]  /*9e60*/  LEA.HI.X.SX32 R5, R14, R5, 0x1, P0 ;  /* 0x000000050e057211 */ /* 0x000fe200000f0eff */
[----:B------:R-:W-:Y:S01]  /*9e70*/  BSSY B0, `(.L_x_1273) ;  /* 0x000001e000007945 */ /* 0x000fe20003800000 */
[C---:B------:R-:W-:Y:S02]  /*9e80*/  IADD3 R15, R12.reuse, 0x40, RZ ;  /* 0x000000400c0f7810 */ /* 0x040fe40007ffe0ff */
[----:B------:R-:W-:Y:S01]  /*9e90*/  IADD3 R52, R12, 0x80, RZ ;  /* 0x000000800c347810 */ /* 0x000fe20007ffe0ff */
[----:B--2--5:R-:W-:Y:S01]  /*9ea0*/  IMAD R6, R7, -0x50, R6 ;  /* 0xffffffb007067824 */ /* 0x024fe200078e0206 */
[----:B---3--:R-:W-:-:S04]  /*9eb0*/  SHF.R.S32.HI R55, RZ, 0x1f, R93 ;  /* 0x0000001fff377819 */ /* 0x008fc8000001145d */
[----:B------:R-:W-:Y:S01]  /*9ec0*/  IMNMX R54, R6, 0x50, PT ;  /* 0x0000005006367817 */ /* 0x000fe20003800200 */
[----:B-1----:R-:W-:-:S03]  /*9ed0*/  IMAD R0, R55, c[0x0][0x338], RZ ;  /* 0x0000ce0037007a24 */ /* 0x002fc600078e02ff */
[----:B------:R-:W-:Y:S01]  /*9ee0*/  ISETP.GE.AND P6, PT, R14, R54, PT ;  /* 0x000000360e00720c */ /* 0x000fe20003fc6270 */
[----:B------:R-:W-:-:S04]  /*9ef0*/  IMAD.WIDE.U32 R2, R93, c[0x0][0x338], R12 ;  /* 0x0000ce005d027a25 */ /* 0x000fc800078e000c */
        /* <DEDUP_REMOVED lines=8> */
[----:B----4-:R-:W-:Y:S01]  /*9f80*/  IMAD R0, R3, c[0x0][0x330], RZ ;  /* 0x0000cc0003007a24 */ /* 0x010fe200078e02ff */
        /* <DEDUP_REMOVED lines=12> */
.L_x_1274:
[----:B----4-:R-:W-:Y:S05]  /*a050*/  BSYNC B0 ;  /* 0x0000000000007941 */ /* 0x010fea0003800000 */
.L_x_1273:
[----:B------:R-:W-:Y:S01]  /*a060*/  IADD3 R0, R14, 0x20, RZ ;  /* 0x000000200e007810 */ /* 0x000fe20007ffe0ff */
[----:B------:R-:W-:Y:S03]  /*a070*/  BSSY B0, `(.L_x_1275) ;  /* 0x0000013000007945 */ /* 0x000fe60003800000 */
[----:B------:R-:W-:-:S13]  /*a080*/  ISETP.GE.AND P5, PT, R0, R54, PT ;  /* 0x000000360000720c */ /* 0x000fda0003fa6270 */
[----:B------:R-:W-:Y:S05]  /*a090*/  @P5 BRA `(.L_x_1276) ;  /* 0x0000010000005947 */ /* 0x000fea0003800000 */
[----:B------:R-:W-:Y:S02]  /*a0a0*/  IADD3 R0, P0, R2, 0x20, RZ ;  /* 0x0000002002007810 */ /* 0x000fe40007f1e0ff */
[----:B-1----:R-:W-:Y:S02]  /*a0b0*/  MOV R5, R7 ;  /* 0x0000000700057202 */ /* 0x002fe40000000f00 */
        /* <DEDUP_REMOVED lines=14> */
.L_x_1276:
[----:B------:R-:W-:Y:S05]  /*a1a0*/  BSYNC B0 ;  /* 0x0000000000007941 */ /* 0x000fea0003800000 */
.L_x_1275:
        /* <DEDUP_REMOVED lines=19> */
.L_x_1278:
[----:B------:R-:W-:Y:S05]  /*a2e0*/  BSYNC B0 ;  /* 0x0000000000007941 */ /* 0x000fea0003800000 */
.L_x_1277:
        /* <DEDUP_REMOVED lines=23> */
.L_x_1280:
[----:B------:R-:W-:Y:S05]  /*a460*/  BSYNC B0 ;  /* 0x0000000000007941 */ /* 0x000fea0003800000 */
.L_x_1279:
        /* <DEDUP_REMOVED lines=18> */
.L_x_1282:
[----:B------:R-:W-:Y:S05]  /*a590*/  BSYNC B0 ;  /* 0x0000000000007941 */ /* 0x000fea0003800000 */
.L_x_1281:
        /* <DEDUP_REMOVED lines=19> */
.L_x_1271:
[----:B------:R-:W2:Y:S01]  /*a6d0*/  LDL R9, [R1+0x4] ;  /* 0x0000040001097983 */ /* 0x000ea20000100800 */
[----:B------:R-:W-:Y:S01]  /*a6e0*/  ISETP.NE.U32.AND P0, PT, RZ, c[0x0][0x358], PT ;  /* 0x0000d600ff007a0c */ /* 0x000fe20003f05070 */
[----:B------:R-:W-:-:S03]  /*a6f0*/  IMAD.MOV.U32 R2, RZ, RZ, 0x4 ;  /* 0x00000004ff027424 */ /* 0x000fc600078e00ff */
[----:B------:R-:W-:Y:S02]  /*a700*/  ISETP.NE.AND.EX P1, PT, RZ, c[0x0][0x35c], PT, P0 ;  /* 0x0000d700ff007a0c */ /* 0x000fe40003f25300 */
[----:B------:R-:W-:-:S04]  /*a710*/  ISETP.NE.U32.AND P0, PT, RZ, c[0x0][0x360], PT ;  /* 0x0000d800ff007a0c */ /* 0x000fc80003f05070 */
[----:B------:R-:W-:Y:S01]  /*a720*/  ISETP.NE.AND.EX P0, PT, RZ, c[0x0][0x364], PT, P0 ;  /* 0x0000d900ff007a0c */ /* 0x000fe20003f05300 */
[----:B--2---:R-:W-:-:S06]  /*a730*/  IMAD.WIDE R4, R9, R2, c[0x0][0x358] ;  /* 0x0000d60009047625 */ /* 0x004fcc00078e0202 */
        /* <DEDUP_REMOVED lines=12> */
.L_x_1283:
[----:B------:R-:W2:Y:S04]  /*a800*/  LDL.LU R5, [R1+0x8] ;  /* 0x0000080001057983 */ /* 0x000ea80000300800 */
[----:B------:R-:W3:Y:S01]  /*a810*/  LDL R0, [R1] ;  /* 0x0000000001007983 */ /* 0x000ee20000100800 */
[----:B------:R-:W-:Y:S01]  /*a820*/  SHF.R.S32.HI R6, RZ, 0x1f, R9 ;  /* 0x0000001fff067819 */ /* 0x000fe20000011409 */
[----:B------:R-:W-:Y:S01]  /*a830*/  BSSY B0, `(.L_x_1284) ;  /* 0x000002b000007945 */ /* 0x000fe20003800000 */
[----:B------:R-:W-:Y:S01]  /*a840*/  SEL R18, R9, RZ, !P1 ;  /* 0x000000ff09127207 */ /* 0x000fe20004800000 */
[----:B------:R-:W1:Y:S01]  /*a850*/  S2R R4, SR_TID.X ;  /* 0x0000000000047919 */ /* 0x000e620000002100 */
[----:B------:R-:W-:-:S05]  /*a860*/  SEL R20, R6, RZ, !P1 ;  /* 0x000000ff06147207 */ /* 0x000fca0004800000 */
[----:B------:R-:W-:-:S04]  /*a870*/  IMAD R6, R20, c[0x0][0x310], RZ ;  /* 0x0000c40014067a24 */ /* 0x000fc800078e02ff */
[----:B------:R-:W-:Y:S01]  /*a880*/  IMAD R6, R18, c[0x0][0x314], R6 ;  /* 0x0000c50012067a24 */ /* 0x000fe200078e0206 */
[----:B-1----:R-:W-:-:S04]  /*a890*/  SHF.R.S32.HI R14, RZ, 0x1f, R4 ;  /* 0x0000001fff0e7819 */ /* 0x002fc80000011404 */
[----:B------:R-:W-:Y:S01]  /*a8a0*/  LEA.HI R14, R14, R4, RZ, 0x3 ;  /* 0x000000040e0e7211 */ /* 0x000fe200078f18ff */
[----:B--2---:R-:W-:Y:S02]  /*a8b0*/  IMAD.MOV.U32 R8, RZ, RZ, R5 ;  /* 0x000000ffff087224 */ /* 0x004fe400078e0005 */
[----:B---3--:R-:W-:Y:S01]  /*a8c0*/  IMAD.MOV.U32 R21, RZ, RZ, R0 ;  /* 0x000000ffff157224 */ /* 0x008fe200078e0000 */
[----:B------:R-:W-:Y:S01]  /*a8d0*/  LOP3.LUT R0, R14, 0x1ffffff8, RZ, 0xc0, !PT ;  /* 0x1ffffff80e007812 */ /* 0x000fe200078ec0ff */
[----:B-----5:R-:W-:Y:S01]  /*a8e0*/  IMAD R15, R8, -0x50, R7 ;  /* 0xffffffb0080f7824 */ /* 0x020fe200078e0207 */
[----:B------:R-:W-:Y:S02]  /*a8f0*/  SHF.R.S32.HI R14, RZ, 0x3, R14 ;  /* 0x00000003ff0e7819 */ /* 0x000fe4000001140e */
[----:B------:R-:W-:Y:S01]  /*a900*/  SHF.R.S32.HI R19, RZ, 0x1f, R21 ;  /* 0x0000001fff137819 */ /* 0x000fe20000011415 */
[----:B------:R-:W-:Y:S01]  /*a910*/  IMAD.IADD R0, R4, 0x1, -R0 ;  /* 0x0000000104007824 */ /* 0x000fe200078e0a00 */
[----:B------:R-:W-:-:S02]  /*a920*/  ISETP.GE.AND P6, PT, R14, R15, PT ;  /* 0x0000000f0e00720c */ /* 0x000fc40003fc6270 */
[----:B------:R-:W-:Y:S01]  /*a930*/  IADD3 R2, P0, R14, R2, RZ ;  /* 0x000000020e027210 */ /* 0x000fe20007f1e0ff */
[----:B------:R-:W-:Y:S02]  /*a940*/  IMAD.SHL.U32 R12, R0, 0x8, RZ ;  /* 0x00000008000c7824 */ /* 0x000fe400078e00ff */
[----:B------:R-:W-:Y:S01]  /*a950*/  IMAD R0, R19, c[0x0][0x308], RZ ;  /* 0x0000c20013007a24 */ /* 0x000fe200078e02ff */
[----:B------:R-:W-:Y:S02]  /*a960*/  LEA.HI.X.SX32 R3, R14, R3, 0x1, P0 ;  /* 0x000000030e037211 */ /* 0x000fe400000f0eff */
[----:B------:R-:W-:Y:S01]  /*a970*/  SHF.R.S32.HI R13, RZ, 0x1f, R12 ;  /* 0x0000001fff0d7819 */ /* 0x000fe2000001140c */
[----:B------:R-:W-:Y:S01]  /*a980*/  IMAD R0, R21, c[0x0][0x30c], R0 ;  /* 0x0000c30015007a24 */ /* 0x000fe200078e0200 */
[----:B------:R-:W-:Y:S01]  /*a990*/  IADD3 R16, R12, 0x40, RZ ;  /* 0x000000400c107810 */ /* 0x000fe20007ffe0ff */
[----:B------:R-:W-:Y:S01]  /*a9a0*/  IMAD.WIDE R2, R8, 0x50, R2 ;  /* 0x0000005008027825 */ /* 0x000fe200078e0202 */
[----:B------:R-:W-:-:S03]  /*a9b0*/  IADD3 R17, R12, 0x80, RZ ;  /* 0x000000800c117810 */ /* 0x000fc60007ffe0ff */
[----:B------:R-:W-:-:S04]  /*a9c0*/  IMAD.WIDE.U32 R4, R21, c[0x0][0x308], R12 ;  /* 0x0000c20015047a25 */ /* 0x000fc800078e000c */
[----:B------:R-:W-:-:S04]  /*a9d0*/  IMAD.IADD R5, R5, 0x1, R0 ;  /* 0x0000000105057824 */ /* 0x000fc800078e0200 */
        /* <DEDUP_REMOVED lines=16> */
.L_x_1285:
[----:B------:R-:W-:Y:S05]  /*aae0*/  BSYNC B0 ;  /* 0x0000000000007941 */ /* 0x000fea0003800000 */
.L_x_1284:
        /* <DEDUP_REMOVED lines=20> */
.L_x_1287:
[----:B------:R-:W-:Y:S05]  /*ac30*/  BSYNC B0 ;  /* 0x0000000000007941 */ /* 0x000fea0003800000 */
.L_x_1286:
        /* <DEDUP_REMOVED lines=19> */
.L_x_1289:
[----:B------:R-:W-:Y:S05]  /*ad70*/  BSYNC B0 ;  /* 0x0000000000007941 */ /* 0x000fea0003800000 */
.L_x_1288:
        /* <DEDUP_REMOVED lines=23> */
.L_x_1291:
[----:B------:R-:W-:Y:S05]  /*aef0*/  BSYNC B0 ;  /* 0x0000000000007941 */ /* 0x000fea0003800000 */
.L_x_1290:
        /* <DEDUP_REMOVED lines=18> */
.L_x_1293:
[----:B------:R-:W-:Y:S05]  /*b020*/  BSYNC B0 ;  /* 0x0000000000007941 */ /* 0x000fea0003800000 */
.L_x_1292:
        /* <DEDUP_REMOVED lines=19> */
.L_x_1294:
        /* <DEDUP_REMOVED lines=10> */
.L_x_1428:


//--------------------- .text._ZN7cutlass13device_kernelIN5flash19enable_sm80_to_sm89INS1_16FlashAttnBwdSm80INS1_25CollectiveMainloopBwdSm80ILi2ELi1EN4cute5tupleIJNS5_1CILi64EEENS7_ILi80EEENS7_ILi192EEEEEENS_6half_tEfNS_4arch4Sm80ELb1ELb0ELb1ELb1ELb0ELb0ELb1ELb0ELi2ELi4ELi2ELi2ELb0EEENS1_24CollectiveEpilogueBwdGQAISB_fSE_Li256ELb1ELb0EEENS1_25SingleTileBwdLPTSchedulerILb1ELi80ELb0EEEEEEEEEvNT_6ParamsE --------------------------
	.section	.text._ZN7cutlass13device_kernelIN5flash19enable_sm80_to_sm89INS1_16FlashAttnBwdSm80INS1_25CollectiveMainloopBwdSm80ILi2ELi1EN4cute5tupleIJNS5_1CILi64EEENS7_ILi80EEENS7_ILi192EEEEEENS_6half_tEfNS_4arch4Sm80ELb1ELb0ELb1ELb1ELb0ELb0ELb1ELb0ELi2ELi4ELi2ELi2ELb0EEENS1_24CollectiveEpilogueBwdGQAISB_fSE_Li256ELb1ELb0EEENS1_25SingleTileBwdLPTSchedulerILb1ELi80ELb0EEEEEEEEEvNT_6ParamsE,"ax",@progbits
	.sectioninfo	@"SHI_REGISTERS=255"
	.align	128
.text._ZN7cutlass13device_kernelIN5flash19enable_sm80_to_sm89INS1_16FlashAttnBwdSm80INS1_25CollectiveMainloopBwdSm80ILi2ELi1EN4cute5tupleIJNS5_1CILi64EEENS7_ILi80EEENS7_ILi192EEEEEENS_6half_tEfNS_4arch4Sm80ELb1ELb0ELb1ELb1ELb0ELb0ELb1ELb0ELi2ELi4ELi2ELi2ELb0EEENS1_24CollectiveEpilogueBwdGQAISB_fSE_Li256ELb1ELb0EEENS1_25SingleTileBwdLPTSchedulerILb1ELi80ELb0EEEEEEEEEvNT_6ParamsE:
        .type           _ZN7cutlass13device_kernelIN5flash19enable_sm80_to_sm89INS1_16FlashAttnBwdSm80INS1_25CollectiveMainloopBwdSm80ILi2ELi1EN4cute5tupleIJNS5_1CILi64EEENS7_ILi80EEENS7_ILi192EEEEEENS_6half_tEfNS_4arch4Sm80ELb1ELb0ELb1ELb1ELb0ELb0ELb1ELb0ELi2ELi4ELi2ELi2ELb0EEENS1_24CollectiveEpilogueBwdGQAISB_fSE_Li256ELb1ELb0EEENS1_25SingleTileBwdLPTSchedulerILb1ELi80ELb0EEEEEEEEEvNT_6ParamsE,@function
        .size           _ZN7cutlass13device_kernelIN5flash19enable_sm80_to_sm89INS1_16FlashAttnBwdSm80INS1_25CollectiveMainloopBwdSm80ILi2ELi1EN4cute5tupleIJNS5_1CILi64EEENS7_ILi80EEENS7_ILi192EEEEEENS_6half_tEfNS_4arch4Sm80ELb1ELb0ELb1ELb1ELb0ELb0ELb1ELb0ELi2ELi4ELi2ELi2ELb0EEENS1_24CollectiveEpilogueBwdGQAISB_fSE_Li256ELb1ELb0EEENS1_25SingleTileBwdLPTSchedulerILb1ELi80ELb0EEEEEEEEEvNT_6ParamsE,(.L_x_1429 - _ZN7cutlass13device_kernelIN5flash19enable_sm80_to_sm89INS1_16FlashAttnBwdSm80INS1_25CollectiveMainloopBwdSm80ILi2ELi1EN4cute5tupleIJNS5_1CILi64EEENS7_ILi80EEENS7_ILi192EEEEEENS_6half_tEfNS_4arch4Sm80ELb1ELb0ELb1ELb1ELb0ELb0ELb1ELb0ELi2ELi4ELi2ELi2ELb0EEENS1_24CollectiveEpilogueBwdGQAISB_fSE_Li256ELb1ELb0EEENS1_25SingleTileBwdLPTSchedulerILb1ELi80ELb0EEEEEEEEEvNT_6ParamsE)
        .other          _ZN7cutlass13device_kernelIN5flash19enable_sm80_to_sm89INS1_16FlashAttnBwdSm80INS1_25CollectiveMainloopBwdSm80ILi2ELi1EN4cute5tupleIJNS5_1CILi64EEENS7_ILi80EEENS7_ILi192EEEEEENS_6half_tEfNS_4arch4Sm80ELb1ELb0ELb1ELb1ELb0ELb0ELb1ELb0ELi2ELi4ELi2ELi2ELb0EEENS1_24CollectiveEpilogueBwdGQAISB_fSE_Li256ELb1ELb0EEENS1_25SingleTileBwdLPTSchedulerILb1ELi80ELb0EEEEEEEEEvNT_6ParamsE,@"STO_CUDA_ENTRY STV_DEFAULT"
_ZN7cutlass13device_kernelIN5flash19enable_sm80_to_sm89INS1_16FlashAttnBwdSm80INS1_25CollectiveMainloopBwdSm80ILi2ELi1EN4cute5tupleIJNS5_1CILi64EEENS7_ILi80EEENS7_ILi192EEEEEENS_6half_tEfNS_4arch4Sm80ELb1ELb0ELb1ELb1ELb0ELb0ELb1ELb0ELi2ELi4ELi2ELi2ELb0EEENS1_24CollectiveEpilogueBwdGQAISB_fSE_Li256ELb1ELb0EEENS1_25SingleTileBwdLPTSchedulerILb1ELi80ELb0EEEEEEEEEvNT_6ParamsE:
        /* <DEDUP_REMOVED lines=30> */
.L_x_1296:
        /* <DEDUP_REMOVED lines=8> */
.L_x_1297:
        /* <DEDUP_REMOVED lines=21> */
.L_x_1298:
        /* <DEDUP_REMOVED lines=14> */
.L_x_1300:
[----:B------:R-:W-:Y:S02]  /*0490*/  ULDC UR4, c[0x0][0x3dc] ;  /* 0x0000f70000047ab9 */ /* 0x000fe40000000800 */
.L_x_1299:
[----:B------:R-:W-:-:S04]  /*04a0*/  UIADD3 UR4, UR4, 0x4f, URZ ;  /* 0x0000004f04047890 */ /* 0x000fc8000fffe03f */
[----:B------:R-:W-:-:S04]  /*04b0*/  UIMAD.WIDE UR4, UR4, 0x66666667, URZ ;  /* 0x66666667040478a5 */ /* 0x000fc8000f8e023f */
[----:B------:R-:W-:-:S04]  /*04c0*/  USHF.R.U32.HI UR4, URZ, 0x1f, UR5 ;  /* 0x0000001f3f047899 */ /* 0x000fc80008011605 */
[----:B------:R-:W-:-:S04]  /*04d0*/  ULEA.HI.SX32 UR4, UR5, UR4, 0x1b ;  /* 0x0000000405047291 */ /* 0x000fc8000f8fda3f */
[----:B------:R-:W-:-:S04]  /*04e0*/  UISETP.GE.AND UP0, UPT, UR11, UR4, UPT ;  /* 0x000000040b00728c */ /* 0x000fc8000bf06270 */
[----:B------:R-:W-:-:S06]  /*04f0*/  USEL UR7, UR7, 0xffffffff, !UP0 ;  /* 0xffffffff07077887 */ /* 0x000fcc000c000000 */
[----:B------:R-:W-:Y:S01]  /*0500*/  MOV R234, UR7 ;  /* 0x0000000700ea7c02 */ /* 0x000fe20008000f00 */
[----:B------:R-:W-:Y:S05]  /*0510*/  BRA `(.L_x_1301) ;  /* 0x0000049000007947 */ /* 0x000fea0003800000 */
.L_x_1295:
        /* <DEDUP_REMOVED lines=22> */
.L_x_1302:
        /* <DEDUP_REMOVED lines=8> */
.L_x_1303:
        /* <DEDUP_REMOVED lines=21> */
.L_x_1304:
        /* <DEDUP_REMOVED lines=14> */
.L_x_1306:
[----:B------:R-:W-:Y:S02]  /*0930*/  ULDC UR4, c[0x0][0x3dc] ;  /* 0x0000f70000047ab9 */ /* 0x000fe40000000800 */
.L_x_1305:
[----:B------:R-:W-:-:S04]  /*0940*/  UIADD3 UR4, UR4, 0x4f, URZ ;  /* 0x0000004f04047890 */ /* 0x000fc8000fffe03f */
[----:B------:R-:W-:-:S04]  /*0950*/  UIMAD.WIDE UR4, UR4, 0x66666667, URZ ;  /* 0x66666667040478a5 */ /* 0x000fc8000f8e023f */
[----:B------:R-:W-:-:S04]  /*0960*/  USHF.R.U32.HI UR4, URZ, 0x1f, UR5 ;  /* 0x0000001f3f047899 */ /* 0x000fc80008011605 */
[----:B------:R-:W-:-:S04]  /*0970*/  ULEA.HI.SX32 UR4, UR5, UR4, 0x1b ;  /* 0x0000000405047291 */ /* 0x000fc8000f8fda3f */
[----:B------:R-:W-:-:S04]  /*0980*/  UISETP.GE.AND UP0, UPT, UR11, UR4, UPT ;  /* 0x000000040b00728c */ /* 0x000fc8000bf06270 */
[----:B------:R-:W-:-:S06]  /*0990*/  USEL UR7, UR7, 0xffffffff, !UP0 ;  /* 0xffffffff07077887 */ /* 0x000fcc000c000000 */
[----:B------:R-:W-:-:S04]  /*09a0*/  MOV R234, UR7 ;  /* 0x0000000700ea7c02 */ /* 0x000fc80008000f00 */
.L_x_1301:
[----:B------:R-:W-:-:S13]  /*09b0*/  ISETP.GE.AND P0, PT, R234, RZ, PT ;  /* 0x000000ffea00720c */ /* 0x000fda0003f06270 */
        /* <DEDUP_REMOVED lines=9> */
[----:B------:R-:W2:Y:S02]  /*0a50*/  @P6 LDG.E R3, [R16.64] ;  /* 0x0000000c10036981 */ /* 0x000ea4000c1e1900 */
[CC--:B------:R-:W-:Y:S02]  /*0a60*/  @P0 IMAD.WIDE R4, R234.reuse, R9.reuse, c[0x0][0x2d8] ;  /* 0x0000b600ea040625 */ /* 0x0c0fe400078e0209 */
[----:B------:R-:W3:Y:S02]  /*0a70*/  @P6 LDG.E R13, [R16.64] ;  /* 0x0000000c100d6981 */ /* 0x000ee4000c1e1900 */
[C---:B------:R-:W-:Y:S02]  /*0a80*/  IMAD.WIDE R14, R234.reuse, R9, c[0x0][0x2d0] ;  /* 0x0000b400ea0e7625 */ /* 0x040fe400078e0209 */
[----:B------:R1:W4:Y:S04]  /*0a90*/  @P0 LDG.E R2, [R4.64] ;  /* 0x0000000c04020981 */ /* 0x000328000c1e1900 */
[----:B------:R-:W5:Y:S01]  /*0aa0*/  @P2 LDG.E R11, [R14.64] ;  /* 0x0000000c0e0b2981 */ /* 0x000f62000c1e1900 */
[----:B------:R-:W-:Y:S01]  /*0ab0*/  ULDC UR9, c[0x0][0x168] ;  /* 0x00005a0000097ab9 */ /* 0x000fe20000000800 */
[----:B------:R-:W-:Y:S01]  /*0ac0*/  CS2R R6, SRZ ;  /* 0x0000000000067805 */ /* 0x000fe2000001ff00 */
[----:B------:R-:W-:Y:S01]  /*0ad0*/  ULDC UR14, c[0x0][0x198] ;  /* 0x00006600000e7ab9 */ /* 0x000fe20000000800 */
[----:B-1----:R-:W-:Y:S01]  /*0ae0*/  CS2R R4, SRZ ;  /* 0x0000000000047805 */ /* 0x002fe2000001ff00 */
[----:B--2---:R-:W-:-:S05]  /*0af0*/  @P6 IMAD R3, R234, 0x40, R3 ;  /* 0x00000040ea036824 */ /* 0x004fca00078e0203 */
[----:B------:R-:W-:Y:S01]  /*0b00*/  @P6 SHF.R.S32.HI R0, RZ, 0x1f, R3 ;  /* 0x0000001fff006819 */ /* 0x000fe20000011403 */
[----:B----4-:R1:W2:Y:S03]  /*0b10*/  @P0 R2UR UR9, R2 ;  /* 0x00000000020903c2 */ /* 0x0102a600000e0000 */
[----:B------:R-:W-:Y:S01]  /*0b20*/  @P6 LEA.HI R0, R0, R3, RZ, 0x6 ;  /* 0x0000000300006211 */ /* 0x000fe200078f30ff */
[----:B------:R-:W-:Y:S01]  /*0b30*/  IMAD.MOV.U32 R3, RZ, RZ, RZ ;  /* 0x000000ffff037224 */ /* 0x000fe200078e00ff */
[--C-:B---3--:R-:W-:Y:S01]  /*0b40*/  @P6 SHF.R.S32.HI R5, RZ, 0x1f, R13.reuse ;  /* 0x0000001fff056819 */ /* 0x108fe2000001140d */
[----:B------:R-:W-:Y:S01]  /*0b50*/  @P6 IMAD.MOV.U32 R4, RZ, RZ, R13 ;  /* 0x000000ffff046224 */ /* 0x000fe200078e000d */
[--C-:B-----5:R-:W-:Y:S01]  /*0b60*/  @P2 SHF.R.S32.HI R7, RZ, 0x1f, R11.reuse ;  /* 0x0000001fff072819 */ /* 0x120fe2000001140b */
[----:B------:R-:W-:Y:S01]  /*0b70*/  @P2 IMAD.MOV.U32 R6, RZ, RZ, R11 ;  /* 0x000000ffff062224 */ /* 0x000fe200078e000b */
[----:B------:R-:W-:Y:S01]  /*0b80*/  @P6 LOP3.LUT R3, R0, 0xffffffc0, RZ, 0xc0, !PT ;  /* 0xffffffc000036812 */ /* 0x000fe200078ec0ff */
[----:B-12---:R-:W-:Y:S05]  /*0b90*/  @P0 BRA `(.L_x_1307) ;  /* 0x0000006000000947 */ /* 0x006fea0003800000 */
[----:B------:R-:W-:Y:S05]  /*0ba0*/  @!P6 BRA `(.L_x_1307) ;  /* 0x000000500000e947 */ /* 0x000fea0003800000 */
[----:B------:R-:W2:Y:S04]  /*0bb0*/  LDG.E R2, [R16.64] ;  /* 0x0000000c10027981 */ /* 0x000ea8000c1e1900 */
[----:B------:R-:W3:Y:S01]  /*0bc0*/  LDG.E R0, [R16.64+0x4] ;  /* 0x0000040c10007981 */ /* 0x000ee2000c1e1900 */
[----:B--2---:R-:W1:Y:S08]  /*0bd0*/  R2UR UR9, R2 ;  /* 0x00000000020973c2 */ /* 0x004e7000000e0000 */
[----:B---3--:R-:W1:Y:S02]  /*0be0*/  R2UR UR4, R0 ;  /* 0x00000000000473c2 */ /* 0x008e6400000e0000 */
[----:B-1----:R-:W-:-:S06]  /*0bf0*/  UIADD3 UR9, -UR9, UR4, URZ ;  /* 0x0000000409097290 */ /* 0x002fcc000fffe13f */
.L_x_1307:
[----:B------:R-:W-:-:S04]  /*0c00*/  ISETP.NE.U32.AND P0, PT, RZ, c[0x0][0x2e0], PT ;  /* 0x0000b800ff007a0c */ /* 0x000fc80003f05070 */
[----:B------:R-:W-:-:S13]  /*0c10*/  ISETP.NE.AND.EX P0, PT, RZ, c[0x0][0x2e4], PT, P0 ;  /* 0x0000b900ff007a0c */ /* 0x000fda0003f05300 */
[----:B------:R-:W-:Y:S05]  /*0c20*/  @!P0 BRA `(.L_x_1308) ;  /* 0x0000004000008947 */ /* 0x000fea0003800000 */
[----:B------:R-:W-:-:S05]  /*0c30*/  IMAD.WIDE R8, R234, R9, c[0x0][0x2e0] ;  /* 0x0000b800ea087625 */ /* 0x000fca00078e0209 */
[----:B------:R-:W2:Y:S02]  /*0c40*/  LDG.E R0, [R8.64] ;  /* 0x0000000c08007981 */ /* 0x000ea4000c1e1900 */
[----:B--2---:R1:W2:Y:S02]  /*0c50*/  R2UR UR14, R0 ;  /* 0x00000000000e73c2 */ /* 0x0042a400000e0000 */
[----:B-12---:R-:W-:Y:S05]  /*0c60*/  BRA `(.L_x_1309) ;  /* 0x0000006000007947 */ /* 0x006fea0003800000 */
.L_x_1308:
[----:B------:R-:W-:Y:S05]  /*0c70*/  @!P2 BRA `(.L_x_1309) ;  /* 0x000000500000a947 */ /* 0x000fea0003800000 */
[----:B------:R-:W2:Y:S04]  /*0c80*/  LDG.E R0, [R14.64] ;  /* 0x0000000c0e007981 */ /* 0x000ea8000c1e1900 */
[----:B------:R-:W3:Y:S01]  /*0c90*/  LDG.E R2, [R14.64+0x4] ;  /* 0x0000040c0e027981 */ /* 0x000ee2000c1e1900 */
[----:B--2---:R-:W1:Y:S08]  /*0ca0*/  R2UR UR14, R0 ;  /* 0x00000000000e73c2 */ /* 0x004e7000000e0000 */
[----:B---3--:R-:W1:Y:S02]  /*0cb0*/  R2UR UR4, R2 ;  /* 0x00000000020473c2 */ /* 0x008e6400000e0000 */
[----:B-1----:R-:W-:-:S06]  /*0cc0*/  UIADD3 UR14, -UR14, UR4, URZ ;  /* 0x000000040e0e7290 */ /* 0x002fcc000fffe13f */
.L_x_1309:
[----:B------:R-:W-:Y:S01]  /*0cd0*/  UIADD3 UR6, -UR14, UR9, URZ ;  /* 0x000000090e067290 */ /* 0x000fe2000fffe13f */
[----:B------:R-:W-:Y:S01]  /*0ce0*/  PLOP3.LUT P0, PT, PT, PT, PT, 0x80, 0x0 ;  /* 0x000000000000781c */ /* 0x000fe20003f0f070 */
[----:B------:R-:W-:Y:S01]  /*0cf0*/  ULDC UR4, c[0x0][0x2a4] ;  /* 0x0000a90000047ab9 */ /* 0x000fe20000000800 */
[----:B------:R-:W-:Y:S01]  /*0d00*/  CS2R R170, SRZ ;  /* 0x0000000000aa7805 */ /* 0x000fe2000001ff00 */
[----:B------:R-:W-:Y:S01]  /*0d10*/  UIMAD UR6, UR11, 0x50, UR6 ;  /* 0x000000500b0678a4 */ /* 0x000fe2000f8e0206 */
        /* <DEDUP_REMOVED lines=72> */
[----:B------:R-:W-:Y:S01]  /*11a0*/  SHF.R.S32.HI R17, RZ, 0x1f, R226 ;  /* 0x0000001fff117819 */ /* 0x000fe200000114e2 */
[----:B------:R-:W-:Y:S01]  /*11b0*/  ULDC.64 UR6, c[0x0][0x248] ;  /* 0x0000920000067ab9 */ /* 0x000fe20000000a00 */
[----:B------:R-:W-:Y:S01]  /*11c0*/  IMAD.U32 R14, RZ, RZ, UR11 ;  /* 0x0000000bff0e7e24 */ /* 0x000fe2000f8e00ff */
[----:B------:R-:W-:Y:S01]  /*11d0*/  UISETP.NE.AND UP0, UPT, UR6, 0x1, UPT ;  /* 0x000000010600788c */ /* 0x000fe2000bf05270 */
[----:B------:R-:W-:Y:S01]  /*11e0*/  LEA.HI R218, R17, R226, RZ, 0x3 ;  /* 0x000000e211da7211 */ /* 0x000fe200078f18ff */
[----:B------:R-:W-:Y:S01]  /*11f0*/  UIMAD.WIDE.U32 UR6, UR10, UR7, URZ ;  /* 0x000000070a0672a5 */ /* 0x000fe2000f8e003f */
[----:B------:R-:W-:Y:S01]  /*1200*/  SEL R26, R234, RZ, !P2 ;  /* 0x000000ffea1a7207 */ /* 0x000fe20005000000 */
[----:B------:R-:W-:Y:S01]  /*1210*/  ULDC UR4, c[0x0][0x250] ;  /* 0x0000940000047ab9 */ /* 0x000fe20000000800 */
[----:B------:R-:W-:Y:S01]  /*1220*/  LOP3.LUT R11, R218, 0xfffffff8, RZ, 0xc0, !PT ;  /* 0xfffffff8da0b7812 */ /* 0x000fe200078ec0ff */
[----:B------:R-:W-:Y:S01]  /*1230*/  UMOV UR15, UR10 ;  /* 0x0000000a000f7c82 */ /* 0x000fe20008000000 */
[----:B------:R-:W-:Y:S01]  /*1240*/  SHF.R.S32.HI R233, RZ, 0x3, R218 ;  /* 0x00000003ffe97819 */ /* 0x000fe200000114da */
[----:B------:R-:W-:Y:S01]  /*1250*/  IMAD.U32 R240, RZ, RZ, UR10 ;  /* 0x0000000afff07e24 */ /* 0x000fe2000f8e00ff */
[----:B------:R-:W-:Y:S01]  /*1260*/  SEL R236, R234, RZ, !P6 ;  /* 0x000000ffeaec7207 */ /* 0x000fe20007000000 */
[----:B------:R-:W-:Y:S01]  /*1270*/  IMAD.IADD R2, R226, 0x1, -R11 ;  /* 0x00000001e2027824 */ /* 0x000fe200078e0a0b */
[----:B------:R-:W-:Y:S01]  /*1280*/  @UP0 USHF.R.U32.HI UR15, URZ, UR4, UR7 ;  /* 0x000000043f0f0299 */ /* 0x000fe20008011607 */
[----:B------:R-:W-:Y:S01]  /*1290*/  SHF.R.S32.HI R9, RZ, 0x1f, R233 ;  /* 0x0000001fff097819 */ /* 0x000fe200000114e9 */
[C---:B------:R-:W-:Y:S01]  /*12a0*/  IMAD.SHL.U32 R13, R233.reuse, 0x40, RZ ;  /* 0x00000040e90d7824 */ /* 0x040fe200078e00ff */
[----:B------:R-:W-:Y:S01]  /*12b0*/  ULDC.64 UR6, c[0x0][0x1e0] ;  /* 0x0000780000067ab9 */ /* 0x000fe20000000a00 */
[----:B------:R-:W-:Y:S01]  /*12c0*/  IMAD.SHL.U32 R22, R2, 0x8, RZ ;  /* 0x0000000802167824 */ /* 0x000fe200078e00ff */
[----:B------:R-:W-:Y:S01]  /*12d0*/  USHF.R.S32.HI UR4, URZ, 0x1f, UR15 ;  /* 0x0000001f3f047899 */ /* 0x000fe2000801140f */
[C---:B------:R-:W-:Y:S01]  /*12e0*/  IADD3 R29, P1, R233.reuse, R4, RZ ;  /* 0x00000004e91d7210 */ /* 0x040fe20007f3e0ff */
[----:B------:R-:W-:Y:S01]  /*12f0*/  IMAD.U32 R31, RZ, RZ, UR15 ;  /* 0x0000000fff1f7e24 */ /* 0x000fe2000f8e00ff */
[----:B------:R-:W-:Y:S01]  /*1300*/  IADD3 R6, P0, R233, R6, RZ ;  /* 0x00000006e9067210 */ /* 0x000fe20007f1e0ff */
[----:B------:R-:W-:Y:S01]  /*1310*/  UIMAD UR6, UR4, UR6, URZ ;  /* 0x00000006040672a4 */ /* 0x000fe2000f8e023f */
[----:B------:R-:W-:Y:S01]  /*1320*/  SHF.R.S32.HI R23, RZ, 0x1f, R22 ;  /* 0x0000001fff177819 */ /* 0x000fe20000011416 */
[C---:B------:R-:W-:Y:S01]  /*1330*/  IMAD.X R10, R9.reuse, 0x1, R5, P1 ;  /* 0x00000001090a7824 */ /* 0x040fe200008e0605 */
[----:B------:R-:W-:Y:S01]  /*1340*/  SHF.R.S32.HI R4, RZ, 0x1f, R234 ;  /* 0x0000001fff047819 */ /* 0x000fe200000114ea */
[----:B------:R-:W-:Y:S01]  /*1350*/  UIMAD UR6, UR15, UR7, UR6 ;  /* 0x000000070f0672a4 */ /* 0x000fe2000f8e0206 */
[----:B------:R-:W-:Y:S01]  /*1360*/  IMAD.X R7, R9, 0x1, R7, P0 ;  /* 0x0000000109077824 */ /* 0x000fe200000e0607 */
[----:B------:R-:W-:Y:S01]  /*1370*/  IADD3 R0, -R233, UR14, RZ ;  /* 0x0000000ee9007c10 */ /* 0x000fe2000fffe1ff */
[----:B------:R-:W-:Y:S01]  /*1380*/  IMAD.WIDE.U32 R18, R31, c[0x0][0x1e0], R22 ;  /* 0x000078001f127a25 */ /* 0x000fe200078e0016 */
[----:B------:R-:W-:Y:S01]  /*1390*/  SEL R5, R4, RZ, !P2 ;  /* 0x000000ff04057207 */ /* 0x000fe20005000000 */
[----:B------:R-:W-:Y:S01]  /*13a0*/  USHF.R.S32.HI UR17, URZ, 0x1f, UR8 ;  /* 0x0000001f3f117899 */ /* 0x000fe20008011408 */
[----:B------:R-:W-:Y:S01]  /*13b0*/  LOP3.LUT R13, R13, 0x1c0, RZ, 0xc0, !PT ;  /* 0x000001c00d0d7812 */ /* 0x000fe200078ec0ff */
[----:B------:R-:W-:Y:S01]  /*13c0*/  IMAD.WIDE R14, R14, 0x50, R6 ;  /* 0x000000500e0e7825 */ /* 0x000fe200078e0206 */
[----:B------:R-:W-:Y:S01]  /*13d0*/  IADD3 R19, R19, UR6, RZ ;  /* 0x0000000613137c10 */ /* 0x000fe2000fffe0ff */
[----:B------:R-:W-:Y:S01]  /*13e0*/  ULDC.64 UR6, c[0x0][0x1b0] ;  /* 0x00006c0000067ab9 */ /* 0x000fe20000000a00 */
[-C--:B------:R-:W-:Y:S01]  /*13f0*/  LEA.HI R6, R17, R226.reuse, RZ, 0x6 ;  /* 0x000000e211067211 */ /* 0x080fe200078f30ff */
[----:B------:R-:W-:Y:S01]  /*1400*/  IMAD R7, R5, c[0x0][0x1e8], RZ ;  /* 0x00007a0005077a24 */ /* 0x000fe200078e02ff */
[----:B------:R-:W-:Y:S01]  /*1410*/  IADD3 R8, R22, 0x80, RZ ;  /* 0x0000008016087810 */ /* 0x000fe20007ffe0ff */
[----:B------:R-:W-:Y:S01]  /*1420*/  IMAD.WIDE.U32 R18, R26, c[0x0][0x1e8], R18 ;  /* 0x00007a001a127a25 */ /* 0x000fe200078e0012 */
[----:B------:R-:W-:Y:S01]  /*1430*/  UIMAD UR6, UR4, UR6, URZ ;  /* 0x00000006040672a4 */ /* 0x000fe2000f8e023f */
[----:B------:R-:W-:Y:S01]  /*1440*/  SEL R4, R4, RZ, !P6 ;  /* 0x000000ff04047207 */ /* 0x000fe20007000000 */
[----:B------:R-:W-:Y:S01]  /*1450*/  USHF.R.S32.HI UR4, URZ, 0x1f, UR10 ;  /* 0x0000001f3f047899 */ /* 0x000fe2000801140a */
[----:B------:R-:W-:Y:S01]  /*1460*/  IMAD R7, R26, c[0x0][0x1ec], R7 ;  /* 0x00007b001a077a24 */ /* 0x000fe200078e0207 */
[----:B------:R-:W-:Y:S01]  /*1470*/  ISETP.GE.AND P5, PT, R8, c[0x0][0x1cc], PT ;  /* 0x0000730008007a0c */ /* 0x000fe20003fa6270 */
[----:B------:R-:W-:Y:S01]  /*1480*/  IMAD.U32 R9, RZ, RZ, UR11 ;  /* 0x0000000bff097e24 */ /* 0x000fe2000f8e00ff */
[----:B------:R-:W-:Y:S01]  /*1490*/  UIMAD UR6, UR15, UR7, UR6 ;  /* 0x000000070f0672a4 */ /* 0x000fe2000f8e0206 */
[----:B------:R-:W-:Y:S01]  /*14a0*/  IMAD R24, R10, c[0x0][0x178], RZ ;  /* 0x00005e000a187a24 */ /* 0x000fe200078e02ff */
[----:B------:R-:W-:Y:S01]  /*14b0*/  ISETP.GT.AND P6, PT, R226, 0x7f, PT ;  /* 0x0000007fe200780c */ /* 0x000fe20003fc4270 */
[----:B------:R-:W-:Y:S01]  /*14c0*/  IMAD.IADD R19, R19, 0x1, R7 ;  /* 0x0000000113137824 */ /* 0x000fe200078e0207 */
[----:B------:R-:W-:Y:S01]  /*14d0*/  USHF.L.U32 UR15, UR8, 0x6, URZ ;  /* 0x00000006080f7899 */ /* 0x000fe2000800063f */
[----:B------:R-:W-:Y:S01]  /*14e0*/  IMAD R7, R15, c[0x0][0x1d8], RZ ;  /* 0x000076000f077a24 */ /* 0x000fe200078e02ff */
[----:B------:R-:W-:Y:S01]  /*14f0*/  LEA.HI R216, R17, R226, RZ, 0x7 ;  /* 0x000000e211d87211 */ /* 0x000fe200078f38ff */
[----:B------:R-:W-:Y:S01]  /*1500*/  IMAD R9, R9, -0x50, R0 ;  /* 0xffffffb009097824 */ /* 0x000fe200078e0200 */
[----:B------:R-:W-:Y:S01]  /*1510*/  LOP3.LUT R0, R13, 0x38, R22, 0xf8, !PT ;  /* 0x000000380d007812 */ /* 0x000fe200078ef816 */
[C---:B------:R-:W-:Y:S01]  /*1520*/  IMAD R24, R29.reuse, c[0x0][0x17c], R24 ;  /* 0x00005f001d187a24 */ /* 0x040fe200078e0218 */
[----:B------:R-:W-:Y:S01]  /*1530*/  SHF.R.U32.HI R13, RZ, 0x3, R13 ;  /* 0x00000003ff0d7819 */ /* 0x000fe2000001160d */
[----:B------:R-:W-:Y:S01]  /*1540*/  IMAD.WIDE.U32 R20, R29, c[0x0][0x178], R22 ;  /* 0x00005e001d147a25 */ /* 0x000fe200078e0016 */
[----:B------:R-:W-:Y:S01]  /*1550*/  SHF.R.S32.HI R216, RZ, 0x7, R216 ;  /* 0x00000007ffd87819 */ /* 0x000fe200000114d8 */
[----:B------:R-:W-:Y:S01]  /*1560*/  UIMAD UR14, UR11, -0x50, UR14 ;  /* 0xffffffb00b0e78a4 */ /* 0x000fe2000f8e020e */
[----:B------:R-:W-:Y:S01]  /*1570*/  LOP3.LUT R13, R0, R13, RZ, 0x3c, !PT ;  /* 0x0000000d000d7212 */ /* 0x000fe200078e3cff */
        /* <DEDUP_REMOVED lines=8> */
[----:B------:R-:W-:Y:S01]  /*1600*/  IMAD.MOV.U32 R24, RZ, RZ, R20 ;  /* 0x000000ffff187224 */ /* 0x000fe200078e0014 */
[----:B------:R-:W-:Y:S01]  /*1610*/  LEA R20, P0, R18, c[0x0][0x1c0], 0x1 ;  /* 0x0000700012147a11 */ /* 0x000fe200078008ff */
[----:B------:R-:W-:Y:S01]  /*1620*/  IMAD.IADD R0, R19, 0x1, R7 ;  /* 0x0000000113007824 */ /* 0x000fe200078e0207 */
[----:B------:R-:W-:Y:S01]  /*1630*/  CS2R R160, SRZ ;  /* 0x0000000000a07805 */ /* 0x000fe2000001ff00 */
[----:B------:R-:W-:Y:S01]  /*1640*/  IMAD.MOV.U32 R11, RZ, RZ, c[0x0][0x1d8] ;  /* 0x00007600ff0b7624 */ /* 0x000fe200078e00ff */
[----:B------:R-:W-:Y:S01]  /*1650*/  CS2R R158, SRZ ;  /* 0x00000000009e7805 */ /* 0x000fe2000001ff00 */
[----:B------:R-:W-:Y:S01]  /*1660*/  IMAD.WIDE.U32 R240, R240, c[0x0][0x180], R24 ;  /* 0x00006000f0f07a25 */ /* 0x000fe200078e0018 */
[----:B------:R-:W-:Y:S01]  /*1670*/  LEA.HI.X R21, R18, c[0x0][0x1c4], R0, 0x1, P0 ;  /* 0x0000710012157a11 */ /* 0x000fe200000f0c00 */
[----:B------:R-:W-:Y:S01]  /*1680*/  CS2R R156, SRZ ;  /* 0x00000000009c7805 */ /* 0x000fe2000001ff00 */
[C---:B------:R-:W-:Y:S01]  /*1690*/  ISETP.GE.AND P0, PT, R22.reuse, c[0x0][0x1cc], PT ;  /* 0x0000730016007a0c */ /* 0x040fe20003f06270 */
[----:B------:R-:W-:Y:S01]  /*16a0*/  IMAD.MOV.U32 R7, RZ, RZ, c[0x0][0x1dc] ;  /* 0x00007700ff077624 */ /* 0x000fe200078e00ff */
[----:B------:R-:W-:Y:S01]  /*16b0*/  SHF.R.S32.HI R0, RZ, 0x6, R6 ;  /* 0x00000006ff007819 */ /* 0x000fe20000011406 */
[----:B------:R-:W-:Y:S01]  /*16c0*/  IMAD.WIDE.U32 R30, R31, c[0x0][0x1b0], R22 ;  /* 0x00006c001f1e7a25 */ /* 0x000fe200078e0016 */
[----:B------:R-:W-:Y:S01]  /*16d0*/  ISETP.LT.OR P2, PT, R9, 0x1, P0 ;  /* 0x000000010900780c */ /* 0x000fe20000741670 */
[----:B------:R-:W-:Y:S01]  /*16e0*/  CS2R R154, SRZ ;  /* 0x00000000009a7805 */ /* 0x000fe2000001ff00 */
[----:B------:R-:W-:Y:S01]  /*16f0*/  IADD3 R6, R22, 0x40, RZ ;  /* 0x0000004016067810 */ /* 0x000fe20007ffe0ff */
[----:B------:R-:W-:Y:S01]  /*1700*/  IMAD R228, R0, 0x200, R13 ;  /* 0x0000020000e47824 */ /* 0x000fe200078e020d */
[C---:B------:R-:W-:Y:S01]  /*1710*/  LEA R24, P1, R11.reuse, R20, 0x6 ;  /* 0x000000140b187211 */ /* 0x040fe200078230ff */
[C---:B------:R-:W-:Y:S01]  /*1720*/  IMAD.SHL.U32 R13, R11.reuse, 0x20, RZ ;  /* 0x000000200b0d7824 */ /* 0x040fe200078e00ff */
[----:B------:R-:W-:Y:S01]  /*1730*/  ISETP.GE.AND P4, PT, R6, c[0x0][0x1cc], PT ;  /* 0x0000730006007a0c */ /* 0x000fe20003f86270 */
[----:B------:R-:W-:Y:S01]  /*1740*/  IMAD.SHL.U32 R228, R228, 0x2, RZ ;  /* 0x00000002e4e47824 */ /* 0x000fe200078e00ff */
[----:B------:R-:W-:Y:S01]  /*1750*/  LEA.HI.X R25, R11, R21, R7, 0x6, P1 ;  /* 0x000000150b197211 */ /* 0x000fe200008f3407 */
[----:B------:R-:W-:Y:S01]  /*1760*/  IMAD.MOV.U32 R7, RZ, RZ, 0x5 ;  /* 0x00000005ff077424 */ /* 0x000fe200078e00ff */
[----:B------:R-:W-:Y:S01]  /*1770*/  ISETP.LT.OR P3, PT, R9, 0x1, P4 ;  /* 0x000000010900780c */ /* 0x000fe20002761670 */
[----:B------:R-:W-:Y:S01]  /*1780*/  IMAD R5, R5, c[0x0][0x1b8], RZ ;  /* 0x00006e0005057a24 */ /* 0x000fe200078e02ff */
[C---:B------:R-:W-:Y:S01]  /*1790*/  ISETP.LT.OR P1, PT, R9.reuse, 0x21, P0 ;  /* 0x000000210900780c */ /* 0x040fe20000721670 */
[----:B------:R-:W-:Y:S01]  /*17a0*/  @!PT LDS RZ, [RZ] ;  /* 0x00000000fffff984 */ /* 0x000fe20000000800 */
[----:B------:R-:W-:Y:S01]  /*17b0*/  @!PT LDS RZ, [RZ] ;  /* 0x00000000fffff984 */ /* 0x000fe20000000800 */
[----:B------:R-:W-:Y:S01]  /*17c0*/  @!PT LDS RZ, [RZ] ;  /* 0x00000000fffff984 */ /* 0x000fe20000000800 */
[----:B------:R1:W-:Y:S01]  /*17d0*/  LDGSTS.E.BYPASS.LTC128B.128 [R228+0x7880], [R20.64], !P2 ;  /* 0x0788000014e47fae */ /* 0x0003e2000d101d4c */
[----:B------:R-:W-:Y:S01]  /*17e0*/  ISETP.LT.OR P2, PT, R9, 0x1, P5 ;  /* 0x000000010900780c */ /* 0x000fe20002f41670 */
[----:B------:R-:W-:Y:S01]  /*17f0*/  IMAD R5, R26, c[0x0][0x1bc], R5 ;  /* 0x00006f001a057a24 */ /* 0x000fe200078e0205 */
[----:B------:R-:W-:Y:S01]  /*1800*/  SHF.L.U64.HI R11, R11, R7, c[0x0][0x1dc] ;  /* 0x000077000b0b7619 */ /* 0x000fe20000010207 */
[----:B------:R-:W-:Y:S01]  /*1810*/  IMAD.MOV.U32 R16, RZ, RZ, c[0x0][0x1a8] ;  /* 0x00006a00ff107624 */ /* 0x000fe200078e00ff */
[----:B------:R-:W-:Y:S01]  /*1820*/  IADD3 R31, R31, UR6, RZ ;  /* 0x000000061f1f7c10 */ /* 0x000fe2000fffe0ff */
[----:B------:R-:W-:Y:S01]  /*1830*/  ULDC.64 UR6, c[0x0][0x180] ;  /* 0x0000600000067ab9 */ /* 0x000fe20000000a00 */
[C---:B------:R-:W-:Y:S01]  /*1840*/  ISETP.LT.OR P5, PT, R9.reuse, 0x21, P5 ;  /* 0x000000210900780c */ /* 0x040fe20002fa1670 */
[----:B------:R-:W-:Y:S01]  /*1850*/  UIMAD UR6, UR4, UR6, URZ ;  /* 0x00000006040672a4 */ /* 0x000fe2000f8e023f */
[----:B------:R-:W-:Y:S01]  /*1860*/  IMAD R10, R10, c[0x0][0x208], RZ ;  /* 0x000082000a0a7a24 */ /* 0x000fe200078e02ff */
[----:B------:R1:W-:Y:S01]  /*1870*/  LDGSTS.E.BYPASS.LTC128B.128 [R228+0xa080], [R20.64+0x80], !P3 ;  /* 0x0a08008014e47fae */ /* 0x0003e2000d901d4c */
[----:B------:R-:W-:Y:S01]  /*1880*/  ISETP.GT.AND P3, PT, R226, 0x7f, PT ;  /* 0x0000007fe200780c */ /* 0x000fe20003f64270 */
[----:B------:R-:W-:Y:S01]  /*1890*/  IMAD.WIDE.U32 R26, R26, c[0x0][0x1b8], R30 ;  /* 0x00006e001a1a7a25 */ /* 0x000fe200078e001e */
[----:B------:R-:W-:Y:S01]  /*18a0*/  UIMAD UR6, UR10, UR7, UR6 ;  /* 0x000000070a0672a4 */ /* 0x000fe2000f8e0206 */
[----:B------:R1:W-:Y:S01]  /*18b0*/  LDGSTS.E.BYPASS.LTC128B.128 [R228+0xc880], [R20.64+0x100], !P2 ;  /* 0x0c88010014e47fae */ /* 0x0003e2000d101d4c */
[----:B------:R-:W-:Y:S01]  /*18c0*/  ISETP.LT.OR P2, PT, R9, 0x21, P4 ;  /* 0x000000210900780c */ /* 0x000fe20002741670 */
[----:B------:R-:W-:Y:S01]  /*18d0*/  IMAD.IADD R27, R27, 0x1, R5 ;  /* 0x000000011b1b7824 */ /* 0x000fe200078e0205 */
[----:B------:R-:W-:Y:S01]  /*18e0*/  CS2R R152, SRZ ;  /* 0x0000000000987805 */ /* 0x000fe2000001ff00 */
[----:B------:R2:W-:Y:S01]  /*18f0*/  LDGSTS.E.BYPASS.LTC128B.128 [R228+0x8880], [R24.64], !P1 ;  /* 0x0888000018e47fae */ /* 0x0005e2000c901d4c */
[----:B------:R-:W-:Y:S01]  /*1900*/  ISETP.GE.AND P1, PT, R6, c[0x0][0x16c], PT ;  /* 0x00005b0006007a0c */ /* 0x000fe20003f26270 */
[----:B------:R-:W-:Y:S01]  /*1910*/  IMAD R5, R15, c[0x0][0x1a8], RZ ;  /* 0x00006a000f057a24 */ /* 0x000fe200078e02ff */
[----:B------:R-:W-:Y:S01]  /*1920*/  IADD3 R241, R241, UR6, RZ ;  /* 0x00000006f1f17c10 */ /* 0x000fe2000fffe0ff */
[----:B------:R-:W-:Y:S01]  /*1930*/  IMAD.MOV.U32 R222, RZ, RZ, c[0x0][0x178] ;  /* 0x00005e00ffde7624 */ /* 0x000fe200078e00ff */
[----:B------:R-:W-:Y:S01]  /*1940*/  SEL R12, RZ, 0xffffffff, P1 ;  /* 0xffffffffff0c7807 */ /* 0x000fe20000800000 */
[----:B------:R-:W-:Y:S01]  /*1950*/  IMAD R5, R14, c[0x0][0x1ac], R5 ;  /* 0x00006b000e057a24 */ /* 0x000fe200078e0205 */
[----:B------:R-:W-:Y:S01]  /*1960*/  ISETP.GT.AND P1, PT, R226, 0x7f, PT ;  /* 0x0000007fe200780c */ /* 0x000fe20003f24270 */
[----:B------:R-:W-:Y:S01]  /*1970*/  IMAD.WIDE.U32 R14, R14, c[0x0][0x1a8], R26 ;  /* 0x00006a000e0e7a25 */ /* 0x000fe200078e001a */
[----:B------:R-:W-:Y:S01]  /*1980*/  @!P3 LEA R18, P0, R13, R24, 0x1 ;  /* 0x000000180d12b211 */ /* 0x000fe200078008ff */
[----:B------:R2:W-:Y:S01]  /*1990*/  LDGSTS.E.BYPASS.LTC128B.128 [R228+0xb080], [R24.64+0x80], !P2 ;  /* 0x0b08008018e47fae */ /* 0x0005e2000d101d4c */
[----:B------:R-:W-:Y:S01]  /*19a0*/  ULDC.64 UR6, c[0x0][0x270] ;  /* 0x00009c0000067ab9 */ /* 0x000fe20000000a00 */
[----:B------:R-:W-:Y:S01]  /*19b0*/  IMAD.IADD R5, R15, 0x1, R5 ;  /* 0x000000010f057824 */ /* 0x000fe200078e0205 */
[----:B------:R-:W-:Y:S01]  /*19c0*/  @!P3 LEA.HI.X R19, R13, R25, R11, 0x1, P0 ;  /* 0x000000190d13b211 */ /* 0x000fe200000f0c0b */
[----:B------:R2:W-:Y:S01]  /*19d0*/  LDGSTS.E.BYPASS.LTC128B.128 [R228+0xd880], [R24.64+0x100], !P5 ;  /* 0x0d88010018e47fae */ /* 0x0005e2000e901d4c */
[----:B------:R-:W-:Y:S01]  /*19e0*/  ISETP.GE.AND P0, PT, R22, c[0x0][0x16c], PT ;  /* 0x00005b0016007a0c */ /* 0x000fe20003f06270 */
[----:B------:R-:W-:Y:S01]  /*19f0*/  IMAD.SHL.U32 R12, R12, 0x2, RZ ;  /* 0x000000020c0c7824 */ /* 0x000fe200078e00ff */
[----:B------:R-:W-:Y:S01]  /*1a00*/  UIMAD UR6, UR4, UR6, URZ ;  /* 0x00000006040672a4 */ /* 0x000fe2000f8e023f */
[----:B------:R-:W-:Y:S01]  /*1a10*/  IMAD R251, R4, c[0x0][0x188], RZ ;  /* 0x0000620004fb7a24 */ /* 0x000fe200078e02ff */
[----:B------:R-:W-:Y:S01]  /*1a20*/  SEL R11, RZ, 0x1, P0 ;  /* 0x00000001ff0b7807 */ /* 0x000fe20000000000 */
[----:B------:R-:W-:Y:S01]  /*1a30*/  IMAD.WIDE.U32 R240, R236, c[0x0][0x188], R240 ;  /* 0x00006200ecf07a25 */ /* 0x000fe200078e00f0 */
[C---:B------:R-:W-:Y:S01]  /*1a40*/  @!P3 ISETP.GE.AND P0, PT, R9.reuse, 0x41, PT ;  /* 0x000000410900b80c */ /* 0x040fe20003f06270 */
[----:B------:R-:W-:Y:S01]  /*1a50*/  UIMAD UR16, UR10, UR7, UR6 ;  /* 0x000000070a1072a4 */ /* 0x000fe2000f8e0206 */
[----:B------:R-:W-:Y:S01]  /*1a60*/  @!P1 ISETP.LT.OR P2, PT, R9, 0x41, P4 ;  /* 0x000000410900980c */ /* 0x000fe20002741670 */
[----:B-1----:R-:W-:Y:S01]  /*1a70*/  IMAD R20, R29, c[0x0][0x20c], R10 ;  /* 0x000083001d147a24 */ /* 0x002fe200078e020a */
[----:B------:R-:W-:Y:S01]  /*1a80*/  ISETP.GT.AND P4, PT, R226, 0x7f, PT ;  /* 0x0000007fe200780c */ /* 0x000fe20003f84270 */
[----:B------:R-:W-:Y:S01]  /*1a90*/  IMAD R251, R236, c[0x0][0x18c], R251 ;  /* 0x00006300ecfb7a24 */ /* 0x000fe200078e02fb */
[----:B------:R-:W-:Y:S01]  /*1aa0*/  LOP3.LUT R12, R12, 0x2, R11, 0xe2, !PT ;  /* 0x000000020c0c7812 */ /* 0x000fe200078ee20b */
[----:B------:R-:W-:Y:S01]  /*1ab0*/  IMAD.MOV.U32 R11, RZ, RZ, c[0x0][0x1ac] ;  /* 0x00006b00ff0b7624 */ /* 0x000fe200078e00ff */
[----:B------:R-:W-:Y:S01]  /*1ac0*/  ULDC.64 UR6, c[0x0][0x210] ;  /* 0x0000840000067ab9 */ /* 0x000fe20000000a00 */
[----:B------:R-:W-:Y:S01]  /*1ad0*/  IMAD.SHL.U32 R13, R222, 0x40, RZ ;  /* 0x00000040de0d7824 */ /* 0x000fe200078e00ff */
[----:B------:R-:W-:Y:S01]  /*1ae0*/  UIMAD UR6, UR4, UR6, URZ ;  /* 0x00000006040672a4 */ /* 0x000fe2000f8e023f */
[----:B------:R-:W-:Y:S01]  /*1af0*/  IMAD.IADD R251, R241, 0x1, R251 ;  /* 0x00000001f1fb7824 */ /* 0x000fe200078e02fb */
[----:B------:R-:W-:Y:S01]  /*1b00*/  CS2R R150, SRZ ;  /* 0x0000000000967805 */ /* 0x000fe2000001ff00 */
[----:B------:R-:W-:Y:S01]  /*1b10*/  @!P1 ISETP.GE.OR P3, PT, R22, c[0x0][0x1cc], !P0 ;  /* 0x0000730016009a0c */ /* 0x000fe20004766670 */
[----:B------:R-:W-:Y:S01]  /*1b20*/  IMAD.MOV.U32 R250, RZ, RZ, R240 ;  /* 0x000000fffffa7224 */ /* 0x000fe200078e00f0 */
[----:B------:R-:W-:Y:S01]  /*1b30*/  UIMAD UR6, UR10, UR7, UR6 ;  /* 0x000000070a0672a4 */ /* 0x000fe2000f8e0206 */
[----:B------:R-:W-:Y:S01]  /*1b40*/  IMAD.SHL.U32 R232, R226, 0x4, RZ ;  /* 0x00000004e2e87824 */ /* 0x000fe200078e00ff */
[----:B------:R-:W-:Y:S01]  /*1b50*/  @!P4 ISETP.GE.OR P1, PT, R8, c[0x0][0x1cc], !P0 ;  /* 0x000073000800ca0c */ /* 0x000fe20004726670 */
[----:B------:R-:W-:Y:S01]  /*1b60*/  IMAD.WIDE.U32 R30, R13, UR8, R250 ;  /* 0x000000080d1e7c25 */ /* 0x000fe2000f8e00fa */
[C---:B------:R-:W-:Y:S01]  /*1b70*/  LEA R32, P0, R14.reuse, c[0x0][0x190], 0x1 ;  /* 0x000064000e207a11 */ /* 0x040fe200078008ff */
[----:B------:R-:W-:Y:S01]  /*1b80*/  CS2R R148, SRZ ;  /* 0x0000000000947805 */ /* 0x000fe2000001ff00 */
[----:B------:R-:W-:Y:S01]  /*1b90*/  CS2R R146, SRZ ;  /* 0x0000000000927805 */ /* 0x000fe2000001ff00 */
[----:B------:R-:W-:Y:S01]  /*1ba0*/  IMAD.WIDE.U32 R28, R29, c[0x0][0x208], R22 ;  /* 0x000082001d1c7a25 */ /* 0x000fe200078e0016 */
[----:B------:R-:W-:Y:S01]  /*1bb0*/  LEA.HI.X R33, R14, c[0x0][0x194], R5, 0x1, P0 ;  /* 0x000065000e217a11 */ /* 0x000fe200000f0c05 */
[----:B------:R-:W-:Y:S01]  /*1bc0*/  CS2R R144, SRZ ;  /* 0x0000000000907805 */ /* 0x000fe2000001ff00 */
[----:B------:R-:W-:Y:S01]  /*1bd0*/  CS2R R142, SRZ ;  /* 0x00000000008e7805 */ /* 0x000fe2000001ff00 */
[----:B------:R1:W-:Y:S01]  /*1be0*/  @!P4 LDGSTS.E.BYPASS.LTC128B.128 [R228+0x9880], [R18.64], !P3 ;  /* 0x0988000012e4cfae */ /* 0x0003e2000d901d4c */
[----:B------:R-:W-:Y:S01]  /*1bf0*/  ISETP.GE.AND P3, PT, R8, c[0x0][0x19c], PT ;  /* 0x0000670008007a0c */ /* 0x000fe20003f66270 */
[----:B------:R-:W-:Y:S01]  /*1c00*/  IMAD.MOV.U32 R5, RZ, RZ, 0x6 ;  /* 0x00000006ff057424 */ /* 0x000fe200078e00ff */
[----:B------:R-:W-:Y:S01]  /*1c10*/  CS2R R140, SRZ ;  /* 0x00000000008c7805 */ /* 0x000fe2000001ff00 */
[----:B------:R1:W-:Y:S01]  /*1c20*/  @!P4 LDGSTS.E.BYPASS.LTC128B.128 [R228+0xc080], [R18.64+0x80], !P2 ;  /* 0x0c08008012e4cfae */ /* 0x0003e2000d101d4c */
[----:B------:R-:W-:Y:S01]  /*1c30*/  ISETP.GE.AND P2, PT, R6, c[0x0][0x19c], PT ;  /* 0x0000670006007a0c */ /* 0x000fe20003f46270 */
[----:B------:R-:W-:Y:S01]  /*1c40*/  IMAD.SHL.U32 R14, R16, 0x20, RZ ;  /* 0x00000020100e7824 */ /* 0x000fe200078e00ff */
[----:B------:R-:W-:Y:S01]  /*1c50*/  ISETP.LT.OR P5, PT, R9, 0x1, P3 ;  /* 0x000000010900780c */ /* 0x000fe20001fa1670 */
[----:B------:R1:W-:Y:S01]  /*1c60*/  @!P4 LDGSTS.E.BYPASS.LTC128B.128 [R228+0xe880], [R18.64+0x100], !P1 ;  /* 0x0e88010012e4cfae */ /* 0x0003e2000c901d4c */
[----:B------:R-:W-:Y:S01]  /*1c70*/  ISETP.GE.AND P4, PT, R22, c[0x0][0x19c], PT ;  /* 0x0000670016007a0c */ /* 0x000fe20003f86270 */
[----:B------:R-:W-:Y:S01]  /*1c80*/  IMAD.IADD R21, R29, 0x1, R20 ;  /* 0x000000011d157824 */ /* 0x000fe200078e0214 */
[C---:B------:R-:W-:Y:S01]  /*1c90*/  ISETP.LT.OR P1, PT, R9.reuse, 0x1, P2 ;  /* 0x000000010900780c */ /* 0x040fe20001721670 */
[----:B------:R-:W-:Y:S01]  /*1ca0*/  IMAD.MOV.U32 R20, RZ, RZ, R28 ;  /* 0x000000ffff147224 */ /* 0x000fe200078e001c */
[----:B------:R-:W-:Y:S01]  /*1cb0*/  ISETP.LT.OR P0, PT, R9, 0x1, P4 ;  /* 0x000000010900780c */ /* 0x000fe20002701670 */
[C---:B------:R-:W-:Y:S01]  /*1cc0*/  IMAD.SHL.U32 R223, R222.reuse, 0x20, RZ ;  /* 0x00000020dedf7824 */ /* 0x040fe200078e00ff */
[C---:B------:R-:W-:Y:S01]  /*1cd0*/  SHF.L.U64.HI R10, R222.reuse, R5, c[0x0][0x17c] ;  /* 0x00005f00de0a7619 */ /* 0x040fe20000010205 */
[----:B------:R-:W-:Y:S01]  /*1ce0*/  IMAD.MOV.U32 R224, RZ, RZ, c[0x0][0x208] ;  /* 0x00008200ffe07624 */ /* 0x000fe200078e00ff */
[----:B------:R-:W-:Y:S01]  /*1cf0*/  SHF.L.U64.HI R222, R222, R7, c[0x0][0x17c] ;  /* 0x00005f00dede7619 */ /* 0x000fe20000010207 */
[----:B------:R-:W-:Y:S01]  /*1d00*/  IMAD R221, R4, c[0x0][0x278], RZ ;  /* 0x00009e0004dd7a24 */ /* 0x000fe200078e02ff */
[----:B------:R-:W-:Y:S01]  /*1d10*/  CS2R R138, SRZ ;  /* 0x00000000008a7805 */ /* 0x000fe2000001ff00 */
[----:B------:R-:W-:Y:S01]  /*1d20*/  IMAD R10, R10, UR8, RZ ;  /* 0x000000080a0a7c24 */ /* 0x000fe2000f8e02ff */
[----:B------:R-:W-:Y:S01]  /*1d30*/  CS2R R136, SRZ ;  /* 0x0000000000887805 */ /* 0x000fe2000001ff00 */
[----:B------:R-:W-:Y:S01]  /*1d40*/  IMAD R221, R236, c[0x0][0x27c], R221 ;  /* 0x00009f00ecdd7a24 */ /* 0x000fe200078e02dd */
[----:B------:R-:W-:Y:S01]  /*1d50*/  CS2R R134, SRZ ;  /* 0x0000000000867805 */ /* 0x000fe2000001ff00 */
[----:B------:R-:W-:Y:S01]  /*1d60*/  IMAD R10, R13, UR17, R10 ;  /* 0x000000110d0a7c24 */ /* 0x000fe2000f8e020a */
[----:B------:R-:W-:Y:S01]  /*1d70*/  CS2R R132, SRZ ;  /* 0x0000000000847805 */ /* 0x000fe2000001ff00 */
[----:B------:R3:W-:Y:S01]  /*1d80*/  LDGSTS.E.BYPASS.LTC128B.128 [R228+0x80], [R32.64], !P0 ;  /* 0x0008000020e47fae */ /* 0x0007e2000c101d4c */
[C---:B------:R-:W-:Y:S01]  /*1d90*/  LEA R26, P0, R16.reuse, R32, 0x6 ;  /* 0x00000020101a7211 */ /* 0x040fe200078030ff */
[----:B------:R-:W-:Y:S01]  /*1da0*/  IMAD.IADD R10, R31, 0x1, R10 ;  /* 0x000000011f0a7824 */ /* 0x000fe200078e020a */
[----:B------:R-:W-:Y:S01]  /*1db0*/  CS2R R130, SRZ ;  /* 0x0000000000827805 */ /* 0x000fe2000001ff00 */
[----:B------:R3:W-:Y:S01]  /*1dc0*/  LDGSTS.E.BYPASS.LTC128B.128 [R228+0x2880], [R32.64+0x80], !P1 ;  /* 0x0288008020e47fae */ /* 0x0007e2000c901d4c */
[C---:B------:R-:W-:Y:S01]  /*1dd0*/  ISETP.LT.OR P1, PT, R9.reuse, 0x21, P4 ;  /* 0x000000210900780c */ /* 0x040fe20002721670 */
[----:B------:R-:W-:Y:S01]  /*1de0*/  IMAD.U32 R13, RZ, RZ, UR10 ;  /* 0x0000000aff0d7e24 */ /* 0x000fe2000f8e00ff */
[C---:B------:R-:W-:Y:S01]  /*1df0*/  LEA.HI.X R27, R16.reuse, R33, R11, 0x6, P0 ;  /* 0x00000021101b7211 */ /* 0x040fe200000f340b */
[----:B------:R3:W-:Y:S01]  /*1e00*/  LDGSTS.E.BYPASS.LTC128B.128 [R228+0x5080], [R32.64+0x100], !P5 ;  /* 0x0508010020e47fae */ /* 0x0007e2000e901d4c */
[----:B------:R-:W-:Y:S01]  /*1e10*/  SHF.L.U64.HI R11, R16, R7, c[0x0][0x1ac] ;  /* 0x00006b00100b7619 */ /* 0x000fe20000010207 */
[----:B------:R-:W-:Y:S01]  /*1e20*/  IMAD R247, R4, c[0x0][0x218], RZ ;  /* 0x0000860004f77a24 */ /* 0x000fe200078e02ff */
[----:B--2---:R-:W-:Y:S01]  /*1e30*/  @!P6 LEA R24, P0, R14, R26, 0x1 ;  /* 0x0000001a0e18e211 */ /* 0x004fe200078008ff */
[----:B------:R-:W-:Y:S01]  /*1e40*/  IMAD.SHL.U32 R225, R224, 0x20, RZ ;  /* 0x00000020e0e17824 */ /* 0x000fe200078e00ff */
[C---:B------:R-:W-:Y:S01]  /*1e50*/  ISETP.LT.OR P5, PT, R9.reuse, 0x21, P3 ;  /* 0x000000210900780c */ /* 0x040fe20001fa1670 */
[----:B------:R-:W-:Y:S01]  /*1e60*/  IMAD R247, R236, c[0x0][0x21c], R247 ;  /* 0x00008700ecf77a24 */ /* 0x000fe200078e02f7 */
[----:B------:R-:W-:Y:S01]  /*1e70*/  @!P6 LEA.HI.X R25, R14, R27, R11, 0x1, P0 ;  /* 0x0000001b0e19e211 */ /* 0x000fe200000f0c0b */
[----:B------:R-:W-:Y:S01]  /*1e80*/  IMAD.U32 R14, RZ, RZ, UR15 ;  /* 0x0000000fff0e7e24 */ /* 0x000fe2000f8e00ff */
[----:B------:R-:W-:Y:S01]  /*1e90*/  ISETP.GE.AND P0, PT, R8, c[0x0][0x16c], PT ;  /* 0x00005b0008007a0c */ /* 0x000fe20003f06270 */
[----:B------:R2:W-:Y:S01]  /*1ea0*/  LDGSTS.E.BYPASS.LTC128B.128 [R228+0x1080], [R26.64], !P1 ;  /* 0x010800001ae47fae */ /* 0x0005e2000c901d4c */
[----:B------:R-:W-:Y:S01]  /*1eb0*/  ISETP.GT.AND P1, PT, R226, 0x7f, PT ;  /* 0x0000007fe200780c */ /* 0x000fe20003f24270 */
[----:B------:R-:W-:Y:S01]  /*1ec0*/  IMAD R219, R4, c[0x0][0x290], RZ ;  /* 0x0000a40004db7a24 */ /* 0x000fe200078e02ff */
[----:B------:R-:W-:Y:S01]  /*1ed0*/  SEL R11, RZ, 0x4, P0 ;  /* 0x00000004ff0b7807 */ /* 0x000fe20000000000 */
[----:B------:R-:W-:Y:S01]  /*1ee0*/  IMAD.SHL.U32 R211, R216, 0x8, RZ ;  /* 0x00000008d8d37824 */ /* 0x000fe200078e00ff */
[----:B-1----:R-:W-:Y:S01]  /*1ef0*/  LEA R18, P0, R30, c[0x0][0x160], 0x1 ;  /* 0x000058001e127a11 */ /* 0x002fe200078008ff */
[----:B------:R-:W-:Y:S01]  /*1f00*/  IMAD R219, R236, c[0x0][0x294], R219 ;  /* 0x0000a500ecdb7a24 */ /* 0x000fe200078e02db */
[----:B------:R-:W-:Y:S01]  /*1f10*/  ISETP.LT.OR P6, PT, R9, 0x21, P2 ;  /* 0x000000210900780c */ /* 0x000fe200017c1670 */
[----:B------:R-:W-:Y:S01]  /*1f20*/  IMAD R235, R4, c[0x0][0x240], RZ ;  /* 0x0000900004eb7a24 */ /* 0x000fe200078e02ff */
[----:B------:R-:W-:Y:S01]  /*1f30*/  LEA.HI.X R19, R30, c[0x0][0x164], R10, 0x1, P0 ;  /* 0x000059001e137a11 */ /* 0x000fe200000f0c0a */
[----:B------:R-:W-:Y:S01]  /*1f40*/  IMAD.MOV.U32 R217, RZ, RZ, 0x10 ;  /* 0x00000010ffd97424 */ /* 0x000fe200078e00ff */
[----:B------:R-:W-:Y:S01]  /*1f50*/  IADD3 R10, P0, R232, R3, RZ ;  /* 0x00000003e80a7210 */ /* 0x000fe20007f1e0ff */
[----:B------:R-:W-:Y:S01]  /*1f60*/  IMAD R235, R236, c[0x0][0x244], R235 ;  /* 0x00009100eceb7a24 */ /* 0x000fe200078e02eb */
[----:B------:R-:W-:Y:S01]  /*1f70*/  LOP3.LUT R211, R211, 0x8, RZ, 0xc0, !PT ;  /* 0x00000008d3d37812 */ /* 0x000fe200078ec0ff */
[----:B------:R-:W-:Y:S01]  /*1f80*/  IMAD.MOV.U32 R215, RZ, RZ, 0x20 ;  /* 0x00000020ffd77424 */ /* 0x000fe200078e00ff */
[C---:B------:R-:W-:Y:S01]  /*1f90*/  @!P1 ISETP.LT.OR P4, PT, R9.reuse, 0x41, P4 ;  /* 0x000000410900980c */ /* 0x040fe20002781670 */
[----:B------:R-:W-:Y:S01]  /*1fa0*/  IMAD.SHL.U32 R0, R0, 0x8, RZ ;  /* 0x0000000800007824 */ /* 0x000fe200078e00ff */
[C---:B------:R-:W-:Y:S01]  /*1fb0*/  @!P1 ISETP.LT.OR P2, PT, R9.reuse, 0x41, P2 ;  /* 0x000000410900980c */ /* 0x040fe20001741670 */
[----:B------:R-:W-:Y:S01]  /*1fc0*/  CS2R R128, SRZ ;  /* 0x0000000000807805 */ /* 0x000fe2000001ff00 */
[----:B------:R-:W-:Y:S01]  /*1fd0*/  @!P1 ISETP.LT.OR P3, PT, R9, 0x41, P3 ;  /* 0x000000410900980c */ /* 0x000fe20001f61670 */
[----:B------:R2:W-:Y:S01]  /*1fe0*/  LDGSTS.E.BYPASS.LTC128B.128 [R228+0x3880], [R26.64+0x80], !P6 ;  /* 0x038800801ae47fae */ /* 0x0005e2000f101d4c */
[----:B------:R-:W-:Y:S01]  /*1ff0*/  LOP3.LUT R9, R12, R11, RZ, 0xfc, !PT ;  /* 0x0000000b0c097212 */ /* 0x000fe200078efcff */
[----:B------:R-:W-:Y:S01]  /*2000*/  IMAD.U32 R12, RZ, RZ, UR10 ;  /* 0x0000000aff0c7e24 */ /* 0x000fe2000f8e00ff */
[----:B------:R-:W-:Y:S01]  /*2010*/  SHF.R.S32.HI R11, RZ, 0x1f, R3 ;  /* 0x0000001fff0b7819 */ /* 0x000fe20000011403 */
[----:B------:R2:W-:Y:S01]  /*2020*/  LDGSTS.E.BYPASS.LTC128B.128 [R228+0x6080], [R26.64+0x100], !P5 ;  /* 0x060801001ae47fae */ /* 0x0005e2000e901d4c */
[C---:B------:R-:W-:Y:S01]  /*2030*/  LOP3.LUT P5, RZ, R9.reuse, 0x1, RZ, 0xc0, !PT ;  /* 0x0000000109ff7812 */ /* 0x040fe200078ac0ff */
[----:B------:R-:W-:Y:S01]  /*2040*/  IMAD.WIDE.U32 R238, R12, c[0x0][0x210], R20 ;  /* 0x000084000cee7a25 */ /* 0x000fe200078e0014 */
[----:B------:R-:W-:Y:S01]  /*2050*/  LEA.HI.X.SX32 R11, R232, R11, 0x1, P0 ;  /* 0x0000000be80b7211 */ /* 0x000fe200000f0eff */
[----:B------:R1:W-:Y:S01]  /*2060*/  @!P1 LDGSTS.E.BYPASS.LTC128B.128 [R228+0x2080], [R24.64], !P4 ;  /* 0x0208000018e49fae */ /* 0x0003e2000e101d4c */
[----:B------:R-:W-:Y:S01]  /*2070*/  ISETP.GT.AND P0, PT, R226, 0x7f, PT ;  /* 0x0000007fe200780c */ /* 0x000fe20003f04270 */
[----:B------:R-:W-:Y:S01]  /*2080*/  CS2R R126, SRZ ;  /* 0x00000000007e7805 */ /* 0x000fe2000001ff00 */
[----:B------:R-:W-:Y:S01]  /*2090*/  LOP3.LUT P4, RZ, R9, 0x2, RZ, 0xc0, !PT ;  /* 0x0000000209ff7812 */ /* 0x000fe2000788c0ff */
[----:B------:R-:W-:Y:S01]  /*20a0*/  IMAD.WIDE.U32 R244, R13, c[0x0][0x270], R10 ;  /* 0x00009c000df47a25 */ /* 0x000fe200078e000a */
[----:B------:R-:W-:Y:S01]  /*20b0*/  LOP3.LUT P6, RZ, R9, 0x4, RZ, 0xc0, !PT ;  /* 0x0000000409ff7812 */ /* 0x000fe200078cc0ff */
[----:B------:R-:W-:Y:S01]  /*20c0*/  CS2R R124, SRZ ;  /* 0x00000000007c7805 */ /* 0x000fe2000001ff00 */
[----:B------:R-:W-:Y:S01]  /*20d0*/  IADD3 R9, -R233, UR9, -R14 ;  /* 0x00000009e9097c10 */ /* 0x000fe2000fffe90e */
[----:B------:R-:W-:Y:S01]  /*20e0*/  CS2R R122, SRZ ;  /* 0x00000000007a7805 */ /* 0x000fe2000001ff00 */
[----:B------:R-:W-:Y:S01]  /*20f0*/  IADD3 R245, R245, UR16, RZ ;  /* 0x00000010f5f57c10 */ /* 0x000fe2000fffe0ff */
[----:B------:R-:W-:Y:S01]  /*2100*/  USHF.R.S32.HI UR16, URZ, 0x1f, UR15 ;  /* 0x0000001f3f107899 */ /* 0x000fe2000801140f */
[C---:B------:R-:W-:Y:S01]  /*2110*/  ISETP.LT.OR P1, PT, R9.reuse, 0x1, !P4 ;  /* 0x000000010900780c */ /* 0x040fe20006721670 */
[----:B------:R-:W-:Y:S01]  /*2120*/  CS2R R120, SRZ ;  /* 0x0000000000787805 */ /* 0x000fe2000001ff00 */
[----:B------:R-:W-:Y:S01]  /*2130*/  SHF.L.U64.HI R12, R224, R5, c[0x0][0x20c] ;  /* 0x00008300e00c7619 */ /* 0x000fe20000010205 */
[----:B------:R1:W-:Y:S01]  /*2140*/  @!P0 LDGSTS.E.BYPASS.LTC128B.128 [R228+0x4880], [R24.64+0x80], !P2 ;  /* 0x0488008018e48fae */ /* 0x0003e2000d101d4c */
[----:B------:R-:W-:Y:S01]  /*2150*/  ISETP.LT.OR P2, PT, R9, 0x1, !P5 ;  /* 0x000000010900780c */ /* 0x000fe20006f41670 */
[----:B------:R-:W-:Y:S01]  /*2160*/  IMAD.WIDE.U32 R244, R236, c[0x0][0x278], R244 ;  /* 0x00009e00ecf47a25 */ /* 0x000fe200078e00f4 */
[----:B------:R-:W-:Y:S01]  /*2170*/  IADD3 R239, R239, UR6, RZ ;  /* 0x00000006efef7c10 */ /* 0x000fe2000fffe0ff */
[----:B------:R1:W-:Y:S01]  /*2180*/  @!P0 LDGSTS.E.BYPASS.LTC128B.128 [R228+0x7080], [R24.64+0x100], !P3 ;  /* 0x0708010018e48fae */ /* 0x0003e2000d901d4c */
[C---:B------:R-:W-:Y:S01]  /*2190*/  ISETP.LT.OR P0, PT, R9.reuse, 0x1, !P6 ;  /* 0x000000010900780c */ /* 0x040fe20007701670 */
[----:B------:R-:W-:Y:S01]  /*21a0*/  IMAD R12, R12, UR8, RZ ;  /* 0x000000080c0c7c24 */ /* 0x000fe2000f8e02ff */
[----:B------:R-:W-:Y:S01]  /*21b0*/  ISETP.LT.OR P3, PT, R9, 0x21, !P5 ;  /* 0x000000210900780c */ /* 0x000fe20006f61670 */
[----:B------:R-:W0:Y:S01]  /*21c0*/  LDGDEPBAR ;  /* 0x00000000000079af */ /* 0x000e220000000000 */
[----:B------:R-:W-:Y:S01]  /*21d0*/  IMAD.IADD R221, R245, 0x1, R221 ;  /* 0x00000001f5dd7824 */ /* 0x000fe200078e02dd */
[----:B------:R-:W-:Y:S01]  /*21e0*/  ULDC.64 UR6, c[0x0][0x288] ;  /* 0x0000a20000067ab9 */ /* 0x000fe20000000a00 */
[----:B------:R-:W-:Y:S01]  /*21f0*/  IMAD.WIDE.U32 R238, R236, c[0x0][0x218], R238 ;  /* 0x00008600ecee7a25 */ /* 0x000fe200078e00ee */
[----:B------:R-:W-:Y:S01]  /*2200*/  UIMAD UR6, UR4, UR6, URZ ;  /* 0x00000006040672a4 */ /* 0x000fe2000f8e023f */
[----:B------:R-:W-:Y:S01]  /*2210*/  CS2R R118, SRZ ;  /* 0x0000000000767805 */ /* 0x000fe2000001ff00 */
[----:B------:R4:W-:Y:S01]  /*2220*/  LDGSTS.E.BYPASS.LTC128B.128 [R228+0xf080], [R18.64], !P2 ;  /* 0x0f08000012e47fae */ /* 0x0009e2000d101d4c */
[----:B------:R-:W-:Y:S01]  /*2230*/  ISETP.LT.OR P2, PT, R9, 0x21, !P4 ;  /* 0x000000210900780c */ /* 0x000fe20006741670 */
[----:B------:R-:W-:Y:S01]  /*2240*/  IMAD.IADD R247, R239, 0x1, R247 ;  /* 0x00000001eff77824 */ /* 0x000fe200078e02f7 */
[----:B------:R-:W-:Y:S01]  /*2250*/  UIMAD UR6, UR10, UR7, UR6 ;  /* 0x000000070a0672a4 */ /* 0x000fe2000f8e0206 */
[----:B------:R4:W-:Y:S01]  /*2260*/  LDGSTS.E.BYPASS.LTC128B.128 [R228+0x11080], [R18.64+0x80], !P1 ;  /* 0x1108008012e47fae */ /* 0x0009e2000c901d4c */
[----:B------:R-:W-:Y:S01]  /*2270*/  ISETP.LT.OR P1, PT, R9, 0x21, !P6 ;  /* 0x000000210900780c */ /* 0x000fe20007721670 */
[----:B------:R-:W-:Y:S01]  /*2280*/  IMAD.MOV.U32 R246, RZ, RZ, R238 ;  /* 0x000000fffff67224 */ /* 0x000fe200078e00ee */
[----:B------:R-:W-:Y:S01]  /*2290*/  CS2R R116, SRZ ;  /* 0x0000000000747805 */ /* 0x000fe2000001ff00 */
[----:B------:R4:W-:Y:S01]  /*22a0*/  LDGSTS.E.BYPASS.LTC128B.128 [R228+0x13080], [R18.64+0x100], !P0 ;  /* 0x1308010012e47fae */ /* 0x0009e2000c101d4c */
[C---:B------:R-:W-:Y:S01]  /*22b0*/  LEA R20, P0, R223.reuse, R18, 0x1 ;  /* 0x00000012df147211 */ /* 0x040fe200078008ff */
[----:B------:R-:W-:Y:S01]  /*22c0*/  CS2R R114, SRZ ;  /* 0x0000000000727805 */ /* 0x000fe2000001ff00 */
[----:B------:R-:W-:Y:S01]  /*22d0*/  CS2R R112, SRZ ;  /* 0x0000000000707805 */ /* 0x000fe2000001ff00 */
[----:B------:R-:W-:Y:S01]  /*22e0*/  CS2R R82, SRZ ;  /* 0x0000000000527805 */ /* 0x000fe2000001ff00 */
[----:B------:R-:W-:Y:S01]  /*22f0*/  LEA.HI.X R21, R223, R19, R222, 0x1, P0 ;  /* 0x00000013df157211 */ /* 0x000fe200000f0cde */
[----:B------:R-:W-:Y:S01]  /*2300*/  CS2R R80, SRZ ;  /* 0x0000000000507805 */ /* 0x000fe2000001ff00 */
[C---:B------:R-:W-:Y:S01]  /*2310*/  ISETP.GT.AND P0, PT, R226.reuse, 0xf, PT ;  /* 0x0000000fe200780c */ /* 0x040fe20003f04270 */
[----:B------:R-:W-:Y:S01]  /*2320*/  CS2R R78, SRZ ;  /* 0x00000000004e7805 */ /* 0x000fe2000001ff00 */
[----:B------:R-:W-:Y:S01]  /*2330*/  CS2R R76, SRZ ;  /* 0x00000000004c7805 */ /* 0x000fe2000001ff00 */
[----:B------:R5:W-:Y:S01]  /*2340*/  LDGSTS.E.BYPASS.LTC128B.128 [R228+0x10080], [R20.64], !P3 ;  /* 0x1008000014e47fae */ /* 0x000be2000d901d4c */
[C---:B------:R-:W-:Y:S01]  /*2350*/  ISETP.GT.AND P3, PT, R226.reuse, 0xf, PT ;  /* 0x0000000fe200780c */ /* 0x040fe20003f64270 */
[----:B------:R-:W-:Y:S01]  /*2360*/  CS2R R74, SRZ ;  /* 0x00000000004a7805 */ /* 0x000fe2000001ff00 */
[----:B------:R-:W-:Y:S01]  /*2370*/  P2R R5, PR, RZ, 0x1 ;  /* 0x00000001ff057803 */ /* 0x000fe20000000000 */
[----:B------:R5:W-:Y:S01]  /*2380*/  LDGSTS.E.BYPASS.LTC128B.128 [R228+0x12080], [R20.64+0x80], !P2 ;  /* 0x1208008014e47fae */ /* 0x000be2000d101d4c */
[----:B------:R-:W-:Y:S01]  /*2390*/  ISETP.GT.AND P2, PT, R226, 0xf, PT ;  /* 0x0000000fe200780c */ /* 0x000fe20003f44270 */
[C---:B------:R-:W-:Y:S01]  /*23a0*/  IMAD.SHL.U32 R5, R224.reuse, 0x40, RZ ;  /* 0x00000040e0057824 */ /* 0x040fe200078e00ff */
[----:B------:R-:W-:Y:S01]  /*23b0*/  SHF.L.U64.HI R224, R224, R7, c[0x0][0x20c] ;  /* 0x00008300e0e07619 */ /* 0x000fe20000010207 */
[----:B------:R5:W-:Y:S01]  /*23c0*/  LDGSTS.E.BYPASS.LTC128B.128 [R228+0x14080], [R20.64+0x100], !P1 ;  /* 0x1408010014e47fae */ /* 0x000be2000c901d4c */
[----:B------:R-:W-:Y:S01]  /*23d0*/  IMAD R7, R3, 0xc0, RZ ;  /* 0x000000c003077824 */ /* 0x000fe200078e02ff */
[----:B------:R-:W-:Y:S01]  /*23e0*/  SHF.R.S32.HI R3, RZ, 0x1f, R226 ;  /* 0x0000001fff037819 */ /* 0x000fe200000114e2 */
[C---:B------:R-:W-:Y:S01]  /*23f0*/  IMAD R9, R5.reuse, UR17, R12 ;  /* 0x0000001105097c24 */ /* 0x040fe2000f8e020c */
[----:B------:R-:W-:Y:S01]  /*2400*/  CS2R R72, SRZ ;  /* 0x0000000000487805 */ /* 0x000fe2000001ff00 */
[----:B------:R-:W-:Y:S01]  /*2410*/  CS2R R70, SRZ ;  /* 0x0000000000467805 */ /* 0x000fe2000001ff00 */
[----:B------:R-:W-:Y:S01]  /*2420*/  @!P3 IADD3 R13, P0, R244, UR15, RZ ;  /* 0x0000000ff40dbc10 */ /* 0x000fe2000ff1e0ff */
[----:B------:R-:W-:Y:S01]  /*2430*/  CS2R R68, SRZ ;  /* 0x0000000000447805 */ /* 0x000fe2000001ff00 */
[----:B------:R-:W-:Y:S01]  /*2440*/  CS2R R66, SRZ ;  /* 0x0000000000427805 */ /* 0x000fe2000001ff00 */
[----:B----4-:R-:W-:Y:S01]  /*2450*/  IMAD.WIDE.U32 R18, R5, UR8, R246 ;  /* 0x0000000805127c25 */ /* 0x010fe2000f8e00f6 */
[----:B------:R-:W-:Y:S01]  /*2460*/  @!P3 IADD3.X R12, R221, UR16, RZ, P0, !PT ;  /* 0x00000010dd0cbc10 */ /* 0x000fe200087fe4ff */
[----:B------:R-:W-:Y:S01]  /*2470*/  CS2R R64, SRZ ;  /* 0x0000000000407805 */ /* 0x000fe2000001ff00 */
[----:B-1----:R-:W-:Y:S01]  /*2480*/  @!P2 LEA R24, P0, R13, c[0x0][0x258], 0x2 ;  /* 0x000096000d18aa11 */ /* 0x002fe200078010ff */
[----:B------:R-:W-:Y:S01]  /*2490*/  IMAD.IADD R9, R19, 0x1, R9 ;  /* 0x0000000113097824 */ /* 0x000fe200078e0209 */
[----:B------:R-:W-:Y:S01]  /*24a0*/  IADD3 R5, -R14, UR9, -R233 ;  /* 0x000000090e057c10 */ /* 0x000fe2000fffe9e9 */
[----:B------:R-:W-:Y:S01]  /*24b0*/  IMAD.U32 R14, RZ, RZ, UR10 ;  /* 0x0000000aff0e7e24 */ /* 0x000fe2000f8e00ff */
[----:B------:R-:W-:Y:S01]  /*24c0*/  @!P2 LEA.HI.X R25, R13, c[0x0][0x25c], R12, 0x2, P0 ;  /* 0x000097000d19aa11 */ /* 0x000fe200000f140c */
[----:B------:R-:W-:Y:S01]  /*24d0*/  @!P2 IMAD.SHL.U32 R12, R226, 0x10, RZ ;  /* 0x00000010e20ca824 */ /* 0x000fe200078e00ff */
[----:B------:R-:W-:Y:S01]  /*24e0*/  ISETP.GE.AND P3, PT, R22, c[0x0][0x1fc], PT ;  /* 0x00007f0016007a0c */ /* 0x000fe20003f66270 */
[----:B------:R-:W-:Y:S01]  /*24f0*/  CS2R R62, SRZ ;  /* 0x00000000003e7805 */ /* 0x000fe2000001ff00 */
[----:B--2---:R-:W-:Y:S01]  /*2500*/  LEA R26, P0, R18, c[0x0][0x1f0], 0x1 ;  /* 0x00007c00121a7a11 */ /* 0x004fe200078008ff */
[----:B------:R-:W-:Y:S01]  /*2510*/  CS2R R60, SRZ ;  /* 0x00000000003c7805 */ /* 0x000fe2000001ff00 */
[----:B------:R1:W-:Y:S01]  /*2520*/  @!P2 LDGSTS.E.BYPASS.LTC128B.128 [R12+0x21080], [R24.64] ;  /* 0x21080000180cafae */ /* 0x0003e2000b901d4c */
[----:B------:R-:W-:Y:S01]  /*2530*/  ISETP.GE.AND P2, PT, R6, c[0x0][0x1fc], PT ;  /* 0x00007f0006007a0c */ /* 0x000fe20003f46270 */
[----:B------:R-:W-:Y:S01]  /*2540*/  CS2R R58, SRZ ;  /* 0x00000000003a7805 */ /* 0x000fe2000001ff00 */
[C---:B------:R-:W-:Y:S01]  /*2550*/  ISETP.LT.OR P1, PT, R5.reuse, 0x1, P3 ;  /* 0x000000010500780c */ /* 0x040fe20001f21670 */
[----:B------:R-:W0:Y:S01]  /*2560*/  LDGDEPBAR ;  /* 0x00000000000079af */ /* 0x000e220000000000 */
[----:B------:R-:W-:Y:S01]  /*2570*/  LEA.HI.X R27, R18, c[0x0][0x1f4], R9, 0x1, P0 ;  /* 0x00007d00121b7a11 */ /* 0x000fe200000f0c09 */
[----:B------:R-:W-:Y:S01]  /*2580*/  IMAD.U32 R18, RZ, RZ, UR10 ;  /* 0x0000000aff127e24 */ /* 0x000fe2000f8e00ff */
[----:B------:R-:W-:Y:S01]  /*2590*/  ISETP.LT.OR P0, PT, R5, 0x1, P2 ;  /* 0x000000010500780c */ /* 0x000fe20001701670 */
[----:B------:R-:W-:Y:S01]  /*25a0*/  CS2R R56, SRZ ;  /* 0x0000000000387805 */ /* 0x000fe2000001ff00 */
[-C--:B------:R-:W-:Y:S01]  /*25b0*/  LEA.HI R13, R17, R226.reuse, RZ, 0x2 ;  /* 0x000000e2110d7211 */ /* 0x080fe200078f10ff */
[----:B------:R-:W-:Y:S01]  /*25c0*/  IMAD.WIDE.U32 R18, R18, c[0x0][0x288], R10 ;  /* 0x0000a20012127a25 */ /* 0x000fe200078e000a */
[----:B------:R-:W-:Y:S01]  /*25d0*/  ISETP.LT.OR P3, PT, R5, 0x21, P3 ;  /* 0x000000210500780c */ /* 0x000fe20001f61670 */
[----:B------:R-:W-:Y:S01]  /*25e0*/  CS2R R54, SRZ ;  /* 0x0000000000367805 */ /* 0x000fe2000001ff00 */
[----:B------:R-:W-:Y:S01]  /*25f0*/  SHF.R.S32.HI R11, RZ, 0x2, R13 ;  /* 0x00000002ff0b7819 */ /* 0x000fe2000001140d */
[----:B------:R-:W-:Y:S01]  /*2600*/  CS2R R52, SRZ ;  /* 0x0000000000347805 */ /* 0x000fe2000001ff00 */
[----:B------:R-:W-:Y:S01]  /*2610*/  IADD3 R19, R19, UR6, RZ ;  /* 0x0000000613137c10 */ /* 0x000fe2000fffe0ff */
[----:B------:R2:W-:Y:S01]  /*2620*/  LDGSTS.E.BYPASS.LTC128B.128 [R228+0x1b080], [R26.64], !P1 ;  /* 0x1b0800001ae47fae */ /* 0x0005e2000c901d4c */
[----:B------:R-:W-:Y:S01]  /*2630*/  LEA.HI R9, R17, R226, RZ, 0x5 ;  /* 0x000000e211097211 */ /* 0x000fe200078f28ff */
[----:B------:R-:W-:Y:S01]  /*2640*/  ULDC.64 UR6, c[0x0][0x238] ;  /* 0x00008e0000067ab9 */ /* 0x000fe20000000a00 */
[----:B------:R-:W-:Y:S01]  /*2650*/  CS2R R50, SRZ ;  /* 0x0000000000327805 */ /* 0x000fe2000001ff00 */
[----:B------:R2:W-:Y:S01]  /*2660*/  LDGSTS.E.BYPASS.LTC128B.128 [R228+0x1d080], [R26.64+0x80], !P0 ;  /* 0x1d0800801ae47fae */ /* 0x0005e2000c101d4c */
[C---:B-----5:R-:W-:Y:S01]  /*2670*/  LEA R20, P0, R225.reuse, R26, 0x1 ;  /* 0x0000001ae1147211 */ /* 0x060fe200078008ff */
[----:B------:R-:W-:Y:S01]  /*2680*/  IMAD.WIDE.U32 R242, R236, c[0x0][0x290], R18 ;  /* 0x0000a400ecf27a25 */ /* 0x000fe200078e0012 */
[----:B------:R-:W-:Y:S01]  /*2690*/  UIMAD UR6, UR4, UR6, URZ ;  /* 0x00000006040672a4 */ /* 0x000fe2000f8e023f */
[----:B------:R-:W-:Y:S01]  /*26a0*/  CS2R R48, SRZ ;  /* 0x0000000000307805 */ /* 0x000fe2000001ff00 */
[----:B------:R-:W-:Y:S01]  /*26b0*/  LEA.HI.X R21, R225, R27, R224, 0x1, P0 ;  /* 0x0000001be1157211 */ /* 0x000fe200000f0ce0 */
[----:B------:R-:W-:Y:S01]  /*26c0*/  IMAD.IADD R219, R243, 0x1, R219 ;  /* 0x00000001f3db7824 */ /* 0x000fe200078e02db */
[CC--:B-1----:R-:W-:Y:S01]  /*26d0*/  IADD3 R24, P0, R7.reuse, R226.reuse, RZ ;  /* 0x000000e207187210 */ /* 0x0c2fe20007f1e0ff */
[----:B------:R-:W-:Y:S01]  /*26e0*/  UIMAD UR6, UR10, UR7, UR6 ;  /* 0x000000070a0672a4 */ /* 0x000fe2000f8e0206 */
[----:B------:R-:W-:Y:S01]  /*26f0*/  SHF.R.S32.HI R12, RZ, 0x1f, R13 ;  /* 0x0000001fff0c7819 */ /* 0x000fe2000001140d */
[----:B------:R-:W-:Y:S01]  /*2700*/  CS2R R46, SRZ ;  /* 0x00000000002e7805 */ /* 0x000fe2000001ff00 */
[----:B------:R-:W-:Y:S01]  /*2710*/  LEA.HI.X.SX32 R25, R7, R3, 0x1, P0 ;  /* 0x0000000307197211 */ /* 0x000fe200000f0eff */
[----:B------:R-:W-:Y:S01]  /*2720*/  CS2R R44, SRZ ;  /* 0x00000000002c7805 */ /* 0x000fe2000001ff00 */
[----:B------:R-:W-:Y:S01]  /*2730*/  ISETP.GE.AND P0, PT, R8, c[0x0][0x1fc], PT ;  /* 0x00007f0008007a0c */ /* 0x000fe20003f06270 */
[----:B------:R-:W-:Y:S01]  /*2740*/  CS2R R42, SRZ ;  /* 0x00000000002a7805 */ /* 0x000fe2000001ff00 */
[----:B------:R-:W-:Y:S01]  /*2750*/  LEA.HI R3, R17, R226, RZ, 0x4 ;  /* 0x000000e211037211 */ /* 0x000fe200078f20ff */
[----:B------:R-:W-:Y:S01]  /*2760*/  IMAD.WIDE.U32 R14, R14, c[0x0][0x238], R24 ;  /* 0x00008e000e0e7a25 */ /* 0x000fe200078e0018 */
[C---:B------:R-:W-:Y:S01]  /*2770*/  ISETP.LT.OR P1, PT, R5.reuse, 0x1, P0 ;  /* 0x000000010500780c */ /* 0x040fe20000721670 */
[----:B------:R-:W-:Y:S01]  /*2780*/  CS2R R40, SRZ ;  /* 0x0000000000287805 */ /* 0x000fe2000001ff00 */
[----:B------:R-:W-:Y:S01]  /*2790*/  ISETP.LT.OR P0, PT, R5, 0x21, P0 ;  /* 0x000000210500780c */ /* 0x000fe20000701670 */
[----:B------:R-:W-:Y:S01]  /*27a0*/  CS2R R38, SRZ ;  /* 0x0000000000267805 */ /* 0x000fe2000001ff00 */
[----:B------:R-:W-:Y:S01]  /*27b0*/  LEA.HI R12, R12, R11, RZ, 0x3 ;  /* 0x0000000b0c0c7211 */ /* 0x000fe200078f18ff */
[----:B------:R-:W-:Y:S01]  /*27c0*/  CS2R R36, SRZ ;  /* 0x0000000000247805 */ /* 0x000fe2000001ff00 */
[----:B------:R-:W-:Y:S01]  /*27d0*/  SHF.R.S32.HI R10, RZ, 0x4, R3 ;  /* 0x00000004ff0a7819 */ /* 0x000fe20000011403 */
[----:B------:R-:W-:Y:S01]  /*27e0*/  CS2R R34, SRZ ;  /* 0x0000000000227805 */ /* 0x000fe2000001ff00 */
[----:B------:R-:W-:Y:S01]  /*27f0*/  LOP3.LUT R12, R12, 0xfffffff8, RZ, 0xc0, !PT ;  /* 0xfffffff80c0c7812 */ /* 0x000fe200078ec0ff */
[----:B---3--:R-:W-:Y:S01]  /*2800*/  CS2R R32, SRZ ;  /* 0x0000000000207805 */ /* 0x008fe2000001ff00 */
[----:B------:R-:W-:Y:S01]  /*2810*/  LEA.HI R7, R3, R10, RZ, 0x1 ;  /* 0x0000000a03077211 */ /* 0x000fe200078f08ff */
[----:B------:R-:W-:Y:S01]  /*2820*/  CS2R R30, SRZ ;  /* 0x00000000001e7805 */ /* 0x000fe2000001ff00 */
[----:B------:R-:W-:Y:S01]  /*2830*/  LOP3.LUT R13, R13, 0x3ffffffc, RZ, 0xc0, !PT ;  /* 0x3ffffffc0d0d7812 */ /* 0x000fe200078ec0ff */
[----:B------:R2:W-:Y:S01]  /*2840*/  LDGSTS.E.BYPASS.LTC128B.128 [R228+0x1f080], [R26.64+0x100], !P1 ;  /* 0x1f0801001ae47fae */ /* 0x0005e2000c901d4c */
[----:B------:R-:W-:Y:S01]  /*2850*/  ISETP.LT.OR P1, PT, R5, 0x21, P2 ;  /* 0x000000210500780c */ /* 0x000fe20001721670 */
[----:B------:R-:W-:Y:S01]  /*2860*/  IMAD.IADD R11, R11, 0x1, -R12 ;  /* 0x000000010b0b7824 */ /* 0x000fe200078e0a0c */
[----:B------:R-:W-:Y:S01]  /*2870*/  LOP3.LUT R5, R7, 0xfffffffe, RZ, 0xc0, !PT ;  /* 0xfffffffe07057812 */ /* 0x000fe200078ec0ff */
[----:B------:R1:W-:Y:S01]  /*2880*/  LDGSTS.E.BYPASS.LTC128B.128 [R228+0x1c080], [R20.64], !P3 ;  /* 0x1c08000014e47fae */ /* 0x0003e2000d901d4c */
[--C-:B------:R-:W-:Y:S01]  /*2890*/  SHF.R.S32.HI R7, RZ, 0x1f, R9.reuse ;  /* 0x0000001fff077819 */ /* 0x100fe20000011409 */
[----:B------:R-:W-:Y:S01]  /*28a0*/  IMAD.SHL.U32 R16, R11, 0x10, RZ ;  /* 0x000000100b107824 */ /* 0x000fe200078e00ff */
[----:B------:R-:W-:Y:S01]  /*28b0*/  SHF.R.S32.HI R12, RZ, 0x5, R9 ;  /* 0x00000005ff0c7819 */ /* 0x000fe20000011409 */
[----:B------:R-:W-:Y:S01]  /*28c0*/  IMAD.IADD R5, R10, 0x1, -R5 ;  /* 0x000000010a057824 */ /* 0x000fe200078e0a05 */
[----:B------:R-:W-:Y:S01]  /*28d0*/  ISETP.GE.AND P3, PT, R8, c[0x0][0x1fc], PT ;  /* 0x00007f0008007a0c */ /* 0x000fe20003f66270 */
[----:B------:R-:W-:Y:S01]  /*28e0*/  IMAD.IADD R13, R226, 0x1, -R13 ;  /* 0x00000001e20d7824 */ /* 0x000fe200078e0a0d */
[----:B------:R-:W-:Y:S01]  /*28f0*/  LEA.HI R7, R7, R12, RZ, 0x2 ;  /* 0x0000000c07077211 */ /* 0x000fe200078f10ff */
[----:B------:R-:W-:Y:S01]  /*2900*/  IMAD.SHL.U32 R220, R5, 0x8, RZ ;  /* 0x0000000805dc7824 */ /* 0x000fe200078e00ff */
[----:B------:R-:W-:Y:S01]  /*2910*/  LOP3.LUT R16, R211, 0x70, R16, 0xf8, !PT ;  /* 0x00000070d3107812 */ /* 0x000fe200078ef810 */
[----:B------:R1:W-:Y:S01]  /*2920*/  LDGSTS.E.BYPASS.LTC128B.128 [R228+0x1e080], [R20.64+0x80], !P1 ;  /* 0x1e08008014e47fae */ /* 0x0003e2000c901d4c */
[----:B------:R-:W-:Y:S01]  /*2930*/  ISETP.GE.AND P1, PT, R6, c[0x0][0x1fc], PT ;  /* 0x00007f0006007a0c */ /* 0x000fe20003f26270 */
[----:B------:R-:W-:Y:S01]  /*2940*/  CS2R R28, SRZ ;  /* 0x00000000001c7805 */ /* 0x000fe2000001ff00 */
[----:B------:R-:W-:Y:S01]  /*2950*/  LOP3.LUT R7, R7, 0xfffffffc, RZ, 0xc0, !PT ;  /* 0xfffffffc07077812 */ /* 0x000fe200078ec0ff */
[----:B------:R1:W-:Y:S01]  /*2960*/  LDGSTS.E.BYPASS.LTC128B.128 [R228+0x20080], [R20.64+0x100], !P0 ;  /* 0x2008010014e47fae */ /* 0x0003e2000c101d4c */
[----:B------:R-:W-:Y:S01]  /*2970*/  IADD3 R6, P0, R242, UR15, RZ ;  /* 0x0000000ff2067c10 */ /* 0x000fe2000ff1e0ff */
[----:B------:R-:W-:Y:S01]  /*2980*/  CS2R R24, SRZ ;  /* 0x0000000000187805 */ /* 0x000fe2000001ff00 */
[----:B------:R-:W-:Y:S01]  /*2990*/  LOP3.LUT R3, R3, 0xfffffff0, RZ, 0xc0, !PT ;  /* 0xfffffff003037812 */ /* 0x000fe200078ec0ff */
[----:B------:R-:W-:Y:S01]  /*29a0*/  UMOV UR4, URZ ;  /* 0x0000003f00047c82 */ /* 0x000fe20008000000 */
[----:B------:R-:W-:Y:S01]  /*29b0*/  IADD3.X R17, R219, UR16, RZ, P0, !PT ;  /* 0x00000010db117c10 */ /* 0x000fe200087fe4ff */
[----:B------:R-:W-:Y:S01]  /*29c0*/  UMOV UR16, 0x1 ;  /* 0x0000000100107882 */ /* 0x000fe20000000000 */
[----:B------:R-:W-:-:S02]  /*29d0*/  LEA R18, P0, R6, c[0x0][0x280], 0x2 ;  /* 0x0000a00006127a11 */ /* 0x000fc400078010ff */
[----:B------:R-:W-:Y:S01]  /*29e0*/  LOP3.LUT R9, R9, 0xffffffe0, RZ, 0xc0, !PT ;  /* 0xffffffe009097812 */ /* 0x000fe200078ec0ff */
[----:B--2---:R-:W-:Y:S01]  /*29f0*/  CS2R R26, SRZ ;  /* 0x00000000001a7805 */ /* 0x004fe2000001ff00 */
[----:B------:R-:W-:Y:S01]  /*2a00*/  LEA.HI.X R19, R6, c[0x0][0x284], R17, 0x2, P0 ;  /* 0x0000a10006137a11 */ /* 0x000fe200000f1411 */
[----:B------:R-:W-:Y:S01]  /*2a10*/  IMAD.IADD R6, R12, 0x1, -R7 ;  /* 0x000000010c067824 */ /* 0x000fe200078e0a07 */
[C---:B------:R-:W-:Y:S01]  /*2a20*/  ISETP.GE.AND P0, PT, R226.reuse, 0x10, PT ;  /* 0x00000010e200780c */ /* 0x040fe20003f06270 */
[----:B------:R-:W-:Y:S01]  /*2a30*/  IMAD.IADD R9, R226, 0x1, -R9 ;  /* 0x00000001e2097824 */ /* 0x000fe200078e0a09 */
[----:B------:R-:W-:Y:S01]  /*2a40*/  IADD3 R15, R15, UR6, RZ ;  /* 0x000000060f0f7c10 */ /* 0x000fe2000fffe0ff */
[C---:B------:R-:W-:Y:S01]  /*2a50*/  IMAD.SHL.U32 R17, R6.reuse, 0x100, RZ ;  /* 0x0000010006117824 */ /* 0x040fe200078e00ff */
[----:B------:R-:W-:Y:S02]  /*2a60*/  LEA.HI R10, R6, R6, RZ, 0x1 ;  /* 0x00000006060a7211 */ /* 0x000fe400078f08ff */
[----:B------:R-:W-:Y:S01]  /*2a70*/  ISETP.GE.AND P2, PT, R22, c[0x0][0x1fc], PT ;  /* 0x00007f0016007a0c */ /* 0x000fe20003f46270 */
[----:B------:R-:W-:Y:S01]  /*2a80*/  IMAD.WIDE.U32 R236, R236, c[0x0][0x240], R14 ;  /* 0x00009000ecec7a25 */ /* 0x000fe200078e000e */
[----:B------:R-:W-:-:S02]  /*2a90*/  LOP3.LUT R16, R16, 0x100, R17, 0xf8, !PT ;  /* 0x0000010010107812 */ /* 0x000fc400078ef811 */
[----:B------:R-:W-:Y:S01]  /*2aa0*/  LEA.HI R15, R216, R216, RZ, 0x1 ;  /* 0x000000d8d80f7211 */ /* 0x000fe200078f08ff */
[----:B------:R-:W-:Y:S01]  /*2ab0*/  IMAD.SHL.U32 R10, R10, 0x100, RZ ;  /* 0x000001000a0a7824 */ /* 0x000fe200078e00ff */
[----:B------:R-:W-:Y:S01]  /*2ac0*/  SEL R7, RZ, 0x1, P2 ;  /* 0x00000001ff077807 */ /* 0x000fe20001000000 */
[----:B------:R-:W-:Y:S01]  /*2ad0*/  IMAD.IADD R235, R237, 0x1, R235 ;  /* 0x00000001edeb7824 */ /* 0x000fe200078e02eb */
[----:B-1----:R-:W-:Y:S02]  /*2ae0*/  SHF.R.S32.HI R20, RZ, 0x1f, R9 ;  /* 0x0000001fff147819 */ /* 0x002fe40000011409 */
[----:B------:R-:W-:Y:S01]  /*2af0*/  LOP3.LUT R8, R10, 0x7ffffe00, RZ, 0xc0, !PT ;  /* 0x7ffffe000a087812 */ /* 0x000fe200078ec0ff */
[----:B------:R-:W-:Y:S01]  /*2b00*/  IMAD.IADD R10, R226, 0x1, -R3 ;  /* 0x00000001e20a7824 */ /* 0x000fe200078e0a03 */
[----:B------:R-:W-:Y:S01]  /*2b10*/  LEA.HI R231, R20, R9, RZ, 0x2 ;  /* 0x0000000914e77211 */ /* 0x000fe200078f10ff */
[----:B------:R-:W-:Y:S01]  /*2b20*/  @!P0 IMAD.SHL.U32 R3, R226, 0x10, RZ ;  /* 0x00000010e2038824 */ /* 0x000fe200078e00ff */
[----:B------:R-:W-:Y:S01]  /*2b30*/  LOP3.LUT R15, R15, 0x1ffffffe, RZ, 0xc0, !PT ;  /* 0x1ffffffe0f0f7812 */ /* 0x000fe200078ec0ff */
[----:B------:R-:W-:Y:S01]  /*2b40*/  IMAD R8, R13, 0x2, R8 ;  /* 0x000000020d087824 */ /* 0x000fe200078e0208 */
[----:B------:R-:W-:-:S02]  /*2b50*/  SHF.R.U32.HI R13, RZ, 0x3, R16 ;  /* 0x00000003ff0d7819 */ /* 0x000fc40000011610 */
[----:B------:R1:W-:Y:S01]  /*2b60*/  @!P0 LDGSTS.E.BYPASS.LTC128B.128 [R3+0x21280], [R18.64] ;  /* 0x2128000012038fae */ /* 0x0003e2000b901d4c */
[----:B------:R-:W-:Y:S01]  /*2b70*/  LOP3.LUT P0, RZ, R11, 0x1, RZ, 0xc0, !PT ;  /* 0x000000010bff7812 */ /* 0x000fe2000780c0ff */
[----:B------:R-:W-:Y:S01]  /*2b80*/  IMAD.SHL.U32 R11, R12, 0x100, RZ ;  /* 0x000001000c0b7824 */ /* 0x000fe200078e00ff */
[----:B------:R-:W-:Y:S01]  /*2b90*/  LOP3.LUT R13, R16, 0x28, R13, 0x78, !PT ;  /* 0x00000028100d7812 */ /* 0x000fe200078e780d */
[----:B------:R-:W-:Y:S01]  /*2ba0*/  IMAD.SHL.U32 R16, R10, 0x10, RZ ;  /* 0x000000100a107824 */ /* 0x000fe200078e00ff */
[----:B------:R-:W-:Y:S01]  /*2bb0*/  SHF.R.S32.HI R209, RZ, 0x1f, R10 ;  /* 0x0000001fffd17819 */ /* 0x000fe2000001140a */
[----:B------:R-:W-:Y:S01]  /*2bc0*/  IMAD.IADD R248, R216, 0x1, -R15 ;  /* 0x00000001d8f87824 */ /* 0x000fe200078e0a0f */
[----:B------:R-:W-:Y:S01]  /*2bd0*/  LOP3.LUT R4, R231, 0x7ffffffc, RZ, 0xc0, !PT ;  /* 0x7ffffffce7047812 */ /* 0x000fe200078ec0ff */
[----:B------:R-:W-:Y:S01]  /*2be0*/  IMAD.IADD R8, R8, 0x1, R13 ;  /* 0x0000000108087824 */ /* 0x000fe200078e020d */
[----:B------:R-:W-:Y:S01]  /*2bf0*/  LEA.HI R209, R209, R10, RZ, 0x3 ;  /* 0x0000000ad1d17211 */ /* 0x000fe200078f18ff */
[----:B------:R-:W-:Y:S01]  /*2c00*/  IMAD.SHL.U32 R12, R6, 0x10, RZ ;  /* 0x00000010060c7824 */ /* 0x000fe200078e00ff */
[----:B------:R-:W-:Y:S01]  /*2c10*/  LOP3.LUT R16, R16, 0xf0, RZ, 0xc0, !PT ;  /* 0x000000f010107812 */ /* 0x000fe200078ec0ff */
[----:B------:R-:W-:Y:S01]  /*2c20*/  IMAD.SHL.U32 R230, R8, 0x2, RZ ;  /* 0x0000000208e67824 */ /* 0x000fe200078e00ff */
[----:B------:R-:W-:Y:S01]  /*2c30*/  LOP3.LUT R13, R209, 0xfffffff8, RZ, 0xc0, !PT ;  /* 0xfffffff8d10d7812 */ /* 0x000fe200078ec0ff */
[----:B------:R-:W-:Y:S01]  /*2c40*/  IMAD.IADD R9, R9, 0x1, -R4 ;  /* 0x0000000109097824 */ /* 0x000fe200078e0a04 */
[----:B------:R-:W-:Y:S01]  /*2c50*/  SEL R4, RZ, 0xffffffff, P1 ;  /* 0xffffffffff047807 */ /* 0x000fe20000800000 */
[----:B------:R-:W-:Y:S01]  /*2c60*/  IMAD.SHL.U32 R209, R209, 0x40, RZ ;  /* 0x00000040d1d17824 */ /* 0x000fe200078e00ff */
[----:B------:R-:W-:Y:S01]  /*2c70*/  IADD3 R227, R230, 0x215a0, RZ ;  /* 0x000215a0e6e37810 */ /* 0x000fe20007ffe0ff */
[----:B------:R-:W-:Y:S01]  /*2c80*/  IMAD R248, R248, 0x4, R9 ;  /* 0x00000004f8f87824 */ /* 0x000fe200078e0209 */
[----:B------:R-:W-:Y:S01]  /*2c90*/  LOP3.LUT P1, RZ, R2, 0x4, RZ, 0xc0, !PT ;  /* 0x0000000402ff7812 */ /* 0x000fe2000782c0ff */
[----:B------:R-:W-:Y:S01]  /*2ca0*/  IMAD.SHL.U32 R4, R4, 0x2, RZ ;  /* 0x0000000204047824 */ /* 0x000fe200078e00ff */
[----:B------:R-:W-:Y:S01]  /*2cb0*/  LOP3.LUT R210, R16, 0x100, R11, 0xf8, !PT ;  /* 0x0000010010d27812 */ /* 0x000fe200078ef80b */
[----:B------:R-:W-:Y:S01]  /*2cc0*/  IMAD.SHL.U32 R11, R5, 0x20, RZ ;  /* 0x00000020050b7824 */ /* 0x000fe200078e00ff */
[----:B------:R-:W-:Y:S01]  /*2cd0*/  SEL R205, R215, 0xffffffe0, !P1 ;  /* 0xffffffe0d7cd7807 */ /* 0x000fe20004800000 */
[----:B------:R-:W0:Y:S01]  /*2ce0*/  LDGDEPBAR ;  /* 0x00000000000079af */ /* 0x000e220000000000 */
[----:B------:R-:W-:Y:S01]  /*2cf0*/  SHF.R.U32.HI R9, RZ, 0x3, R210 ;  /* 0x00000003ff097819 */ /* 0x000fe200000116d2 */
[----:B------:R-:W-:Y:S01]  /*2d00*/  IMAD.SHL.U32 R248, R248, 0x2, RZ ;  /* 0x00000002f8f87824 */ /* 0x000fe200078e00ff */
[----:B-1----:R-:W-:Y:S01]  /*2d10*/  IADD3 R3, R230, 0x21480, RZ ;  /* 0x00021480e6037810 */ /* 0x002fe20007ffe0ff */
[----:B------:R-:W0:Y:S01]  /*2d20*/  LDGDEPBAR ;  /* 0x00000000000079af */ /* 0x000e220000000000 */
[----:B------:R-:W-:-:S02]  /*2d30*/  LOP3.LUT R11, R11, 0x20, RZ, 0xc0, !PT ;  /* 0x000000200b0b7812 */ /* 0x000fc400078ec0ff */
[----:B------:R-:W-:Y:S01]  /*2d40*/  @P0 IADD3 R227, R3, 0xe0, RZ ;  /* 0x000000e003e30810 */ /* 0x000fe20007ffe0ff */
[C---:B------:R-:W-:Y:S01]  /*2d50*/  IMAD.SHL.U32 R3, R2.reuse, 0x40, RZ ;  /* 0x0000004002037824 */ /* 0x040fe200078e00ff */
[----:B------:R-:W-:Y:S01]  /*2d60*/  LOP3.LUT P0, RZ, R2, 0x2, RZ, 0xc0, !PT ;  /* 0x0000000202ff7812 */ /* 0x000fe2000780c0ff */
[----:B------:R-:W-:Y:S01]  /*2d70*/  IMAD.IADD R2, R10, 0x1, -R13 ;  /* 0x000000010a027824 */ /* 0x000fe200078e0a0d */
[----:B------:R-:W-:Y:S02]  /*2d80*/  LOP3.LUT R220, R220, 0x8, RZ, 0xc0, !PT ;  /* 0x00000008dcdc7812 */ /* 0x000fe400078ec0ff */
[----:B------:R-:W-:Y:S02]  /*2d90*/  SEL R207, R217, 0xfffffff0, !P0 ;  /* 0xfffffff0d9cf7807 */ /* 0x000fe40004000000 */
[C---:B------:R-:W-:Y:S02]  /*2da0*/  LOP3.LUT P1, RZ, R2.reuse, 0x4, RZ, 0xc0, !PT ;  /* 0x0000000402ff7812 */ /* 0x040fe4000782c0ff */
[C---:B------:R-:W-:Y:S01]  /*2db0*/  LOP3.LUT P0, RZ, R2.reuse, 0x2, RZ, 0xc0, !PT ;  /* 0x0000000202ff7812 */ /* 0x040fe2000780c0ff */
[----:B------:R-:W-:Y:S01]  /*2dc0*/  IMAD.SHL.U32 R2, R2, 0x40, RZ ;  /* 0x0000004002027824 */ /* 0x000fe200078e00ff */
[----:B------:R-:W-:-:S02]  /*2dd0*/  LOP3.LUT R3, R3, 0x1c0, RZ, 0xc0, !PT ;  /* 0x000001c003037812 */ /* 0x000fc400078ec0ff */
[----:B------:R-:W-:Y:S02]  /*2de0*/  LOP3.LUT R9, R9, 0x38, RZ, 0xc0, !PT ;  /* 0x0000003809097812 */ /* 0x000fe400078ec0ff */
[C---:B------:R-:W-:Y:S02]  /*2df0*/  LOP3.LUT R13, R3.reuse, 0x30, R12, 0xf8, !PT ;  /* 0x00000030030d7812 */ /* 0x040fe400078ef80c */
[----:B------:R-:W-:Y:S02]  /*2e00*/  LOP3.LUT R2, R2, 0x1c0, RZ, 0xc0, !PT ;  /* 0x000001c002027812 */ /* 0x000fe400078ec0ff */
[----:B------:R-:W-:Y:S02]  /*2e10*/  LOP3.LUT R8, R3, 0x8, R218, 0xf8, !PT ;  /* 0x0000000803087812 */ /* 0x000fe400078ef8da */
[----:B------:R-:W-:Y:S02]  /*2e20*/  LOP3.LUT R4, R4, 0x2, R7, 0xe2, !PT ;  /* 0x0000000204047812 */ /* 0x000fe400078ee207 */
[----:B------:R-:W-:-:S02]  /*2e30*/  SHF.R.U32.HI R3, RZ, 0x3, R3 ;  /* 0x00000003ff037819 */ /* 0x000fc40000011603 */
[----:B------:R-:W-:Y:S02]  /*2e40*/  LOP3.LUT R218, R13, 0x8, R218, 0xf8, !PT ;  /* 0x000000080dda7812 */ /* 0x000fe400078ef8da */
[----:B------:R-:W-:Y:S02]  /*2e50*/  LOP3.LUT R209, R209, 0xfffffe00, RZ, 0xc0, !PT ;  /* 0xfffffe00d1d17812 */ /* 0x000fe400078ec0ff */
[----:B------:R-:W-:Y:S02]  /*2e60*/  SHF.R.U32.HI R7, RZ, 0x3, R2 ;  /* 0x00000003ff077819 */ /* 0x000fe40000011602 */
[----:B------:R-:W-:Y:S02]  /*2e70*/  LOP3.LUT R0, R11, 0x18, R0, 0xf8, !PT ;  /* 0x000000180b007812 */ /* 0x000fe400078ef800 */
[----:B------:R-:W-:Y:S02]  /*2e80*/  LOP3.LUT R210, R9, R210, R220, 0x1e, !PT ;  /* 0x000000d209d27212 */ /* 0x000fe400078e1edc */
[----:B------:R-:W-:-:S02]  /*2e90*/  LOP3.LUT R11, R8, R3, RZ, 0x3c, !PT ;  /* 0x00000003080b7212 */ /* 0x000fc400078e3cff */
[----:B------:R-:W-:Y:S01]  /*2ea0*/  LOP3.LUT R218, R218, R3, RZ, 0x3c, !PT ;  /* 0x00000003dada7212 */ /* 0x000fe200078e3cff */
[----:B------:R-:W-:Y:S01]  /*2eb0*/  IMAD R3, R6, 0x400, R209 ;  /* 0x0000040006037824 */ /* 0x000fe200078e02d1 */
[C---:B------:R-:W-:Y:S01]  /*2ec0*/  LOP3.LUT R220, R7.reuse, R2, R220, 0x1e, !PT ;  /* 0x0000000207dc7212 */ /* 0x040fe200078e1edc */
[----:B------:R-:W-:Y:S01]  /*2ed0*/  IMAD R216, R216, 0x200, R11 ;  /* 0x00000200d8d87824 */ /* 0x000fe200078e020b */
[C---:B------:R-:W-:Y:S01]  /*2ee0*/  LOP3.LUT P2, RZ, R10.reuse, 0x2, RZ, 0xc0, !PT ;  /* 0x000000020aff7812 */ /* 0x040fe2000784c0ff */
[----:B------:R-:W-:Y:S01]  /*2ef0*/  IMAD.SHL.U32 R10, R10, 0x2, RZ ;  /* 0x000000020a0a7824 */ /* 0x000fe200078e00ff */
[----:B------:R-:W-:Y:S01]  /*2f00*/  LOP3.LUT R0, R7, R0, R2, 0x1e, !PT ;  /* 0x0000000007007212 */ /* 0x000fe200078e1e02 */
[----:B------:R-:W-:Y:S01]  /*2f10*/  IMAD.IADD R220, R3, 0x1, R220 ;  /* 0x0000000103dc7824 */ /* 0x000fe200078e02dc */
[----:B------:R-:W-:Y:S01]  /*2f20*/  LOP3.LUT R211, R16, R211, RZ, 0xfc, !PT ;  /* 0x000000d310d37212 */ /* 0x000fe200078efcff */
[----:B------:R-:W-:Y:S01]  /*2f30*/  IMAD.SHL.U32 R216, R216, 0x2, RZ ;  /* 0x00000002d8d87824 */ /* 0x000fe200078e00ff */
[----:B------:R-:W-:Y:S01]  /*2f40*/  LOP3.LUT R209, R0, R209, RZ, 0xfc, !PT ;  /* 0x000000d100d17212 */ /* 0x000fe200078efcff */
[----:B------:R-:W-:Y:S01]  /*2f50*/  IMAD.SHL.U32 R214, R220, 0x2, RZ ;  /* 0x00000002dcd67824 */ /* 0x000fe200078e00ff */
[----:B------:R-:W-:Y:S01]  /*2f60*/  LOP3.LUT R211, R211, 0x18, R10, 0x78, !PT ;  /* 0x00000018d3d37812 */ /* 0x000fe200078e780a */
[----:B------:R-:W-:Y:S01]  /*2f70*/  IMAD.MOV.U32 R0, RZ, RZ, 0x120 ;  /* 0x00000120ff007424 */ /* 0x000fe200078e00ff */
[----:B------:R-:W-:Y:S01]  /*2f80*/  SEL R217, R217, 0xfffffff0, !P0 ;  /* 0xfffffff0d9d97807 */ /* 0x000fe20004000000 */
[--C-:B------:R-:W-:Y:S01]  /*2f90*/  IMAD R207, R207, 0x2, R216.reuse ;  /* 0x00000002cfcf7824 */ /* 0x100fe200078e02d8 */
[----:B------:R-:W-:Y:S01]  /*2fa0*/  SEL R215, R215, 0xffffffe0, !P1 ;  /* 0xffffffe0d7d77807 */ /* 0x000fe20004800000 */
[----:B------:R-:W-:Y:S01]  /*2fb0*/  IMAD.SHL.U32 R211, R211, 0x2, RZ ;  /* 0x00000002d3d37824 */ /* 0x000fe200078e00ff */
[----:B------:R-:W-:Y:S01]  /*2fc0*/  IADD3 R212, R214, 0x1b080, RZ ;  /* 0x0001b080d6d47810 */ /* 0x000fe20007ffe0ff */
[----:B------:R-:W-:Y:S01]  /*2fd0*/  IMAD.SHL.U32 R213, R217, 0x2, RZ ;  /* 0x00000002d9d57824 */ /* 0x000fe200078e00ff */
[----:B------:R-:W-:Y:S01]  /*2fe0*/  SEL R0, R0, 0xe0, !P2 ;  /* 0x000000e000007807 */ /* 0x000fe20005000000 */
[----:B------:R-:W-:Y:S01]  /*2ff0*/  IMAD R206, R205, 0x2, R216 ;  /* 0x00000002cdce7824 */ /* 0x000fe200078e02d8 */
[----:B------:R-:W-:Y:S01]  /*3000*/  SEL R229, RZ, 0x4, P3 ;  /* 0x00000004ffe57807 */ /* 0x000fe20001800000 */
[----:B------:R-:W-:Y:S01]  /*3010*/  IMAD R212, R215, 0x2, R212 ;  /* 0x00000002d7d47824 */ /* 0x000fe200078e02d4 */
[----:B------:R-:W-:Y:S01]  /*3020*/  LEA.HI.SX32 R231, R231, R12, 0x1e ;  /* 0x0000000ce7e77211 */ /* 0x000fe200078ff2ff */
[----:B------:R-:W-:Y:S01]  /*3030*/  IMAD R218, R5, 0x200, R218 ;  /* 0x0000020005da7824 */ /* 0x000fe200078e02da */
[----:B------:R-:W-:Y:S01]  /*3040*/  LOP3.LUT R229, R4, R229, RZ, 0xfc, !PT ;  /* 0x000000e504e57212 */ /* 0x000fe200078efcff */
[----:B------:R-:W-:Y:S01]  /*3050*/  IMAD R0, R0, 0x2, R211 ;  /* 0x0000000200007824 */ /* 0x000fe200078e02d3 */
[----:B------:R-:W-:Y:S01]  /*3060*/  IADD3 R249, R228, 0xf080, RZ ;  /* 0x0000f080e4f97810 */ /* 0x000fe20007ffe0ff */
[----:B------:R-:W-:Y:S01]  /*3070*/  IMAD R205, R205, 0x2, R207 ;  /* 0x00000002cdcd7824 */ /* 0x000fe200078e02cf */
[----:B------:R-:W-:Y:S01]  /*3080*/  LEA R210, R210, 0x23c80, 0x1 ;  /* 0x00023c80d2d27811 */ /* 0x000fe200078e08ff */
[----:B------:R-:W-:Y:S01]  /*3090*/  IMAD.IADD R215, R220, 0x1, R215 ;  /* 0x00000001dcd77824 */ /* 0x000fe200078e02d7 */
[----:B------:R-:W-:Y:S01]  /*30a0*/  IADD3 R252, -R248, UR14, RZ ;  /* 0x0000000ef8fc7c10 */ /* 0x000fe2000fffe1ff */
[----:B------:R-:W-:Y:S01]  /*30b0*/  IMAD.IADD R204, R214, 0x1, R213 ;  /* 0x00000001d6cc7824 */ /* 0x000fe200078e02d5 */
[----:B------:R-:W-:Y:S01]  /*30c0*/  LEA R209, R209, 0x80, 0x1 ;  /* 0x00000080d1d17811 */ /* 0x000fe200078e08ff */
[----:B------:R-:W-:-:S02]  /*30d0*/  IMAD.IADD R208, R220, 0x1, R217 ;  /* 0x00000001dcd07824 */ /* 0x000fc400078e02d9 */
.L_x_1313:
        /* <DEDUP_REMOVED lines=211> */
[----:B--234-:R-:W-:Y:S01]  /*3e10*/  ISETP.GT.AND P3, PT, R226, 0xf, PT ;  /* 0x0000000fe200780c */ /* 0x01cfe20003f64270 */
[----:B------:R-:W-:Y:S01]  /*3e20*/  IMAD.U32 R8, RZ, RZ, UR8 ;  /* 0x00000008ff087e24 */ /* 0x000fe2000f8e00ff */
[----:B------:R-:W-:Y:S02]  /*3e30*/  USHF.R.S32.HI UR17, URZ, 0x1f, UR15 ;  /* 0x0000001f3f117899 */ /* 0x000fe4000801140f */
[----:B------:R-:W-:Y:S02]  /*3e40*/  ULDC.64 UR6, c[0x0][0x178] ;  /* 0x00005e0000067ab9 */ /* 0x000fe40000000a00 */
[----:B------:R-:W-:Y:S02]  /*3e50*/  UIMAD UR17, UR17, UR6, URZ ;  /* 0x00000006111172a4 */ /* 0x000fe4000f8e023f */
[----:B------:R-:W-:Y:S02]  /*3e60*/  UIMAD.WIDE.U32 UR18, UR15, UR6, URZ ;  /* 0x000000060f1272a5 */ /* 0x000fe4000f8e003f */
[----:B------:R-:W-:Y:S02]  /*3e70*/  UIMAD UR17, UR15, UR7, UR17 ;  /* 0x000000070f1172a4 */ /* 0x000fe4000f8e0211 */
[----:B------:R-:W-:Y:S01]  /*3e80*/  USHF.L.U32 UR6, UR18, 0x6, URZ ;  /* 0x0000000612067899 */ /* 0x000fe2000800063f */
[----:B------:R-:W-:Y:S01]  /*3e90*/  @!P3 LEA R8, R8, 0x40, 0x6 ;  /* 0x000000400808b811 */ /* 0x000fe200078e30ff */
[----:B------:R-:W-:Y:S03]  /*3ea0*/  UIADD3 UR17, UR19, UR17, URZ ;  /* 0x0000001113117290 */ /* 0x000fe6000fffe03f */
[----:B------:R-:W-:Y:S01]  /*3eb0*/  @!P3 IADD3 R9, P0, R8, R244, RZ ;  /* 0x000000f40809b210 */ /* 0x000fe20007f1e0ff */
[----:B------:R-:W-:Y:S01]  /*3ec0*/  USHF.L.U64.HI UR17, UR18, 0x6, UR17 ;  /* 0x0000000612117899 */ /* 0x000fe20008010211 */
[----:B------:R-:W-:Y:S02]  /*3ed0*/  IADD3 R7, P2, P1, R240, UR6, R223 ;  /* 0x00000006f0077c10 */ /* 0x000fe4000f95e0df */
[----:B------:R-:W-:Y:S02]  /*3ee0*/  @!P3 LEA.HI.X.SX32 R8, R8, R221, 0x1, P0 ;  /* 0x000000dd0808b211 */ /* 0x000fe400000f0eff */
[----:B------:R-:W-:Y:S02]  /*3ef0*/  ISETP.GT.AND P0, PT, R226, 0xf, PT ;  /* 0x0000000fe200780c */ /* 0x000fe40003f04270 */
[----:B------:R-:W-:Y:S01]  /*3f00*/  IADD3 R5, P3, R240, UR6, RZ ;  /* 0x00000006f0057c10 */ /* 0x000fe2000ff7e0ff */
[----:B------:R-:W-:Y:S01]  /*3f10*/  UIMAD UR6, UR15, -0x40, UR9 ;  /* 0xffffffc00f0678a4 */ /* 0x000fe2000f8e0209 */
[C---:B------:R-:W-:Y:S02]  /*3f20*/  IADD3.X R6, R251.reuse, UR17, R222, P2, P1 ;  /* 0x00000011fb067c10 */ /* 0x040fe400097e24de */
[----:B------:R-:W-:Y:S02]  /*3f30*/  IADD3.X R4, R251, UR17, RZ, P3, !PT ;  /* 0x00000011fb047c10 */ /* 0x000fe40009ffe4ff */
[----:B------:R-:W-:Y:S02]  /*3f40*/  ISETP.GT.AND P3, PT, R226, 0xf, PT ;  /* 0x0000000fe200780c */ /* 0x000fe40003f64270 */
[----:B------:R-:W-:Y:S02]  /*3f50*/  LEA R16, P2, R5, c[0x0][0x160], 0x1 ;  /* 0x0000580005107a11 */ /* 0x000fe400078408ff */
[----:B------:R-:W-:Y:S02]  /*3f60*/  IADD3 R10, -R233, UR6, RZ ;  /* 0x00000006e90a7c10 */ /* 0x000fe4000fffe1ff */
[----:B------:R-:W-:Y:S02]  /*3f70*/  @!P0 LEA R12, P0, R9, c[0x0][0x258], 0x2 ;  /* 0x00009600090c8a11 */ /* 0x000fe400078010ff */
[----:B------:R-:W-:Y:S02]  /*3f80*/  LEA R14, P1, R7, c[0x0][0x160], 0x1 ;  /* 0x00005800070e7a11 */ /* 0x000fe400078208ff */
[----:B------:R-:W-:Y:S01]  /*3f90*/  LEA.HI.X R17, R5, c[0x0][0x164], R4, 0x1, P2 ;  /* 0x0000590005117a11 */ /* 0x000fe200010f0c04 */
[----:B------:R-:W-:Y:S01]  /*3fa0*/  IMAD.U32 R5, RZ, RZ, UR16 ;  /* 0x00000010ff057e24 */ /* 0x000fe2000f8e00ff */
[C---:B------:R-:W-:Y:S02]  /*3fb0*/  ISETP.LT.OR P2, PT, R10.reuse, 0x1, !P5 ;  /* 0x000000010a00780c */ /* 0x040fe40006f41670 */
[----:B------:R-:W-:Y:S01]  /*3fc0*/  LEA.HI.X R15, R7, c[0x0][0x164], R6, 0x1, P1 ;  /* 0x00005900070f7a11 */ /* 0x000fe200008f0c06 */
[----:B------:R-:W-:Y:S01]  /*3fd0*/  IMAD.U32 R6, RZ, RZ, UR16 ;  /* 0x00000010ff067e24 */ /* 0x000fe2000f8e00ff */
[----:B------:R-:W-:Y:S01]  /*3fe0*/  ISETP.LT.OR P1, PT, R10, 0x1, !P4 ;  /* 0x000000010a00780c */ /* 0x000fe20006721670 */
[----:B------:R-:W-:Y:S02]  /*3ff0*/  @!P3 IMAD R5, R5, 0x40, R232 ;  /* 0x000000400505b824 */ /* 0x000fe400078e02e8 */
[----:B------:R-:W-:Y:S01]  /*4000*/  @!P3 LEA.HI.X R13, R9, c[0x0][0x25c], R8, 0x2, P0 ;  /* 0x00009700090dba11 */ /* 0x000fe200000f1408 */
[----:B------:R-:W-:Y:S01]  /*4010*/  IMAD R4, R6, 0x6000, R249 ;  /* 0x0000600006047824 */ /* 0x000fe200078e02f9 */
[C---:B------:R-:W-:Y:S01]  /*4020*/  ISETP.LT.OR P0, PT, R10.reuse, 0x1, !P6 ;  /* 0x000000010a00780c */ /* 0x040fe20007701670 */
[----:B------:R-:W-:Y:S03]  /*4030*/  @!P3 IMAD.SHL.U32 R7, R5, 0x4, RZ ;  /* 0x000000040507b824 */ /* 0x000fe600078e00ff */
[----:B------:R-:W-:Y:S01]  /*4040*/  @!PT LDS RZ, [RZ] ;  /* 0x00000000fffff984 */ /* 0x000fe20000000800 */
[----:B------:R-:W-:Y:S01]  /*4050*/  @!PT LDS RZ, [RZ] ;  /* 0x00000000fffff984 */ /* 0x000fe20000000800 */
[----:B------:R-:W-:Y:S01]  /*4060*/  @!PT LDS RZ, [RZ] ;  /* 0x00000000fffff984 */ /* 0x000fe20000000800 */
[----:B------:R2:W-:Y:S01]  /*4070*/  LDGSTS.E.BYPASS.LTC128B.128 [R4], [R16.64], !P2 ;  /* 0x0000000010047fae */ /* 0x0005e2000d101d4c */
[C---:B------:R-:W-:Y:S03]  /*4080*/  ISETP.LT.OR P2, PT, R10.reuse, 0x21, !P5 ;  /* 0x000000210a00780c */ /* 0x040fe60006f41670 */
[----:B------:R2:W-:Y:S01]  /*4090*/  LDGSTS.E.BYPASS.LTC128B.128 [R4+0x2000], [R16.64+0x80], !P1 ;  /* 0x0200008010047fae */ /* 0x0005e2000c901d4c */
[C---:B------:R-:W-:Y:S04]  /*40a0*/  ISETP.LT.OR P1, PT, R10.reuse, 0x21, !P4 ;  /* 0x000000210a00780c */ /* 0x040fe80006721670 */
[----:B------:R2:W-:Y:S01]  /*40b0*/  LDGSTS.E.BYPASS.LTC128B.128 [R4+0x4000], [R16.64+0x100], !P0 ;  /* 0x0400010010047fae */ /* 0x0005e2000c101d4c */
[----:B------:R-:W-:Y:S04]  /*40c0*/  ISETP.LT.OR P0, PT, R10, 0x21, !P6 ;  /* 0x000000210a00780c */ /* 0x000fe80007701670 */
[----:B------:R2:W-:Y:S04]  /*40d0*/  LDGSTS.E.BYPASS.LTC128B.128 [R4+0x1000], [R14.64], !P2 ;  /* 0x010000000e047fae */ /* 0x0005e8000d101d4c */
[----:B------:R2:W-:Y:S05]  /*40e0*/  LDGSTS.E.BYPASS.LTC128B.128 [R4+0x3000], [R14.64+0x80], !P1 ;  /* 0x030000800e047fae */ /* 0x0005ea000c901d4c */
[----:B------:R2:W-:Y:S04]  /*40f0*/  LDGSTS.E.BYPASS.LTC128B.128 [R4+0x5000], [R14.64+0x100], !P0 ;  /* 0x050001000e047fae */ /* 0x0005e8000c101d4c */
[----:B------:R2:W-:Y:S02]  /*4100*/  @!P3 LDGSTS.E.BYPASS.LTC128B.128 [R7+0x21080], [R12.64] ;  /* 0x210800000c07bfae */ /* 0x0005e4000b901d4c */
.L_x_1311:
[C---:B-1234-:R-:W-:Y:S01]  /*4110*/  HMMA.16816.F32 R4, R84.reuse, R2, RZ ;  /* 0x000000025404723c */ /* 0x05efe200000018ff */
[----:B------:R-:W-:Y:S01]  /*4120*/  LDSM.16.M88.2 R2, [R206+0x7880] ;  /* 0x00788000ce02783b */ /* 0x000fe20000000100 */
[----:B------:R-:W-:Y:S04]  /*4130*/  ULEA UR6, UR8, UR14, 0x6 ;  /* 0x0000000e08067291 */ /* 0x000fe8000f8e303f */
[----:B------:R-:W0:Y:S01]  /*4140*/  LDGDEPBAR ;  /* 0x00000000000079af */ /* 0x000e220000000000 */
[----:B------:R-:W-:Y:S01]  /*4150*/  UIADD3 UR6, -UR9, 0x1, UR6 ;  /* 0x0000000109067890 */ /* 0x000fe2000fffe106 */
[C---:B------:R-:W-:Y:S08]  /*4160*/  HMMA.16816.F32 R8, R84.reuse, R88, RZ ;  /* 0x000000585408723c */ /* 0x040ff000000018ff */
[C---:B------:R-:W-:Y:S01]  /*4170*/  HMMA.16816.F32 R12, R84.reuse, R90, RZ ;  /* 0x0000005a540c723c */ /* 0x040fe200000018ff */
[----:B------:R-:W1:Y:S07]  /*4180*/  LDSM.16.M88.4 R88, [R212] ;  /* 0x00000000d458783b */ /* 0x000e6e0000000200 */
[C---:B------:R-:W-:Y:S01]  /*4190*/  HMMA.16816.F32 R16, R84.reuse, R92, RZ ;  /* 0x0000005c5410723c */ /* 0x040fe200000018ff */
[----:B------:R-:W-:Y:S07]  /*41a0*/  LDSM.16.M88.2 R92, [R206+0x9080] ;  /* 0x00908000ce5c783b */ /* 0x000fee0000000100 */
[----:B------:R-:W-:Y:S01]  /*41b0*/  HMMA.16816.F32 R20, R84, R94, RZ ;  /* 0x0000005e5414723c */ /* 0x000fe200000018ff */
[----:B------:R-:W2:Y:S05]  /*41c0*/  LDSM.16.M88.2 R84, [R206+0x8080] ;  /* 0x00808000ce54783b */ /* 0x000eaa0000000100 */
[----:B------:R-:W3:Y:S02]  /*41d0*/  LDSM.16.M88.2 R86, [R206+0x8880] ;  /* 0x00888000ce56783b */ /* 0x000ee40000000100 */
[C---:B------:R-:W-:Y:S03]  /*41e0*/  HMMA.16816.F32 R4, R96.reuse, R100, R4 ;  /* 0x000000646004723c */ /* 0x040fe60000001804 */
[----:B------:R-:W4:Y:S05]  /*41f0*/  LDSM.16.M88.2 R94, [R206+0x9880] ;  /* 0x00988000ce5e783b */ /* 0x000f2a0000000100 */
[C---:B------:R-:W-:Y:S01]  /*4200*/  HMMA.16816.F32 R8, R96.reuse, R102, R8 ;  /* 0x000000666008723c */ /* 0x040fe20000001808 */
[----:B------:R-:W-:Y:S05]  /*4210*/  LDSM.16.M88.2 R100, [R205+0x8080] ;  /* 0x00808000cd64783b */ /* 0x000fea0000000100 */
[----:B------:R-:W-:Y:S02]  /*4220*/  LDSM.16.M88.2 R102, [R205+0xa880] ;  /* 0x00a88000cd66783b */ /* 0x000fe40000000100 */
[C---:B------:R-:W-:Y:S08]  /*4230*/  HMMA.16816.F32 R12, R96.reuse, R104, R12 ;  /* 0x00000068600c723c */ /* 0x040ff0000000180c */
[C---:B------:R-:W-:Y:S01]  /*4240*/  HMMA.16816.F32 R16, R96.reuse, R106, R16 ;  /* 0x0000006a6010723c */ /* 0x040fe20000001810 */
[----:B------:R-:W-:Y:S07]  /*4250*/  LDSM.16.M88.4 R104, [R214+0x1f080] ;  /* 0x01f08000d668783b */ /* 0x000fee0000000200 */
[----:B------:R-:W-:Y:S07]  /*4260*/  HMMA.16816.F32 R20, R96, R108, R20 ;  /* 0x0000006c6014723c */ /* 0x000fee0000001814 */
[----:B------:R-:W-:Y:S01]  /*4270*/  IADD3 R108, R213, R212, RZ ;  /* 0x000000d4d56c7210 */ /* 0x000fe20007ffe0ff */
[C---:B-1----:R-:W-:Y:S01]  /*4280*/  HMMA.16816.F32 R4, R88.reuse, R2, R4 ;  /* 0x000000025804723c */ /* 0x042fe20000001804 */
[----:B------:R-:W-:Y:S05]  /*4290*/  LDSM.16.M88.2 R2, [R205+0x7880] ;  /* 0x00788000cd02783b */ /* 0x000fea0000000100 */
[----:B------:R-:W1:Y:S02]  /*42a0*/  LDSM.16.M88.4 R96, [R108] ;  /* 0x000000006c60783b */ /* 0x000e640000000200 */
[C---:B--2---:R-:W-:Y:S03]  /*42b0*/  HMMA.16816.F32 R8, R88.reuse, R84, R8 ;  /* 0x000000545808723c */ /* 0x044fe60000001808 */
[----:B------:R-:W2:Y:S05]  /*42c0*/  LDSM.16.M88.2 R84, [R205+0x8880] ;  /* 0x00888000cd54783b */ /* 0x000eaa0000000100 */
[C---:B---3--:R-:W-:Y:S01]  /*42d0*/  HMMA.16816.F32 R12, R88.reuse, R86, R12 ;  /* 0x00000056580c723c */ /* 0x048fe2000000180c */
[----:B------:R-:W3:Y:S07]  /*42e0*/  LDSM.16.M88.2 R86, [R205+0x9080] ;  /* 0x00908000cd56783b */ /* 0x000eee0000000100 */
[C---:B------:R-:W-:Y:S01]  /*42f0*/  HMMA.16816.F32 R16, R88.reuse, R92, R16 ;  /* 0x0000005c5810723c */ /* 0x040fe20000001810 */
[----:B------:R-:W5:Y:S07]  /*4300*/  LDSM.16.M88.2 R92, [R205+0x9880] ;  /* 0x00988000cd5c783b */ /* 0x000f6e0000000100 */
[----:B----4-:R-:W-:Y:S01]  /*4310*/  HMMA.16816.F32 R20, R88, R94, R20 ;  /* 0x0000005e5814723c */ /* 0x010fe20000001814 */
[----:B------:R-:W-:Y:S05]  /*4320*/  LDSM.16.M88.2 R94, [R216+0xa080] ;  /* 0x00a08000d85e783b */ /* 0x000fea0000000100 */
[----:B------:R-:W4:Y:S02]  /*4330*/  LDSM.16.M88.4 R88, [R214+0x1d080] ;  /* 0x01d08000d658783b */ /* 0x000f240000000200 */
[C---:B-1----:R-:W-:Y:S03]  /*4340*/  HMMA.16816.F32 R4, R96.reuse, R2, R4 ;  /* 0x000000026004723c */ /* 0x042fe60000001804 */
[----:B------:R-:W1:Y:S05]  /*4350*/  LDSM.16.M88.2 R2, [R216+0xa880] ;  /* 0x00a88000d802783b */ /* 0x000e6a0000000100 */
[C---:B------:R-:W-:Y:S01]  /*4360*/  HMMA.16816.F32 R8, R96.reuse, R100, R8 ;  /* 0x000000646008723c */ /* 0x040fe20000001808 */
[----:B------:R-:W-:Y:S07]  /*4370*/  LDSM.16.M88.2 R100, [R205+0xa080] ;  /* 0x00a08000cd64783b */ /* 0x000fee0000000100 */
[C---:B--2---:R-:W-:Y:S01]  /*4380*/  HMMA.16816.F32 R12, R96.reuse, R84, R12 ;  /* 0x00000054600c723c */ /* 0x044fe2000000180c */
[----:B------:R-:W2:Y:S07]  /*4390*/  LDSM.16.M88.2 R84, [R216+0xb080] ;  /* 0x00b08000d854783b */ /* 0x000eae0000000100 */
[C---:B---3--:R-:W-:Y:S01]  /*43a0*/  HMMA.16816.F32 R16, R96.reuse, R86, R16 ;  /* 0x000000566010723c */ /* 0x048fe20000001810 */
[----:B------:R-:W3:Y:S07]  /*43b0*/  LDSM.16.M88.2 R86, [R216+0xb880] ;  /* 0x00b88000d856783b */ /* 0x000eee0000000100 */
[----:B-----5:R-:W-:Y:S01]  /*43c0*/  HMMA.16816.F32 R20, R96, R92, R20 ;  /* 0x0000005c6014723c */ /* 0x020fe20000001814 */
[----:B------:R-:W5:Y:S05]  /*43d0*/  LDSM.16.M88.2 R92, [R216+0xc080] ;  /* 0x00c08000d85c783b */ /* 0x000f6a0000000100 */
[----:B------:R-:W-:Y:S02]  /*43e0*/  LDSM.16.M88.4 R96, [R204+0x1d080] ;  /* 0x01d08000cc60783b */ /* 0x000fe40000000200 */
[C---:B----4-:R-:W-:Y:S03]  /*43f0*/  HMMA.16816.F32 R4, R88.reuse, R94, R4 ;  /* 0x0000005e5804723c */ /* 0x050fe60000001804 */
[----:B------:R-:W4:Y:S05]  /*4400*/  LDSM.16.M88.2 R94, [R207+0xa080] ;  /* 0x00a08000cf5e783b */ /* 0x000f2a0000000100 */
[C---:B-1----:R-:W-:Y:S01]  /*4410*/  HMMA.16816.F32 R8, R88.reuse, R2, R8 ;  /* 0x000000025808723c */ /* 0x042fe20000001808 */
[----:B------:R-:W1:Y:S07]  /*4420*/  LDSM.16.M88.2 R2, [R207+0xa880] ;  /* 0x00a88000cf02783b */ /* 0x000e6e0000000100 */
[C---:B--2---:R-:W-:Y:S01]  /*4430*/  HMMA.16816.F32 R12, R88.reuse, R84, R12 ;  /* 0x00000054580c723c */ /* 0x044fe2000000180c */
[----:B------:R-:W2:Y:S07]  /*4440*/  LDSM.16.M88.2 R84, [R207+0xb080] ;  /* 0x00b08000cf54783b */ /* 0x000eae0000000100 */
[C---:B---3--:R-:W-:Y:S01]  /*4450*/  HMMA.16816.F32 R16, R88.reuse, R86, R16 ;  /* 0x000000565810723c */ /* 0x048fe20000001810 */
[----:B------:R-:W3:Y:S07]  /*4460*/  LDSM.16.M88.2 R86, [R207+0xb880] ;  /* 0x00b88000cf56783b */ /* 0x000eee0000000100 */
[----:B-----5:R-:W-:Y:S01]  /*4470*/  HMMA.16816.F32 R20, R88, R92, R20 ;  /* 0x0000005c5814723c */ /* 0x020fe20000001814 */
[----:B------:R-:W5:Y:S05]  /*4480*/  LDSM.16.M88.2 R88, [R207+0xc080] ;  /* 0x00c08000cf58783b */ /* 0x000f6a0000000100 */
[----:B------:R-:W-:Y:S02]  /*4490*/  LDSM.16.M88.2 R90, [R206+0xa080] ;  /* 0x00a08000ce5a783b */ /* 0x000fe40000000100 */
[C---:B----4-:R-:W-:Y:S03]  /*44a0*/  HMMA.16816.F32 R4, R96.reuse, R94, R4 ;  /* 0x0000005e6004723c */ /* 0x050fe60000001804 */
[----:B------:R-:W4:Y:S05]  /*44b0*/  LDSM.16.M88.4 R92, [R212+0x2000] ;  /* 0x00200000d45c783b */ /* 0x000f2a0000000200 */
        /* <DEDUP_REMOVED lines=8> */
[----:B------:R-:W5:Y:S02]  /*4540*/  LDSM.16.M88.4 R96, [R108+0x2000] ;  /* 0x002000006c60783b */ /* 0x000f640000000200 */
        /* <DEDUP_REMOVED lines=10> */
[----:B------:R-:W-:Y:S02]  /*45f0*/  LDSM.16.M88.4 R92, [R204+0x1f080] ;  /* 0x01f08000cc5c783b */ /* 0x000fe40000000200 */
[C---:B------:R-:W-:Y:S08]  /*4600*/  HMMA.16816.F32 R4, R96.reuse, R100, R4 ;  /* 0x000000646004723c */ /* 0x040ff00000001804 */
[C---:B------:R-:W-:Y:S07]  /*4610*/  HMMA.16816.F32 R8, R96.reuse, R102, R8 ;  /* 0x000000666008723c */ /* 0x040fee0000001808 */
[----:B------:R-:W-:Y:S01]  /*4620*/  IADD3 R103, -R248, UR6, R231 ;  /* 0x00000006f8677c10 */ /* 0x000fe2000fffe1e7 */
[C---:B----4-:R-:W-:Y:S01]  /*4630*/  HMMA.16816.F32 R12, R96.reuse, R90, R12 ;  /* 0x0000005a600c723c */ /* 0x050fe2000000180c */
[----:B------:R-:W4:Y:S03]  /*4640*/  LDSM.16.M88.2 R90, [R216+0xd880] ;  /* 0x00d88000d85a783b */ /* 0x000f260000000100 */
[----:B------:R-:W-:Y:S04]  /*4650*/  IMNMX R109, R252, R103, PT ;  /* 0x00000067fc6d7217 */ /* 0x000fe80003800200 */
[C---:B-1----:R-:W-:Y:S01]  /*4660*/  HMMA.16816.F32 R16, R96.reuse, R2, R16 ;  /* 0x000000026010723c */ /* 0x042fe20000001810 */
[----:B------:R-:W1:Y:S02]  /*4670*/  LDSM.16.M88.2 R2, [R216+0xe080] ;  /* 0x00e08000d802783b */ /* 0x000e640000000100 */
[C---:B------:R-:W-:Y:S05]  /*4680*/  ISETP.GT.AND P0, PT, R109.reuse, RZ, PT ;  /* 0x000000ff6d00720c */ /* 0x040fea0003f04270 */
[----:B--2---:R-:W-:Y:S01]  /*4690*/  HMMA.16816.F32 R20, R96, R84, R20 ;  /* 0x000000546014723c */ /* 0x004fe20000001814 */
[----:B------:R-:W2:Y:S06]  /*46a0*/  LDSM.16.M88.2 R84, [R216+0xe880] ;  /* 0x00e88000d854783b */ /* 0x000eac0000000100 */
[C---:B------:R-:W-:Y:S01]  /*46b0*/  FSEL R96, R178.reuse, -INF , P0 ;  /* 0xff800000b2607808 */ /* 0x040fe20000000000 */
[C---:B---3--:R-:W-:Y:S01]  /*46c0*/  HMMA.16816.F32 R4, R104.reuse, R86, R4 ;  /* 0x000000566804723c */ /* 0x048fe20000001804 */
[----:B------:R-:W3:Y:S04]  /*46d0*/  LDSM.16.M88.2 R86, [R207+0xc880] ;  /* 0x00c88000cf56783b */ /* 0x000ee80000000100 */
[----:B------:R-:W-:Y:S01]  /*46e0*/  FFMA.FTZ R178, -R178, R178, 1 ;  /* 0x3f800000b2b27423 */ /* 0x000fe200000101b2 */
[----:B------:R-:W-:Y:S01]  /*46f0*/  ISETP.GT.AND P0, PT, R109, 0x1, PT ;  /* 0x000000016d00780c */ /* 0x000fe20003f04270 */
[--C-:B------:R-:W-:Y:S01]  /*4700*/  FFMA.FTZ R100, R96, c[0x0][0x29c], -R199.reuse ;  /* 0x0000a70060647a23 */ /* 0x100fe200000108c7 */
[C---:B-----5:R-:W-:Y:S01]  /*4710*/  HMMA.16816.F32 R8, R104.reuse, R88, R8 ;  /* 0x000000586808723c */ /* 0x060fe20000001808 */
[----:B------:R-:W5:Y:S03]  /*4720*/  LDSM.16.M88.2 R88, [R207+0xd080] ;  /* 0x00d08000cf58783b */ /* 0x000f660000000100 */
[C---:B------:R-:W-:Y:S01]  /*4730*/  FSEL R96, R179.reuse, -INF , P0 ;  /* 0xff800000b3607808 */ /* 0x040fe20000000000 */
[----:B------:R-:W-:Y:S01]  /*4740*/  MUFU.EX2 R100, R100 ;  /* 0x0000006400647308 */ /* 0x000fe20000000800 */
[----:B------:R-:W-:Y:S01]  /*4750*/  FFMA.FTZ R179, -R179, R179, 1 ;  /* 0x3f800000b3b37423 */ /* 0x000fe200000101b3 */
[C---:B------:R-:W-:Y:S01]  /*4760*/  ISETP.GT.AND P0, PT, R109.reuse, 0x10, PT ;  /* 0x000000106d00780c */ /* 0x040fe20003f04270 */
[C---:B----4-:R-:W-:Y:S01]  /*4770*/  HMMA.16816.F32 R12, R104.reuse, R90, R12 ;  /* 0x0000005a680c723c */ /* 0x050fe2000000180c */
[----:B------:R-:W4:Y:S03]  /*4780*/  LDSM.16.M88.2 R90, [R207+0xd880] ;  /* 0x00d88000cf5a783b */ /* 0x000f260000000100 */
[--C-:B------:R-:W-:Y:S01]  /*4790*/  FFMA.FTZ R101, R96, c[0x0][0x29c], -R199.reuse ;  /* 0x0000a70060657a23 */ /* 0x100fe200000108c7 */
[C---:B------:R-:W-:Y:S01]  /*47a0*/  FSEL R96, R182.reuse, -INF , P0 ;  /* 0xff800000b6607808 */ /* 0x040fe20000000000 */
[----:B------:R-:W-:Y:S01]  /*47b0*/  FFMA.FTZ R182, -R182, R182, 1 ;  /* 0x3f800000b6b67423 */ /* 0x000fe200000101b6 */
[----:B------:R-:W-:Y:S01]  /*47c0*/  ISETP.GT.AND P0, PT, R109, 0x11, PT ;  /* 0x000000116d00780c */ /* 0x000fe20003f04270 */
[C---:B-1----:R-:W-:Y:S01]  /*47d0*/  HMMA.16816.F32 R16, R104.reuse, R2, R16 ;  /* 0x000000026810723c */ /* 0x042fe20000001810 */
[----:B------:R-:W1:Y:S01]  /*47e0*/  LDSM.16.M88.2 R2, [R207+0xe080] ;  /* 0x00e08000cf02783b */ /* 0x000e620000000100 */
[----:B------:R-:W1:Y:S02]  /*47f0*/  MUFU.EX2 R101, R101 ;  /* 0x0000006500657308 */ /* 0x000e640000000800 */
[--C-:B------:R-:W-:Y:S02]  /*4800*/  FFMA.FTZ R102, R96, c[0x0][0x29c], -R199.reuse ;  /* 0x0000a70060667a23 */ /* 0x100fe400000108c7 */
[----:B------:R-:W-:Y:S02]  /*4810*/  LDSM.16.M88.4 R96, [R212+0x4000] ;  /* 0x00400000d460783b */ /* 0x000fe40000000200 */
[----:B--2---:R-:W-:Y:S03]  /*4820*/  HMMA.16816.F32 R20, R104, R84, R20 ;  /* 0x000000546814723c */ /* 0x004fe60000001814 */
[----:B------:R-:W2:Y:S01]  /*4830*/  LDSM.16.M88.2 R84, [R207+0xe880] ;  /* 0x00e88000cf54783b */ /* 0x000ea20000000100 */
[----:B------:R-:W-:Y:S04]  /*4840*/  MUFU.EX2 R102, R102 ;  /* 0x0000006600667308 */ /* 0x000fe80000000800 */
[C---:B---3--:R-:W-:Y:S01]  /*4850*/  HMMA.16816.F32 R4, R92.reuse, R86, R4 ;  /* 0x000000565c04723c */ /* 0x048fe20000001804 */
[----:B------:R-:W3:Y:S07]  /*4860*/  LDSM.16.M88.2 R86, [R206+0xc880] ;  /* 0x00c88000ce56783b */ /* 0x000eee0000000100 */
[C---:B-----5:R-:W-:Y:S07]  /*4870*/  HMMA.16816.F32 R8, R92.reuse, R88, R8 ;  /* 0x000000585c08723c */ /* 0x060fee0000001808 */
[C---:B------:R-:W-:Y:S01]  /*4880*/  FSEL R88, R183.reuse, -INF , P0 ;  /* 0xff800000b7587808 */ /* 0x040fe20000000000 */
[----:B------:R-:W-:Y:S01]  /*4890*/  FFMA.FTZ R183, -R183, R183, 1 ;  /* 0x3f800000b7b77423 */ /* 0x000fe200000101b7 */
[C---:B----4-:R-:W-:Y:S01]  /*48a0*/  HMMA.16816.F32 R12, R92.reuse, R90, R12 ;  /* 0x0000005a5c0c723c */ /* 0x050fe2000000180c */
[----:B------:R-:W-:Y:S02]  /*48b0*/  LDSM.16.M88.2 R90, [R206+0xd880] ;  /* 0x00d88000ce5a783b */ /* 0x000fe40000000100 */
[--C-:B------:R-:W-:Y:S01]  /*48c0*/  FFMA.FTZ R105, R88, c[0x0][0x29c], -R199.reuse ;  /* 0x0000a70058697a23 */ /* 0x100fe200000108c7 */
[C---:B------:R-:W-:Y:S02]  /*48d0*/  ISETP.GT.AND P0, PT, R109.reuse, 0x20, PT ;  /* 0x000000206d00780c */ /* 0x040fe40003f04270 */
[----:B------:R-:W4:Y:S02]  /*48e0*/  LDSM.16.M88.2 R88, [R206+0xd080] ;  /* 0x00d08000ce58783b */ /* 0x000f240000000100 */
[C---:B-1----:R-:W-:Y:S01]  /*48f0*/  HMMA.16816.F32 R16, R92.reuse, R2, R16 ;  /* 0x000000025c10723c */ /* 0x042fe20000001810 */
[----:B------:R-:W1:Y:S02]  /*4900*/  MUFU.EX2 R105, R105 ;  /* 0x0000006900697308 */ /* 0x000e640000000800 */
[----:B------:R-:W5:Y:S01]  /*4910*/  LDSM.16.M88.2 R2, [R206+0xe080] ;  /* 0x00e08000ce02783b */ /* 0x000f620000000100 */
[C---:B------:R-:W-:Y:S01]  /*4920*/  FSEL R106, R186.reuse, -INF , P0 ;  /* 0xff800000ba6a7808 */ /* 0x040fe20000000000 */
[----:B------:R-:W-:Y:S01]  /*4930*/  FFMA.FTZ R186, -R186, R186, 1 ;  /* 0x3f800000baba7423 */ /* 0x000fe200000101ba */
[----:B------:R-:W-:Y:S03]  /*4940*/  ISETP.GT.AND P0, PT, R109, 0x21, PT ;  /* 0x000000216d00780c */ /* 0x000fe60003f04270 */
[--C-:B------:R-:W-:Y:S01]  /*4950*/  FFMA.FTZ R104, R106, c[0x0][0x29c], -R199.reuse ;  /* 0x0000a7006a687a23 */ /* 0x100fe200000108c7 */
[----:B--2---:R-:W-:Y:S01]  /*4960*/  HMMA.16816.F32 R20, R92, R84, R20 ;  /* 0x000000545c14723c */ /* 0x004fe20000001814 */
[----:B------:R-:W2:Y:S02]  /*4970*/  LDSM.16.M88.2 R84, [R206+0xe880] ;  /* 0x00e88000ce54783b */ /* 0x000ea40000000100 */
[C---:B------:R-:W-:Y:S01]  /*4980*/  FSEL R106, R187.reuse, -INF , P0 ;  /* 0xff800000bb6a7808 */ /* 0x040fe20000000000 */
[----:B------:R-:W-:Y:S01]  /*4990*/  FFMA.FTZ R187, -R187, R187, 1 ;  /* 0x3f800000bbbb7423 */ /* 0x000fe200000101bb */
[C---:B------:R-:W-:Y:S01]  /*49a0*/  ISETP.GT.AND P0, PT, R109.reuse, 0x30, PT ;  /* 0x000000306d00780c */ /* 0x040fe20003f04270 */
[----:B------:R-:W-:Y:S02]  /*49b0*/  MUFU.EX2 R104, R104 ;  /* 0x0000006800687308 */ /* 0x000fe40000000800 */
[C---:B---3--:R-:W-:Y:S01]  /*49c0*/  HMMA.16816.F32 R4, R96.reuse, R86, R4 ;  /* 0x000000566004723c */ /* 0x048fe20000001804 */
[----:B------:R-:W-:Y:S04]  /*49d0*/  LDSM.16.M88.2 R86, [R205+0xc880] ;  /* 0x00c88000cd56783b */ /* 0x000fe80000000100 */
[----:B------:R-:W-:Y:S01]  /*49e0*/  FSEL R92, R190, -INF , P0 ;  /* 0xff800000be5c7808 */ /* 0x000fe20000000000 */
[--C-:B------:R-:W-:Y:S01]  /*49f0*/  FFMA.FTZ R107, R106, c[0x0][0x29c], -R199.reuse ;  /* 0x0000a7006a6b7a23 */ /* 0x100fe200000108c7 */
[----:B------:R-:W-:Y:S01]  /*4a00*/  ISETP.GT.AND P0, PT, R109, 0x31, PT ;  /* 0x000000316d00780c */ /* 0x000fe20003f04270 */
[----:B------:R-:W-:Y:S04]  /*4a10*/  FFMA.FTZ R190, -R190, R190, 1 ;  /* 0x3f800000bebe7423 */ /* 0x000fe800000101be */
[--C-:B------:R-:W-:Y:S01]  /*4a20*/  FFMA.FTZ R106, R92, c[0x0][0x29c], -R199.reuse ;  /* 0x0000a7005c6a7a23 */ /* 0x100fe200000108c7 */
[----:B------:R-:W-:Y:S01]  /*4a30*/  MUFU.EX2 R107, R107 ;  /* 0x0000006b006b7308 */ /* 0x000fe20000000800 */
[----:B------:R3:W1:Y:S01]  /*4a40*/  LDSM.16.M88.4 R92, [R108+0x4000] ;  /* 0x004000006c5c783b */ /* 0x0006620000000200 */
[C---:B------:R-:W-:Y:S01]  /*4a50*/  FSEL R110, R191.reuse, -INF , P0 ;  /* 0xff800000bf6e7808 */ /* 0x040fe20000000000 */
[----:B------:R-:W-:Y:S01]  /*4a60*/  FFMA.FTZ R191, -R191, R191, 1 ;  /* 0x3f800000bfbf7423 */ /* 0x000fe200000101bf */
[C---:B------:R-:W-:Y:S01]  /*4a70*/  ISETP.GT.AND P0, PT, R109.reuse, 0x40, PT ;  /* 0x000000406d00780c */ /* 0x040fe20003f04270 */
[C---:B----4-:R-:W-:Y:S01]  /*4a80*/  HMMA.16816.F32 R8, R96.reuse, R88, R8 ;  /* 0x000000586008723c */ /* 0x050fe20000001808 */
[----:B------:R-:W4:Y:S02]  /*4a90*/  LDSM.16.M88.2 R88, [R205+0xd080] ;  /* 0x00d08000cd58783b */ /* 0x000f240000000100 */
[----:B------:R-:W-:Y:S02]  /*4aa0*/  FSEL R172, R194, -INF , P0 ;  /* 0xff800000c2ac7808 */ /* 0x000fe40000000000 */
[----:B------:R-:W-:Y:S01]  /*4ab0*/  MUFU.EX2 R106, R106 ;  /* 0x0000006a006a7308 */ /* 0x000fe20000000800 */
[----:B------:R-:W-:Y:S01]  /*4ac0*/  ISETP.GT.AND P0, PT, R109, 0x41, PT ;  /* 0x000000416d00780c */ /* 0x000fe20003f04270 */
[--C-:B------:R-:W-:Y:S01]  /*4ad0*/  FFMA.FTZ R111, R110, c[0x0][0x29c], -R199.reuse ;  /* 0x0000a7006e6f7a23 */ /* 0x100fe200000108c7 */
[----:B------:R-:W-:Y:S01]  /*4ae0*/  IADD3 R109, R103, 0x8, RZ ;  /* 0x00000008676d7810 */ /* 0x000fe20007ffe0ff */
[C---:B------:R-:W-:Y:S01]  /*4af0*/  HMMA.16816.F32 R12, R96.reuse, R90, R12 ;  /* 0x0000005a600c723c */ /* 0x040fe2000000180c */
[----:B------:R-:W4:Y:S02]  /*4b00*/  LDSM.16.M88.2 R90, [R205+0xd880] ;  /* 0x00d88000cd5a783b */ /* 0x000f240000000100 */
[--C-:B------:R-:W-:Y:S01]  /*4b10*/  FFMA.FTZ R110, R172, c[0x0][0x29c], -R199.reuse ;  /* 0x0000a700ac6e7a23 */ /* 0x100fe200000108c7 */
[----:B------:R-:W-:Y:S02]  /*4b20*/  IMNMX R109, R252, R109, PT ;  /* 0x0000006dfc6d7217 */ /* 0x000fe40003800200 */
[----:B------:R-:W-:Y:S02]  /*4b30*/  MUFU.EX2 R111, R111 ;  /* 0x0000006f006f7308 */ /* 0x000fe40000000800 */
[C---:B-----5:R-:W-:Y:S01]  /*4b40*/  HMMA.16816.F32 R16, R96.reuse, R2, R16 ;  /* 0x000000026010723c */ /* 0x060fe20000001810 */
[----:B------:R-:W5:Y:S02]  /*4b50*/  LDSM.16.M88.2 R2, [R205+0xe080] ;  /* 0x00e08000cd02783b */ /* 0x000f640000000100 */
[----:B------:R-:W-:Y:S02]  /*4b60*/  ISETP.GT.AND P3, PT, R109, 0x30, PT ;  /* 0x000000306d00780c */ /* 0x000fe40003f64270 */
[----:B---3--:R-:W-:Y:S02]  /*4b70*/  FSEL R108, R195, -INF , P0 ;  /* 0xff800000c36c7808 */ /* 0x008fe40000000000 */
[C---:B------:R-:W-:Y:S01]  /*4b80*/  ISETP.GT.AND P0, PT, R109.reuse, RZ, PT ;  /* 0x000000ff6d00720c */ /* 0x040fe20003f04270 */
[----:B--2---:R-:W-:Y:S01]  /*4b90*/  HMMA.16816.F32 R20, R96, R84, R20 ;  /* 0x000000546014723c */ /* 0x004fe20000001814 */
[----:B------:R-:W2:Y:S01]  /*4ba0*/  LDSM.16.M88.2 R84, [R205+0xe880] ;  /* 0x00e88000cd54783b */ /* 0x000ea20000000100 */
[----:B------:R-:W-:Y:S01]  /*4bb0*/  MUFU.EX2 R103, R110 ;  /* 0x0000006e00677308 */ /* 0x000fe20000000800 */
[C---:B------:R-:W-:Y:S01]  /*4bc0*/  ISETP.GT.AND P2, PT, R109.reuse, 0x31, PT ;  /* 0x000000316d00780c */ /* 0x040fe20003f44270 */
[----:B------:R-:W-:Y:S01]  /*4bd0*/  FFMA.FTZ R199, R108, c[0x0][0x29c], -R199 ;  /* 0x0000a7006cc77a23 */ /* 0x000fe200000108c7 */
[C---:B------:R-:W-:Y:S01]  /*4be0*/  FSEL R173, R180.reuse, -INF , P0 ;  /* 0xff800000b4ad7808 */ /* 0x040fe20000000000 */
[----:B------:R-:W3:Y:S01]  /*4bf0*/  LDS R97, [R231.X4+0x21280] ;  /* 0x02128000e7617984 */ /* 0x000ee20000004800 */
[C---:B------:R-:W-:Y:S01]  /*4c00*/  ISETP.GT.AND P0, PT, R109.reuse, 0x1, PT ;  /* 0x000000016d00780c */ /* 0x040fe20003f04270 */
[----:B------:R-:W-:Y:S01]  /*4c10*/  FFMA.FTZ R180, -R180, R180, 1 ;  /* 0x3f800000b4b47423 */ /* 0x000fe200000101b4 */
[----:B------:R-:W-:Y:S01]  /*4c20*/  ISETP.GT.AND P1, PT, R109, 0x20, PT ;  /* 0x000000206d00780c */ /* 0x000fe20003f24270 */
[C---:B-1----:R-:W-:Y:S02]  /*4c30*/  HMMA.16816.F32 R4, R92.reuse, R86, R4 ;  /* 0x000000565c04723c */ /* 0x042fe40000001804 */
[----:B------:R-:W-:Y:S03]  /*4c40*/  MUFU.EX2 R108, R199 ;  /* 0x000000c7006c7308 */ /* 0x000fe60000000800 */
[C---:B------:R-:W-:Y:S01]  /*4c50*/  FSEL R99, R181.reuse, -INF , P0 ;  /* 0xff800000b5637808 */ /* 0x040fe20000000000 */
[----:B------:R-:W-:Y:S01]  /*4c60*/  FFMA.FTZ R181, -R181, R181, 1 ;  /* 0x3f800000b5b57423 */ /* 0x000fe200000101b5 */
[C---:B------:R-:W-:Y:S01]  /*4c70*/  FSEL R175, R188.reuse, -INF , P1 ;  /* 0xff800000bcaf7808 */ /* 0x040fe20000800000 */
[C---:B----4-:R-:W-:Y:S03]  /*4c80*/  HMMA.16816.F32 R8, R92.reuse, R88, R8 ;  /* 0x000000585c08723c */ /* 0x050fe60000001808 */
[----:B------:R-:W-:Y:S01]  /*4c90*/  ISETP.GT.AND P1, PT, R109, 0x40, PT ;  /* 0x000000406d00780c */ /* 0x000fe20003f24270 */
[--C-:B------:R-:W-:Y:S01]  /*4ca0*/  FFMA.FTZ R98, R99, c[0x0][0x29c], -R198.reuse ;  /* 0x0000a70063627a23 */ /* 0x100fe200000108c6 */
[----:B------:R-:W-:Y:S01]  /*4cb0*/  ISETP.GT.AND P0, PT, R109, 0x10, PT ;  /* 0x000000106d00780c */ /* 0x000fe20003f04270 */
[----:B------:R-:W-:Y:S02]  /*4cc0*/  FFMA.FTZ R188, -R188, R188, 1 ;  /* 0x3f800000bcbc7423 */ /* 0x000fe400000101bc */
[C---:B------:R-:W-:Y:S01]  /*4cd0*/  HMMA.16816.F32 R12, R92.reuse, R90, R12 ;  /* 0x0000005a5c0c723c */ /* 0x040fe2000000180c */
[----:B------:R1:W-:Y:S03]  /*4ce0*/  MUFU.EX2 R99, R98 ;  /* 0x0000006200637308 */ /* 0x0003e60000000800 */
[--C-:B------:R-:W-:Y:S01]  /*4cf0*/  FFMA.FTZ R96, R173, c[0x0][0x29c], -R198.reuse ;  /* 0x0000a700ad607a23 */ /* 0x100fe200000108c6 */
[C---:B------:R-:W-:Y:S01]  /*4d00*/  FSEL R173, R184.reuse, -INF , P0 ;  /* 0xff800000b8ad7808 */ /* 0x040fe20000000000 */
[----:B------:R-:W-:Y:S01]  /*4d10*/  FFMA.FTZ R184, -R184, R184, 1 ;  /* 0x3f800000b8b87423 */ /* 0x000fe200000101b8 */
[----:B------:R-:W-:Y:S01]  /*4d20*/  ISETP.GT.AND P0, PT, R109, 0x11, PT ;  /* 0x000000116d00780c */ /* 0x000fe20003f04270 */
[C---:B-----5:R-:W-:Y:S03]  /*4d30*/  HMMA.16816.F32 R16, R92.reuse, R2, R16 ;  /* 0x000000025c10723c */ /* 0x060fe60000001810 */
[----:B------:R-:W4:Y:S01]  /*4d40*/  MUFU.EX2 R96, R96 ;  /* 0x0000006000607308 */ /* 0x000f220000000800 */
[C---:B------:R-:W-:Y:S01]  /*4d50*/  FSEL R89, R185.reuse, -INF , P0 ;  /* 0xff800000b9597808 */ /* 0x040fe20000000000 */
[----:B------:R-:W-:Y:S01]  /*4d60*/  FFMA.FTZ R185, -R185, R185, 1 ;  /* 0x3f800000b9b97423 */ /* 0x000fe200000101b9 */
[----:B------:R-:W-:Y:S01]  /*4d70*/  FSEL R91, R192, -INF , P3 ;  /* 0xff800000c05b7808 */ /* 0x000fe20001800000 */
[--C-:B------:R-:W-:Y:S01]  /*4d80*/  FFMA.FTZ R90, R175, c[0x0][0x29c], -R198.reuse ;  /* 0x0000a700af5a7a23 */ /* 0x100fe200000108c6 */
[----:B--2---:R-:W-:Y:S03]  /*4d90*/  HMMA.16816.F32 R20, R92, R84, R20 ;  /* 0x000000545c14723c */ /* 0x004fe60000001814 */
[----:B------:R-:W-:Y:S01]  /*4da0*/  ISETP.GT.AND P0, PT, R109, 0x21, PT ;  /* 0x000000216d00780c */ /* 0x000fe20003f04270 */
[--C-:B------:R-:W-:Y:S01]  /*4db0*/  FFMA.FTZ R88, R173, c[0x0][0x29c], -R198.reuse ;  /* 0x0000a700ad587a23 */ /* 0x100fe200000108c6 */
[----:B------:R-:W-:Y:S01]  /*4dc0*/  FSEL R175, R196, -INF , P1 ;  /* 0xff800000c4af7808 */ /* 0x000fe20000800000 */
[----:B------:R-:W-:Y:S01]  /*4dd0*/  MUFU.EX2 R90, R90 ;  /* 0x0000005a005a7308 */ /* 0x000fe20000000800 */
[----:B------:R-:W-:Y:S01]  /*4de0*/  FSEL R173, R189, -INF , P0 ;  /* 0xff800000bdad7808 */ /* 0x000fe20000000000 */
[--C-:B---3--:R-:W-:Y:S01]  /*4df0*/  FADD.FTZ R92, R5, -R97.reuse ;  /* 0x80000061055c7221 */ /* 0x108fe20000010000 */
[----:B------:R-:W-:Y:S03]  /*4e00*/  ISETP.GT.AND P0, PT, R109, 0x41, PT ;  /* 0x000000416d00780c */ /* 0x000fe60003f04270 */
[--C-:B-1----:R-:W-:Y:S01]  /*4e10*/  FFMA.FTZ R98, R89, c[0x0][0x29c], -R198.reuse ;  /* 0x0000a70059627a23 */ /* 0x102fe200000108c6 */
[----:B------:R-:W-:Y:S01]  /*4e20*/  FSEL R199, R193, -INF , P2 ;  /* 0xff800000c1c77808 */ /* 0x000fe20001000000 */
[--C-:B------:R-:W-:Y:S01]  /*4e30*/  FFMA.FTZ R109, R91, c[0x0][0x29c], -R198.reuse ;  /* 0x0000a7005b6d7a23 */ /* 0x100fe200000108c6 */
[----:B------:R-:W-:Y:S01]  /*4e40*/  F2FP.PACK_AB R93, R101, R100 ;  /* 0x00000064655d723e */ /* 0x000fe200000000ff */
[----:B------:R1:W-:Y:S01]  /*4e50*/  MUFU.EX2 R89, R98 ;  /* 0x0000006200597308 */ /* 0x0003e20000000800 */
[--C-:B------:R-:W-:Y:S01]  /*4e60*/  FFMA.FTZ R91, R175, c[0x0][0x29c], -R198.reuse ;  /* 0x0000a700af5b7a23 */ /* 0x100fe200000108c6 */
[----:B------:R-:W-:Y:S01]  /*4e70*/  FSEL R177, R197, -INF , P0 ;  /* 0xff800000c5b17808 */ /* 0x000fe20000000000 */
[--C-:B------:R-:W-:Y:S01]  /*4e80*/  FADD.FTZ R175, R4, -R97.reuse ;  /* 0x8000006104af7221 */ /* 0x100fe20000010000 */
[----:B------:R-:W-:Y:S01]  /*4e90*/  SHF.L.U32 R110, R218, 0x1, RZ ;  /* 0x00000001da6e7819 */ /* 0x000fe200000006ff */
[----:B------:R-:W-:Y:S01]  /*4ea0*/  FMUL.FTZ R92, R101, R92 ;  /* 0x0000005c655c7220 */ /* 0x000fe20000410000 */
[----:B------:R-:W-:Y:S01]  /*4eb0*/  PLOP3.LUT P0, PT, PT, PT, UP0, 0x80, 0x0 ;  /* 0x000000000000781c */ /* 0x000fe20003f0f008 */
[----:B------:R-:W-:Y:S02]  /*4ec0*/  FMUL.FTZ R175, R100, R175 ;  /* 0x000000af64af7220 */ /* 0x000fe40000410000 */
[--C-:B------:R-:W-:Y:S01]  /*4ed0*/  FADD.FTZ R95, R8, -R97.reuse ;  /* 0x80000061085f7221 */ /* 0x100fe20000010000 */
[----:B------:R-:W2:Y:S01]  /*4ee0*/  MUFU.EX2 R88, R88 ;  /* 0x0000005800587308 */ /* 0x000ea20000000800 */
[--C-:B------:R-:W-:Y:S01]  /*4ef0*/  FADD.FTZ R8, R9, -R97.reuse ;  /* 0x8000006109087221 */ /* 0x100fe20000010000 */
[----:B------:R-:W-:Y:S01]  /*4f00*/  F2FP.PACK_AB R9, R105, R102 ;  /* 0x000000666909723e */ /* 0x000fe200000000ff */
[----:B------:R-:W-:Y:S02]  /*4f10*/  FMUL.FTZ R175, R175, R178 ;  /* 0x000000b2afaf7220 */ /* 0x000fe40000410000 */
[----:B------:R-:W-:Y:S02]  /*4f20*/  FMUL.FTZ R92, R92, R179 ;  /* 0x000000b35c5c7220 */ /* 0x000fe40000410000 */
[--C-:B------:R-:W-:Y:S02]  /*4f30*/  FFMA.FTZ R173, R173, c[0x0][0x29c], -R198.reuse ;  /* 0x0000a700adad7a23 */ /* 0x100fe400000108c6 */
[----:B------:R-:W-:Y:S01]  /*4f40*/  FMUL.FTZ R95, R102, R95 ;  /* 0x0000005f665f7220 */ /* 0x000fe20000410000 */
[----:B------:R-:W-:Y:S01]  /*4f50*/  F2FP.PACK_AB R175, R92, R175 ;  /* 0x000000af5caf723e */ /* 0x000fe200000000ff */
[----:B------:R-:W-:Y:S01]  /*4f60*/  FMUL.FTZ R8, R105, R8 ;  /* 0x0000000869087220 */ /* 0x000fe20000410000 */
[----:B------:R-:W3:Y:S01]  /*4f70*/  LDS R92, [R231.X4+0x212a0] ;  /* 0x0212a000e75c7984 */ /* 0x000ee20000004800 */
[----:B------:R-:W-:Y:S01]  /*4f80*/  FMUL.FTZ R95, R95, R182 ;  /* 0x000000b65f5f7220 */ /* 0x000fe20000410000 */
[----:B------:R-:W5:Y:S01]  /*4f90*/  MUFU.EX2 R173, R173 ;  /* 0x000000ad00ad7308 */ /* 0x000f620000000800 */
[----:B------:R-:W-:Y:S02]  /*4fa0*/  FMUL.FTZ R8, R8, R183 ;  /* 0x000000b708087220 */ /* 0x000fe40000410000 */
[--C-:B------:R-:W-:Y:S01]  /*4fb0*/  FADD.FTZ R101, R12, -R97.reuse ;  /* 0x800000610c657221 */ /* 0x100fe20000010000 */
[----:B------:R-:W-:Y:S01]  /*4fc0*/  STS [R230+0x21480], R93 ;  /* 0x0214805de6007388 */ /* 0x000fe20000000800 */
[--C-:B------:R-:W-:Y:S01]  /*4fd0*/  FADD.FTZ R12, R13, -R97.reuse ;  /* 0x800000610d0c7221 */ /* 0x100fe20000010000 */
[----:B------:R-:W-:Y:S01]  /*4fe0*/  F2FP.PACK_AB R95, R8, R95 ;  /* 0x0000005f085f723e */ /* 0x000fe200000000ff */
[--C-:B-1----:R-:W-:Y:S01]  /*4ff0*/  FFMA.FTZ R98, R199, c[0x0][0x29c], -R198.reuse ;  /* 0x0000a700c7627a23 */ /* 0x102fe200000108c6 */
[----:B----4-:R-:W-:Y:S01]  /*5000*/  F2FP.PACK_AB R8, R99, R96 ;  /* 0x000000606308723e */ /* 0x010fe200000000ff */
[----:B------:R-:W-:Y:S01]  /*5010*/  FMUL.FTZ R101, R104, R101 ;  /* 0x0000006568657220 */ /* 0x000fe20000410000 */
[----:B------:R-:W-:Y:S01]  /*5020*/  MUFU.EX2 R109, R109 ;  /* 0x0000006d006d7308 */ /* 0x000fe20000000800 */
[C---:B------:R-:W-:Y:S01]  /*5030*/  FMUL.FTZ R12, R107.reuse, R12 ;  /* 0x0000000c6b0c7220 */ /* 0x040fe20000410000 */
[----:B------:R-:W-:Y:S01]  /*5040*/  F2FP.PACK_AB R13, R107, R104 ;  /* 0x000000686b0d723e */ /* 0x000fe200000000ff */
[----:B------:R3:W-:Y:S01]  /*5050*/  STS [R227], R8 ;  /* 0x00000008e3007388 */ /* 0x0007e20000000800 */
[----:B------:R-:W-:Y:S02]  /*5060*/  FMUL.FTZ R101, R101, R186 ;  /* 0x000000ba65657220 */ /* 0x000fe40000410000 */
[----:B------:R-:W-:Y:S02]  /*5070*/  FMUL.FTZ R12, R12, R187 ;  /* 0x000000bb0c0c7220 */ /* 0x000fe40000410000 */
[--C-:B------:R-:W-:Y:S01]  /*5080*/  FADD.FTZ R105, R16, -R97.reuse ;  /* 0x8000006110697221 */ /* 0x100fe20000010000 */
[----:B------:R1:W-:Y:S01]  /*5090*/  STS [R230+0x21c80], R9 ;  /* 0x021c8009e6007388 */ /* 0x0003e20000000800 */
[----:B------:R-:W4:Y:S01]  /*50a0*/  MUFU.EX2 R98, R98 ;  /* 0x0000006200627308 */ /* 0x000f220000000800 */
[--C-:B------:R-:W-:Y:S01]  /*50b0*/  FADD.FTZ R16, R17, -R97.reuse ;  /* 0x8000006111107221 */ /* 0x100fe20000010000 */
[----:B------:R-:W-:Y:S01]  /*50c0*/  F2FP.PACK_AB R101, R12, R101 ;  /* 0x000000650c65723e */ /* 0x000fe200000000ff */
[----:B------:R-:W-:Y:S01]  /*50d0*/  FFMA.FTZ R198, R177, c[0x0][0x29c], -R198 ;  /* 0x0000a700b1c67a23 */ /* 0x000fe200000108c6 */
[----:B--2---:R-:W-:Y:S01]  /*50e0*/  F2FP.PACK_AB R12, R89, R88 ;  /* 0x00000058590c723e */ /* 0x004fe200000000ff */
[----:B------:R-:W-:Y:S01]  /*50f0*/  FMUL.FTZ R105, R106, R105 ;  /* 0x000000696a697220 */ /* 0x000fe20000410000 */
[C---:B------:R-:W-:Y:S01]  /*5100*/  F2FP.PACK_AB R17, R111.reuse, R106 ;  /* 0x0000006a6f11723e */ /* 0x040fe200000000ff */
[----:B------:R-:W-:Y:S02]  /*5110*/  FMUL.FTZ R16, R111, R16 ;  /* 0x000000106f107220 */ /* 0x000fe40000410000 */
[----:B------:R2:W-:Y:S01]  /*5120*/  STS [R227+0x800], R12 ;  /* 0x0008000ce3007388 */ /* 0x0005e20000000800 */
[----:B------:R-:W-:Y:S01]  /*5130*/  FMUL.FTZ R105, R105, R190 ;  /* 0x000000be69697220 */ /* 0x000fe20000410000 */
[----:B------:R-:W-:Y:S01]  /*5140*/  MUFU.EX2 R91, R91 ;  /* 0x0000005b005b7308 */ /* 0x000fe20000000800 */
[----:B------:R-:W-:Y:S02]  /*5150*/  FMUL.FTZ R16, R16, R191 ;  /* 0x000000bf10107220 */ /* 0x000fe40000410000 */
[--C-:B------:R-:W-:Y:S01]  /*5160*/  FADD.FTZ R20, R20, -R97.reuse ;  /* 0x8000006114147221 */ /* 0x100fe20000010000 */
[----:B------:R-:W-:Y:S01]  /*5170*/  STS [R230+0x22480], R13 ;  /* 0x0224800de6007388 */ /* 0x000fe20000000800 */
[----:B------:R-:W-:Y:S01]  /*5180*/  FADD.FTZ R21, R21, -R97 ;  /* 0x8000006115157221 */ /* 0x000fe20000010000 */
[----:B------:R-:W-:Y:S01]  /*5190*/  F2FP.PACK_AB R105, R16, R105 ;  /* 0x000000691069723e */ /* 0x000fe200000000ff */
[----:B------:R-:W-:Y:S01]  /*51a0*/  FFMA.FTZ R97, -R194, R194, 1 ;  /* 0x3f800000c2617423 */ /* 0x000fe200000101c2 */
[----:B-----5:R-:W-:Y:S01]  /*51b0*/  F2FP.PACK_AB R16, R173, R90 ;  /* 0x0000005aad10723e */ /* 0x020fe200000000ff */
[C---:B------:R-:W-:Y:S01]  /*51c0*/  FMUL.FTZ R21, R108.reuse, R21 ;  /* 0x000000156c157220 */ /* 0x040fe20000410000 */
[----:B------:R-:W5:Y:S01]  /*51d0*/  MUFU.EX2 R198, R198 ;  /* 0x000000c600c67308 */ /* 0x000f620000000800 */
[----:B------:R-:W-:Y:S02]  /*51e0*/  FFMA.FTZ R94, -R195, R195, 1 ;  /* 0x3f800000c35e7423 */ /* 0x000fe400000101c3 */
[----:B------:R-:W-:Y:S01]  /*51f0*/  FMUL.FTZ R20, R103, R20 ;  /* 0x0000001467147220 */ /* 0x000fe20000410000 */
[----:B------:R2:W-:Y:S01]  /*5200*/  STS [R227+0x1000], R16 ;  /* 0x00100010e3007388 */ /* 0x0005e20000000800 */
[----:B------:R-:W-:Y:S01]  /*5210*/  FMUL.FTZ R21, R21, R94 ;  /* 0x0000005e15157220 */ /* 0x000fe20000410000 */
[----:B------:R-:W-:Y:S01]  /*5220*/  F2FP.PACK_AB R103, R108, R103 ;  /* 0x000000676c67723e */ /* 0x000fe200000000ff */
[----:B------:R-:W-:Y:S02]  /*5230*/  FMUL.FTZ R20, R20, R97 ;  /* 0x0000006114147220 */ /* 0x000fe40000410000 */
[----:B------:R-:W-:Y:S01]  /*5240*/  STS [R230+0x22c80], R17 ;  /* 0x022c8011e6007388 */ /* 0x000fe20000000800 */
[--C-:B---3--:R-:W-:Y:S02]  /*5250*/  FADD.FTZ R8, R7, -R92.reuse ;  /* 0x8000005c07087221 */ /* 0x108fe40000010000 */
[----:B------:R-:W-:Y:S01]  /*5260*/  F2FP.PACK_AB R97, R21, R20 ;  /* 0x000000141561723e */ /* 0x000fe200000000ff */
[--C-:B------:R-:W-:Y:S01]  /*5270*/  FADD.FTZ R21, R6, -R92.reuse ;  /* 0x8000005c06157221 */ /* 0x100fe20000010000 */
[----:B----4-:R-:W-:Y:S01]  /*5280*/  F2FP.PACK_AB R20, R98, R109 ;  /* 0x0000006d6214723e */ /* 0x010fe200000000ff */
[----:B------:R-:W-:Y:S02]  /*5290*/  FMUL.FTZ R8, R99, R8 ;  /* 0x0000000863087220 */ /* 0x000fe40000410000 */
[----:B------:R-:W-:Y:S02]  /*52a0*/  FMUL.FTZ R21, R96, R21 ;  /* 0x0000001560157220 */ /* 0x000fe40000410000 */
[----:B------:R-:W-:Y:S01]  /*52b0*/  STS [R227+0x1800], R20 ;  /* 0x00180014e3007388 */ /* 0x000fe20000000800 */
[----:B------:R-:W-:Y:S02]  /*52c0*/  FMUL.FTZ R8, R8, R181 ;  /* 0x000000b508087220 */ /* 0x000fe40000410000 */
[----:B------:R-:W-:Y:S02]  /*52d0*/  FMUL.FTZ R21, R21, R180 ;  /* 0x000000b415157220 */ /* 0x000fe40000410000 */
[----:B------:R-:W-:Y:S01]  /*52e0*/  STS [R230+0x23480], R103 ;  /* 0x02348067e6007388 */ /* 0x000fe20000000800 */
[----:B-----5:R-:W-:Y:S01]  /*52f0*/  F2FP.PACK_AB R94, R198, R91 ;  /* 0x0000005bc65e723e */ /* 0x020fe200000000ff */
[--C-:B-1----:R-:W-:Y:S01]  /*5300*/  FADD.FTZ R9, R10, -R92.reuse ;  /* 0x8000005c0a097221 */ /* 0x102fe20000010000 */
[----:B------:R-:W-:Y:S01]  /*5310*/  F2FP.PACK_AB R8, R8, R21 ;  /* 0x000000150808723e */ /* 0x000fe200000000ff */
[--C-:B------:R-:W-:Y:S02]  /*5320*/  FADD.FTZ R10, R11, -R92.reuse ;  /* 0x8000005c0b0a7221 */ /* 0x100fe40000010000 */
[----:B------:R1:W-:Y:S01]  /*5330*/  STS [R227+0x2000], R94 ;  /* 0x0020005ee3007388 */ /* 0x0003e20000000800 */
[----:B------:R-:W-:Y:S02]  /*5340*/  FMUL.FTZ R9, R88, R9 ;  /* 0x0000000958097220 */ /* 0x000fe40000410000 */
[----:B------:R-:W-:Y:S02]  /*5350*/  FMUL.FTZ R10, R89, R10 ;  /* 0x0000000a590a7220 */ /* 0x000fe40000410000 */
[----:B------:R-:W-:Y:S01]  /*5360*/  BAR.SYNC.DEFER_BLOCKING 0x0 ;  /* 0x0000000000007b1d */ /* 0x000fe20000010000 */
[----:B------:R-:W-:Y:S02]  /*5370*/  FMUL.FTZ R9, R9, R184 ;  /* 0x000000b809097220 */ /* 0x000fe40000410000 */
[----:B------:R-:W-:Y:S02]  /*5380*/  FMUL.FTZ R10, R10, R185 ;  /* 0x000000b90a0a7220 */ /* 0x000fe40000410000 */
[--C-:B------:R-:W-:Y:S02]  /*5390*/  FADD.FTZ R11, R14, -R92.reuse ;  /* 0x8000005c0e0b7221 */ /* 0x100fe40000010000 */
[--C-:B--2---:R-:W-:Y:S01]  /*53a0*/  FADD.FTZ R12, R15, -R92.reuse ;  /* 0x8000005c0f0c7221 */ /* 0x104fe20000010000 */
[----:B------:R-:W-:Y:S01]  /*53b0*/  F2FP.PACK_AB R16, R10, R9 ;  /* 0x000000090a10723e */ /* 0x000fe200000000ff */
[----:B------:R-:W-:Y:S02]  /*53c0*/  FMUL.FTZ R11, R90, R11 ;  /* 0x0000000b5a0b7220 */ /* 0x000fe40000410000 */
[----:B------:R-:W-:Y:S02]  /*53d0*/  FMUL.FTZ R12, R173, R12 ;  /* 0x0000000cad0c7220 */ /* 0x000fe40000410000 */
[----:B------:R-:W-:Y:S02]  /*53e0*/  FFMA.FTZ R189, -R189, R189, 1 ;  /* 0x3f800000bdbd7423 */ /* 0x000fe400000101bd */
[--C-:B------:R-:W-:Y:S02]  /*53f0*/  FADD.FTZ R22, R22, -R92.reuse ;  /* 0x8000005c16167221 */ /* 0x100fe40000010000 */
[----:B------:R-:W-:Y:S02]  /*5400*/  FMUL.FTZ R11, R11, R188 ;  /* 0x000000bc0b0b7220 */ /* 0x000fe40000410000 */
[----:B------:R-:W-:Y:S02]  /*5410*/  FMUL.FTZ R12, R12, R189 ;  /* 0x000000bd0c0c7220 */ /* 0x000fe40000410000 */
[----:B------:R-:W-:Y:S02]  /*5420*/  FMUL.FTZ R22, R91, R22 ;  /* 0x000000165b167220 */ /* 0x000fe40000410000 */
[----:B------:R-:W-:Y:S01]  /*5430*/  FFMA.FTZ R13, -R196, R196, 1 ;  /* 0x3f800000c40d7423 */ /* 0x000fe200000101c4 */
[----:B------:R-:W-:Y:S01]  /*5440*/  STS [R230+0x23c80], R175 ;  /* 0x023c80afe6007388 */ /* 0x000fe20000000800 */
[--C-:B------:R-:W-:Y:S02]  /*5450*/  FADD.FTZ R18, R18, -R92.reuse ;  /* 0x8000005c12127221 */ /* 0x100fe40000010000 */
[--C-:B------:R-:W-:Y:S02]  /*5460*/  FADD.FTZ R19, R19, -R92.reuse ;  /* 0x8000005c13137221 */ /* 0x100fe40000010000 */
[----:B------:R-:W-:Y:S01]  /*5470*/  STS [R227+0x2800], R8 ;  /* 0x00280008e3007388 */ /* 0x000fe20000000800 */
[----:B------:R-:W-:Y:S01]  /*5480*/  FMUL.FTZ R13, R22, R13 ;  /* 0x0000000d160d7220 */ /* 0x000fe20000410000 */
[----:B------:R-:W-:Y:S01]  /*5490*/  F2FP.PACK_AB R22, R12, R11 ;  /* 0x0000000b0c16723e */ /* 0x000fe200000000ff */
[----:B------:R-:W-:Y:S02]  /*54a0*/  FMUL.FTZ R18, R109, R18 ;  /* 0x000000126d127220 */ /* 0x000fe40000410000 */
[----:B------:R-:W-:Y:S01]  /*54b0*/  STS [R230+0x24480], R95 ;  /* 0x0244805fe6007388 */ /* 0x000fe20000000800 */
[----:B------:R-:W-:Y:S02]  /*54c0*/  FMUL.FTZ R19, R98, R19 ;  /* 0x0000001362137220 */ /* 0x000fe40000410000 */
[----:B------:R-:W-:Y:S02]  /*54d0*/  FFMA.FTZ R9, -R192, R192, 1 ;  /* 0x3f800000c0097423 */ /* 0x000fe400000101c0 */
[----:B------:R-:W-:Y:S01]  /*54e0*/  STS [R227+0x3000], R16 ;  /* 0x00300010e3007388 */ /* 0x000fe20000000800 */
[----:B------:R-:W-:Y:S02]  /*54f0*/  FFMA.FTZ R10, -R193, R193, 1 ;  /* 0x3f800000c10a7423 */ /* 0x000fe400000101c1 */
[----:B------:R-:W-:Y:S02]  /*5500*/  FMUL.FTZ R9, R18, R9 ;  /* 0x0000000912097220 */ /* 0x000fe40000410000 */
[----:B------:R-:W-:Y:S01]  /*5510*/  STS [R230+0x24c80], R101 ;  /* 0x024c8065e6007388 */ /* 0x000fe20000000800 */
[----:B------:R-:W-:Y:S02]  /*5520*/  FMUL.FTZ R10, R19, R10 ;  /* 0x0000000a130a7220 */ /* 0x000fe40000410000 */
[----:B------:R-:W-:Y:S02]  /*5530*/  FADD.FTZ R23, R23, -R92 ;  /* 0x8000005c17177221 */ /* 0x000fe40000010000 */
[----:B------:R-:W-:Y:S01]  /*5540*/  STS [R227+0x3800], R22 ;  /* 0x00380016e3007388 */ /* 0x000fe20000000800 */
[----:B------:R-:W-:Y:S01]  /*5550*/  F2FP.PACK_AB R88, R10, R9 ;  /* 0x000000090a58723e */ /* 0x000fe200000000ff */
[----:B------:R-:W-:Y:S02]  /*5560*/  FMUL.FTZ R23, R198, R23 ;  /* 0x00000017c6177220 */ /* 0x000fe40000410000 */
[----:B------:R-:W-:Y:S01]  /*5570*/  FFMA.FTZ R14, -R197, R197, 1 ;  /* 0x3f800000c50e7423 */ /* 0x000fe200000101c5 */
[----:B------:R-:W-:Y:S03]  /*5580*/  STS [R230+0x25480], R105 ;  /* 0x02548069e6007388 */ /* 0x000fe60000000800 */
[----:B------:R-:W-:Y:S02]  /*5590*/  FMUL.FTZ R14, R23, R14 ;  /* 0x0000000e170e7220 */ /* 0x000fe40000410000 */
[----:B------:R-:W-:Y:S03]  /*55a0*/  STS [R227+0x4000], R88 ;  /* 0x00400058e3007388 */ /* 0x000fe60000000800 */
[----:B-1----:R-:W-:Y:S02]  /*55b0*/  F2FP.PACK_AB R94, R14, R13 ;  /* 0x0000000d0e5e723e */ /* 0x002fe400000000ff */
        /* <DEDUP_REMOVED lines=50> */
[C---:B------:R-:W-:Y:S01]  /*58e0*/  HMMA.16816.F32 R56, R100.reuse, R104, R56 ;  /* 0x000000686438723c */ /* 0x040fe20000001838 */
[----:B------:R-:W-:Y:S07]  /*58f0*/  LDSM.16.MT88.4 R104, [R110+0x20880] ;  /* 0x020880006e68783b */ /* 0x000fee0000004200 */
[-C--:B----4-:R-:W-:Y:S08]  /*5900*/  HMMA.16816.F32 R60, R100, R2.reuse, R60 ;  /* 0x00000002643c723c */ /* 0x090ff0000000183c */
[-C--:B------:R-:W-:Y:S08]  /*5910*/  HMMA.16816.F32 R64, R96, R2.reuse, R64 ;  /* 0x000000026040723c */ /* 0x080ff00000001840 */
[C---:B------:R-:W-:Y:S01]  /*5920*/  HMMA.16816.F32 R68, R88.reuse, R2, R68 ;  /* 0x000000025844723c */ /* 0x040fe20000001844 */
[----:B------:R-:W2:Y:S07]  /*5930*/  LDSM.16.MT88.2 R2, [R211+0x23880] ;  /* 0x02388000d302783b */ /* 0x000eae0000004100 */
[-C--:B-----5:R-:W-:Y:S01]  /*5940*/  HMMA.16816.F32 R72, R88, R8.reuse, R72 ;  /* 0x000000085848723c */ /* 0x0a0fe20000001848 */
[----:B------:R-:W3:Y:S07]  /*5950*/  LDSM.16.MT88.4 R88, [R110+0x1c880] ;  /* 0x01c880006e58783b */ /* 0x000eee0000004200 */
[-C--:B------:R-:W-:Y:S01]  /*5960*/  HMMA.16816.F32 R76, R96, R8.reuse, R76 ;  /* 0x00000008604c723c */ /* 0x080fe2000000184c */
[----:B------:R-:W4:Y:S07]  /*5970*/  LDSM.16.MT88.4 R96, [R110+0x1e880] ;  /* 0x01e880006e60783b */ /* 0x000f2e0000004200 */
[----:B------:R-:W-:Y:S01]  /*5980*/  HMMA.16816.F32 R80, R100, R8, R80 ;  /* 0x000000086450723c */ /* 0x000fe20000001850 */
[----:B------:R-:W5:Y:S07]  /*5990*/  LDSM.16.MT88.2 R8, [R0+0x22880] ;  /* 0x022880000008783b */ /* 0x000f6e0000004100 */
        /* <DEDUP_REMOVED lines=22> */
[C---:B------:R-:W-:Y:S01]  /*5b00*/  HMMA.16816.F32 R32, R104.reuse, R94, R32 ;  /* 0x0000005e6820723c */ /* 0x040fe20000001820 */
[----:B------:R2:W1:Y:S05]  /*5b10*/  LDSM.16.MT88.4 R176, [R209] ;  /* 0x00000000d1b0783b */ /* 0x00046a0000004200 */
[----:B------:R2:W1:Y:S02]  /*5b20*/  LDSM.16.MT88.4 R92, [R209+0x2800] ;  /* 0x00280000d15c783b */ /* 0x0004640000004200 */
[-C--:B------:R-:W-:Y:S03]  /*5b30*/  HMMA.16816.F32 R36, R104, R108.reuse, R36 ;  /* 0x0000006c6824723c */ /* 0x080fe60000001824 */
[----:B------:R2:W1:Y:S05]  /*5b40*/  LDSM.16.M88.4 R184, [R210+0x800] ;  /* 0x00080000d2b8783b */ /* 0x00046a0000000200 */
[-C--:B------:R-:W-:Y:S01]  /*5b50*/  HMMA.16816.F32 R40, R96, R108.reuse, R40 ;  /* 0x0000006c6028723c */ /* 0x080fe20000001828 */
[----:B------:R2:W1:Y:S05]  /*5b60*/  LDSM.16.M88.4 R192, [R210+0xc00] ;  /* 0x000c0000d2c0783b */ /* 0x00046a0000000200 */
[----:B------:R2:W1:Y:S02]  /*5b70*/  LDSM.16.MT88.4 R188, [R209+0x800] ;  /* 0x00080000d1bc783b */ /* 0x0004640000004200 */
[C---:B------:R-:W-:Y:S03]  /*5b80*/  HMMA.16816.F32 R44, R88.reuse, R108, R44 ;  /* 0x0000006c582c723c */ /* 0x040fe6000000182c */
[----:B------:R2:W1:Y:S05]  /*5b90*/  LDSM.16.MT88.4 R108, [R209+0x5000] ;  /* 0x00500000d16c783b */ /* 0x00046a0000004200 */
[-C--:B-----5:R-:W-:Y:S01]  /*5ba0*/  HMMA.16816.F32 R48, R88, R8.reuse, R48 ;  /* 0x000000085830723c */ /* 0x0a0fe20000001830 */
        /* <DEDUP_REMOVED lines=22> */
[----:B------:R-:W-:Y:S01]  /*5d10*/  IADD3 R4, P2, P1, R238, UR6, R225 ;  /* 0x00000006ee047c10 */ /* 0x000fe2000f95e0e1 */
[----:B------:R-:W-:Y:S01]  /*5d20*/  USHF.L.U64.HI UR17, UR20, 0x6, UR17 ;  /* 0x0000000614117899 */ /* 0x000fe20008010211 */
[----:B------:R-:W-:Y:S02]  /*5d30*/  IMAD.U32 R2, RZ, RZ, UR18 ;  /* 0x00000012ff027e24 */ /* 0x000fe4000f8e00ff */
[----:B------:R-:W-:Y:S02]  /*5d40*/  LEA.HI.X.SX32 R5, R8, R219, 0x1, P0 ;  /* 0x000000db08057211 */ /* 0x000fe400000f0eff */
[----:B------:R-:W-:Y:S02]  /*5d50*/  LEA R8, P0, R6, c[0x0][0x280], 0x2 ;  /* 0x0000a00006087a11 */ /* 0x000fe400078010ff */
[----:B------:R-:W-:Y:S02]  /*5d60*/  IADD3.X R3, R247, UR17, R224, P2, P1 ;  /* 0x00000011f7037c10 */ /* 0x000fe400097e24e0 */
[----:B------:R-:W-:Y:S02]  /*5d70*/  IADD3 R7, -R233, UR9, -R2 ;  /* 0x00000009e9077c10 */ /* 0x000fe4000fffe902 */
[----:B------:R-:W-:Y:S02]  /*5d80*/  IADD3 R2, P1, R238, UR6, RZ ;  /* 0x00000006ee027c10 */ /* 0x000fe4000ff3e0ff */
[----:B------:R-:W-:Y:S02]  /*5d90*/  LEA.HI.X R9, R6, c[0x0][0x284], R5, 0x2, P0 ;  /* 0x0000a10006097a11 */ /* 0x000fe400000f1405 */
[C---:B------:R-:W-:Y:S02]  /*5da0*/  LEA R10, P0, R2.reuse, c[0x0][0x1f0], 0x1 ;  /* 0x00007c00020a7a11 */ /* 0x040fe400078008ff */
[----:B------:R-:W-:Y:S02]  /*5db0*/  IADD3.X R5, R247, UR17, RZ, P1, !PT ;  /* 0x00000011f7057c10 */ /* 0x000fe40008ffe4ff */
[----:B------:R-:W-:Y:S02]  /*5dc0*/  ISETP.LT.OR P2, PT, R7, 0x1, !P3 ;  /* 0x000000010700780c */ /* 0x000fe40005f41670 */
[----:B------:R-:W-:Y:S02]  /*5dd0*/  LEA.HI.X R11, R2, c[0x0][0x1f4], R5, 0x1, P0 ;  /* 0x00007d00020b7a11 */ /* 0x000fe400000f0c05 */
[C---:B------:R-:W-:Y:S02]  /*5de0*/  LEA R12, P0, R4.reuse, c[0x0][0x1f0], 0x1 ;  /* 0x00007c00040c7a11 */ /* 0x040fe400078008ff */
[----:B------:R-:W-:Y:S02]  /*5df0*/  LOP3.LUT P1, RZ, R229, 0x2, RZ, 0xc0, !PT ;  /* 0x00000002e5ff7812 */ /* 0x000fe4000782c0ff */
[----:B------:R-:W-:Y:S02]  /*5e00*/  LEA.HI.X R13, R4, c[0x0][0x1f4], R3, 0x1, P0 ;  /* 0x00007d00040d7a11 */ /* 0x000fe400000f0c03 */
        /* <DEDUP_REMOVED lines=18> */
.L_x_1312:
[-C--:B--234-:R-:W-:Y:S01]  /*5f30*/  HMMA.16816.F32 R4, R172, R176.reuse, RZ ;  /* 0x000000b0ac04723c */ /* 0x09cfe200000018ff */
[----:B------:R-:W0:Y:S01]  /*5f40*/  LDGDEPBAR ;  /* 0x00000000000079af */ /* 0x000e220000000000 */
[----:B------:R-:W-:Y:S02]  /*5f50*/  UIMAD UR8, UR8, 0x3000, URZ ;  /* 0x00003000080878a4 */ /* 0x000fe4000f8e023f */
[----:B------:R-:W-:Y:S02]  /*5f60*/  UISETP.GE.AND UP0, UPT, UR15, UR5, UPT ;  /* 0x000000050f00728c */ /* 0x000fe4000bf06270 */
[----:B------:R-:W-:Y:S02]  /*5f70*/  UIADD3 UR7, UR4, 0x1, URZ ;  /* 0x0000000104077890 */ /* 0x000fe4000fffe03f */
[C---:B-1----:R-:W-:Y:S01]  /*5f80*/  HMMA.16816.F32 R8, R180.reuse, R176, RZ ;  /* 0x000000b0b408723c */ /* 0x042fe200000018ff */
[----:B------:R-:W-:Y:S02]  /*5f90*/  UISETP.GE.AND UP2, UPT, UR4, 0x1, UPT ;  /* 0x000000010400788c */ /* 0x000fe4000bf46270 */
[----:B------:R-:W-:Y:S01]  /*5fa0*/  UIADD3 UR6, UR16, 0x1, URZ ;  /* 0x0000000110067890 */ /* 0x000fe2000fffe03f */
[----:B------:R-:W-:Y:S01]  /*5fb0*/  IADD3 R2, P0, R236, UR8, RZ ;  /* 0x00000008ec027c10 */ /* 0x000fe2000ff1e0ff */
[----:B------:R-:W-:Y:S03]  /*5fc0*/  UISETP.GE.AND UP1, UPT, UR16, 0x1, UPT ;  /* 0x000000011000788c */ /* 0x000fe6000bf26270 */
[-C--:B------:R-:W-:Y:S01]  /*5fd0*/  HMMA.16816.F32 R12, R180, R178.reuse, RZ ;  /* 0x000000b2b40c723c */ /* 0x080fe200000018ff */
[----:B------:R-:W-:Y:S07]  /*5fe0*/  USEL UR16, UR6, URZ, !UP1 ;  /* 0x0000003f06107287 */ /* 0x000fee000c800000 */
        /* <DEDUP_REMOVED lines=11> */
[----:B------:R-:W1:Y:S07]  /*60a0*/  LDSM.16.M88.4 R172, [R210+0x1000] ;  /* 0x00100000d2ac783b */ /* 0x000e6e0000000200 */
        /* <DEDUP_REMOVED lines=13> */
[----:B------:R-:W3:Y:S07]  /*6180*/  LDSM.16.MT88.4 R192, [R209+0x6000] ;  /* 0x00600000d1c0783b */ /* 0x000eee0000004200 */
[----:B------:R-:W-:Y:S01]  /*6190*/  HMMA.16816.F32 R108, R184, R202, R108 ;  /* 0x000000cab86c723c */ /* 0x000fe2000000186c */
[----:B------:R-:W4:Y:S04]  /*61a0*/  LDSM.16.M88.4 R184, [R210+0x1800] ;  /* 0x00180000d2b8783b */ /* 0x000f280000000200 */
[----:B------:R-:W5:Y:S03]  /*61b0*/  LDSM.16.M88.4 R200, [R210+0x1c00] ;  /* 0x001c0000d2c8783b */ /* 0x000f660000000200 */
        /* <DEDUP_REMOVED lines=17> */
[-C--:B----4-:R-:W-:Y:S08]  /*62d0*/  HMMA.16816.F32 R4, R184, R196.reuse, R4 ;  /* 0x000000c4b804723c */ /* 0x090ff00000001804 */
[C---:B-----5:R-:W-:Y:S08]  /*62e0*/  HMMA.16816.F32 R8, R200.reuse, R196, R8 ;  /* 0x000000c4c808723c */ /* 0x060ff00000001808 */
[-C--:B------:R-:W-:Y:S08]  /*62f0*/  HMMA.16816.F32 R12, R200, R198.reuse, R12 ;  /* 0x000000c6c80c723c */ /* 0x080ff0000000180c */
[C---:B------:R-:W-:Y:S01]  /*6300*/  HMMA.16816.F32 R16, R184.reuse, R198, R16 ;  /* 0x000000c6b810723c */ /* 0x040fe20000001810 */
[----:B------:R-:W4:Y:S07]  /*6310*/  LDSM.16.MT88.4 R196, [R209+0x4800] ;  /* 0x00480000d1c4783b */ /* 0x000f2e0000004200 */
        /* <DEDUP_REMOVED lines=9> */
[----:B------:R-:W-:Y:S01]  /*63b0*/  IMAD.U32 R186, RZ, RZ, UR8 ;  /* 0x00000008ffba7e24 */ /* 0x000fe2000f8e00ff */
[-C--:B------:R-:W-:Y:S01]  /*63c0*/  HMMA.16816.F32 R4, R180, R188.reuse, R4 ;  /* 0x000000bcb404723c */ /* 0x080fe20000001804 */
[----:B------:R-:W-:Y:S04]  /*63d0*/  UMOV UR8, UR15 ;  /* 0x0000000f00087c82 */ /* 0x000fe80008000000 */
[----:B------:R-:W-:Y:S02]  /*63e0*/  LEA.HI.X.SX32 R3, R186, R235, 0x1, P0 ;  /* 0x000000ebba037211 */ /* 0x000fe400000f0eff */
[C---:B------:R-:W-:Y:S01]  /*63f0*/  LEA R184, P0, R2.reuse, c[0x0][0x220], 0x2 ;  /* 0x0000880002b87a11 */ /* 0x040fe200078010ff */
[C---:B---3--:R-:W-:Y:S04]  /*6400*/  HMMA.16816.F32 R8, R192.reuse, R188, R8 ;  /* 0x000000bcc008723c */ /* 0x048fe80000001808 */
[----:B------:R-:W-:Y:S01]  /*6410*/  LEA.HI.X R185, R2, c[0x0][0x224], R3, 0x2, P0 ;  /* 0x0000890002b97a11 */ /* 0x000fe200000f1403 */
[----:B------:R-:W-:Y:S01]  /*6420*/  IMAD.U32 R3, RZ, RZ, UR4 ;  /* 0x00000004ff037e24 */ /* 0x000fe2000f8e00ff */
[----:B------:R-:W-:Y:S01]  /*6430*/  PLOP3.LUT P0, PT, PT, PT, UP0, 0x80, 0x0 ;  /* 0x000000000000781c */ /* 0x000fe20003f0f008 */
[----:B------:R-:W-:Y:S01]  /*6440*/  USEL UR4, UR7, URZ, !UP2 ;  /* 0x0000003f07047287 */ /* 0x000fe2000d000000 */
[-C--:B------:R-:W-:Y:S04]  /*6450*/  HMMA.16816.F32 R12, R192, R190.reuse, R12 ;  /* 0x000000bec00c723c */ /* 0x080fe8000000180c */
[----:B------:R-:W-:Y:S03]  /*6460*/  IMAD R3, R3, 0x3000, R218 ;  /* 0x0000300003037824 */ /* 0x000fe600078e02da */
[----:B------:R-:W-:Y:S01]  /*6470*/  RED.E.ADD.F32.FTZ.RN.STRONG.GPU [R184.64], R4 ;  /* 0x00000004b800798e */ /* 0x000fe2000c10e78c */
[C---:B------:R-:W-:Y:S03]  /*6480*/  HMMA.16816.F32 R16, R180.reuse, R190, R16 ;  /* 0x000000beb410723c */ /* 0x040fe60000001810 */
[----:B------:R-:W-:Y:S01]  /*6490*/  RED.E.ADD.F32.FTZ.RN.STRONG.GPU [R184.64+0x400], R5 ;  /* 0x00040005b800798e */ /* 0x000fe2000c10e78c */
[----:B------:R-:W-:Y:S03]  /*64a0*/  IMAD.SHL.U32 R172, R3, 0x2, RZ ;  /* 0x0000000203ac7824 */ /* 0x000fe600078e00ff */
        /* <DEDUP_REMOVED lines=14> */
[----:B------:R-:W-:Y:S04]  /*6590*/  RED.E.ADD.F32.FTZ.RN.STRONG.GPU [R184.64+0x2c00], R19 ;  /* 0x002c0013b800798e */ /* 0x000fe8000c10e78c */
[----:B------:R-:W-:Y:S01]  /*65a0*/  RED.E.ADD.F32.FTZ.RN.STRONG.GPU [R184.64+0x3000], R12 ;  /* 0x0030000cb800798e */ /* 0x000fe2000c10e78c */
[C---:B------:R-:W-:Y:S03]  /*65b0*/  HMMA.16816.F32 R100, R192.reuse, R176, R100 ;  /* 0x000000b0c064723c */ /* 0x040fe60000001864 */
[----:B------:R-:W-:Y:S04]  /*65c0*/  LDSM.16.MT88.2 R2, [R211+0x23c80] ;  /* 0x023c8000d302783b */ /* 0x000fe80000004100 */
[----:B------:R-:W1:Y:S01]  /*65d0*/  LDSM.16.MT88.4 R8, [R172+0xf080] ;  /* 0x00f08000ac08783b */ /* 0x000e620000004200 */
[-C--:B------:R-:W-:Y:S03]  /*65e0*/  HMMA.16816.F32 R104, R192, R178.reuse, R104 ;  /* 0x000000b2c068723c */ /* 0x080fe60000001868 */
[----:B------:R-:W-:Y:S04]  /*65f0*/  RED.E.ADD.F32.FTZ.RN.STRONG.GPU [R184.64+0x3400], R13 ;  /* 0x0034000db800798e */ /* 0x000fe8000c10e78c */
[----:B------:R-:W-:Y:S01]  /*6600*/  RED.E.ADD.F32.FTZ.RN.STRONG.GPU [R184.64+0x3800], R14 ;  /* 0x0038000eb800798e */ /* 0x000fe2000c10e78c */
[----:B------:R-:W-:Y:S03]  /*6610*/  HMMA.16816.F32 R108, R180, R178, R108 ;  /* 0x000000b2b46c723c */ /* 0x000fe6000000186c */
        /* <DEDUP_REMOVED lines=185> */
.L_x_1310:
[----:B------:R-:W-:Y:S05]  /*71b0*/  @P0 EXIT ;  /* 0x000000000000094d */ /* 0x000fea0003800000 */
[----:B------:R-:W-:Y:S01]  /*71c0*/  ISETP.NE.U32.AND P0, PT, RZ, c[0x0][0x360], PT ;  /* 0x0000d800ff007a0c */ /* 0x000fe20003f05070 */
[----:B------:R-:W-:Y:S02]  /*71d0*/  UMOV UR6, 0x1 ;  /* 0x0000000100067882 */ /* 0x000fe40000000000 */
[----:B------:R-:W-:Y:S01]  /*71e0*/  ULDC.64 UR4, c[0x0][0x338] ;  /* 0x0000ce0000047ab9 */ /* 0x000fe20000000a00 */
[----:B------:R-:W-:-:S13]  /*71f0*/  ISETP.NE.AND.EX P0, PT, RZ, c[0x0][0x364], PT, P0 ;  /* 0x0000d900ff007a0c */ /* 0x000fda0003f05300 */
[----:B------:R-:W-:-:S04]  /*7200*/  @P0 IMAD.MOV.U32 R3, RZ, RZ, 0x4 ;  /* 0x00000004ff030424 */ /* 0x000fc800078e00ff */
[----:B------:R-:W-:-:S05]  /*7210*/  @P0 IMAD.WIDE R4, R234, R3, c[0x0][0x360] ;  /* 0x0000d800ea040625 */ /* 0x000fca00078e0203 */
[----:B------:R1:W2:Y:S01]  /*7220*/  @P0 LDG.E R3, [R4.64] ;  /* 0x0000000c04030981 */ /* 0x0002a2000c1e1900 */
[----:B------:R-:W-:Y:S02]  /*7230*/  UISETP.NE.AND UP0, UPT, UR6, UR4, UPT ;  /* 0x000000040600728c */ /* 0x000fe4000bf05270 */
[----:B------:R-:W-:Y:S02]  /*7240*/  UIMAD.WIDE.U32 UR6, UR10, UR5, URZ ;  /* 0x000000050a0672a5 */ /* 0x000fe4000f8e003f */
[----:B------:R-:W-:Y:S02]  /*7250*/  ULDC UR4, c[0x0][0x340] ;  /* 0x0000d00000047ab9 */ /* 0x000fe40000000800 */
[----:B------:R-:W-:-:S04]  /*7260*/  UIMAD UR11, UR11, 0x3c00, URZ ;  /* 0x00003c000b0b78a4 */ /* 0x000fc8000f8e023f */
[----:B------:R-:W-:Y:S02]  /*7270*/  USHF.R.S32.HI UR6, URZ, 0x1f, UR11 ;  /* 0x0000001f3f067899 */ /* 0x000fe4000801140b */
[----:B------:R-:W-:Y:S02]  /*7280*/  @UP0 UMOV UR5, UR7 ;  /* 0x0000000700050c82 */ /* 0x000fe40008000000 */
[----:B------:R-:W-:-:S03]  /*7290*/  @UP0 USHF.R.U32.HI UR10, URZ, UR4, UR5 ;  /* 0x000000043f0a0299 */ /* 0x000fc60008011605 */
[----:B------:R-:W-:Y:S02]  /*72a0*/  ULDC.64 UR4, c[0x0][0x328] ;  /* 0x0000ca0000047ab9 */ /* 0x000fe40000000a00 */
[----:B------:R-:W-:Y:S01]  /*72b0*/  USHF.R.S32.HI UR7, URZ, 0x1f, UR10 ;  /* 0x0000001f3f077899 */ /* 0x000fe2000801140a */
[----:B------:R-:W-:-:S03]  /*72c0*/  IMAD.U32 R6, RZ, RZ, UR10 ;  /* 0x0000000aff067e24 */ /* 0x000fc6000f8e00ff */
[----:B------:R-:W-:Y:S01]  /*72d0*/  UIMAD UR4, UR7, UR4, URZ ;  /* 0x00000004070472a4 */ /* 0x000fe2000f8e023f */
[----:B-1----:R-:W-:-:S03]  /*72e0*/  SEL R5, R234, RZ, !P0 ;  /* 0x000000ffea057207 */ /* 0x002fc60004000000 */
[----:B------:R-:W-:-:S03]  /*72f0*/  UIMAD UR8, UR10, UR5, UR4 ;  /* 0x000000050a0872a4 */ /* 0x000fc6000f8e0204 */
[----:B------:R-:W-:Y:S02]  /*7300*/  ULDC.64 UR4, c[0x0][0x300] ;  /* 0x0000c00000047ab9 */ /* 0x000fe40000000a00 */
[----:B------:R-:W-:-:S04]  /*7310*/  UIMAD UR4, UR7, UR4, URZ ;  /* 0x00000004070472a4 */ /* 0x000fc8000f8e023f */
[----:B------:R-:W-:Y:S01]  /*7320*/  UIMAD UR4, UR10, UR5, UR4 ;  /* 0x000000050a0472a4 */ /* 0x000fe2000f8e0204 */
[----:B------:R-:W-:Y:S01]  /*7330*/  BAR.SYNC.DEFER_BLOCKING 0x1, 0x100 ;  /* 0x0044000000007b1d */ /* 0x000fe20000010000 */
[----:B--2---:R-:W-:-:S04]  /*7340*/  @P0 IMAD R3, R234, 0x50, R3 ;  /* 0x00000050ea030824 */ /* 0x004fc800078e0203 */
[----:B------:R-:W-:-:S05]  /*7350*/  @P0 IMAD.HI R3, R3, 0x66666667, RZ ;  /* 0x6666666703030827 */ /* 0x000fca00078e02ff */
[----:B------:R-:W-:-:S04]  /*7360*/  @P0 SHF.R.U32.HI R0, RZ, 0x1f, R3 ;  /* 0x0000001fff000819 */ /* 0x000fc80000011603 */
[----:B------:R-:W-:-:S05]  /*7370*/  @P0 LEA.HI.SX32 R0, R3, R0, 0x1b ;  /* 0x0000000003000211 */ /* 0x000fca00078fdaff */
[----:B------:R-:W-:Y:S01]  /*7380*/  @P0 IMAD R2, R0, 0x3c00, RZ ;  /* 0x00003c0000020824 */ /* 0x000fe200078e02ff */
[----:B------:R-:W-:-:S04]  /*7390*/  SHF.R.S32.HI R0, RZ, 0x1f, R226 ;  /* 0x0000001fff007819 */ /* 0x000fc800000114e2 */
[----:B------:R-:W-:Y:S02]  /*73a0*/  @P0 SHF.R.S32.HI R3, RZ, 0x1f, R2 ;  /* 0x0000001fff030819 */ /* 0x000fe40000011402 */
[----:B------:R-:W-:-:S06]  /*73b0*/  @!P0 CS2R R2, SRZ ;  /* 0x0000000000028805 */ /* 0x000fcc000001ff00 */
[----:B------:R-:W-:Y:S01]  /*73c0*/  IADD3 R226, P2, P1, R2, UR11, R226 ;  /* 0x0000000b02e27c10 */ /* 0x000fe2000f95e0e2 */
[----:B------:R-:W-:-:S03]  /*73d0*/  IMAD.U32 R2, RZ, RZ, UR10 ;  /* 0x0000000aff027e24 */ /* 0x000fc6000f8e00ff */
[----:B------:R-:W-:Y:S02]  /*73e0*/  IADD3.X R227, R3, UR6, R0, P2, P1 ;  /* 0x0000000603e37c10 */ /* 0x000fe400097e2400 */
[----:B------:R-:W-:-:S03]  /*73f0*/  SHF.R.S32.HI R0, RZ, 0x1f, R234 ;  /* 0x0000001fff007819 */ /* 0x000fc600000114ea */
[----:B------:R-:W-:Y:S01]  /*7400*/  IMAD.WIDE.U32 R6, R6, c[0x0][0x328], R226 ;  /* 0x0000ca0006067a25 */ /* 0x000fe200078e00e2 */
[----:B------:R-:W-:-:S03]  /*7410*/  SEL R0, R0, RZ, !P0 ;  /* 0x000000ff00007207 */ /* 0x000fc60004000000 */
[----:B------:R-:W-:Y:S01]  /*7420*/  IMAD.WIDE.U32 R2, R2, c[0x0][0x300], R226 ;  /* 0x0000c00002027a25 */ /* 0x000fe200078e00e2 */
[----:B------:R-:W-:-:S03]  /*7430*/  IADD3 R7, R7, UR8, RZ ;  /* 0x0000000807077c10 */ /* 0x000fc6000fffe0ff */
[----:B------:R-:W-:Y:S01]  /*7440*/  IMAD R4, R0, c[0x0][0x330], RZ ;  /* 0x0000cc0000047a24 */ /* 0x000fe200078e02ff */
[----:B------:R-:W-:Y:S01]  /*7450*/  IADD3 R3, R3, UR4, RZ ;  /* 0x0000000403037c10 */ /* 0x000fe2000fffe0ff */
[----:B------:R-:W-:-:S04]  /*7460*/  IMAD.WIDE.U32 R6, R5, c[0x0][0x330], R6 ;  /* 0x0000cc0005067a25 */ /* 0x000fc800078e0006 */
[C---:B------:R-:W-:Y:S01]  /*7470*/  IMAD R4, R5.reuse, c[0x0][0x334], R4 ;  /* 0x0000cd0005047a24 */ /* 0x040fe200078e0204 */
[----:B------:R-:W-:Y:S01]  /*7480*/  LEA R10, P1, R6, c[0x0][0x310], 0x2 ;  /* 0x0000c400060a7a11 */ /* 0x000fe200078210ff */
[----:B------:R-:W-:-:S04]  /*7490*/  IMAD.WIDE.U32 R8, R5, c[0x0][0x308], R2 ;  /* 0x0000c20005087a25 */ /* 0x000fc800078e0002 */
[----:B------:R-:W-:Y:S01]  /*74a0*/  IMAD.IADD R3, R7, 0x1, R4 ;  /* 0x0000000107037824 */ /* 0x000fe200078e0204 */
[----:B------:R-:W-:Y:S01]  /*74b0*/  LEA R2, P0, R8, c[0x0][0x2e8], 0x2 ;  /* 0x0000ba0008027a11 */ /* 0x000fe200078010ff */
[----:B------:R-:W-:-:S03]  /*74c0*/  IMAD R0, R0, c[0x0][0x308], RZ ;  /* 0x0000c20000007a24 */ /* 0x000fc600078e02ff */
[----:B------:R-:W-:Y:S01]  /*74d0*/  LEA.HI.X R11, R6, c[0x0][0x314], R3, 0x2, P1 ;  /* 0x0000c500060b7a11 */ /* 0x000fe200008f1403 */
[----:B------:R-:W-:-:S04]  /*74e0*/  IMAD R0, R5, c[0x0][0x30c], R0 ;  /* 0x0000c30005007a24 */ /* 0x000fc800078e0200 */
[----:B------:R-:W-:Y:S01]  /*74f0*/  RED.E.ADD.F32.FTZ.RN.STRONG.GPU [R10.64], R24 ;  /* 0x000000180a00798e */ /* 0x000fe2000c10e78c */
[----:B------:R-:W-:-:S03]  /*7500*/  IMAD.IADD R5, R9, 0x1, R0 ;  /* 0x0000000109057824 */ /* 0x000fc600078e0200 */
[----:B------:R-:W-:Y:S02]  /*7510*/  RED.E.ADD.F32.FTZ.RN.STRONG.GPU [R10.64+0x400], R25 ;  /* 0x000400190a00798e */ /* 0x000fe4000c10e78c */
[----:B------:R-:W-:Y:S02]  /*7520*/  LEA.HI.X R3, R8, c[0x0][0x2ec], R5, 0x2, P0 ;  /* 0x0000bb0008037a11 */ /* 0x000fe400000f1405 */
        /* <DEDUP_REMOVED lines=119> */
.L_x_1314:
        /* <DEDUP_REMOVED lines=14> */
.L_x_1429:


//--------------------- .text._ZN7cutlass13device_kernelIN5flash32FlashAttnBwdPostprocessConvertdQIN4cute5tupleIJNS3_1CILi80EEENS5_ILi192EEEEEENS_6half_tEfNS_4arch4Sm80ELi256ENS3_8TiledMMAINS3_8MMA_AtomIJNS3_28SM80_16x8x16_F32F16F16F32_TNEEEENS3_6LayoutINS4_IJNS5_ILi4EEENS5_ILi2EEENS5_ILi1EEEEEENS4_IJSJ_SH_NS5_ILi0EEEEEEEENS4_IJNS5_ILi64EEENS5_ILi16EEESP_EEEEELb1EEEEEvNT_6ParamsE --------------------------
	.section	.text._ZN7cutlass13device_kernelIN5flash32FlashAttnBwdPostprocessConvertdQIN4cute5tupleIJNS3_1CILi80EEENS5_ILi192EEEEEENS_6half_tEfNS_4arch4Sm80ELi256ENS3_8TiledMMAINS3_8MMA_AtomIJNS3_28SM80_16x8x16_F32F16F16F32_TNEEEENS3_6LayoutINS4_IJNS5_ILi4EEENS5_ILi2EEENS5_ILi1EEEEEENS4_IJSJ_SH_NS5_ILi0EEEEEEEENS4_IJNS5_ILi64EEENS5_ILi16EEESP_EEEEELb1EEEEEvNT_6ParamsE,"ax",@progbits
	.sectioninfo	@"SHI_REGISTERS=80"
	.align	128
.text._ZN7cutlass13device_kernelIN5flash32FlashAttnBwdPostprocessConvertdQIN4cute5tupleIJNS3_1CILi80EEENS5_ILi192EEEEEENS_6half_tEfNS_4arch4Sm80ELi256ENS3_8TiledMMAINS3_8MMA_AtomIJNS3_28SM80_16x8x16_F32F16F16F32_TNEEEENS3_6LayoutINS4_IJNS5_ILi4EEENS5_ILi2EEENS5_ILi1EEEEEENS4_IJSJ_SH_NS5_ILi0EEEEEEEENS4_IJNS5_ILi64EEENS5_ILi16EEESP_EEEEELb1EEEEEvNT_6ParamsE:
        .type           _ZN7cutlass13device_kernelIN5flash32FlashAttnBwdPostprocessConvertdQIN4cute5tupleIJNS3_1CILi80EEENS5_ILi192EEEEEENS_6half_tEfNS_4arch4Sm80ELi256ENS3_8TiledMMAINS3_8MMA_AtomIJNS3_28SM80_16x8x16_F32F16F16F32_TNEEEENS3_6LayoutINS4_IJNS5_ILi4EEENS5_ILi2EEENS5_ILi1EEEEEENS4_IJSJ_SH_NS5_ILi0EEEEEEEENS4_IJNS5_ILi64EEENS5_ILi16EEESP_EEEEELb1EEEEEvNT_6ParamsE,@function
        .size           _ZN7cutlass13device_kernelIN5flash32FlashAttnBwdPostprocessConvertdQIN4cute5tupleIJNS3_1CILi80EEENS5_ILi192EEEEEENS_6half_tEfNS_4arch4Sm80ELi256ENS3_8TiledMMAINS3_8MMA_AtomIJNS3_28SM80_16x8x16_F32F16F16F32_TNEEEENS3_6LayoutINS4_IJNS5_ILi4EEENS5_ILi2EEENS5_ILi1EEEEEENS4_IJSJ_SH_NS5_ILi0EEEEEEEENS4_IJNS5_ILi64EEENS5_ILi16EEESP_EEEEELb1EEEEEvNT_6ParamsE,(.L_x_1430 - _ZN7cutlass13device_kernelIN5flash32FlashAttnBwdPostprocessConvertdQIN4cute5tupleIJNS3_1CILi80EEENS5_ILi192EEEEEENS_6half_tEfNS_4arch4Sm80ELi256ENS3_8TiledMMAINS3_8MMA_AtomIJNS3_28SM80_16x8x16_F32F16F16F32_TNEEEENS3_6LayoutINS4_IJNS5_ILi4EEENS5_ILi2EEENS5_ILi1EEEEEENS4_IJSJ_SH_NS5_ILi0EEEEEEEENS4_IJNS5_ILi64EEENS5_ILi16EEESP_EEEEELb1EEEEEvNT_6ParamsE)
        .other          _ZN7cutlass13device_kernelIN5flash32FlashAttnBwdPostprocessConvertdQIN4cute5tupleIJNS3_1CILi80EEENS5_ILi192EEEEEENS_6half_tEfNS_4arch4Sm80ELi256ENS3_8TiledMMAINS3_8MMA_AtomIJNS3_28SM80_16x8x16_F32F16F16F32_TNEEEENS3_6LayoutINS4_IJNS5_ILi4EEENS5_ILi2EEENS5_ILi1EEEEEENS4_IJSJ_SH_NS5_ILi0EEEEEEEENS4_IJNS5_ILi64EEENS5_ILi16EEESP_EEEEELb1EEEEEvNT_6ParamsE,@"STO_CUDA_ENTRY STV_DEFAULT"
_ZN7cutlass13device_kernelIN5flash32FlashAttnBwdPostprocessConvertdQIN4cute5tupleIJNS3_1CILi80EEENS5_ILi192EEEEEENS_6half_tEfNS_4arch4Sm80ELi256ENS3_8TiledMMAINS3_8MMA_AtomIJNS3_28SM80_16x8x16_F32F16F16F32_TNEEEENS3_6LayoutINS4_IJNS5_ILi4EEENS5_ILi2EEENS5_ILi1EEEEEENS4_IJSJ_SH_NS5_ILi0EEEEEEEENS4_IJNS5_ILi64EEENS5_ILi16EEESP_EEEEELb1EEEEEvNT_6ParamsE:
[----:B------:R-:W-:Y:S02]  /*0000*/  IMAD.MOV.U32 R1, RZ, RZ, c[0x0][0x28] ;  /* 0x00000a00ff017624 */ /* 0x000fe400078e00ff */
[----:B------:R-:W0:Y:S01]  /*0010*/  S2R R6, SR_CTAID.Z ;  /* 0x0000000000067919 */ /* 0x000e220000002700 */
[----:B------:R-:W-:Y:S01]  /*0020*/  ISETP.NE.U32.AND P1, PT, RZ, c[0x0][0x1c8], PT ;  /* 0x00007200ff007a0c */ /* 0x000fe20003f25070 */
[----:B------:R-:W-:Y:S01]  /*0030*/  IMAD.MOV.U32 R5, RZ, RZ, 0x4 ;  /* 0x00000004ff057424 */ /* 0x000fe200078e00ff */
[----:B------:R-:W-:Y:S01]  /*0040*/  ISETP.NE.U32.AND P0, PT, RZ, c[0x0][0x1c0], PT ;  /* 0x00007000ff007a0c */ /* 0x000fe20003f05070 */
[----:B------:R-:W-:Y:S01]  /*0050*/  ULDC.64 UR4, c[0x0][0x118] ;  /* 0x0000460000047ab9 */ /* 0x000fe20000000a00 */
[----:B------:R-:W-:Y:S02]  /*0060*/  ISETP.NE.AND.EX P1, PT, RZ, c[0x0][0x1cc], PT, P1 ;  /* 0x00007300ff007a0c */ /* 0x000fe40003f25310 */
[----:B------:R-:W-:Y:S01]  /*0070*/  ISETP.NE.AND.EX P0, PT, RZ, c[0x0][0x1c4], PT, P0 ;  /* 0x00007100ff007a0c */ /* 0x000fe20003f05300 */
[----:B------:R-:W-:Y:S02]  /*0080*/  IMAD.MOV.U32 R69, RZ, RZ, c[0x0][0x190] ;  /* 0x00006400ff457624 */ /* 0x000fe400078e00ff */
[----:B0-----:R-:W-:-:S08]  /*0090*/  IMAD.WIDE R2, R6, R5, c[0x0][0x1c0] ;  /* 0x0000700006027625 */ /* 0x001fd000078e0205 */
[----:B------:R-:W-:Y:S02]  /*00a0*/  @P1 IMAD.WIDE R4, R6, R5, c[0x0][0x1c8] ;  /* 0x0000720006041625 */ /* 0x000fe400078e0205 */
[----:B------:R0:W5:Y:S01]  /*00b0*/  @P0 LDG.E R67, [R2.64] ;  /* 0x0000000402430981 */ /* 0x000162000c1e1900 */
[----:B------:R-:W-:-:S03]  /*00c0*/  ISETP.NE.U32.AND P2, PT, RZ, c[0x0][0x1c0], PT ;  /* 0x00007000ff007a0c */ /* 0x000fc60003f45070 */
[----:B------:R0:W5:Y:S04]  /*00d0*/  @P1 LDG.E R69, [R4.64] ;  /* 0x0000000404451981 */ /* 0x000168000c1e1900 */
[----:B------:R-:W1:Y:S02]  /*00e0*/  S2R R66, SR_CTAID.X ;  /* 0x0000000000427919 */ /* 0x000e640000002500 */
[----:B-1----:R-:W-:Y:S01]  /*00f0*/  IMAD R0, R66, 0x50, RZ ;  /* 0x0000005042007824 */ /* 0x002fe200078e02ff */
[----:B------:R-:W-:Y:S05]  /*0100*/  @P1 BRA `(.L_x_1315) ;  /* 0x0000004000001947 */ /* 0x000fea0003800000 */
[----:B0-----:R-:W-:Y:S05]  /*0110*/  @!P0 BRA `(.L_x_1315) ;  /* 0x0000003000008947 */ /* 0x001fea0003800000 */
[----:B------:R-:W2:Y:S04]  /*0120*/  LDG.E R4, [R2.64] ;  /* 0x0000000402047981 */ /* 0x000ea8000c1e1900 */
[----:B-----5:R-:W2:Y:S02]  /*0130*/  LDG.E R69, [R2.64+0x4] ;  /* 0x0000040402457981 */ /* 0x020ea4000c1e1900 */
[----:B--2---:R-:W-:-:S02]  /*0140*/  IMAD.IADD R69, R69, 0x1, -R4 ;  /* 0x0000000145457824 */ /* 0x004fc400078e0a04 */
.L_x_1315:
[----:B0-----:R-:W0:Y:S01]  /*0150*/  S2R R65, SR_TID.X ;  /* 0x0000000000417919 */ /* 0x001e220000002100 */
[----:B------:R-:W-:-:S02]  /*0160*/  ISETP.NE.AND.EX P1, PT, RZ, c[0x0][0x1c4], PT, P2 ;  /* 0x00007100ff007a0c */ /* 0x000fc40003f25320 */
[----:B-----5:R-:W-:Y:S01]  /*0170*/  ISETP.GE.AND P2, PT, R0, R69, PT ;  /* 0x000000450000720c */ /* 0x020fe20003f46270 */
[----:B------:R-:W-:-:S04]  /*0180*/  @P0 IMAD R0, R6, 0x50, R67 ;  /* 0x0000005006000824 */ /* 0x000fc800078e0243 */
[----:B------:R-:W-:-:S08]  /*0190*/  @P0 IMAD.HI R0, R0, 0x66666667, RZ ;  /* 0x6666666700000827 */ /* 0x000fd000078e02ff */
[----:B------:R-:W-:Y:S05]  /*01a0*/  @P1 EXIT P2 ;  /* 0x000000000000194d */ /* 0x000fea0001000000 */
[----:B------:R-:W1:Y:S01]  /*01b0*/  S2R R64, SR_CTAID.Y ;  /* 0x0000000000407919 */ /* 0x000e620000002600 */
[----:B------:R-:W-:Y:S01]  /*01c0*/  @P0 SHF.R.U32.HI R3, RZ, 0x1f, R0 ;  /* 0x0000001fff030819 */ /* 0x000fe20000011600 */
[----:B------:R-:W-:Y:S01]  /*01d0*/  CS2R R4, SRZ ;  /* 0x0000000000047805 */ /* 0x000fe2000001ff00 */
[----:B------:R-:W-:Y:S01]  /*01e0*/  IMAD R7, R66, 0x3c00, RZ ;  /* 0x00003c0042077824 */ /* 0x000fe200078e02ff */
[----:B------:R-:W-:Y:S02]  /*01f0*/  SHF.R.S32.HI R2, RZ, 0x1f, R6 ;  /* 0x0000001fff027819 */ /* 0x000fe40000011406 */
[----:B------:R-:W-:Y:S01]  /*0200*/  @P0 LEA.HI.SX32 R3, R0, R3, 0x1b ;  /* 0x0000000300030211 */ /* 0x000fe200078fdaff */
[----:B0-----:R-:W-:Y:S01]  /*0210*/  IMAD.SHL.U32 R0, R65, 0x4, RZ ;  /* 0x0000000441007824 */ /* 0x001fe200078e00ff */
[----:B------:R-:W-:Y:S02]  /*0220*/  SHF.R.S32.HI R9, RZ, 0x1f, R7 ;  /* 0x0000001fff097819 */ /* 0x000fe40000011407 */
[----:B------:R-:W-:Y:S01]  /*0230*/  SEL R2, R2, RZ, !P1 ;  /* 0x000000ff02027207 */ /* 0x000fe20004800000 */
[----:B------:R-:W-:-:S04]  /*0240*/  @P0 IMAD R3, R3, 0x3c00, RZ ;  /* 0x00003c0003030824 */ /* 0x000fc800078e02ff */
[--C-:B------:R-:W-:Y:S01]  /*0250*/  @P0 IMAD.MOV.U32 R4, RZ, RZ, R3.reuse ;  /* 0x000000ffff040224 */ /* 0x100fe200078e0003 */
[----:B------:R-:W-:-:S04]  /*0260*/  @P0 SHF.R.S32.HI R5, RZ, 0x1f, R3 ;  /* 0x0000001fff050819 */ /* 0x000fc80000011403 */
[----:B------:R-:W-:Y:S02]  /*0270*/  IADD3 R4, P2, P3, R4, R0, R7 ;  /* 0x0000000004047210 */ /* 0x000fe40007b5e007 */
[----:B------:R-:W-:Y:S02]  /*0280*/  SHF.R.S32.HI R0, RZ, 0x1f, R0 ;  /* 0x0000001fff007819 */ /* 0x000fe40000011400 */
[----:B-1----:R-:W-:Y:S02]  /*0290*/  SHF.R.S32.HI R3, RZ, 0x1f, R64 ;  /* 0x0000001fff037819 */ /* 0x002fe40000011440 */
[----:B------:R-:W-:Y:S01]  /*02a0*/  IADD3.X R5, R5, R0, R9, P2, P3 ;  /* 0x0000000005057210 */ /* 0x000fe200017e6409 */
[----:B------:R-:W-:Y:S01]  /*02b0*/  IMAD R9, R2, c[0x0][0x180], RZ ;  /* 0x0000600002097a24 */ /* 0x000fe200078e02ff */
[----:B------:R-:W-:Y:S01]  /*02c0*/  SEL R0, R6, RZ, !P1 ;  /* 0x000000ff06007207 */ /* 0x000fe20004800000 */
[----:B------:R-:W-:Y:S02]  /*02d0*/  IMAD R7, R3, c[0x0][0x178], RZ ;  /* 0x00005e0003077a24 */ /* 0x000fe400078e02ff */
[----:B------:R-:W-:-:S04]  /*02e0*/  IMAD.WIDE.U32 R4, R64, c[0x0][0x178], R4 ;  /* 0x00005e0040047a25 */ /* 0x000fc800078e0004 */
[----:B------:R-:W-:Y:S02]  /*02f0*/  IMAD R7, R64, c[0x0][0x17c], R7 ;  /* 0x00005f0040077a24 */ /* 0x000fe400078e0207 */
[----:B------:R-:W-:Y:S02]  /*0300*/  IMAD R9, R0, c[0x0][0x184], R9 ;  /* 0x0000610000097a24 */ /* 0x000fe400078e0209 */
[----:B------:R-:W-:-:S04]  /*0310*/  IMAD.IADD R5, R5, 0x1, R7 ;  /* 0x0000000105057824 */ /* 0x000fc800078e0207 */
[----:B------:R-:W-:-:S04]  /*0320*/  IMAD.WIDE.U32 R4, R0, c[0x0][0x180], R4 ;  /* 0x0000600000047a25 */ /* 0x000fc800078e0004 */
[----:B------:R-:W-:Y:S01]  /*0330*/  IMAD.IADD R5, R5, 0x1, R9 ;  /* 0x0000000105057824 */ /* 0x000fe200078e0209 */
[----:B------:R-:W-:-:S04]  /*0340*/  LEA R76, P1, R4, c[0x0][0x160], 0x2 ;  /* 0x00005800044c7a11 */ /* 0x000fc800078210ff */
[----:B------:R-:W-:-:S05]  /*0350*/  LEA.HI.X R77, R4, c[0x0][0x164], R5, 0x2, P1 ;  /* 0x00005900044d7a11 */ /* 0x000fca00008f1405 */
[----:B------:R0:W2:Y:S04]  /*0360*/  LDG.E.128 R4, [R76.64] ;  /* 0x000000044c047981 */ /* 0x0000a8000c1e1d00 */
[----:B------:R0:W3:Y:S04]  /*0370*/  LDG.E.128 R8, [R76.64+0x1000] ;  /* 0x001000044c087981 */ /* 0x0000e8000c1e1d00 */
[----:B------:R0:W4:Y:S04]  /*0380*/  LDG.E.128 R12, [R76.64+0x2000] ;  /* 0x002000044c0c7981 */ /* 0x000128000c1e1d00 */
[----:B------:R0:W5:Y:S04]  /*0390*/  LDG.E.128 R16, [R76.64+0x3000] ;  /* 0x003000044c107981 */ /* 0x000168000c1e1d00 */
        /* <DEDUP_REMOVED lines=10> */
[----:B------:R0:W5:Y:S01]  /*0440*/  LDG.E.128 R60, [R76.64+0xe000] ;  /* 0x00e000044c3c7981 */ /* 0x000162000c1e1d00 */
[----:B------:R-:W-:Y:S01]  /*0450*/  SHF.R.S32.HI R70, RZ, 0x1f, R65 ;  /* 0x0000001fff467819 */ /* 0x000fe20000011441 */
[----:B------:R-:W-:Y:S01]  /*0460*/  BSSY B0, `(.L_x_1316) ;  /* 0x0000173000007945 */ /* 0x000fe20003800000 */
[----:B------:R-:W-:-:S02]  /*0470*/  ISETP.GT.AND P5, PT, R65, 0x27f, PT ;  /* 0x0000027f4100780c */ /* 0x000fc40003fa4270 */
[CC--:B------:R-:W-:Y:S02]  /*0480*/  LEA.HI R73, R70.reuse, R65.reuse, RZ, 0x2 ;  /* 0x0000004146497211 */ /* 0x0c0fe400078f10ff */
[-C--:B------:R-:W-:Y:S02]  /*0490*/  LEA.HI R75, R70, R65.reuse, RZ, 0x7 ;  /* 0x00000041464b7211 */ /* 0x080fe400078f38ff */
[----:B------:R-:W-:Y:S01]  /*04a0*/  SHF.R.S32.HI R72, RZ, 0x2, R73 ;  /* 0x00000002ff487819 */ /* 0x000fe20000011449 */
[----:B0-----:R-:W-:Y:S01]  /*04b0*/  IMAD R76, R66, -0x50, R69 ;  /* 0xffffffb0424c7824 */ /* 0x001fe200078e0245 */
[----:B------:R-:W-:Y:S02]  /*04c0*/  LEA.HI R69, R70, R65, RZ, 0x3 ;  /* 0x0000004146457211 */ /* 0x000fe400078f18ff */
[----:B------:R-:W-:Y:S02]  /*04d0*/  SHF.R.S32.HI R71, RZ, 0x1f, R73 ;  /* 0x0000001fff477819 */ /* 0x000fe40000011449 */
[----:B------:R-:W-:-:S02]  /*04e0*/  SHF.R.S32.HI R68, RZ, 0x3, R69 ;  /* 0x00000003ff447819 */ /* 0x000fc40000011445 */
[-C--:B------:R-:W-:Y:S02]  /*04f0*/  LEA.HI R74, R71, R72.reuse, RZ, 0x3 ;  /* 0x00000048474a7211 */ /* 0x080fe400078f18ff */
[----:B------:R-:W-:Y:S02]  /*0500*/  IMNMX R71, R76, 0x50, PT ;  /* 0x000000504c477817 */ /* 0x000fe40003800200 */
[----:B------:R-:W-:Y:S02]  /*0510*/  LOP3.LUT R76, R75, 0xffffff80, RZ, 0xc0, !PT ;  /* 0xffffff804b4c7812 */ /* 0x000fe400078ec0ff */
[----:B------:R-:W-:Y:S02]  /*0520*/  LOP3.LUT R75, R74, 0xfffffff8, RZ, 0xc0, !PT ;  /* 0xfffffff84a4b7812 */ /* 0x000fe400078ec0ff */
[----:B------:R-:W-:Y:S02]  /*0530*/  IADD3 R77, R68, 0x20, RZ ;  /* 0x00000020444d7810 */ /* 0x000fe40007ffe0ff */
[----:B------:R-:W-:-:S02]  /*0540*/  IADD3 R72, R76, R72, -R75 ;  /* 0x000000484c487210 */ /* 0x000fc40007ffe84b */
[-C--:B------:R-:W-:Y:S02]  /*0550*/  ISETP.GE.AND P4, PT, R68, R71.reuse, PT ;  /* 0x000000474400720c */ /* 0x080fe40003f86270 */
[----:B------:R-:W-:Y:S01]  /*0560*/  ISETP.GE.AND P1, PT, R77, R71, PT ;  /* 0x000000474d00720c */ /* 0x000fe20003f26270 */
[----:B--2---:R0:W-:Y:S04]  /*0570*/  STS.128 [R65.X16], R4 ;  /* 0x0000000441007388 */ /* 0x0041e8000000cc00 */
[----:B---3--:R1:W-:Y:S04]  /*0580*/  STS.128 [R65.X16+0x1000], R8 ;  /* 0x0010000841007388 */ /* 0x0083e8000000cc00 */
[----:B----4-:R2:W-:Y:S04]  /*0590*/  STS.128 [R65.X16+0x2000], R12 ;  /* 0x0020000c41007388 */ /* 0x0105e8000000cc00 */
[----:B-----5:R-:W-:Y:S04]  /*05a0*/  STS.128 [R65.X16+0x3000], R16 ;  /* 0x0030001041007388 */ /* 0x020fe8000000cc00 */
[----:B------:R-:W-:Y:S01]  /*05b0*/  STS.128 [R65.X16+0x4000], R20 ;  /* 0x0040001441007388 */ /* 0x000fe2000000cc00 */
[----:B0-----:R-:W-:-:S02]  /*05c0*/  LOP3.LUT R4, R73, 0xfffffffc, RZ, 0xc0, !PT ;  /* 0xfffffffc49047812 */ /* 0x001fc400078ec0ff */
[CC--:B------:R-:W-:Y:S01]  /*05d0*/  LEA.HI R5, R70.reuse, R65.reuse, RZ, 0x5 ;  /* 0x0000004146057211 */ /* 0x0c0fe200078f28ff */
[----:B------:R-:W-:Y:S01]  /*05e0*/  STS.128 [R65.X16+0x5000], R24 ;  /* 0x0050001841007388 */ /* 0x000fe2000000cc00 */
[----:B-1----:R-:W-:Y:S01]  /*05f0*/  SHF.R.S32.HI R11, RZ, 0x1f, R69 ;  /* 0x0000001fff0b7819 */ /* 0x002fe20000011445 */
[----:B------:R-:W-:Y:S01]  /*0600*/  IMAD.IADD R4, R65, 0x1, -R4 ;  /* 0x0000000141047824 */ /* 0x000fe200078e0a04 */
[--C-:B------:R-:W-:Y:S01]  /*0610*/  SHF.R.S32.HI R6, RZ, 0x1f, R5.reuse ;  /* 0x0000001fff067819 */ /* 0x100fe20000011405 */
[----:B------:R0:W-:Y:S01]  /*0620*/  STS.128 [R65.X16+0x6000], R28 ;  /* 0x0060001c41007388 */ /* 0x0001e2000000cc00 */
[----:B------:R-:W-:Y:S02]  /*0630*/  SHF.R.S32.HI R9, RZ, 0x5, R5 ;  /* 0x00000005ff097819 */ /* 0x000fe40000011405 */
[----:B------:R-:W-:Y:S01]  /*0640*/  LEA.HI R70, R70, R65, RZ, 0x6 ;  /* 0x0000004146467211 */ /* 0x000fe200078f30ff */
[----:B------:R-:W-:Y:S01]  /*0650*/  STS.128 [R65.X16+0x7000], R32 ;  /* 0x0070002041007388 */ /* 0x000fe2000000cc00 */
[----:B------:R-:W-:-:S02]  /*0660*/  LEA.HI R7, R6, R9, RZ, 0x2 ;  /* 0x0000000906077211 */ /* 0x000fc400078f10ff */
[----:B------:R-:W-:Y:S01]  /*0670*/  LEA.HI R6, R4, R4, RZ, 0x1 ;  /* 0x0000000404067211 */ /* 0x000fe200078f08ff */
[----:B------:R-:W-:Y:S01]  /*0680*/  STS.128 [R65.X16+0x8000], R36 ;  /* 0x0080002441007388 */ /* 0x000fe2000000cc00 */
[----:B------:R-:W-:Y:S01]  /*0690*/  LOP3.LUT R10, R7, 0xfffffffc, RZ, 0xc0, !PT ;  /* 0xfffffffc070a7812 */ /* 0x000fe200078ec0ff */
[----:B------:R-:W-:Y:S01]  /*06a0*/  IMAD.SHL.U32 R70, R70, 0x2, RZ ;  /* 0x0000000246467824 */ /* 0x000fe200078e00ff */
[----:B------:R-:W-:Y:S01]  /*06b0*/  LEA.HI R11, R11, R68, RZ, 0x2 ;  /* 0x000000440b0b7211 */ /* 0x000fe200078f10ff */
[----:B------:R-:W-:Y:S01]  /*06c0*/  STS.128 [R65.X16+0x9000], R40 ;  /* 0x0090002841007388 */ /* 0x000fe2000000cc00 */
[C---:B------:R-:W-:Y:S01]  /*06d0*/  LOP3.LUT R7, R6.reuse, 0x3fffffe, RZ, 0xc0, !PT ;  /* 0x03fffffe06077812 */ /* 0x040fe200078ec0ff */
[----:B------:R-:W-:Y:S01]  /*06e0*/  IMAD.SHL.U32 R6, R6, 0x20, RZ ;  /* 0x0000002006067824 */ /* 0x000fe200078e00ff */
[----:B--2---:R-:W-:Y:S01]  /*06f0*/  LOP3.LUT R13, R11, 0xffffffc, RZ, 0xc0, !PT ;  /* 0x0ffffffc0b0d7812 */ /* 0x004fe200078ec0ff */
[----:B------:R-:W-:Y:S01]  /*0700*/  STS.128 [R65.X16+0xa000], R44 ;  /* 0x00a0002c41007388 */ /* 0x000fe2000000cc00 */
[----:B------:R-:W-:Y:S01]  /*0710*/  IMAD.IADD R11, R9, 0x1, -R10 ;  /* 0x00000001090b7824 */ /* 0x000fe200078e0a0a */
[----:B------:R-:W-:Y:S01]  /*0720*/  LOP3.LUT R10, R69, 0xfffffff8, RZ, 0xc0, !PT ;  /* 0xfffffff8450a7812 */ /* 0x000fe200078ec0ff */
[----:B------:R-:W-:Y:S01]  /*0730*/  IMAD.IADD R7, R4, 0x1, -R7 ;  /* 0x0000000104077824 */ /* 0x000fe200078e0a07 */
[----:B------:R-:W-:Y:S01]  /*0740*/  STS.128 [R65.X16+0xb000], R48 ;  /* 0x00b0003041007388 */ /* 0x000fe2000000cc00 */
[C---:B------:R-:W-:Y:S01]  /*0750*/  IADD3 R4, R68.reuse, 0x40, RZ ;  /* 0x0000004044047810 */ /* 0x040fe20007ffe0ff */
[----:B------:R-:W-:Y:S01]  /*0760*/  IMAD.IADD R13, R68, 0x1, -R13 ;  /* 0x00000001440d7824 */ /* 0x000fe200078e0a0d */
[----:B------:R-:W-:Y:S01]  /*0770*/  LOP3.LUT R70, R70, 0xffffff80, RZ, 0xc0, !PT ;  /* 0xffffff8046467812 */ /* 0x000fe200078ec0ff */
[----:B------:R-:W-:Y:S01]  /*0780*/  STS.128 [R65.X16+0xc000], R52 ;  /* 0x00c0003441007388 */ /* 0x000fe2000000cc00 */
[----:B------:R-:W-:Y:S01]  /*0790*/  IMAD.SHL.U32 R9, R9, 0x40, RZ ;  /* 0x0000004009097824 */ /* 0x000fe200078e00ff */
[----:B------:R-:W-:Y:S01]  /*07a0*/  ISETP.GE.AND P2, PT, R4, R71, PT ;  /* 0x000000470400720c */ /* 0x000fe20003f46270 */
[----:B------:R-:W-:Y:S01]  /*07b0*/  IMAD R72, R11, 0x500, R72 ;  /* 0x000005000b487824 */ /* 0x000fe200078e0248 */
[----:B------:R-:W-:Y:S01]  /*07c0*/  STS.128 [R65.X16+0xd000], R56 ;  /* 0x00d0003841007388 */ /* 0x000fe2000000cc00 */
[C---:B------:R-:W-:Y:S01]  /*07d0*/  LOP3.LUT R4, R6.reuse, 0x40, RZ, 0xc0, !PT ;  /* 0x0000004006047812 */ /* 0x040fe200078ec0ff */
[----:B------:R-:W-:Y:S01]  /*07e0*/  IMAD.IADD R10, R65, 0x1, -R10 ;  /* 0x00000001410a7824 */ /* 0x000fe200078e0a0a */
[----:B------:R-:W-:Y:S01]  /*07f0*/  LOP3.LUT P3, RZ, R6, 0x40, RZ, 0xc0, !PT ;  /* 0x0000004006ff7812 */ /* 0x000fe2000786c0ff */
[----:B------:R-:W-:Y:S01]  /*0800*/  STS.128 [R65.X16+0xe000], R60 ;  /* 0x00e0003c41007388 */ /* 0x000fe2000000cc00 */
[----:B------:R-:W-:Y:S01]  /*0810*/  IMAD R70, R13, 0x10, R70 ;  /* 0x000000100d467824 */ /* 0x000fe200078e0246 */
[----:B------:R-:W-:Y:S01]  /*0820*/  LOP3.LUT R13, R9, 0x40, RZ, 0xc0, !PT ;  /* 0x00000040090d7812 */ /* 0x000fe200078ec0ff */
[----:B------:R-:W-:Y:S01]  /*0830*/  IMAD R72, R7, 0x20, R72 ;  /* 0x0000002007487824 */ /* 0x000fe200078e0248 */
[----:B------:R-:W-:Y:S01]  /*0840*/  BAR.SYNC.DEFER_BLOCKING 0x0 ;  /* 0x0000000000007b1d */ /* 0x000fe20000010000 */
[----:B------:R-:W-:Y:S01]  /*0850*/  CS2R R6, SRZ ;  /* 0x0000000000067805 */ /* 0x000fe2000001ff00 */
[----:B------:R-:W-:Y:S01]  /*0860*/  LEA.HI R9, R4, R4, RZ, 0x1d ;  /* 0x0000000404097211 */ /* 0x000fe200078fe8ff */
[C---:B------:R-:W-:Y:S01]  /*0870*/  IMAD.SHL.U32 R4, R10.reuse, 0x8, RZ ;  /* 0x000000080a047824 */ /* 0x040fe200078e00ff */
[----:B------:R-:W-:Y:S01]  /*0880*/  LEA.HI R11, R10, R10, RZ, 0x1 ;  /* 0x0000000a0a0b7211 */ /* 0x000fe200078f08ff */
[--C-:B------:R-:W-:Y:S01]  /*0890*/  @P0 IMAD.MOV.U32 R6, RZ, RZ, R67.reuse ;  /* 0x000000ffff060224 */ /* 0x100fe200078e0043 */
[----:B------:R-:W-:Y:S01]  /*08a0*/  @P0 SHF.R.S32.HI R7, RZ, 0x1f, R67 ;  /* 0x0000001fff070819 */ /* 0x000fe20000011443 */
[----:B------:R-:W-:Y:S01]  /*08b0*/  IMAD.IADD R72, R9, 0x1, R72 ;  /* 0x0000000109487824 */ /* 0x000fe200078e0248 */
[----:B------:R-:W-:-:S02]  /*08c0*/  SHF.R.S32.HI R11, RZ, 0x1, R11 ;  /* 0x00000001ff0b7819 */ /* 0x000fc4000001140b */
[----:B------:R-:W-:Y:S01]  /*08d0*/  LOP3.LUT R9, R13, 0x8, R4, 0xf8, !PT ;  /* 0x000000080d097812 */ /* 0x000fe200078ef804 */
[----:B0-----:R-:W-:Y:S01]  /*08e0*/  IMAD.SHL.U32 R28, R72, 0x2, RZ ;  /* 0x00000002481c7824 */ /* 0x001fe200078e00ff */
[----:B------:R-:W-:Y:S01]  /*08f0*/  SHF.R.U32.HI R10, RZ, 0x3, R13 ;  /* 0x00000003ff0a7819 */ /* 0x000fe2000001160d */
[----:B------:R-:W-:Y:S01]  /*0900*/  IMAD R70, R11, 0x500, R70 ;  /* 0x000005000b467824 */ /* 0x000fe200078e0246 */
[C---:B------:R-:W-:Y:S02]  /*0910*/  IADD3 R6, P0, R68.reuse, R6, RZ ;  /* 0x0000000644067210 */ /* 0x040fe40007f1e0ff */
[----:B------:R-:W-:Y:S02]  /*0920*/  LOP3.LUT R13, R9, R10, RZ, 0x3c, !PT ;  /* 0x0000000a090d7212 */ /* 0x000fe400078e3cff */
[----:B------:R-:W-:Y:S02]  /*0930*/  LEA.HI.X.SX32 R7, R68, R7, 0x1, P0 ;  /* 0x0000000744077211 */ /* 0x000fe400000f0eff */
[----:B------:R-:W-:-:S02]  /*0940*/  LEA R12, R72, 0xf000, 0x1 ;  /* 0x0000f000480c7811 */ /* 0x000fc400078e08ff */
[C---:B------:R-:W-:Y:S01]  /*0950*/  ISETP.GT.AND P0, PT, R65.reuse, 0x17f, PT ;  /* 0x0000017f4100780c */ /* 0x040fe20003f04270 */
[----:B------:R-:W-:Y:S01]  /*0960*/  IMAD.WIDE R6, R66, 0x50, R6 ;  /* 0x0000005042067825 */ /* 0x000fe200078e0206 */
[----:B------:R-:W0:Y:S01]  /*0970*/  LDS R8, [R65.X4+0x400] ;  /* 0x0004000041087984 */ /* 0x000e220000004800 */
[C---:B------:R-:W-:Y:S02]  /*0980*/  IADD3 R9, R12.reuse, 0x10, RZ ;  /* 0x000000100c097810 */ /* 0x040fe40007ffe0ff */
[----:B------:R-:W-:Y:S01]  /*0990*/  @P3 IADD3 R9, R12, -0x10, RZ ;  /* 0xfffffff00c093810 */ /* 0x000fe20007ffe0ff */
[----:B------:R-:W1:Y:S01]  /*09a0*/  LDS R59, [R65.X4+0x2800] ;  /* 0x00280000413b7984 */ /* 0x000e620000004800 */
[----:B------:R-:W-:-:S03]  /*09b0*/  ISETP.GT.AND P3, PT, R65, 0x7f, PT ;  /* 0x0000007f4100780c */ /* 0x000fc60003f64270 */
[----:B------:R-:W2:Y:S04]  /*09c0*/  LDS R58, [R65.X4+0x2c00] ;  /* 0x002c0000413a7984 */ /* 0x000ea80000004800 */
[----:B------:R-:W3:Y:S04]  /*09d0*/  LDS R5, [R65.X4] ;  /* 0x0000000041057984 */ /* 0x000ee80000004800 */
[----:B------:R-:W4:Y:S04]  /*09e0*/  LDS R60, [R65.X4+0x800] ;  /* 0x00080000413c7984 */ /* 0x000f280000004800 */
[----:B------:R-:W5:Y:S04]  /*09f0*/  LDS R68, [R65.X4+0xc00] ;  /* 0x000c000041447984 */ /* 0x000f680000004800 */
[----:B------:R-:W5:Y:S04]  /*0a00*/  LDS R69, [R65.X4+0x1000] ;  /* 0x0010000041457984 */ /* 0x000f680000004800 */
[----:B------:R-:W5:Y:S04]  /*0a10*/  LDS R66, [R65.X4+0x1800] ;  /* 0x0018000041427984 */ /* 0x000f680000004800 */
[----:B------:R-:W5:Y:S04]  /*0a20*/  LDS R63, [R65.X4+0x1c00] ;  /* 0x001c0000413f7984 */ /* 0x000f680000004800 */
[----:B------:R-:W5:Y:S01]  /*0a30*/  LDS R54, [R65.X4+0x3000] ;  /* 0x0030000041367984 */ /* 0x000f620000004800 */
[----:B0-----:R-:W-:-:S03]  /*0a40*/  FMUL.FTZ R11, R8, c[0x0][0x1b8] ;  /* 0x00006e00080b7a20 */ /* 0x001fc60000410000 */
[----:B------:R-:W0:Y:S01]  /*0a50*/  LDS R56, [R65.X4+0x3400] ;  /* 0x0034000041387984 */ /* 0x000e220000004800 */
[----:B------:R-:W-:Y:S02]  /*0a60*/  IMAD.IADD R8, R70, 0x1, R13 ;  /* 0x0000000146087824 */ /* 0x000fe400078e020d */
[----:B-1----:R-:W-:Y:S01]  /*0a70*/  FMUL.FTZ R59, R59, c[0x0][0x1b8] ;  /* 0x00006e003b3b7a20 */ /* 0x002fe20000410000 */
[----:B------:R-:W1:Y:S01]  /*0a80*/  LDS R70, [R65.X4+0x1400] ;  /* 0x0014000041467984 */ /* 0x000e620000004800 */
[----:B--2---:R-:W-:-:S03]  /*0a90*/  FMUL.FTZ R58, R58, c[0x0][0x1b8] ;  /* 0x00006e003a3a7a20 */ /* 0x004fc60000410000 */
[----:B------:R-:W2:Y:S01]  /*0aa0*/  LDS R62, [R65.X4+0x2000] ;  /* 0x00200000413e7984 */ /* 0x000ea20000004800 */
[----:B---3--:R-:W-:-:S03]  /*0ab0*/  FMUL.FTZ R10, R5, c[0x0][0x1b8] ;  /* 0x00006e00050a7a20 */ /* 0x008fc60000410000 */
[----:B------:R-:W3:Y:S01]  /*0ac0*/  LDS R61, [R65.X4+0x2400] ;  /* 0x00240000413d7984 */ /* 0x000ee20000004800 */
[----:B------:R-:W-:Y:S01]  /*0ad0*/  F2FP.PACK_AB R58, R58, R59 ;  /* 0x0000003b3a3a723e */ /* 0x000fe200000000ff */
[----:B----4-:R-:W-:Y:S02]  /*0ae0*/  FMUL.FTZ R67, R60, c[0x0][0x1b8] ;  /* 0x00006e003c437a20 */ /* 0x010fe40000410000 */
[----:B------:R-:W4:Y:S01]  /*0af0*/  LDS R57, [R65.X4+0x3800] ;  /* 0x0038000041397984 */ /* 0x000f220000004800 */
[----:B------:R-:W-:Y:S01]  /*0b00*/  F2FP.PACK_AB R71, R11, R10 ;  /* 0x0000000a0b47723e */ /* 0x000fe200000000ff */
[----:B-----5:R-:W-:Y:S02]  /*0b10*/  FMUL.FTZ R68, R68, c[0x0][0x1b8] ;  /* 0x00006e0044447a20 */ /* 0x020fe40000410000 */
[----:B------:R-:W5:Y:S01]  /*0b20*/  LDS R50, [R65.X4+0x3c00] ;  /* 0x003c000041327984 */ /* 0x000f620000004800 */
[----:B------:R-:W-:Y:S01]  /*0b30*/  PRMT R72, R71, 0x7632, R72 ;  /* 0x0000763247487816 */ /* 0x000fe20000000048 */
[----:B------:R-:W-:-:S02]  /*0b40*/  FMUL.FTZ R69, R69, c[0x0][0x1b8] ;  /* 0x00006e0045457a20 */ /* 0x000fc40000410000 */
[----:B------:R-:W5:Y:S01]  /*0b50*/  LDS R49, [R65.X4+0x4000] ;  /* 0x0040000041317984 */ /* 0x000f620000004800 */
[----:B------:R-:W-:Y:S01]  /*0b60*/  F2FP.PACK_AB R67, R68, R67 ;  /* 0x000000434443723e */ /* 0x000fe200000000ff */
[----:B------:R-:W-:Y:S02]  /*0b70*/  FMUL.FTZ R66, R66, c[0x0][0x1b8] ;  /* 0x00006e0042427a20 */ /* 0x000fe40000410000 */
[----:B------:R-:W5:Y:S01]  /*0b80*/  LDS R53, [R65.X4+0x4400] ;  /* 0x0044000041357984 */ /* 0x000f620000004800 */
[----:B------:R-:W-:Y:S01]  /*0b90*/  PRMT R68, R67, 0x7632, R68 ;  /* 0x0000763243447816 */ /* 0x000fe20000000044 */
[----:B------:R-:W-:Y:S02]  /*0ba0*/  FMUL.FTZ R63, R63, c[0x0][0x1b8] ;  /* 0x00006e003f3f7a20 */ /* 0x000fe40000410000 */
[----:B------:R-:W5:Y:S01]  /*0bb0*/  LDS R55, [R65.X4+0x4800] ;  /* 0x0048000041377984 */ /* 0x000f620000004800 */
[----:B------:R-:W-:-:S03]  /*0bc0*/  FMUL.FTZ R54, R54, c[0x0][0x1b8] ;  /* 0x00006e0036367a20 */ /* 0x000fc60000410000 */
[----:B------:R-:W5:Y:S01]  /*0bd0*/  LDS R47, [R65.X4+0x4c00] ;  /* 0x004c0000412f7984 */ /* 0x000f620000004800 */
[----:B------:R-:W-:Y:S02]  /*0be0*/  F2FP.PACK_AB R63, R63, R66 ;  /* 0x000000423f3f723e */ /* 0x000fe400000000ff */
[----:B------:R-:W-:Y:S01]  /*0bf0*/  PRMT R66, R58, 0x7632, R66 ;  /* 0x000076323a427816 */ /* 0x000fe20000000042 */
[----:B------:R-:W5:Y:S01]  /*0c00*/  LDS R44, [R65.X4+0x5800] ;  /* 0x00580000412c7984 */ /* 0x000f620000004800 */
[----:B0-----:R-:W-:-:S03]  /*0c10*/  FMUL.FTZ R59, R56, c[0x0][0x1b8] ;  /* 0x00006e00383b7a20 */ /* 0x001fc60000410000 */
[----:B------:R-:W0:Y:S01]  /*0c20*/  LDS R46, [R65.X4+0x5c00] ;  /* 0x005c0000412e7984 */ /* 0x000e220000004800 */
[----:B-1----:R-:W-:Y:S01]  /*0c30*/  FMUL.FTZ R70, R70, c[0x0][0x1b8] ;  /* 0x00006e0046467a20 */ /* 0x002fe20000410000 */
[----:B------:R-:W-:Y:S02]  /*0c40*/  F2FP.PACK_AB R54, R59, R54 ;  /* 0x000000363b36723e */ /* 0x000fe400000000ff */
[----:B------:R-:W-:Y:S01]  /*0c50*/  LDS R40, [R65.X4+0x6400] ;  /* 0x0064000041287984 */ /* 0x000fe20000004800 */
[----:B--2---:R-:W-:Y:S01]  /*0c60*/  FMUL.FTZ R62, R62, c[0x0][0x1b8] ;  /* 0x00006e003e3e7a20 */ /* 0x004fe20000410000 */
[----:B------:R-:W-:Y:S02]  /*0c70*/  F2FP.PACK_AB R69, R70, R69 ;  /* 0x000000454645723e */ /* 0x000fe400000000ff */
[----:B------:R-:W1:Y:S01]  /*0c80*/  LDS R39, [R65.X4+0x6800] ;  /* 0x0068000041277984 */ /* 0x000e620000004800 */
[----:B---3--:R-:W-:Y:S01]  /*0c90*/  FMUL.FTZ R61, R61, c[0x0][0x1b8] ;  /* 0x00006e003d3d7a20 */ /* 0x008fe20000410000 */
[----:B------:R-:W-:-:S02]  /*0ca0*/  PRMT R59, R54, 0x7632, R59 ;  /* 0x00007632363b7816 */ /* 0x000fc4000000003b */
[----:B------:R-:W-:Y:S01]  /*0cb0*/  LDS R43, [R65.X4+0x6c00] ;  /* 0x006c0000412b7984 */ /* 0x000fe20000004800 */
[----:B----4-:R-:W-:Y:S01]  /*0cc0*/  FMUL.FTZ R57, R57, c[0x0][0x1b8] ;  /* 0x00006e0039397a20 */ /* 0x010fe20000410000 */
[----:B------:R-:W-:Y:S02]  /*0cd0*/  F2FP.PACK_AB R61, R61, R62 ;  /* 0x0000003e3d3d723e */ /* 0x000fe400000000ff */
[----:B------:R-:W2:Y:S01]  /*0ce0*/  LDS R52, [R65.X4+0x5000] ;  /* 0x0050000041347984 */ /* 0x000ea20000004800 */
[----:B-----5:R-:W-:Y:S01]  /*0cf0*/  FMUL.FTZ R50, R50, c[0x0][0x1b8] ;  /* 0x00006e0032327a20 */ /* 0x020fe20000410000 */
[----:B------:R-:W-:Y:S02]  /*0d00*/  PRMT R62, R69, 0x7632, R62 ;  /* 0x00007632453e7816 */ /* 0x000fe4000000003e */
[----:B------:R-:W3:Y:S01]  /*0d10*/  LDS R51, [R65.X4+0x5400] ;  /* 0x0054000041337984 */ /* 0x000ee20000004800 */
[----:B------:R-:W-:Y:S01]  /*0d20*/  FMUL.FTZ R49, R49, c[0x0][0x1b8] ;  /* 0x00006e0031317a20 */ /* 0x000fe20000410000 */
[----:B------:R-:W-:-:S02]  /*0d30*/  F2FP.PACK_AB R57, R50, R57 ;  /* 0x000000393239723e */ /* 0x000fc400000000ff */
[----:B------:R-:W4:Y:S01]  /*0d40*/  LDS R45, [R65.X4+0x7000] ;  /* 0x00700000412d7984 */ /* 0x000f220000004800 */
[----:B------:R-:W-:Y:S01]  /*0d50*/  FMUL.FTZ R50, R53, c[0x0][0x1b8] ;  /* 0x00006e0035327a20 */ /* 0x000fe20000410000 */
[----:B------:R-:W-:Y:S02]  /*0d60*/  PRMT R53, R54, 0x7610, R53 ;  /* 0x0000761036357816 */ /* 0x000fe40000000035 */
[----:B------:R-:W-:Y:S01]  /*0d70*/  LDS R37, [R65.X4+0x7400] ;  /* 0x0074000041257984 */ /* 0x000fe20000004800 */
[----:B------:R-:W-:Y:S01]  /*0d80*/  PRMT R56, R61, 0x7632, R56 ;  /* 0x000076323d387816 */ /* 0x000fe20000000038 */
[----:B------:R-:W-:Y:S01]  /*0d90*/  FMUL.FTZ R55, R55, c[0x0][0x1b8] ;  /* 0x00006e0037377a20 */ /* 0x000fe20000410000 */
[----:B------:R-:W-:Y:S01]  /*0da0*/  F2FP.PACK_AB R49, R50, R49 ;  /* 0x000000313231723e */ /* 0x000fe200000000ff */
[----:B------:R-:W5:Y:S01]  /*0db0*/  LDS R48, [R65.X4+0x6000] ;  /* 0x0060000041307984 */ /* 0x000f620000004800 */
[----:B------:R-:W-:Y:S01]  /*0dc0*/  FMUL.FTZ R54, R47, c[0x0][0x1b8] ;  /* 0x00006e002f367a20 */ /* 0x000fe20000410000 */
[----:B------:R-:W-:-:S02]  /*0dd0*/  PRMT R50, R57, 0x7632, R50 ;  /* 0x0000763239327816 */ /* 0x000fc40000000032 */
[----:B------:R-:W5:Y:S01]  /*0de0*/  LDS R42, [R65.X4+0x7800] ;  /* 0x00780000412a7984 */ /* 0x000f620000004800 */
[----:B------:R-:W-:Y:S01]  /*0df0*/  FMUL.FTZ R44, R44, c[0x0][0x1b8] ;  /* 0x00006e002c2c7a20 */ /* 0x000fe20000410000 */
[----:B------:R-:W-:Y:S02]  /*0e00*/  F2FP.PACK_AB R54, R54, R55 ;  /* 0x000000373636723e */ /* 0x000fe400000000ff */
[----:B------:R-:W5:Y:S01]  /*0e10*/  LDS R41, [R65.X4+0x7c00] ;  /* 0x007c000041297984 */ /* 0x000f620000004800 */
[----:B0-----:R-:W-:Y:S01]  /*0e20*/  FMUL.FTZ R47, R46, c[0x0][0x1b8] ;  /* 0x00006e002e2f7a20 */ /* 0x001fe20000410000 */
[----:B------:R-:W-:Y:S02]  /*0e30*/  PRMT R55, R49, 0x7610, R55 ;  /* 0x0000761031377816 */ /* 0x000fe40000000037 */
[----:B------:R-:W0:Y:S01]  /*0e40*/  LDS R34, [R65.X4+0x8000] ;  /* 0x0080000041227984 */ /* 0x000e220000004800 */
[----:B------:R-:W-:Y:S02]  /*0e50*/  PRMT R46, R54, 0x7632, R46 ;  /* 0x00007632362e7816 */ /* 0x000fe4000000002e */
[----:B------:R-:W-:Y:S01]  /*0e60*/  F2FP.PACK_AB R44, R47, R44 ;  /* 0x0000002c2f2c723e */ /* 0x000fe200000000ff */
[----:B------:R-:W-:Y:S01]  /*0e70*/  LDS R36, [R65.X4+0x8400] ;  /* 0x0084000041247984 */ /* 0x000fe20000004800 */
[----:B-1----:R-:W-:-:S02]  /*0e80*/  FMUL.FTZ R39, R39, c[0x0][0x1b8] ;  /* 0x00006e0027277a20 */ /* 0x002fc40000410000 */
[----:B------:R-:W-:Y:S01]  /*0e90*/  PRMT R47, R44, 0x7632, R47 ;  /* 0x000076322c2f7816 */ /* 0x000fe2000000002f */
[----:B------:R-:W1:Y:S04]  /*0ea0*/  LDS R38, [R65.X4+0x8800] ;  /* 0x0088000041267984 */ /* 0x000e680000004800 */
[----:B------:R-:W-:Y:S01]  /*0eb0*/  LDS R30, [R65.X4+0x8c00] ;  /* 0x008c0000411e7984 */ /* 0x000fe20000004800 */
[----:B--2---:R-:W-:-:S03]  /*0ec0*/  FMUL.FTZ R52, R52, c[0x0][0x1b8] ;  /* 0x00006e0034347a20 */ /* 0x004fc60000410000 */
[----:B------:R-:W2:Y:S01]  /*0ed0*/  LDS R35, [R65.X4+0x9800] ;  /* 0x0098000041237984 */ /* 0x000ea20000004800 */
[----:B---3--:R-:W-:-:S03]  /*0ee0*/  FMUL.FTZ R51, R51, c[0x0][0x1b8] ;  /* 0x00006e0033337a20 */ /* 0x008fc60000410000 */
[----:B------:R-:W3:Y:S01]  /*0ef0*/  LDS R26, [R65.X4+0x9c00] ;  /* 0x009c0000411a7984 */ /* 0x000ee20000004800 */
[----:B----4-:R-:W-:Y:S01]  /*0f00*/  FMUL.FTZ R45, R45, c[0x0][0x1b8] ;  /* 0x00006e002d2d7a20 */ /* 0x010fe20000410000 */
[----:B------:R-:W-:Y:S02]  /*0f10*/  F2FP.PACK_AB R51, R51, R52 ;  /* 0x000000343333723e */ /* 0x000fe400000000ff */
[----:B------:R-:W4:Y:S02]  /*0f20*/  LDS R29, [R65.X4+0x9000] ;  /* 0x00900000411d7984 */ /* 0x000f240000004800 */
[----:B------:R-:W-:Y:S02]  /*0f30*/  PRMT R52, R51, 0x7632, R52 ;  /* 0x0000763233347816 */ /* 0x000fe40000000034 */
[----:B------:R-:W-:Y:S01]  /*0f40*/  LDS R33, [R65.X4+0x9400] ;  /* 0x0094000041217984 */ /* 0x000fe20000004800 */
[----:B-----5:R-:W-:-:S03]  /*0f50*/  FMUL.FTZ R48, R48, c[0x0][0x1b8] ;  /* 0x00006e0030307a20 */ /* 0x020fc60000410000 */
[----:B------:R-:W5:Y:S01]  /*0f60*/  LDS R23, [R65.X4+0xa800] ;  /* 0x00a8000041177984 */ /* 0x000f620000004800 */
[----:B------:R-:W-:-:S03]  /*0f70*/  FMUL.FTZ R42, R42, c[0x0][0x1b8] ;  /* 0x00006e002a2a7a20 */ /* 0x000fc60000410000 */
[----:B------:R-:W5:Y:S01]  /*0f80*/  LDS R25, [R65.X4+0xac00] ;  /* 0x00ac000041197984 */ /* 0x000f620000004800 */
[----:B------:R-:W-:-:S03]  /*0f90*/  FMUL.FTZ R41, R41, c[0x0][0x1b8] ;  /* 0x00006e0029297a20 */ /* 0x000fc60000410000 */
[----:B------:R-:W5:Y:S01]  /*0fa0*/  LDS R32, [R65.X4+0xa000] ;  /* 0x00a0000041207984 */ /* 0x000f620000004800 */
[----:B0-----:R-:W-:Y:S01]  /*0fb0*/  FMUL.FTZ R34, R34, c[0x0][0x1b8] ;  /* 0x00006e0022227a20 */ /* 0x001fe20000410000 */
[----:B------:R-:W-:Y:S02]  /*0fc0*/  F2FP.PACK_AB R41, R41, R42 ;  /* 0x0000002a2929723e */ /* 0x000fe400000000ff */
[----:B------:R-:W0:Y:S02]  /*0fd0*/  LDS R31, [R65.X4+0xa400] ;  /* 0x00a40000411f7984 */ /* 0x000e240000004800 */
[----:B------:R-:W-:Y:S02]  /*0fe0*/  PRMT R42, R41, 0x7632, R42 ;  /* 0x00007632292a7816 */ /* 0x000fe4000000002a */
[----:B------:R-:W-:Y:S01]  /*0ff0*/  LDS R19, [R65.X4+0xb400] ;  /* 0x00b4000041137984 */ /* 0x000fe20000004800 */
[----:B-1----:R-:W-:-:S03]  /*1000*/  FMUL.FTZ R38, R38, c[0x0][0x1b8] ;  /* 0x00006e0026267a20 */ /* 0x002fc60000410000 */
        /* <DEDUP_REMOVED lines=8> */
[----:B------:R-:W-:Y:S04]  /*1090*/  LDS R16, [R65.X4+0xc400] ;  /* 0x00c4000041107984 */ /* 0x000fe80000004800 */
[----:B------:R-:W4:Y:S01]  /*10a0*/  LDS R21, [R65.X4+0xc800] ;  /* 0x00c8000041157984 */ /* 0x000f220000004800 */
[----:B-----5:R-:W-:-:S03]  /*10b0*/  FMUL.FTZ R23, R23, c[0x0][0x1b8] ;  /* 0x00006e0017177a20 */ /* 0x020fc60000410000 */
[----:B------:R-:W5:Y:S01]  /*10c0*/  LDS R20, [R65.X4+0xcc00] ;  /* 0x00cc000041147984 */ /* 0x000f620000004800 */
[----:B------:R-:W-:Y:S01]  /*10d0*/  FMUL.FTZ R26, R25, c[0x0][0x1b8] ;  /* 0x00006e00191a7a20 */ /* 0x000fe20000410000 */
[----:B------:R-:W-:Y:S02]  /*10e0*/  PRMT R25, R35, 0x7632, R25 ;  /* 0x0000763223197816 */ /* 0x000fe40000000019 */
[----:B------:R-:W5:Y:S01]  /*10f0*/  LDS R14, [R65.X4+0xd000] ;  /* 0x00d00000410e7984 */ /* 0x000f620000004800 */
[----:B------:R-:W-:Y:S01]  /*1100*/  FMUL.FTZ R32, R32, c[0x0][0x1b8] ;  /* 0x00006e0020207a20 */ /* 0x000fe20000410000 */
[----:B------:R-:W-:Y:S02]  /*1110*/  F2FP.PACK_AB R23, R26, R23 ;  /* 0x000000171a17723e */ /* 0x000fe400000000ff */
[----:B------:R-:W5:Y:S01]  /*1120*/  LDS R15, [R65.X4+0xd400] ;  /* 0x00d40000410f7984 */ /* 0x000f620000004800 */
[----:B0-----:R-:W-:Y:S01]  /*1130*/  FMUL.FTZ R31, R31, c[0x0][0x1b8] ;  /* 0x00006e001f1f7a20 */ /* 0x001fe20000410000 */
[----:B------:R-:W-:-:S02]  /*1140*/  PRMT R26, R23, 0x7632, R26 ;  /* 0x00007632171a7816 */ /* 0x000fc4000000001a */
[----:B------:R-:W0:Y:S02]  /*1150*/  LDS R17, [R65.X4+0xd800] ;  /* 0x00d8000041117984 */ /* 0x000e240000004800 */
[----:B------:R-:W-:Y:S02]  /*1160*/  F2FP.PACK_AB R31, R31, R32 ;  /* 0x000000201f1f723e */ /* 0x000fe400000000ff */
[----:B------:R-:W0:Y:S01]  /*1170*/  LDS R10, [R65.X4+0xdc00] ;  /* 0x00dc0000410a7984 */ /* 0x000e220000004800 */
[----:B-1----:R-:W-:Y:S01]  /*1180*/  FMUL.FTZ R27, R27, c[0x0][0x1b8] ;  /* 0x00006e001b1b7a20 */ /* 0x002fe20000410000 */
[----:B------:R-:W-:Y:S02]  /*1190*/  PRMT R32, R31, 0x7632, R32 ;  /* 0x000076321f207816 */ /* 0x000fe40000000020 */
[----:B------:R-:W1:Y:S04]  /*11a0*/  LDS R12, [R65.X4+0xe000] ;  /* 0x00e00000410c7984 */ /* 0x000e680000004800 */
[----:B------:R-:W1:Y:S01]  /*11b0*/  LDS R13, [R65.X4+0xe400] ;  /* 0x00e40000410d7984 */ /* 0x000e620000004800 */
[----:B--2---:R-:W-:-:S03]  /*11c0*/  FMUL.FTZ R18, R18, c[0x0][0x1b8] ;  /* 0x00006e0012127a20 */ /* 0x004fc60000410000 */
[----:B------:R-:W2:Y:S01]  /*11d0*/  LDS R11, [R65.X4+0xe800] ;  /* 0x00e80000410b7984 */ /* 0x000ea20000004800 */
[----:B---3--:R-:W-:-:S03]  /*11e0*/  FMUL.FTZ R24, R24, c[0x0][0x1b8] ;  /* 0x00006e0018187a20 */ /* 0x008fc60000410000 */
[----:B------:R3:W2:Y:S04]  /*11f0*/  LDS R60, [R65.X4+0xec00] ;  /* 0x00ec0000413c7984 */ /* 0x0006a80000004800 */
[----:B------:R-:W-:Y:S01]  /*1200*/  STS.U16 [R28+0xf000], R71 ;  /* 0x00f000471c007388 */ /* 0x000fe20000000400 */
[----:B----4-:R-:W-:Y:S01]  /*1210*/  FMUL.FTZ R21, R21, c[0x0][0x1b8] ;  /* 0x00006e0015157a20 */ /* 0x010fe20000410000 */
[----:B---3--:R-:W-:Y:S02]  /*1220*/  PRMT R65, R63, 0x7632, R65 ;  /* 0x000076323f417816 */ /* 0x008fe40000000041 */
[----:B------:R-:W-:Y:S01]  /*1230*/  STS.U16 [R28+0xf020], R72 ;  /* 0x00f020481c007388 */ /* 0x000fe20000000400 */
[----:B-----5:R-:W-:Y:S02]  /*1240*/  FMUL.FTZ R20, R20, c[0x0][0x1b8] ;  /* 0x00006e0014147a20 */ /* 0x020fe40000410000 */
[----:B------:R-:W-:Y:S01]  /*1250*/  FMUL.FTZ R14, R14, c[0x0][0x1b8] ;  /* 0x00006e000e0e7a20 */ /* 0x000fe20000410000 */
[----:B------:R-:W-:Y:S02]  /*1260*/  STS.U16 [R9], R67 ;  /* 0x0000004309007388 */ /* 0x000fe40000000400 */
[----:B------:R-:W-:Y:S01]  /*1270*/  F2FP.PACK_AB R20, R20, R21 ;  /* 0x000000151414723e */ /* 0x000fe200000000ff */
[----:B------:R-:W-:Y:S01]  /*1280*/  FMUL.FTZ R15, R15, c[0x0][0x1b8] ;  /* 0x00006e000f0f7a20 */ /* 0x000fe20000410000 */
[----:B------:R-:W-:Y:S01]  /*1290*/  STS.U16 [R9+0x20], R68 ;  /* 0x0000204409007388 */ /* 0x000fe20000000400 */
[----:B0-----:R-:W-:-:S03]  /*12a0*/  FMUL.FTZ R17, R17, c[0x0][0x1b8] ;  /* 0x00006e0011117a20 */ /* 0x001fc60000410000 */
[----:B------:R-:W-:Y:S01]  /*12b0*/  STS.U16 [R28+0x11800], R69 ;  /* 0x011800451c007388 */ /* 0x000fe20000000400 */
[----:B------:R-:W-:Y:S01]  /*12c0*/  F2FP.PACK_AB R14, R15, R14 ;  /* 0x0000000e0f0e723e */ /* 0x000fe200000000ff */
[----:B------:R-:W-:Y:S02]  /*12d0*/  FMUL.FTZ R10, R10, c[0x0][0x1b8] ;  /* 0x00006e000a0a7a20 */ /* 0x000fe40000410000 */
[----:B------:R-:W-:Y:S01]  /*12e0*/  STS.U16 [R28+0x11820], R62 ;  /* 0x0118203e1c007388 */ /* 0x000fe20000000400 */
[----:B------:R-:W-:Y:S01]  /*12f0*/  PRMT R15, R14, 0x7632, R15 ;  /* 0x000076320e0f7816 */ /* 0x000fe2000000000f */
[----:B-1----:R-:W-:Y:S02]  /*1300*/  FMUL.FTZ R12, R12, c[0x0][0x1b8] ;  /* 0x00006e000c0c7a20 */ /* 0x002fe40000410000 */
[----:B------:R-:W-:Y:S01]  /*1310*/  STS.U16 [R9+0x2800], R63 ;  /* 0x0028003f09007388 */ /* 0x000fe20000000400 */
[----:B------:R-:W-:Y:S01]  /*1320*/  F2FP.PACK_AB R10, R10, R17 ;  /* 0x000000110a0a723e */ /* 0x000fe200000000ff */
[----:B------:R-:W-:-:S02]  /*1330*/  FMUL.FTZ R13, R13, c[0x0][0x1b8] ;  /* 0x00006e000d0d7a20 */ /* 0x000fc40000410000 */
[----:B------:R-:W-:Y:S01]  /*1340*/  STS.U16 [R9+0x2820], R65 ;  /* 0x0028204109007388 */ /* 0x000fe20000000400 */
[----:B--2---:R-:W-:-:S03]  /*1350*/  FMUL.FTZ R11, R11, c[0x0][0x1b8] ;  /* 0x00006e000b0b7a20 */ /* 0x004fc60000410000 */
[----:B------:R0:W-:Y:S01]  /*1360*/  STS.U16 [R28+0x14020], R56 ;  /* 0x014020381c007388 */ /* 0x0001e20000000400 */
[----:B------:R-:W-:Y:S01]  /*1370*/  F2FP.PACK_AB R12, R13, R12 ;  /* 0x0000000c0d0c723e */ /* 0x000fe200000000ff */
[----:B------:R-:W-:Y:S02]  /*1380*/  FMUL.FTZ R60, R60, c[0x0][0x1b8] ;  /* 0x00006e003c3c7a20 */ /* 0x000fe40000410000 */
[----:B------:R-:W-:Y:S01]  /*1390*/  STS.U16 [R28+0x14000], R61 ;  /* 0x0140003d1c007388 */ /* 0x000fe20000000400 */
[----:B------:R-:W-:Y:S02]  /*13a0*/  PRMT R13, R10, 0x7632, R13 ;  /* 0x000076320a0d7816 */ /* 0x000fe4000000000d */
[----:B------:R-:W-:Y:S01]  /*13b0*/  PRMT R17, R12, 0x7632, R17 ;  /* 0x000076320c117816 */ /* 0x000fe20000000011 */
[----:B------:R-:W-:Y:S01]  /*13c0*/  STS.U16 [R9+0x5000], R58 ;  /* 0x0050003a09007388 */ /* 0x000fe20000000400 */
[----:B------:R-:W-:Y:S02]  /*13d0*/  F2FP.PACK_AB R11, R60, R11 ;  /* 0x0000000b3c0b723e */ /* 0x000fe400000000ff */
[----:B0-----:R-:W-:Y:S01]  /*13e0*/  PRMT R56, R49, 0x7632, R56 ;  /* 0x0000763231387816 */ /* 0x001fe20000000038 */
[----:B------:R-:W-:Y:S01]  /*13f0*/  FMUL.FTZ R49, R40, c[0x0][0x1b8] ;  /* 0x00006e0028317a20 */ /* 0x000fe20000410000 */
[----:B------:R-:W-:Y:S01]  /*1400*/  STS.U16 [R9+0x5020], R66 ;  /* 0x0050204209007388 */ /* 0x000fe20000000400 */
[----:B------:R-:W-:Y:S01]  /*1410*/  FMUL.FTZ R40, R43, c[0x0][0x1b8] ;  /* 0x00006e002b287a20 */ /* 0x000fe20000410000 */
[----:B------:R-:W-:Y:S01]  /*1420*/  PRMT R43, R44, 0x7610, R43 ;  /* 0x000076102c2b7816 */ /* 0x000fe2000000002b */
[----:B------:R-:W-:Y:S01]  /*1430*/  FMUL.FTZ R44, R37, c[0x0][0x1b8] ;  /* 0x00006e00252c7a20 */ /* 0x000fe20000410000 */
[----:B------:R-:W-:Y:S01]  /*1440*/  STS.U16 [R28+0xf200], R53 ;  /* 0x00f200351c007388 */ /* 0x000fe20000000400 */
[----:B------:R-:W-:Y:S01]  /*1450*/  FMUL.FTZ R37, R36, c[0x0][0x1b8] ;  /* 0x00006e0024257a20 */ /* 0x000fe20000410000 */
[----:B------:R-:W-:-:S02]  /*1460*/  F2FP.PACK_AB R39, R40, R39 ;  /* 0x000000272827723e */ /* 0x000fc400000000ff */
[----:B------:R-:W-:Y:S01]  /*1470*/  STS.U16 [R28+0xf220], R59 ;  /* 0x00f2203b1c007388 */ /* 0x000fe20000000400 */
[----:B------:R-:W-:Y:S02]  /*1480*/  F2FP.PACK_AB R44, R44, R45 ;  /* 0x0000002d2c2c723e */ /* 0x000fe400000000ff */
[----:B------:R-:W-:Y:S01]  /*1490*/  PRMT R45, R39, 0x7610, R45 ;  /* 0x00007610272d7816 */ /* 0x000fe2000000002d */
[----:B------:R-:W-:Y:S01]  /*14a0*/  STS.U16 [R9+0x200], R57 ;  /* 0x0002003909007388 */ /* 0x000fe20000000400 */
[----:B------:R-:W-:Y:S02]  /*14b0*/  F2FP.PACK_AB R48, R49, R48 ;  /* 0x000000303130723e */ /* 0x000fe400000000ff */
[----:B------:R-:W-:Y:S01]  /*14c0*/  F2FP.PACK_AB R34, R37, R34 ;  /* 0x000000222522723e */ /* 0x000fe200000000ff */
[----:B------:R-:W-:Y:S01]  /*14d0*/  STS.U16 [R9+0x220], R50 ;  /* 0x0002203209007388 */ /* 0x000fe20000000400 */
[----:B------:R-:W-:Y:S02]  /*14e0*/  PRMT R40, R48, 0x7632, R40 ;  /* 0x0000763230287816 */ /* 0x000fe40000000028 */
[----:B------:R-:W-:Y:S01]  /*14f0*/  PRMT R36, R44, 0x7632, R36 ;  /* 0x000076322c247816 */ /* 0x000fe20000000024 */
[----:B------:R-:W-:Y:S04]  /*1500*/  STS.U16 [R28+0x11a00], R55 ;  /* 0x011a00371c007388 */ /* 0x000fe80000000400 */
[----:B------:R-:W-:Y:S04]  /*1510*/  STS.U16 [R28+0x11a20], R56 ;  /* 0x011a20381c007388 */ /* 0x000fe80000000400 */
[----:B------:R0:W-:Y:S04]  /*1520*/  STS.U16 [R9+0x2a20], R46 ;  /* 0x002a202e09007388 */ /* 0x0001e80000000400 */
[----:B------:R-:W-:Y:S04]  /*1530*/  STS.U16 [R9+0x2a00], R54 ;  /* 0x002a003609007388 */ /* 0x000fe80000000400 */
[----:B------:R-:W-:Y:S01]  /*1540*/  STS.U16 [R28+0x14200], R51 ;  /* 0x014200331c007388 */ /* 0x000fe20000000400 */
[----:B0-----:R-:W-:Y:S01]  /*1550*/  PRMT R46, R39, 0x7632, R46 ;  /* 0x00007632272e7816 */ /* 0x001fe2000000002e */
[----:B------:R-:W-:-:S02]  /*1560*/  FMUL.FTZ R39, R30, c[0x0][0x1b8] ;  /* 0x00006e001e277a20 */ /* 0x000fc40000410000 */
[----:B------:R-:W-:Y:S01]  /*1570*/  STS.U16 [R28+0x14220], R52 ;  /* 0x014220341c007388 */ /* 0x000fe20000000400 */
[----:B------:R-:W-:Y:S01]  /*1580*/  FMUL.FTZ R30, R33, c[0x0][0x1b8] ;  /* 0x00006e00211e7a20 */ /* 0x000fe20000410000 */
[----:B------:R-:W-:Y:S02]  /*1590*/  PRMT R33, R34, 0x7632, R33 ;  /* 0x0000763222217816 */ /* 0x000fe40000000021 */
[----:B------:R-:W-:Y:S01]  /*15a0*/  F2FP.PACK_AB R38, R39, R38 ;  /* 0x000000262726723e */ /* 0x000fe200000000ff */
[----:B------:R-:W-:Y:S01]  /*15b0*/  STS.U16 [R9+0x5200], R43 ;  /* 0x0052002b09007388 */ /* 0x000fe20000000400 */
[----:B------:R-:W-:Y:S02]  /*15c0*/  F2FP.PACK_AB R29, R30, R29 ;  /* 0x0000001d1e1d723e */ /* 0x000fe400000000ff */
[----:B------:R-:W-:Y:S01]  /*15d0*/  PRMT R30, R38, 0x7632, R30 ;  /* 0x00007632261e7816 */ /* 0x000fe2000000001e */
[----:B------:R-:W-:Y:S04]  /*15e0*/  STS.U16 [R9+0x5220], R47 ;  /* 0x0052202f09007388 */ /* 0x000fe80000000400 */
[----:B------:R-:W-:Y:S04]  /*15f0*/  STS.U16 [R28+0xf400], R48 ;  /* 0x00f400301c007388 */ /* 0x000fe80000000400 */
[----:B------:R-:W-:Y:S04]  /*1600*/  STS.U16 [R28+0xf420], R40 ;  /* 0x00f420281c007388 */ /* 0x000fe80000000400 */
[----:B------:R-:W-:Y:S04]  /*1610*/  STS.U16 [R9+0x400], R45 ;  /* 0x0004002d09007388 */ /* 0x000fe80000000400 */
[----:B------:R-:W-:Y:S04]  /*1620*/  STS.U16 [R9+0x420], R46 ;  /* 0x0004202e09007388 */ /* 0x000fe80000000400 */
[----:B------:R-:W-:Y:S04]  /*1630*/  STS.U16 [R28+0x11c00], R44 ;  /* 0x011c002c1c007388 */ /* 0x000fe80000000400 */
[----:B------:R0:W-:Y:S04]  /*1640*/  STS.U16 [R28+0x11c20], R36 ;  /* 0x011c20241c007388 */ /* 0x0001e80000000400 */
[----:B------:R-:W-:Y:S04]  /*1650*/  STS.U16 [R9+0x2c00], R41 ;  /* 0x002c002909007388 */ /* 0x000fe80000000400 */
[----:B------:R-:W-:Y:S01]  /*1660*/  STS.U16 [R9+0x2c20], R42 ;  /* 0x002c202a09007388 */ /* 0x000fe20000000400 */
[----:B0-----:R-:W-:-:S03]  /*1670*/  PRMT R36, R29, 0x7632, R36 ;  /* 0x000076321d247816 */ /* 0x001fc60000000024 */
[----:B------:R-:W-:Y:S04]  /*1680*/  STS.U16 [R28+0x14400], R34 ;  /* 0x014400221c007388 */ /* 0x000fe80000000400 */
[----:B------:R-:W-:Y:S04]  /*1690*/  STS.U16 [R28+0x14420], R33 ;  /* 0x014420211c007388 */ /* 0x000fe80000000400 */
[----:B------:R0:W-:Y:S04]  /*16a0*/  STS.U16 [R9+0x5420], R30 ;  /* 0x0054201e09007388 */ /* 0x0001e80000000400 */
[----:B------:R-:W-:Y:S04]  /*16b0*/  STS.U16 [R9+0x5400], R38 ;  /* 0x0054002609007388 */ /* 0x000fe80000000400 */
[----:B------:R-:W-:Y:S01]  /*16c0*/  STS.U16 [R28+0xf600], R29 ;  /* 0x00f6001d1c007388 */ /* 0x000fe20000000400 */
[----:B0-----:R-:W-:-:S02]  /*16d0*/  FMUL.FTZ R30, R19, c[0x0][0x1b8] ;  /* 0x00006e00131e7a20 */ /* 0x001fc40000410000 */
[----:B------:R-:W-:Y:S01]  /*16e0*/  FMUL.FTZ R19, R22, c[0x0][0x1b8] ;  /* 0x00006e0016137a20 */ /* 0x000fe20000410000 */
[----:B------:R-:W-:Y:S01]  /*16f0*/  PRMT R22, R23, 0x7610, R22 ;  /* 0x0000761017167816 */ /* 0x000fe20000000016 */
[----:B------:R-:W-:Y:S01]  /*1700*/  FMUL.FTZ R23, R16, c[0x0][0x1b8] ;  /* 0x00006e0010177a20 */ /* 0x000fe20000410000 */
[----:B------:R-:W-:Y:S01]  /*1710*/  F2FP.PACK_AB R27, R30, R27 ;  /* 0x0000001b1e1b723e */ /* 0x000fe200000000ff */
[----:B------:R-:W-:Y:S01]  /*1720*/  STS.U16 [R28+0xf620], R36 ;  /* 0x00f620241c007388 */ /* 0x000fe20000000400 */
[----:B------:R-:W-:Y:S02]  /*1730*/  F2FP.PACK_AB R18, R19, R18 ;  /* 0x000000121312723e */ /* 0x000fe400000000ff */
[----:B------:R-:W-:Y:S01]  /*1740*/  F2FP.PACK_AB R23, R23, R24 ;  /* 0x000000181717723e */ /* 0x000fe200000000ff */
[----:B------:R-:W-:Y:S01]  /*1750*/  STS.U16 [R9+0x600], R35 ;  /* 0x0006002309007388 */ /* 0x000fe20000000400 */
[----:B------:R-:W-:Y:S02]  /*1760*/  PRMT R16, R27, 0x7632, R16 ;  /* 0x000076321b107816 */ /* 0x000fe40000000010 */
[----:B------:R-:W-:Y:S01]  /*1770*/  PRMT R19, R18, 0x7632, R19 ;  /* 0x0000763212137816 */ /* 0x000fe20000000013 */
[----:B------:R0:W-:Y:S01]  /*1780*/  STS.U16 [R9+0x620], R25 ;  /* 0x0006201909007388 */ /* 0x0001e20000000400 */
[----:B------:R-:W-:-:S03]  /*1790*/  PRMT R21, R23, 0x7632, R21 ;  /* 0x0000763217157816 */ /* 0x000fc60000000015 */
[----:B------:R1:W-:Y:S04]  /*17a0*/  STS.U16 [R28+0x11e00], R31 ;  /* 0x011e001f1c007388 */ /* 0x0003e80000000400 */
[----:B------:R2:W-:Y:S01]  /*17b0*/  STS.U16 [R28+0x11e20], R32 ;  /* 0x011e20201c007388 */ /* 0x0005e20000000400 */
[----:B0-----:R-:W-:-:S03]  /*17c0*/  CS2R R24, SRZ ;  /* 0x0000000000187805 */ /* 0x001fc6000001ff00 */
[----:B------:R0:W-:Y:S01]  /*17d0*/  STS.U16 [R9+0x2e00], R22 ;  /* 0x002e001609007388 */ /* 0x0001e20000000400 */
[----:B-1----:R-:W-:-:S03]  /*17e0*/  CS2R R30, SRZ ;  /* 0x00000000001e7805 */ /* 0x002fc6000001ff00 */
[----:B------:R-:W-:Y:S01]  /*17f0*/  STS.U16 [R9+0x2e20], R26 ;  /* 0x002e201a09007388 */ /* 0x000fe20000000400 */
[----:B--2---:R-:W-:-:S03]  /*1800*/  LEA R32, R8, 0xf000, 0x1 ;  /* 0x0000f00008207811 */ /* 0x004fc600078e08ff */
[----:B------:R1:W-:Y:S01]  /*1810*/  STS.U16 [R28+0x14600], R27 ;  /* 0x0146001b1c007388 */ /* 0x0003e20000000400 */
[----:B0-----:R-:W-:-:S03]  /*1820*/  PRMT R22, R20, 0x7632, R22 ;  /* 0x0000763214167816 */ /* 0x001fc60000000016 */
[----:B------:R-:W-:Y:S04]  /*1830*/  STS.U16 [R28+0x14620], R16 ;  /* 0x014620101c007388 */ /* 0x000fe80000000400 */
[----:B------:R-:W-:Y:S01]  /*1840*/  STS.U16 [R9+0x5600], R18 ;  /* 0x0056001209007388 */ /* 0x000fe20000000400 */
[----:B-1----:R-:W-:-:S03]  /*1850*/  CS2R R26, SRZ ;  /* 0x00000000001a7805 */ /* 0x002fc6000001ff00 */
[----:B------:R0:W-:Y:S04]  /*1860*/  STS.U16 [R9+0x5620], R19 ;  /* 0x0056201309007388 */ /* 0x0001e80000000400 */
[----:B------:R-:W-:Y:S04]  /*1870*/  STS.U16 [R28+0xf800], R23 ;  /* 0x00f800171c007388 */ /* 0x000fe80000000400 */
[----:B------:R-:W-:Y:S01]  /*1880*/  STS.U16 [R28+0xf820], R21 ;  /* 0x00f820151c007388 */ /* 0x000fe20000000400 */
[----:B0-----:R-:W-:-:S03]  /*1890*/  PRMT R19, R11, 0x7632, R19 ;  /* 0x000076320b137816 */ /* 0x001fc60000000013 */
[----:B------:R0:W-:Y:S04]  /*18a0*/  STS.U16 [R9+0x800], R20 ;  /* 0x0008001409007388 */ /* 0x0001e80000000400 */
[----:B------:R1:W-:Y:S04]  /*18b0*/  STS.U16 [R9+0x820], R22 ;  /* 0x0008201609007388 */ /* 0x0003e80000000400 */
[----:B------:R-:W-:Y:S01]  /*18c0*/  STS.U16 [R28+0x12000], R14 ;  /* 0x0120000e1c007388 */ /* 0x000fe20000000400 */
[----:B0-----:R-:W-:-:S03]  /*18d0*/  CS2R R20, SRZ ;  /* 0x0000000000147805 */ /* 0x001fc6000001ff00 */
[----:B------:R0:W-:Y:S01]  /*18e0*/  STS.U16 [R28+0x12020], R15 ;  /* 0x0120200f1c007388 */ /* 0x0001e20000000400 */
[----:B-1----:R-:W-:-:S03]  /*18f0*/  CS2R R22, SRZ ;  /* 0x0000000000167805 */ /* 0x002fc6000001ff00 */
[----:B------:R-:W-:Y:S04]  /*1900*/  STS.U16 [R9+0x3000], R10 ;  /* 0x0030000a09007388 */ /* 0x000fe80000000400 */
[----:B------:R-:W-:Y:S01]  /*1910*/  STS.U16 [R9+0x3020], R13 ;  /* 0x0030200d09007388 */ /* 0x000fe20000000400 */
[----:B0-----:R-:W-:-:S03]  /*1920*/  CS2R R14, SRZ ;  /* 0x00000000000e7805 */ /* 0x001fc6000001ff00 */
[----:B------:R0:W-:Y:S04]  /*1930*/  STS.U16 [R28+0x14800], R12 ;  /* 0x0148000c1c007388 */ /* 0x0001e80000000400 */
[----:B------:R1:W-:Y:S04]  /*1940*/  STS.U16 [R28+0x14820], R17 ;  /* 0x014820111c007388 */ /* 0x0003e80000000400 */
[----:B------:R2:W-:Y:S01]  /*1950*/  STS.U16 [R9+0x5800], R11 ;  /* 0x0058000b09007388 */ /* 0x0005e20000000400 */
[----:B0-----:R-:W-:-:S03]  /*1960*/  CS2R R12, SRZ ;  /* 0x00000000000c7805 */ /* 0x001fc6000001ff00 */
[----:B------:R0:W-:Y:S01]  /*1970*/  STS.U16 [R9+0x5820], R19 ;  /* 0x0058201309007388 */ /* 0x0001e20000000400 */
[----:B-1----:R-:W-:Y:S01]  /*1980*/  CS2R R16, SRZ ;  /* 0x0000000000107805 */ /* 0x002fe2000001ff00 */
[----:B------:R-:W-:Y:S02]  /*1990*/  CS2R R28, SRZ ;  /* 0x00000000001c7805 */ /* 0x000fe4000001ff00 */
[----:B------:R-:W-:Y:S01]  /*19a0*/  BAR.SYNC.DEFER_BLOCKING 0x0 ;  /* 0x0000000000007b1d */ /* 0x000fe20000010000 */
[----:B--2---:R-:W-:Y:S01]  /*19b0*/  CS2R R10, SRZ ;  /* 0x00000000000a7805 */ /* 0x004fe2000001ff00 */
[----:B0-----:R-:W-:Y:S01]  /*19c0*/  CS2R R18, SRZ ;  /* 0x0000000000127805 */ /* 0x001fe2000001ff00 */
[----:B------:R-:W-:-:S03]  /*19d0*/  CS2R R8, SRZ ;  /* 0x0000000000087805 */ /* 0x000fc6000001ff00 */
[----:B------:R0:W1:Y:S04]  /*19e0*/  @!P5 LDS.128 R24, [R32] ;  /* 0x000000002018d984 */ /* 0x0000680000000c00 */
[----:B------:R0:W2:Y:S04]  /*19f0*/  @!P5 LDS.128 R20, [R32+0x2800] ;  /* 0x002800002014d984 */ /* 0x0000a80000000c00 */
[----:B------:R0:W3:Y:S01]  /*1a00*/  @!P5 LDS.128 R16, [R32+0x5000] ;  /* 0x005000002010d984 */ /* 0x0000e20000000c00 */
[----:B------:R-:W-:Y:S05]  /*1a10*/  @P4 BRA `(.L_x_1317) ;  /* 0x0000017000004947 */ /* 0x000fea0003800000 */
[----:B------:R-:W-:Y:S01]  /*1a20*/  SHF.R.S32.HI R5, RZ, 0x1f, R4 ;  /* 0x0000001fff057819 */ /* 0x000fe20000011404 */
[----:B------:R-:W-:Y:S01]  /*1a30*/  IMAD R33, R3, c[0x0][0x1a8], RZ ;  /* 0x00006a0003217a24 */ /* 0x000fe200078e02ff */
[----:B------:R-:W-:Y:S01]  /*1a40*/  ISETP.GE.AND P5, PT, R4, c[0x0][0x194], PT ;  /* 0x0000650004007a0c */ /* 0x000fe20003fa6270 */
[----:B------:R-:W-:-:S02]  /*1a50*/  IMAD R37, R2, c[0x0][0x1b0], RZ ;  /* 0x00006c0002257a24 */ /* 0x000fc400078e02ff */
[C---:B------:R-:W-:Y:S02]  /*1a60*/  IMAD R33, R64.reuse, c[0x0][0x1ac], R33 ;  /* 0x00006b0040217a24 */ /* 0x040fe400078e0221 */
[----:B------:R-:W-:-:S04]  /*1a70*/  IMAD.WIDE.U32 R34, R64, c[0x0][0x1a8], R4 ;  /* 0x00006a0040227a25 */ /* 0x000fc800078e0004 */
[----:B------:R-:W-:Y:S02]  /*1a80*/  IMAD.IADD R35, R35, 0x1, R33 ;  /* 0x0000000123237824 */ /* 0x000fe400078e0221 */
[C---:B------:R-:W-:Y:S02]  /*1a90*/  IMAD R37, R0.reuse, c[0x0][0x1b4], R37 ;  /* 0x00006d0000257a24 */ /* 0x040fe400078e0225 */
[----:B------:R-:W-:-:S04]  /*1aa0*/  IMAD.WIDE.U32 R34, R0, c[0x0][0x1b0], R34 ;  /* 0x00006c0000227a25 */ /* 0x000fc800078e0022 */
[----:B------:R-:W-:Y:S02]  /*1ab0*/  IMAD R33, R7, c[0x0][0x1a0], RZ ;  /* 0x0000680007217a24 */ /* 0x000fe400078e02ff */
[----:B------:R-:W-:Y:S01]  /*1ac0*/  IMAD.IADD R35, R35, 0x1, R37 ;  /* 0x0000000123237824 */ /* 0x000fe200078e0225 */
[----:B------:R-:W-:Y:S01]  /*1ad0*/  IADD3 R37, R4, 0x40, RZ ;  /* 0x0000004004257810 */ /* 0x000fe20007ffe0ff */
[C---:B------:R-:W-:Y:S02]  /*1ae0*/  IMAD R33, R6.reuse, c[0x0][0x1a4], R33 ;  /* 0x0000690006217a24 */ /* 0x040fe400078e0221 */
[----:B------:R-:W-:Y:S01]  /*1af0*/  IMAD.WIDE.U32 R34, R6, c[0x0][0x1a0], R34 ;  /* 0x0000680006227a25 */ /* 0x000fe200078e0022 */
[----:B------:R-:W-:-:S03]  /*1b00*/  ISETP.GE.AND P4, PT, R37, c[0x0][0x194], PT ;  /* 0x0000650025007a0c */ /* 0x000fc60003f86270 */
[----:B------:R-:W-:Y:S01]  /*1b10*/  IMAD.IADD R33, R35, 0x1, R33 ;  /* 0x0000000123217824 */ /* 0x000fe200078e0221 */
[----:B------:R-:W-:Y:S02]  /*1b20*/  LEA R36, P6, R34, c[0x0][0x188], 0x1 ;  /* 0x0000620022247a11 */ /* 0x000fe400078c08ff */
[----:B------:R-:W-:Y:S02]  /*1b30*/  IADD3 R35, R4, 0x80, RZ ;  /* 0x0000008004237810 */ /* 0x000fe40007ffe0ff */
[----:B------:R-:W-:Y:S02]  /*1b40*/  LEA.HI.X R37, R34, c[0x0][0x18c], R33, 0x1, P6 ;  /* 0x0000630022257a11 */ /* 0x000fe400030f0c21 */
[----:B------:R-:W-:-:S03]  /*1b50*/  ISETP.GE.AND P6, PT, R35, c[0x0][0x194], PT ;  /* 0x0000650023007a0c */ /* 0x000fc60003fc6270 */
[----:B-1----:R1:W-:Y:S04]  /*1b60*/  @!P5 STG.E.128 [R36.64], R24 ;  /* 0x000000182400d986 */ /* 0x0023e8000c101d04 */
[----:B--2---:R1:W-:Y:S06]  /*1b70*/  @!P4 STG.E.128 [R36.64+0x80], R20 ;  /* 0x000080142400c986 */ /* 0x0043ec000c101d04 */
[----:B---3--:R1:W-:Y:S02]  /*1b80*/  @!P6 STG.E.128 [R36.64+0x100], R16 ;  /* 0x000100102400e986 */ /* 0x0083e4000c101d04 */
.L_x_1317:
[----:B------:R-:W-:Y:S05]  /*1b90*/  BSYNC B0 ;  /* 0x0000000000007941 */ /* 0x000fea0003800000 */
.L_x_1316:
[----:B------:R4:W0:Y:S01]  /*1ba0*/  @!P0 LDS.128 R12, [R32+0x400] ;  /* 0x00040000200c8984 */ /* 0x0008220000000c00 */
[----:B------:R-:W-:Y:S03]  /*1bb0*/  BSSY B0, `(.L_x_1318) ;  /* 0x000001e000007945 */ /* 0x000fe60003800000 */
[----:B------:R4:W3:Y:S04]  /*1bc0*/  @!P0 LDS.128 R8, [R32+0x2c00] ;  /* 0x002c000020088984 */ /* 0x0008e80000000c00 */
[----:B------:R4:W2:Y:S01]  /*1bd0*/  @!P0 LDS.128 R28, [R32+0x5400] ;  /* 0x00540000201c8984 */ /* 0x0008a20000000c00 */
[----:B------:R-:W-:Y:S05]  /*1be0*/  @P1 BRA `(.L_x_1319) ;  /* 0x000001a000001947 */ /* 0x000fea0003800000 */
[----:B-1-3--:R-:W-:Y:S01]  /*1bf0*/  IMAD R19, R3, c[0x0][0x1a8], RZ ;  /* 0x00006a0003137a24 */ /* 0x00afe200078e02ff */
[--C-:B------:R-:W-:Y:S01]  /*1c00*/  SHF.R.S32.HI R17, RZ, 0x1f, R4.reuse ;  /* 0x0000001fff117819 */ /* 0x100fe20000011404 */
[----:B------:R-:W-:Y:S01]  /*1c10*/  IMAD.MOV.U32 R16, RZ, RZ, R4 ;  /* 0x000000ffff107224 */ /* 0x000fe200078e0004 */
[----:B--2---:R-:W-:Y:S01]  /*1c20*/  IADD3 R20, R4, 0x40, RZ ;  /* 0x0000004004147810 */ /* 0x004fe20007ffe0ff */
[----:B------:R-:W-:Y:S01]  /*1c30*/  IMAD R21, R64, c[0x0][0x1ac], R19 ;  /* 0x00006b0040157a24 */ /* 0x000fe200078e0213 */
[----:B------:R-:W-:Y:S01]  /*1c40*/  IADD3 R19, P0, R6, 0x20, RZ ;  /* 0x0000002006137810 */ /* 0x000fe20007f1e0ff */
[----:B------:R-:W-:Y:S01]  /*1c50*/  IMAD.WIDE.U32 R16, R64, c[0x0][0x1a8], R16 ;  /* 0x00006a0040107a25 */ /* 0x000fe200078e0010 */
[----:B------:R-:W-:-:S02]  /*1c60*/  ISETP.GE.AND P4, PT, R20, c[0x0][0x194], PT ;  /* 0x0000650014007a0c */ /* 0x000fc40003f86270 */
[----:B------:R-:W-:Y:S01]  /*1c70*/  ISETP.GE.AND P1, PT, R4, c[0x0][0x194], PT ;  /* 0x0000650004007a0c */ /* 0x000fe20003f26270 */
[----:B------:R-:W-:Y:S02]  /*1c80*/  IMAD R23, R2, c[0x0][0x1b0], RZ ;  /* 0x00006c0002177a24 */ /* 0x000fe400078e02ff */
[----:B------:R-:W-:Y:S02]  /*1c90*/  IMAD.IADD R17, R17, 0x1, R21 ;  /* 0x0000000111117824 */ /* 0x000fe400078e0215 */
[----:B------:R-:W-:Y:S02]  /*1ca0*/  IMAD.X R18, RZ, RZ, R7, P0 ;  /* 0x000000ffff127224 */ /* 0x000fe400000e0607 */
[C---:B------:R-:W-:Y:S02]  /*1cb0*/  IMAD R23, R0.reuse, c[0x0][0x1b4], R23 ;  /* 0x00006d0000177a24 */ /* 0x040fe400078e0217 */
[----:B------:R-:W-:-:S04]  /*1cc0*/  IMAD.WIDE.U32 R16, R0, c[0x0][0x1b0], R16 ;  /* 0x00006c0000107a25 */ /* 0x000fc800078e0010 */
[----:B------:R-:W-:Y:S02]  /*1cd0*/  IMAD R18, R18, c[0x0][0x1a0], RZ ;  /* 0x0000680012127a24 */ /* 0x000fe400078e02ff */
[----:B------:R-:W-:Y:S02]  /*1ce0*/  IMAD.IADD R17, R17, 0x1, R23 ;  /* 0x0000000111117824 */ /* 0x000fe400078e0217 */
[C---:B------:R-:W-:Y:S01]  /*1cf0*/  IMAD R21, R19.reuse, c[0x0][0x1a4], R18 ;  /* 0x0000690013157a24 */ /* 0x040fe200078e0212 */
[----:B------:R-:W-:Y:S01]  /*1d00*/  IADD3 R18, R4, 0x80, RZ ;  /* 0x0000008004127810 */ /* 0x000fe20007ffe0ff */
[----:B------:R-:W-:-:S03]  /*1d10*/  IMAD.WIDE.U32 R16, R19, c[0x0][0x1a0], R16 ;  /* 0x0000680013107a25 */ /* 0x000fc600078e0010 */
[----:B------:R-:W-:Y:S01]  /*1d20*/  ISETP.GE.AND P5, PT, R18, c[0x0][0x194], PT ;  /* 0x0000650012007a0c */ /* 0x000fe20003fa6270 */
[----:B------:R-:W-:Y:S01]  /*1d30*/  IMAD.IADD R17, R17, 0x1, R21 ;  /* 0x0000000111117824 */ /* 0x000fe200078e0215 */
[----:B------:R-:W-:-:S04]  /*1d40*/  LEA R18, P0, R16, c[0x0][0x188], 0x1 ;  /* 0x0000620010127a11 */ /* 0x000fc800078008ff */
[----:B------:R-:W-:-:S05]  /*1d50*/  LEA.HI.X R19, R16, c[0x0][0x18c], R17, 0x1, P0 ;  /* 0x0000630010137a11 */ /* 0x000fca00000f0c11 */
[----:B0-----:R0:W-:Y:S04]  /*1d60*/  @!P1 STG.E.128 [R18.64], R12 ;  /* 0x0000000c12009986 */ /* 0x0011e8000c101d04 */
[----:B------:R0:W-:Y:S04]  /*1d70*/  @!P4 STG.E.128 [R18.64+0x80], R8 ;  /* 0x000080081200c986 */ /* 0x0001e8000c101d04 */
[----:B------:R0:W-:Y:S02]  /*1d80*/  @!P5 STG.E.128 [R18.64+0x100], R28 ;  /* 0x0001001c1200d986 */ /* 0x0001e4000c101d04 */
.L_x_1319:
[----:B------:R-:W-:Y:S05]  /*1d90*/  BSYNC B0 ;  /* 0x0000000000007941 */ /* 0x000fea0003800000 */
.L_x_1318:
[----:B0--3--:R-:W-:Y:S01]  /*1da0*/  CS2R R10, SRZ ;  /* 0x00000000000a7805 */ /* 0x009fe2000001ff00 */
[----:B------:R-:W-:Y:S06]  /*1db0*/  @P2 EXIT ;  /* 0x000000000000294d */ /* 0x000fec0003800000 */
[----:B------:R-:W-:Y:S01]  /*1dc0*/  CS2R R8, SRZ ;  /* 0x0000000000087805 */ /* 0x000fe2000001ff00 */
[----:B------:R-:W-:Y:S01]  /*1dd0*/  CS2R R14, SRZ ;  /* 0x00000000000e7805 */ /* 0x000fe2000001ff00 */
[----:B------:R-:W-:Y:S01]  /*1de0*/  CS2R R12, SRZ ;  /* 0x00000000000c7805 */ /* 0x000fe2000001ff00 */
[----:B------:R-:W-:Y:S01]  /*1df0*/  IMAD R3, R3, c[0x0][0x1a8], RZ ;  /* 0x00006a0003037a24 */ /* 0x000fe200078e02ff */
[--C-:B------:R-:W-:Y:S01]  /*1e00*/  SHF.R.S32.HI R5, RZ, 0x1f, R4.reuse ;  /* 0x0000001fff057819 */ /* 0x100fe20000011404 */
[----:B-1----:R-:W-:Y:S01]  /*1e10*/  CS2R R18, SRZ ;  /* 0x0000000000127805 */ /* 0x002fe2000001ff00 */
[----:B------:R-:W0:Y:S01]  /*1e20*/  @!P3 LDS.128 R8, [R32+0x800] ;  /* 0x000800002008b984 */ /* 0x000e220000000c00 */
[C---:B------:R-:W-:Y:S01]  /*1e30*/  IMAD R3, R64.reuse, c[0x0][0x1ac], R3 ;  /* 0x00006b0040037a24 */ /* 0x040fe200078e0203 */
[----:B------:R-:W-:Y:S01]  /*1e40*/  CS2R R16, SRZ ;  /* 0x0000000000107805 */ /* 0x000fe2000001ff00 */
[----:B------:R-:W-:Y:S01]  /*1e50*/  IMAD.WIDE.U32 R64, R64, c[0x0][0x1a8], R4 ;  /* 0x00006a0040407a25 */ /* 0x000fe200078e0004 */
[----:B------:R-:W1:Y:S01]  /*1e60*/  @!P3 LDS.128 R12, [R32+0x3000] ;  /* 0x00300000200cb984 */ /* 0x000e620000000c00 */
[----:B------:R-:W-:-:S02]  /*1e70*/  ISETP.GE.AND P1, PT, R4, c[0x0][0x194], PT ;  /* 0x0000650004007a0c */ /* 0x000fc40003f26270 */
[----:B------:R-:W-:Y:S01]  /*1e80*/  IMAD.IADD R65, R65, 0x1, R3 ;  /* 0x0000000141417824 */ /* 0x000fe200078e0203 */
[----:B------:R-:W-:Y:S01]  /*1e90*/  IADD3 R3, P0, R6, 0x40, RZ ;  /* 0x0000004006037810 */ /* 0x000fe20007f1e0ff */
[----:B------:R-:W-:Y:S01]  /*1ea0*/  IMAD R5, R2, c[0x0][0x1b0], RZ ;  /* 0x00006c0002057a24 */ /* 0x000fe200078e02ff */
[----:B------:R3:W4:Y:S01]  /*1eb0*/  @!P3 LDS.128 R16, [R32+0x5800] ;  /* 0x005800002010b984 */ /* 0x0007220000000c00 */
[----:B------:R-:W-:-:S04]  /*1ec0*/  IMAD.WIDE.U32 R64, R0, c[0x0][0x1b0], R64 ;  /* 0x00006c0000407a25 */ /* 0x000fc800078e0040 */
[----:B------:R-:W-:Y:S02]  /*1ed0*/  IMAD.X R6, RZ, RZ, R7, P0 ;  /* 0x000000ffff067224 */ /* 0x000fe400000e0607 */
[----:B------:R-:W-:Y:S01]  /*1ee0*/  IMAD R5, R0, c[0x0][0x1b4], R5 ;  /* 0x00006d0000057a24 */ /* 0x000fe200078e0205 */
[----:B------:R-:W-:Y:S01]  /*1ef0*/  IADD3 R0, R4, 0x40, RZ ;  /* 0x0000004004007810 */ /* 0x000fe20007ffe0ff */
[----:B------:R-:W-:Y:S02]  /*1f00*/  IMAD R6, R6, c[0x0][0x1a0], RZ ;  /* 0x0000680006067a24 */ /* 0x000fe400078e02ff */
[----:B------:R-:W-:Y:S01]  /*1f10*/  IMAD.IADD R65, R65, 0x1, R5 ;  /* 0x0000000141417824 */ /* 0x000fe200078e0205 */
[----:B------:R-:W-:Y:S01]  /*1f20*/  ISETP.GE.AND P2, PT, R0, c[0x0][0x194], PT ;  /* 0x0000650000007a0c */ /* 0x000fe20003f46270 */
        /* <DEDUP_REMOVED lines=8> */
[----:B-1----:R3:W-:Y:S01]  /*1fb0*/  @!P2 STG.E.128 [R4.64+0x80], R12 ;  /* 0x0000800c0400a986 */ /* 0x0027e2000c101d04 */
[----:B------:R-:W-:Y:S05]  /*1fc0*/  @P3 EXIT ;  /* 0x000000000000394d */ /* 0x000fea0003800000 */
[----:B----4-:R-:W-:Y:S01]  /*1fd0*/  STG.E.128 [R4.64+0x100], R16 ;  /* 0x0001001004007986 */ /* 0x010fe2000c101d04 */
[----:B------:R-:W-:Y:S05]  /*1fe0*/  EXIT ;  /* 0x000000000000794d */ /* 0x000fea0003800000 */
.L_x_1320:
        /* <DEDUP_REMOVED lines=9> */
.L_x_1430:


//--------------------- .text._ZN7cutlass13device_kernelIN5flash32FlashAttnBwdPostprocessConvertdQIN4cute5tupleIJNS3_1CILi64EEENS5_ILi192EEEEEENS_6half_tEfNS_4arch4Sm80ELi256ENS3_8TiledMMAINS3_8MMA_AtomIJNS3_28SM80_16x8x16_F32F16F16F32_TNEEEENS3_6LayoutINS4_IJNS5_ILi2EEENS5_ILi4EEENS5_ILi1EEEEEENS4_IJSJ_SH_NS5_ILi0EEEEEEEENS4_IJNS5_ILi32EEES6_NS5_ILi16EEEEEEEELb0EEEEEvNT_6ParamsE --------------------------
	.section	.text._ZN7cutlass13device_kernelIN5flash32FlashAttnBwdPostprocessConvertdQIN4cute5tupleIJNS3_1CILi64EEENS5_ILi192EEEEEENS_6half_tEfNS_4arch4Sm80ELi256ENS3_8TiledMMAINS3_8MMA_AtomIJNS3_28SM80_16x8x16_F32F16F16F32_TNEEEENS3_6LayoutINS4_IJNS5_ILi2EEENS5_ILi4EEENS5_ILi1EEEEEENS4_IJSJ_SH_NS5_ILi0EEEEEEEENS4_IJNS5_ILi32EEES6_NS5_ILi16EEEEEEEELb0EEEEEvNT_6ParamsE,"ax",@progbits
	.sectioninfo	@"SHI_REGISTERS=69"
	.align	128
.text._ZN7cutlass13device_kernelIN5flash32FlashAttnBwdPostprocessConvertdQIN4cute5tupleIJNS3_1CILi64EEENS5_ILi192EEEEEENS_6half_tEfNS_4arch4Sm80ELi256ENS3_8TiledMMAINS3_8MMA_AtomIJNS3_28SM80_16x8x16_F32F16F16F32_TNEEEENS3_6LayoutINS4_IJNS5_ILi2EEENS5_ILi4EEENS5_ILi1EEEEEENS4_IJSJ_SH_NS5_ILi0EEEEEEEENS4_IJNS5_ILi32EEES6_NS5_ILi16EEEEEEEELb0EEEEEvNT_6ParamsE:
        .type           _ZN7cutlass13device_kernelIN5flash32FlashAttnBwdPostprocessConvertdQIN4cute5tupleIJNS3_1CILi64EEENS5_ILi192EEEEEENS_6half_tEfNS_4arch4Sm80ELi256ENS3_8TiledMMAINS3_8MMA_AtomIJNS3_28SM80_16x8x16_F32F16F16F32_TNEEEENS3_6LayoutINS4_IJNS5_ILi2EEENS5_ILi4EEENS5_ILi1EEEEEENS4_IJSJ_SH_NS5_ILi0EEEEEEEENS4_IJNS5_ILi32EEES6_NS5_ILi16EEEEEEEELb0EEEEEvNT_6ParamsE,@function
        .size           _ZN7cutlass13device_kernelIN5flash32FlashAttnBwdPostprocessConvertdQIN4cute5tupleIJNS3_1CILi64EEENS5_ILi192EEEEEENS_6half_tEfNS_4arch4Sm80ELi256ENS3_8TiledMMAINS3_8MMA_AtomIJNS3_28SM80_16x8x16_F32F16F16F32_TNEEEENS3_6LayoutINS4_IJNS5_ILi2EEENS5_ILi4EEENS5_ILi1EEEEEENS4_IJSJ_SH_NS5_ILi0EEEEEEEENS4_IJNS5_ILi32EEES6_NS5_ILi16EEEEEEEELb0EEEEEvNT_6ParamsE,(.L_x_1431 - _ZN7cutlass13device_kernelIN5flash32FlashAttnBwdPostprocessConvertdQIN4cute5tupleIJNS3_1CILi64EEENS5_ILi192EEEEEENS_6half_tEfNS_4arch4Sm80ELi256ENS3_8TiledMMAINS3_8MMA_AtomIJNS3_28SM80_16x8x16_F32F16F16F32_TNEEEENS3_6LayoutINS4_IJNS5_ILi2EEENS5_ILi4EEENS5_ILi1EEEEEENS4_IJSJ_SH_NS5_ILi0EEEEEEEENS4_IJNS5_ILi32EEES6_NS5_ILi16EEEEEEEELb0EEEEEvNT_6ParamsE)
        .other          _ZN7cutlass13device_kernelIN5flash32FlashAttnBwdPostprocessConvertdQIN4cute5tupleIJNS3_1CILi64EEENS5_ILi192EEEEEENS_6half_tEfNS_4arch4Sm80ELi256ENS3_8TiledMMAINS3_8MMA_AtomIJNS3_28SM80_16x8x16_F32F16F16F32_TNEEEENS3_6LayoutINS4_IJNS5_ILi2EEENS5_ILi4EEENS5_ILi1EEEEEENS4_IJSJ_SH_NS5_ILi0EEEEEEEENS4_IJNS5_ILi32EEES6_NS5_ILi16EEEEEEEELb0EEEEEvNT_6ParamsE,@"STO_CUDA_ENTRY STV_DEFAULT"
_ZN7cutlass13device_kernelIN5flash32FlashAttnBwdPostprocessConvertdQIN4cute5tupleIJNS3_1CILi64EEENS5_ILi192EEEEEENS_6half_tEfNS_4arch4Sm80ELi256ENS3_8TiledMMAINS3_8MMA_AtomIJNS3_28SM80_16x8x16_F32F16F16F32_TNEEEENS3_6LayoutINS4_IJNS5_ILi2EEENS5_ILi4EEENS5_ILi1EEEEEENS4_IJSJ_SH_NS5_ILi0EEEEEEEENS4_IJNS5_ILi32EEES6_NS5_ILi16EEEEEEEELb0EEEEEvNT_6ParamsE:
        /* <DEDUP_REMOVED lines=15> */
[----:B-1----:R-:W-:Y:S01]  /*00f0*/  IMAD.SHL.U32 R58, R54, 0x40, RZ ;  /* 0x00000040363a7824 */ /* 0x002fe200078e00ff */
[----:B------:R-:W-:Y:S05]  /*0100*/  @P1 BRA `(.L_x_1321) ;  /* 0x0000004000001947 */ /* 0x000fea0003800000 */
[----:B0-----:R-:W-:Y:S05]  /*0110*/  @!P0 BRA `(.L_x_1321) ;  /* 0x0000003000008947 */ /* 0x001fea0003800000 */
[----:B------:R-:W2:Y:S04]  /*0120*/  LDG.E R0, [R2.64] ;  /* 0x0000000402007981 */ /* 0x000ea8000c1e1900 */
[----:B-----5:R-:W2:Y:S02]  /*0130*/  LDG.E R57, [R2.64+0x4] ;  /* 0x0000040402397981 */ /* 0x020ea4000c1e1900 */
[----:B--2---:R-:W-:-:S02]  /*0140*/  IADD3 R57, -R0, R57, RZ ;  /* 0x0000003900397210 */ /* 0x004fc40007ffe1ff */
.L_x_1321:
[----:B0-----:R-:W-:Y:S01]  /*0150*/  ISETP.NE.AND.EX P1, PT, RZ, c[0x0][0x1c4], PT, P2 ;  /* 0x00007100ff007a0c */ /* 0x001fe20003f25320 */
[----:B-----5:R-:W-:Y:S01]  /*0160*/  @P0 IMAD R2, R52, 0x40, R55 ;  /* 0x0000004034020824 */ /* 0x020fe200078e0237 */
[----:B------:R-:W-:-:S13]  /*0170*/  ISETP.LE.AND P2, PT, R57, R58, PT ;  /* 0x0000003a3900720c */ /* 0x000fda0003f43270 */
[----:B------:R-:W-:Y:S05]  /*0180*/  @P1 EXIT P2 ;  /* 0x000000000000194d */ /* 0x000fea0001000000 */
[----:B------:R-:W0:Y:S01]  /*0190*/  S2R R53, SR_TID.X ;  /* 0x0000000000357919 */ /* 0x000e220000002100 */
[----:B------:R-:W-:Y:S01]  /*01a0*/  @P0 SHF.R.S32.HI R3, RZ, 0x1f, R2 ;  /* 0x0000001fff030819 */ /* 0x000fe20000011402 */
[----:B------:R-:W-:Y:S01]  /*01b0*/  CS2R R4, SRZ ;  /* 0x0000000000047805 */ /* 0x000fe2000001ff00 */
[----:B------:R-:W-:Y:S01]  /*01c0*/  IMAD R7, R54, 0x3000, RZ ;  /* 0x0000300036077824 */ /* 0x000fe200078e02ff */
[----:B------:R-:W1:Y:S01]  /*01d0*/  S2R R0, SR_CTAID.Y ;  /* 0x0000000000007919 */ /* 0x000e620000002600 */
[----:B------:R-:W-:-:S03]  /*01e0*/  @P0 LEA.HI R3, R3, R2, RZ, 0x6 ;  /* 0x0000000203030211 */ /* 0x000fc600078f30ff */
[----:B------:R-:W-:Y:S02]  /*01f0*/  SHF.R.S32.HI R9, RZ, 0x1f, R7 ;  /* 0x0000001fff097819 */ /* 0x000fe40000011407 */
[----:B------:R-:W-:-:S05]  /*0200*/  @P0 SHF.R.S32.HI R3, RZ, 0x6, R3 ;  /* 0x00000006ff030819 */ /* 0x000fca0000011403 */
[----:B------:R-:W-:-:S04]  /*0210*/  @P0 IMAD R3, R3, 0x3000, RZ ;  /* 0x0000300003030824 */ /* 0x000fc800078e02ff */
[--C-:B------:R-:W-:Y:S01]  /*0220*/  @P0 IMAD.MOV.U32 R4, RZ, RZ, R3.reuse ;  /* 0x000000ffff040224 */ /* 0x100fe200078e0003 */
[----:B------:R-:W-:Y:S02]  /*0230*/  @P0 SHF.R.S32.HI R5, RZ, 0x1f, R3 ;  /* 0x0000001fff050819 */ /* 0x000fe40000011403 */
[----:B------:R-:W-:Y:S01]  /*0240*/  SHF.R.S32.HI R3, RZ, 0x1f, R52 ;  /* 0x0000001fff037819 */ /* 0x000fe20000011434 */
[----:B0-----:R-:W-:Y:S01]  /*0250*/  IMAD.SHL.U32 R6, R53, 0x4, RZ ;  /* 0x0000000435067824 */ /* 0x001fe200078e00ff */
[----:B------:R-:W-:Y:S02]  /*0260*/  SEL R52, R52, RZ, !P1 ;  /* 0x000000ff34347207 */ /* 0x000fe40004800000 */
[----:B------:R-:W-:Y:S02]  /*0270*/  SEL R3, R3, RZ, !P1 ;  /* 0x000000ff03037207 */ /* 0x000fe40004800000 */
[----:B------:R-:W-:Y:S02]  /*0280*/  IADD3 R4, P2, P3, R4, R6, R7 ;  /* 0x0000000604047210 */ /* 0x000fe40007b5e007 */
[----:B-1----:R-:W-:-:S02]  /*0290*/  SHF.R.S32.HI R2, RZ, 0x1f, R0 ;  /* 0x0000001fff027819 */ /* 0x002fc40000011400 */
[----:B------:R-:W-:-:S03]  /*02a0*/  SHF.R.S32.HI R6, RZ, 0x1f, R6 ;  /* 0x0000001fff067819 */ /* 0x000fc60000011406 */
[----:B------:R-:W-:Y:S01]  /*02b0*/  IMAD R7, R2, c[0x0][0x178], RZ ;  /* 0x00005e0002077a24 */ /* 0x000fe200078e02ff */
[----:B------:R-:W-:Y:S01]  /*02c0*/  IADD3.X R5, R5, R6, R9, P2, P3 ;  /* 0x0000000605057210 */ /* 0x000fe200017e6409 */
[----:B------:R-:W-:Y:S02]  /*02d0*/  IMAD R9, R3, c[0x0][0x180], RZ ;  /* 0x0000600003097a24 */ /* 0x000fe400078e02ff */
[C---:B------:R-:W-:Y:S02]  /*02e0*/  IMAD R7, R0.reuse, c[0x0][0x17c], R7 ;  /* 0x00005f0000077a24 */ /* 0x040fe400078e0207 */
[----:B------:R-:W-:-:S04]  /*02f0*/  IMAD.WIDE.U32 R4, R0, c[0x0][0x178], R4 ;  /* 0x00005e0000047a25 */ /* 0x000fc800078e0004 */
[----:B------:R-:W-:Y:S02]  /*0300*/  IMAD.IADD R5, R5, 0x1, R7 ;  /* 0x0000000105057824 */ /* 0x000fe400078e0207 */
[C---:B------:R-:W-:Y:S02]  /*0310*/  IMAD R9, R52.reuse, c[0x0][0x184], R9 ;  /* 0x0000610034097a24 */ /* 0x040fe400078e0209 */
[----:B------:R-:W-:-:S05]  /*0320*/  IMAD.WIDE.U32 R4, R52, c[0x0][0x180], R4 ;  /* 0x0000600034047a25 */ /* 0x000fca00078e0004 */
[----:B------:R-:W-:Y:S02]  /*0330*/  IADD3 R5, R5, R9, RZ ;  /* 0x0000000905057210 */ /* 0x000fe40007ffe0ff */
        /* <DEDUP_REMOVED lines=15> */
[----:B------:R-:W-:Y:S01]  /*0430*/  IMAD.IADD R57, R57, 0x1, -R58 ;  /* 0x0000000139397824 */ /* 0x000fe200078e0a3a */
[----:B------:R-:W-:Y:S02]  /*0440*/  BSSY B0, `(.L_x_1322) ;  /* 0x00000fa000007945 */ /* 0x000fe40003800000 */
[----:B------:R-:W-:-:S02]  /*0450*/  LEA.HI R56, R60, R53, RZ, 0x2 ;  /* 0x000000353c387211 */ /* 0x000fc400078f10ff */
[CC--:B------:R-:W-:Y:S02]  /*0460*/  LEA.HI R66, R60.reuse, R53.reuse, RZ, 0x5 ;  /* 0x000000353c427211 */ /* 0x0c0fe400078f28ff */
[--C-:B------:R-:W-:Y:S02]  /*0470*/  SHF.R.S32.HI R59, RZ, 0x2, R56.reuse ;  /* 0x00000002ff3b7819 */ /* 0x100fe40000011438 */
[----:B------:R-:W-:Y:S02]  /*0480*/  SHF.R.S32.HI R64, RZ, 0x1f, R56 ;  /* 0x0000001fff407819 */ /* 0x000fe40000011438 */
[----:B------:R-:W-:Y:S02]  /*0490*/  LEA.HI R65, R60, R53, RZ, 0x7 ;  /* 0x000000353c417211 */ /* 0x000fe400078f38ff */
[----:B------:R-:W-:Y:S02]  /*04a0*/  LEA.HI R64, R64, R59, RZ, 0x3 ;  /* 0x0000003b40407211 */ /* 0x000fe400078f18ff */
[----:B------:R-:W-:Y:S01]  /*04b0*/  SHF.R.S32.HI R61, RZ, 0x5, R66 ;  /* 0x00000005ff3d7819 */ /* 0x000fe20000011442 */
[----:B------:R-:W-:Y:S01]  /*04c0*/  IMAD.SHL.U32 R65, R65, 0x8, RZ ;  /* 0x0000000841417824 */ /* 0x000fe200078e00ff */
[----:B------:R-:W-:-:S02]  /*04d0*/  LOP3.LUT R64, R64, 0xfffffff8, RZ, 0xc0, !PT ;  /* 0xfffffff840407812 */ /* 0x000fc400078ec0ff */
[----:B0-----:R-:W-:Y:S02]  /*04e0*/  LEA.HI R63, R60, R53, RZ, 0x3 ;  /* 0x000000353c3f7211 */ /* 0x001fe400078f18ff */
[----:B------:R-:W-:Y:S01]  /*04f0*/  LEA.HI R66, R66, R61, RZ, 0x1 ;  /* 0x0000003d42427211 */ /* 0x000fe200078f08ff */
[----:B------:R-:W-:Y:S01]  /*0500*/  IMAD.IADD R59, R59, 0x1, -R64 ;  /* 0x000000013b3b7824 */ /* 0x000fe200078e0a40 */
[----:B------:R-:W-:Y:S02]  /*0510*/  LOP3.LUT R64, R56, 0x7ffffffc, RZ, 0xc0, !PT ;  /* 0x7ffffffc38407812 */ /* 0x000fe400078ec0ff */
[----:B------:R-:W-:Y:S02]  /*0520*/  LOP3.LUT R65, R65, 0x7ffffc00, RZ, 0xc0, !PT ;  /* 0x7ffffc0041417812 */ /* 0x000fe400078ec0ff */
[----:B------:R-:W-:Y:S02]  /*0530*/  SHF.R.S32.HI R62, RZ, 0x1f, R59 ;  /* 0x0000001fff3e7819 */ /* 0x000fe4000001143b */
[----:B------:R-:W-:-:S02]  /*0540*/  LOP3.LUT R66, R66, 0xfffffffe, RZ, 0xc0, !PT ;  /* 0xfffffffe42427812 */ /* 0x000fc400078ec0ff */
[----:B------:R-:W-:Y:S01]  /*0550*/  LEA.HI R56, R62, R59, RZ, 0x2 ;  /* 0x0000003b3e387211 */ /* 0x000fe200078f10ff */
[----:B------:R-:W-:Y:S01]  /*0560*/  IMAD.IADD R62, R53, 0x1, -R64 ;  /* 0x00000001353e7824 */ /* 0x000fe200078e0a40 */
[----:B------:R-:W-:Y:S01]  /*0570*/  LEA.HI R60, R60, R53, RZ, 0x6 ;  /* 0x000000353c3c7211 */ /* 0x000fe200078f30ff */
[----:B------:R-:W-:Y:S01]  /*0580*/  IMAD.IADD R61, R61, 0x1, -R66 ;  /* 0x000000013d3d7824 */ /* 0x000fe200078e0a42 */
[C---:B------:R-:W-:Y:S01]  /*0590*/  LOP3.LUT R64, R56.reuse, 0x7fffffc, RZ, 0xc0, !PT ;  /* 0x07fffffc38407812 */ /* 0x040fe200078ec0ff */
[----:B------:R-:W-:Y:S01]  /*05a0*/  IMAD.SHL.U32 R56, R56, 0x10, RZ ;  /* 0x0000001038387824 */ /* 0x000fe200078e00ff */
[----:B------:R-:W-:Y:S02]  /*05b0*/  LEA R62, R62, R65, 0x1 ;  /* 0x000000413e3e7211 */ /* 0x000fe400078e08ff */
[----:B------:R-:W-:Y:S01]  /*05c0*/  SHF.R.S32.HI R60, RZ, 0x6, R60 ;  /* 0x00000006ff3c7819 */ /* 0x000fe2000001143c */
[----:B------:R-:W-:Y:S01]  /*05d0*/  IMAD.IADD R58, R59, 0x1, -R64 ;  /* 0x000000013b3a7824 */ /* 0x000fe200078e0a40 */
[----:B------:R-:W-:-:S02]  /*05e0*/  SHF.R.S32.HI R59, RZ, 0x3, R63 ;  /* 0x00000003ff3b7819 */ /* 0x000fc4000001143f */
[----:B------:R-:W-:Y:S02]  /*05f0*/  SHF.R.S32.HI R64, RZ, 0x1f, R63 ;  /* 0x0000001fff407819 */ /* 0x000fe4000001143f */
[----:B------:R-:W-:Y:S02]  /*0600*/  IMNMX R57, R57, 0x40, PT ;  /* 0x0000004039397817 */ /* 0x000fe40003800200 */
[----:B------:R-:W-:Y:S02]  /*0610*/  LEA.HI R64, R64, R59, RZ, 0x2 ;  /* 0x0000003b40407211 */ /* 0x000fe400078f10ff */
[----:B------:R-:W-:Y:S02]  /*0620*/  LOP3.LUT R56, R56, 0x40, RZ, 0xc0, !PT ;  /* 0x0000004038387812 */ /* 0x000fe400078ec0ff */
[----:B------:R-:W-:Y:S02]  /*0630*/  LOP3.LUT R64, R64, 0xffffffc, RZ, 0xc0, !PT ;  /* 0x0ffffffc40407812 */ /* 0x000fe400078ec0ff */
[----:B------:R-:W-:Y:S01]  /*0640*/  ISETP.GE.AND P1, PT, R59, R57, PT ;  /* 0x000000393b00720c */ /* 0x000fe20003f26270 */
[----:B--2---:R0:W-:Y:S04]  /*0650*/  STS.128 [R53.X16], R4 ;  /* 0x0000000435007388 */ /* 0x0041e8000000cc00 */
[----:B---3--:R-:W-:Y:S04]  /*0660*/  STS.128 [R53.X16+0x1000], R8 ;  /* 0x0010000835007388 */ /* 0x008fe8000000cc00 */
[----:B----4-:R1:W-:Y:S04]  /*0670*/  STS.128 [R53.X16+0x2000], R12 ;  /* 0x0020000c35007388 */ /* 0x0103e8000000cc00 */
[----:B-----5:R-:W-:Y:S04]  /*0680*/  STS.128 [R53.X16+0x3000], R16 ;  /* 0x0030001035007388 */ /* 0x020fe8000000cc00 */
[----:B------:R-:W-:Y:S01]  /*0690*/  STS.128 [R53.X16+0x4000], R20 ;  /* 0x0040001435007388 */ /* 0x000fe2000000cc00 */
[----:B0-----:R-:W-:Y:S01]  /*06a0*/  LOP3.LUT R4, R63, 0xfffffff8, RZ, 0xc0, !PT ;  /* 0xfffffff83f047812 */ /* 0x001fe200078ec0ff */
[----:B------:R-:W-:Y:S01]  /*06b0*/  IMAD R5, R61, 0x100, R62 ;  /* 0x000001003d057824 */ /* 0x000fe200078e023e */
[----:B------:R-:W-:Y:S01]  /*06c0*/  IADD3 R7, R59, -R64, RZ ;  /* 0x800000403b077210 */ /* 0x000fe20007ffe0ff */
[----:B------:R-:W-:Y:S01]  /*06d0*/  STS.128 [R53.X16+0x5000], R24 ;  /* 0x0050001835007388 */ /* 0x000fe2000000cc00 */
[----:B------:R-:W-:-:S02]  /*06e0*/  IMAD.SHL.U32 R61, R61, 0x40, RZ ;  /* 0x000000403d3d7824 */ /* 0x000fc400078e00ff */
[----:B------:R-:W-:Y:S01]  /*06f0*/  IMAD.IADD R4, R53, 0x1, -R4 ;  /* 0x0000000135047824 */ /* 0x000fe200078e0a04 */
[----:B------:R-:W-:Y:S01]  /*0700*/  STS.128 [R53.X16+0x6000], R28 ;  /* 0x0060001c35007388 */ /* 0x000fe2000000cc00 */
[----:B-1----:R-:W-:Y:S01]  /*0710*/  IMAD R14, R60, 0x8, R7 ;  /* 0x000000083c0e7824 */ /* 0x002fe200078e0207 */
[----:B------:R-:W-:Y:S02]  /*0720*/  LOP3.LUT R61, R61, 0x40, RZ, 0xc0, !PT ;  /* 0x000000403d3d7812 */ /* 0x000fe400078ec0ff */
[----:B------:R-:W-:Y:S01]  /*0730*/  STS.128 [R53.X16+0x7000], R32 ;  /* 0x0070002035007388 */ /* 0x000fe2000000cc00 */
[C---:B------:R-:W-:Y:S01]  /*0740*/  LEA.HI R6, R4.reuse, R4, RZ, 0x1 ;  /* 0x0000000404067211 */ /* 0x040fe200078f08ff */
[----:B------:R-:W-:Y:S01]  /*0750*/  IMAD.SHL.U32 R4, R4, 0x8, RZ ;  /* 0x0000000804047824 */ /* 0x000fe200078e00ff */
[----:B------:R-:W-:Y:S01]  /*0760*/  LEA R58, R58, R5, 0x4 ;  /* 0x000000053a3a7211 */ /* 0x000fe200078e20ff */
[----:B------:R-:W-:Y:S01]  /*0770*/  STS.128 [R53.X16+0x8000], R36 ;  /* 0x0080002435007388 */ /* 0x000fe2000000cc00 */
[----:B------:R-:W-:-:S02]  /*0780*/  SHF.L.U32 R6, R6, 0x9, RZ ;  /* 0x0000000906067819 */ /* 0x000fc400000006ff */
[----:B------:R-:W-:Y:S01]  /*0790*/  LOP3.LUT R8, R61, 0x8, R4, 0xf8, !PT ;  /* 0x000000083d087812 */ /* 0x000fe200078ef804 */
[----:B------:R-:W-:Y:S01]  /*07a0*/  STS.128 [R53.X16+0x9000], R40 ;  /* 0x0090002835007388 */ /* 0x000fe2000000cc00 */
[----:B------:R-:W-:Y:S02]  /*07b0*/  LOP3.LUT R9, R6, 0x7ffffc00, RZ, 0xc0, !PT ;  /* 0x7ffffc0006097812 */ /* 0x000fe400078ec0ff */
[----:B------:R-:W-:Y:S01]  /*07c0*/  CS2R R6, SRZ ;  /* 0x0000000000067805 */ /* 0x000fe2000001ff00 */
[----:B------:R-:W-:Y:S01]  /*07d0*/  STS.128 [R53.X16+0xa000], R44 ;  /* 0x00a0002c35007388 */ /* 0x000fe2000000cc00 */
[----:B------:R-:W-:Y:S01]  /*07e0*/  @P0 IMAD.MOV.U32 R6, RZ, RZ, R55 ;  /* 0x000000ffff060224 */ /* 0x000fe200078e0037 */
[----:B------:R-:W-:Y:S01]  /*07f0*/  SHF.R.U32.HI R61, RZ, 0x3, R61 ;  /* 0x00000003ff3d7819 */ /* 0x000fe2000001163d */
[----:B------:R-:W-:Y:S01]  /*0800*/  IMAD.U32 R14, R14, 0x10, R9 ;  /* 0x000000100e0e7824 */ /* 0x000fe200078e0009 */
[----:B------:R-:W-:Y:S01]  /*0810*/  STS.128 [R53.X16+0xb000], R48 ;  /* 0x00b0003035007388 */ /* 0x000fe2000000cc00 */
[----:B------:R-:W-:Y:S01]  /*0820*/  @P0 SHF.R.S32.HI R7, RZ, 0x1f, R55 ;  /* 0x0000001fff070819 */ /* 0x000fe20000011437 */
[----:B------:R-:W-:Y:S01]  /*0830*/  IMAD.SHL.U32 R9, R60, 0x8, RZ ;  /* 0x000000083c097824 */ /* 0x000fe200078e00ff */
[----:B------:R-:W-:Y:S01]  /*0840*/  LOP3.LUT R61, R8, R61, RZ, 0x3c, !PT ;  /* 0x0000003d083d7212 */ /* 0x000fe200078e3cff */
[----:B------:R-:W-:Y:S01]  /*0850*/  BAR.SYNC.DEFER_BLOCKING 0x0 ;  /* 0x0000000000007b1d */ /* 0x000fe20000010000 */
[----:B------:R-:W-:-:S02]  /*0860*/  IADD3 R6, P0, R59, R6, RZ ;  /* 0x000000063b067210 */ /* 0x000fc40007f1e0ff */
[C---:B------:R-:W-:Y:S02]  /*0870*/  IADD3 R8, R59.reuse, 0x20, RZ ;  /* 0x000000203b087810 */ /* 0x040fe40007ffe0ff */
[----:B------:R-:W-:Y:S02]  /*0880*/  LEA.HI.X.SX32 R7, R59, R7, 0x1, P0 ;  /* 0x000000073b077211 */ /* 0x000fe400000f0eff */
[----:B------:R-:W-:Y:S01]  /*0890*/  ISETP.GE.AND P0, PT, R8, R57, PT ;  /* 0x000000390800720c */ /* 0x000fe20003f06270 */
[----:B------:R-:W-:Y:S01]  /*08a0*/  IMAD.IADD R8, R14, 0x1, R61 ;  /* 0x000000010e087824 */ /* 0x000fe200078e023d */
[----:B------:R-:W-:Y:S01]  /*08b0*/  LOP3.LUT R9, R56, 0x8, R9, 0xf8, !PT ;  /* 0x0000000838097812 */ /* 0x000fe200078ef809 */
[----:B------:R-:W-:Y:S01]  /*08c0*/  IMAD.WIDE R6, R54, 0x40, R6 ;  /* 0x0000004036067825 */ /* 0x000fe200078e0206 */
[----:B------:R-:W-:-:S04]  /*08d0*/  SHF.R.U32.HI R56, RZ, 0x3, R56 ;  /* 0x00000003ff387819 */ /* 0x000fc80000011638 */
[----:B------:R-:W-:-:S04]  /*08e0*/  LOP3.LUT R9, R9, R56, RZ, 0x3c, !PT ;  /* 0x0000003809097212 */ /* 0x000fc800078e3cff */
[----:B------:R-:W-:Y:S01]  /*08f0*/  IADD3 R9, R9, R58, RZ ;  /* 0x0000003a09097210 */ /* 0x000fe20007ffe0ff */
[----:B------:R-:W0:Y:S04]  /*0900*/  LDS R10, [R53.X4] ;  /* 0x00000000350a7984 */ /* 0x000e280000004800 */
[----:B------:R-:W1:Y:S04]  /*0910*/  LDS R11, [R53.X4+0x400] ;  /* 0x00040000350b7984 */ /* 0x000e680000004800 */
[----:B------:R-:W2:Y:S04]  /*0920*/  LDS R12, [R53.X4+0x800] ;  /* 0x00080000350c7984 */ /* 0x000ea80000004800 */
[----:B------:R-:W3:Y:S04]  /*0930*/  LDS R13, [R53.X4+0xc00] ;  /* 0x000c0000350d7984 */ /* 0x000ee80000004800 */
[----:B------:R-:W4:Y:S04]  /*0940*/  LDS R16, [R53.X4+0x1000] ;  /* 0x0010000035107984 */ /* 0x000f280000004800 */
[----:B------:R-:W5:Y:S04]  /*0950*/  LDS R17, [R53.X4+0x1400] ;  /* 0x0014000035117984 */ /* 0x000f680000004800 */
[----:B------:R-:W5:Y:S04]  /*0960*/  LDS R18, [R53.X4+0x1800] ;  /* 0x0018000035127984 */ /* 0x000f680000004800 */
[----:B------:R-:W5:Y:S04]  /*0970*/  LDS R19, [R53.X4+0x1c00] ;  /* 0x001c000035137984 */ /* 0x000f680000004800 */
[----:B------:R-:W5:Y:S04]  /*0980*/  LDS R25, [R53.X4+0x2000] ;  /* 0x0020000035197984 */ /* 0x000f680000004800 */
[----:B------:R-:W5:Y:S04]  /*0990*/  LDS R26, [R53.X4+0x2400] ;  /* 0x00240000351a7984 */ /* 0x000f680000004800 */
[----:B------:R-:W5:Y:S01]  /*09a0*/  LDS R15, [R53.X4+0x3800] ;  /* 0x00380000350f7984 */ /* 0x000f620000004800 */
[----:B0-----:R-:W-:-:S03]  /*09b0*/  FMUL.FTZ R10, R10, c[0x0][0x1b8] ;  /* 0x00006e000a0a7a20 */ /* 0x001fc60000410000 */
[----:B------:R-:W0:Y:S01]  /*09c0*/  LDS R14, [R53.X4+0x3c00] ;  /* 0x003c0000350e7984 */ /* 0x000e220000004800 */
[----:B-1----:R-:W-:-:S03]  /*09d0*/  FMUL.FTZ R11, R11, c[0x0][0x1b8] ;  /* 0x00006e000b0b7a20 */ /* 0x002fc60000410000 */
[----:B------:R-:W1:Y:S01]  /*09e0*/  LDS R27, [R53.X4+0x2800] ;  /* 0x00280000351b7984 */ /* 0x000e620000004800 */
[----:B--2---:R-:W-:Y:S01]  /*09f0*/  FMUL.FTZ R12, R12, c[0x0][0x1b8] ;  /* 0x00006e000c0c7a20 */ /* 0x004fe20000410000 */
[----:B------:R-:W-:Y:S02]  /*0a00*/  F2FP.PACK_AB R10, R11, R10 ;  /* 0x0000000a0b0a723e */ /* 0x000fe400000000ff */
[----:B------:R-:W2:Y:S01]  /*0a10*/  LDS R30, [R53.X4+0x2c00] ;  /* 0x002c0000351e7984 */ /* 0x000ea20000004800 */
[----:B---3--:R-:W-:-:S03]  /*0a20*/  FMUL.FTZ R13, R13, c[0x0][0x1b8] ;  /* 0x00006e000d0d7a20 */ /* 0x008fc60000410000 */
[----:B------:R-:W3:Y:S01]  /*0a30*/  LDS R31, [R53.X4+0x3000] ;  /* 0x00300000351f7984 */ /* 0x000ee20000004800 */
[----:B----4-:R-:W-:Y:S01]  /*0a40*/  FMUL.FTZ R16, R16, c[0x0][0x1b8] ;  /* 0x00006e0010107a20 */ /* 0x010fe20000410000 */
[----:B------:R-:W-:Y:S02]  /*0a50*/  F2FP.PACK_AB R11, R13, R12 ;  /* 0x0000000c0d0b723e */ /* 0x000fe400000000ff */
[----:B------:R-:W4:Y:S01]  /*0a60*/  LDS R24, [R53.X4+0x3400] ;  /* 0x0034000035187984 */ /* 0x000f220000004800 */
[----:B-----5:R-:W-:-:S03]  /*0a70*/  FMUL.FTZ R17, R17, c[0x0][0x1b8] ;  /* 0x00006e0011117a20 */ /* 0x020fc60000410000 */
[----:B------:R-:W5:Y:S01]  /*0a80*/  LDS R43, [R53.X4+0x4000] ;  /* 0x00400000352b7984 */ /* 0x000f620000004800 */
[----:B------:R-:W-:Y:S01]  /*0a90*/  FMUL.FTZ R18, R18, c[0x0][0x1b8] ;  /* 0x00006e0012127a20 */ /* 0x000fe20000410000 */
[----:B------:R-:W-:Y:S02]  /*0aa0*/  F2FP.PACK_AB R12, R17, R16 ;  /* 0x00000010110c723e */ /* 0x000fe400000000ff */
[----:B------:R-:W5:Y:S01]  /*0ab0*/  LDS R44, [R53.X4+0x4400] ;  /* 0x00440000352c7984 */ /* 0x000f620000004800 */
[----:B------:R-:W-:-:S03]  /*0ac0*/  FMUL.FTZ R19, R19, c[0x0][0x1b8] ;  /* 0x00006e0013137a20 */ /* 0x000fc60000410000 */
[----:B------:R-:W5:Y:S01]  /*0ad0*/  LDS R45, [R53.X4+0x4800] ;  /* 0x00480000352d7984 */ /* 0x000f620000004800 */
[----:B------:R-:W-:Y:S01]  /*0ae0*/  FMUL.FTZ R25, R25, c[0x0][0x1b8] ;  /* 0x00006e0019197a20 */ /* 0x000fe20000410000 */
[----:B------:R-:W-:Y:S02]  /*0af0*/  F2FP.PACK_AB R13, R19, R18 ;  /* 0x00000012130d723e */ /* 0x000fe400000000ff */
[----:B------:R-:W5:Y:S01]  /*0b00*/  LDS R16, [R53.X4+0x5000] ;  /* 0x0050000035107984 */ /* 0x000f620000004800 */
[----:B------:R-:W-:-:S03]  /*0b10*/  FMUL.FTZ R28, R26, c[0x0][0x1b8] ;  /* 0x00006e001a1c7a20 */ /* 0x000fc60000410000 */
[----:B------:R-:W5:Y:S01]  /*0b20*/  LDS R17, [R53.X4+0x5400] ;  /* 0x0054000035117984 */ /* 0x000f620000004800 */
[----:B------:R-:W-:-:S03]  /*0b30*/  FMUL.FTZ R40, R15, c[0x0][0x1b8] ;  /* 0x00006e000f287a20 */ /* 0x000fc60000410000 */
[----:B------:R-:W5:Y:S01]  /*0b40*/  LDS R18, [R53.X4+0x5800] ;  /* 0x0058000035127984 */ /* 0x000f620000004800 */
[----:B0-----:R-:W-:-:S03]  /*0b50*/  FMUL.FTZ R37, R14, c[0x0][0x1b8] ;  /* 0x00006e000e257a20 */ /* 0x001fc60000410000 */
[----:B------:R-:W0:Y:S01]  /*0b60*/  LDS R19, [R53.X4+0x5c00] ;  /* 0x005c000035137984 */ /* 0x000e220000004800 */
[----:B-1----:R-:W-:Y:S01]  /*0b70*/  FMUL.FTZ R29, R27, c[0x0][0x1b8] ;  /* 0x00006e001b1d7a20 */ /* 0x002fe20000410000 */
[----:B------:R-:W-:Y:S02]  /*0b80*/  F2FP.PACK_AB R40, R37, R40 ;  /* 0x000000282528723e */ /* 0x000fe400000000ff */
[----:B------:R-:W1:Y:S01]  /*0b90*/  LDS R20, [R53.X4+0x6000] ;  /* 0x0060000035147984 */ /* 0x000e620000004800 */
[----:B--2---:R-:W-:-:S03]  /*0ba0*/  FMUL.FTZ R30, R30, c[0x0][0x1b8] ;  /* 0x00006e001e1e7a20 */ /* 0x004fc60000410000 */
[----:B------:R-:W2:Y:S01]  /*0bb0*/  LDS R21, [R53.X4+0x6400] ;  /* 0x0064000035157984 */ /* 0x000ea20000004800 */
[----:B---3--:R-:W-:-:S03]  /*0bc0*/  FMUL.FTZ R31, R31, c[0x0][0x1b8] ;  /* 0x00006e001f1f7a20 */ /* 0x008fc60000410000 */
[----:B------:R-:W3:Y:S01]  /*0bd0*/  LDS R22, [R53.X4+0x6800] ;  /* 0x0068000035167984 */ /* 0x000ee20000004800 */
[----:B----4-:R-:W-:Y:S01]  /*0be0*/  FMUL.FTZ R32, R24, c[0x0][0x1b8] ;  /* 0x00006e0018207a20 */ /* 0x010fe20000410000 */
[----:B------:R-:W-:Y:S02]  /*0bf0*/  F2FP.PACK_AB R24, R28, R25 ;  /* 0x000000191c18723e */ /* 0x000fe400000000ff */
[----:B------:R-:W4:Y:S01]  /*0c00*/  LDS R23, [R53.X4+0x6c00] ;  /* 0x006c000035177984 */ /* 0x000f220000004800 */
[----:B------:R-:W-:Y:S01]  /*0c10*/  F2FP.PACK_AB R25, R30, R29 ;  /* 0x0000001d1e19723e */ /* 0x000fe200000000ff */
[----:B-----5:R-:W-:Y:S01]  /*0c20*/  FMUL.FTZ R46, R43, c[0x0][0x1b8] ;  /* 0x00006e002b2e7a20 */ /* 0x020fe20000410000 */
[----:B------:R-:W-:Y:S01]  /*0c30*/  F2FP.PACK_AB R31, R32, R31 ;  /* 0x0000001f201f723e */ /* 0x000fe200000000ff */
        /* <DEDUP_REMOVED lines=10> */
[----:B------:R-:W-:Y:S01]  /*0ce0*/  FMUL.FTZ R18, R18, c[0x0][0x1b8] ;  /* 0x00006e0012127a20 */ /* 0x000fe20000410000 */
[----:B------:R-:W-:Y:S02]  /*0cf0*/  F2FP.PACK_AB R16, R17, R16 ;  /* 0x000000101110723e */ /* 0x000fe400000000ff */
        /* <DEDUP_REMOVED lines=8> */
[----:B---3--:R-:W-:Y:S01]  /*0d80*/  FMUL.FTZ R22, R22, c[0x0][0x1b8] ;  /* 0x00006e0016167a20 */ /* 0x008fe20000410000 */
[----:B------:R-:W-:Y:S02]  /*0d90*/  F2FP.PACK_AB R18, R21, R20 ;  /* 0x000000141512723e */ /* 0x000fe400000000ff */
[----:B------:R-:W3:Y:S01]  /*0da0*/  LDS R28, [R53.X4+0x8000] ;  /* 0x00800000351c7984 */ /* 0x000ee20000004800 */
[----:B----4-:R-:W-:-:S03]  /*0db0*/  FMUL.FTZ R23, R23, c[0x0][0x1b8] ;  /* 0x00006e0017177a20 */ /* 0x010fc60000410000 */
[----:B------:R-:W4:Y:S01]  /*0dc0*/  LDS R33, [R53.X4+0x8400] ;  /* 0x0084000035217984 */ /* 0x000f220000004800 */
[----:B-----5:R-:W-:Y:S01]  /*0dd0*/  FMUL.FTZ R15, R15, c[0x0][0x1b8] ;  /* 0x00006e000f0f7a20 */ /* 0x020fe20000410000 */
[----:B------:R-:W-:Y:S01]  /*0de0*/  F2FP.PACK_AB R19, R23, R22 ;  /* 0x000000161713723e */ /* 0x000fe200000000ff */
[----:B------:R-:W-:Y:S01]  /*0df0*/  IMAD.SHL.U32 R23, R9, 0x2, RZ ;  /* 0x0000000209177824 */ /* 0x000fe200078e00ff */
[----:B------:R-:W5:Y:S01]  /*0e00*/  LDS R29, [R53.X4+0x8800] ;  /* 0x00880000351d7984 */ /* 0x000f620000004800 */
[----:B------:R-:W-:Y:S01]  /*0e10*/  FMUL.FTZ R36, R36, c[0x0][0x1b8] ;  /* 0x00006e0024247a20 */ /* 0x000fe20000410000 */
[----:B------:R-:W-:Y:S02]  /*0e20*/  LEA R9, R8, 0xc000, 0x1 ;  /* 0x0000c00008097811 */ /* 0x000fe400078e08ff */
[----:B------:R-:W5:Y:S01]  /*0e30*/  LDS R32, [R53.X4+0x8c00] ;  /* 0x008c000035207984 */ /* 0x000f620000004800 */
[----:B------:R-:W-:Y:S01]  /*0e40*/  FMUL.FTZ R14, R14, c[0x0][0x1b8] ;  /* 0x00006e000e0e7a20 */ /* 0x000fe20000410000 */
[----:B------:R-:W-:-:S02]  /*0e50*/  F2FP.PACK_AB R36, R36, R15 ;  /* 0x0000000f2424723e */ /* 0x000fc400000000ff */
[----:B------:R-:W5:Y:S01]  /*0e60*/  LDS R38, [R53.X4+0xa000] ;  /* 0x00a0000035267984 */ /* 0x000f620000004800 */
[----:B------:R-:W-:-:S03]  /*0e70*/  FMUL.FTZ R35, R35, c[0x0][0x1b8] ;  /* 0x00006e0023237a20 */ /* 0x000fc60000410000 */
[----:B------:R-:W5:Y:S01]  /*0e80*/  LDS R42, [R53.X4+0xa400] ;  /* 0x00a40000352a7984 */ /* 0x000f620000004800 */
[----:B------:R-:W-:Y:S01]  /*0e90*/  FMUL.FTZ R49, R49, c[0x0][0x1b8] ;  /* 0x00006e0031317a20 */ /* 0x000fe20000410000 */
[----:B------:R-:W-:Y:S02]  /*0ea0*/  F2FP.PACK_AB R35, R35, R14 ;  /* 0x0000000e2323723e */ /* 0x000fe400000000ff */
        /* <DEDUP_REMOVED lines=14> */
[----:B----4-:R-:W-:Y:S02]  /*0f90*/  FMUL.FTZ R33, R33, c[0x0][0x1b8] ;  /* 0x00006e0021217a20 */ /* 0x010fe40000410000 */
[----:B-----5:R-:W-:Y:S01]  /*0fa0*/  FMUL.FTZ R29, R29, c[0x0][0x1b8] ;  /* 0x00006e001d1d7a20 */ /* 0x020fe20000410000 */
[----:B------:R-:W-:Y:S02]  /*0fb0*/  STS [R23+0xc000], R10 ;  /* 0x00c0000a17007388 */ /* 0x000fe40000000800 */
[----:B------:R-:W-:Y:S01]  /*0fc0*/  F2FP.PACK_AB R28, R33, R28 ;  /* 0x0000001c211c723e */ /* 0x000fe200000000ff */
[----:B------:R-:W-:Y:S01]  /*0fd0*/  FMUL.FTZ R32, R32, c[0x0][0x1b8] ;  /* 0x00006e0020207a20 */ /* 0x000fe20000410000 */
[----:B------:R-:W-:Y:S01]  /*0fe0*/  STS [R23+0xc100], R11 ;  /* 0x00c1000b17007388 */ /* 0x000fe20000000800 */
[----:B------:R-:W-:-:S03]  /*0ff0*/  FMUL.FTZ R38, R38, c[0x0][0x1b8] ;  /* 0x00006e0026267a20 */ /* 0x000fc60000410000 */
[----:B------:R-:W-:Y:S01]  /*1000*/  F2FP.PACK_AB R29, R32, R29 ;  /* 0x0000001d201d723e */ /* 0x000fe200000000ff */
[----:B------:R4:W-:Y:S01]  /*1010*/  STS [R23+0xd000], R24 ;  /* 0x00d0001817007388 */ /* 0x0009e20000000800 */
[----:B------:R-:W-:-:S03]  /*1020*/  FMUL.FTZ R15, R42, c[0x0][0x1b8] ;  /* 0x00006e002a0f7a20 */ /* 0x000fc60000410000 */
[----:B------:R5:W-:Y:S01]  /*1030*/  STS [R23+0xd100], R25 ;  /* 0x00d1001917007388 */ /* 0x000be20000000800 */
[----:B------:R-:W-:Y:S01]  /*1040*/  FMUL.FTZ R37, R37, c[0x0][0x1b8] ;  /* 0x00006e0025257a20 */ /* 0x000fe20000410000 */
[----:B------:R-:W-:Y:S02]  /*1050*/  F2FP.PACK_AB R15, R15, R38 ;  /* 0x000000260f0f723e */ /* 0x000fe400000000ff */
[----:B------:R1:W-:Y:S01]  /*1060*/  STS [R23+0xc400], R12 ;  /* 0x00c4000c17007388 */ /* 0x0003e20000000800 */
[----:B------:R-:W-:Y:S01]  /*1070*/  FMUL.FTZ R14, R41, c[0x0][0x1b8] ;  /* 0x00006e00290e7a20 */ /* 0x000fe20000410000 */
[----:B----4-:R-:W-:Y:S02]  /*1080*/  IADD3 R24, R4, 0x80, RZ ;  /* 0x0000008004187810 */ /* 0x010fe40007ffe0ff */
[----:B------:R4:W-:Y:S01]  /*1090*/  STS [R23+0xc500], R13 ;  /* 0x00c5000d17007388 */ /* 0x0009e20000000800 */
[----:B0-----:R-:W-:Y:S01]  /*10a0*/  FMUL.FTZ R39, R39, c[0x0][0x1b8] ;  /* 0x00006e0027277a20 */ /* 0x001fe20000410000 */
[----:B------:R-:W-:-:S02]  /*10b0*/  F2FP.PACK_AB R14, R14, R37 ;  /* 0x000000250e0e723e */ /* 0x000fc400000000ff */
[----:B------:R4:W-:Y:S01]  /*10c0*/  STS [R23+0xd400], R31 ;  /* 0x00d4001f17007388 */ /* 0x0009e20000000800 */
[----:B-----5:R-:W-:Y:S01]  /*10d0*/  IADD3 R25, R4, 0x40, RZ ;  /* 0x0000004004197810 */ /* 0x020fe20007ffe0ff */
[----:B-1----:R-:W-:Y:S02]  /*10e0*/  FMUL.FTZ R44, R44, c[0x0][0x1b8] ;  /* 0x00006e002c2c7a20 */ /* 0x002fe40000410000 */
[----:B------:R4:W-:Y:S01]  /*10f0*/  STS [R23+0xd500], R40 ;  /* 0x00d5002817007388 */ /* 0x0009e20000000800 */
[----:B--2---:R-:W-:Y:S02]  /*1100*/  FMUL.FTZ R43, R43, c[0x0][0x1b8] ;  /* 0x00006e002b2b7a20 */ /* 0x004fe40000410000 */
[----:B------:R-:W-:Y:S01]  /*1110*/  F2FP.PACK_AB R39, R44, R39 ;  /* 0x000000272c27723e */ /* 0x000fe200000000ff */
[----:B------:R4:W-:Y:S01]  /*1120*/  STS [R23+0xe000], R46 ;  /* 0x00e0002e17007388 */ /* 0x0009e20000000800 */
[----:B---3--:R-:W-:-:S03]  /*1130*/  FMUL.FTZ R22, R45, c[0x0][0x1b8] ;  /* 0x00006e002d167a20 */ /* 0x008fc60000410000 */
[----:B------:R4:W-:Y:S02]  /*1140*/  STS [R23+0xe100], R47 ;  /* 0x00e1002f17007388 */ /* 0x0009e40000000800 */
[----:B------:R-:W-:Y:S02]  /*1150*/  F2FP.PACK_AB R22, R22, R43 ;  /* 0x0000002b1616723e */ /* 0x000fe400000000ff */
        /* <DEDUP_REMOVED lines=14> */
[----:B------:R-:W-:Y:S06]  /*1240*/  BAR.SYNC.DEFER_BLOCKING 0x0 ;  /* 0x0000000000007b1d */ /* 0x000fec0000010000 */
[----:B------:R-:W-:Y:S05]  /*1250*/  @P1 BRA `(.L_x_1323) ;  /* 0x0000018000001947 */ /* 0x000fea0003800000 */
[----:B----4-:R-:W-:Y:S01]  /*1260*/  ISETP.GE.AND P1, PT, R4, c[0x0][0x194], PT ;  /* 0x0000650004007a0c */ /* 0x010fe20003f26270 */
[----:B------:R-:W0:Y:S01]  /*1270*/  LDS.128 R20, [R9+0x2000] ;  /* 0x0020000009147984 */ /* 0x000e220000000c00 */
[----:B------:R-:W-:Y:S01]  /*1280*/  SHF.R.S32.HI R5, RZ, 0x1f, R4 ;  /* 0x0000001fff057819 */ /* 0x000fe20000011404 */
[----:B------:R-:W-:Y:S01]  /*1290*/  IMAD R11, R2, c[0x0][0x1a8], RZ ;  /* 0x00006a00020b7a24 */ /* 0x000fe200078e02ff */
[----:B------:R-:W-:Y:S01]  /*12a0*/  ISETP.GE.AND P2, PT, R25, c[0x0][0x194], PT ;  /* 0x0000650019007a0c */ /* 0x000fe20003f46270 */
[----:B------:R-:W1:Y:S01]  /*12b0*/  LDS.128 R12, [R9+0x4000] ;  /* 0x00400000090c7984 */ /* 0x000e620000000c00 */
[----:B------:R-:W-:Y:S01]  /*12c0*/  ISETP.GE.AND P3, PT, R24, c[0x0][0x194], PT ;  /* 0x0000650018007a0c */ /* 0x000fe20003f66270 */
[----:B------:R-:W-:-:S02]  /*12d0*/  IMAD R27, R0, c[0x0][0x1ac], R11 ;  /* 0x00006b00001b7a24 */ /* 0x000fc400078e020b */
[----:B------:R-:W-:-:S04]  /*12e0*/  IMAD.WIDE.U32 R10, R0, c[0x0][0x1a8], R4 ;  /* 0x00006a00000a7a25 */ /* 0x000fc800078e0004 */
[----:B------:R2:W3:Y:S01]  /*12f0*/  @!P1 LDS.128 R16, [R9] ;  /* 0x0000000009109984 */ /* 0x0004e20000000c00 */
[----:B------:R-:W-:Y:S02]  /*1300*/  IMAD.IADD R11, R11, 0x1, R27 ;  /* 0x000000010b0b7824 */ /* 0x000fe400078e021b */
[----:B------:R-:W-:Y:S02]  /*1310*/  IMAD R27, R3, c[0x0][0x1b0], RZ ;  /* 0x00006c00031b7a24 */ /* 0x000fe400078e02ff */
[----:B------:R-:W-:-:S04]  /*1320*/  IMAD.WIDE.U32 R10, R52, c[0x0][0x1b0], R10 ;  /* 0x00006c00340a7a25 */ /* 0x000fc800078e000a */
[----:B------:R-:W-:-:S04]  /*1330*/  IMAD R27, R52, c[0x0][0x1b4], R27 ;  /* 0x00006d00341b7a24 */ /* 0x000fc800078e021b */
[----:B------:R-:W-:Y:S02]  /*1340*/  IMAD.IADD R11, R11, 0x1, R27 ;  /* 0x000000010b0b7824 */ /* 0x000fe400078e021b */
[----:B------:R-:W-:Y:S02]  /*1350*/  IMAD R27, R7, c[0x0][0x1a0], RZ ;  /* 0x00006800071b7a24 */ /* 0x000fe400078e02ff */
[----:B------:R-:W-:-:S04]  /*1360*/  IMAD.WIDE.U32 R10, R6, c[0x0][0x1a0], R10 ;  /* 0x00006800060a7a25 */ /* 0x000fc800078e000a */
[----:B------:R-:W-:Y:S01]  /*1370*/  IMAD R27, R6, c[0x0][0x1a4], R27 ;  /* 0x00006900061b7a24 */ /* 0x000fe200078e021b */
[----:B------:R-:W-:-:S04]  /*1380*/  LEA R26, P4, R10, c[0x0][0x188], 0x1 ;  /* 0x000062000a1a7a11 */ /* 0x000fc800078808ff */
[----:B--2---:R-:W-:-:S04]  /*1390*/  IADD3 R9, R11, R27, RZ ;  /* 0x0000001b0b097210 */ /* 0x004fc80007ffe0ff */
[----:B------:R-:W-:-:S05]  /*13a0*/  LEA.HI.X R27, R10, c[0x0][0x18c], R9, 0x1, P4 ;  /* 0x000063000a1b7a11 */ /* 0x000fca00020f0c09 */
[----:B0-----:R0:W-:Y:S04]  /*13b0*/  @!P2 STG.E.128 [R26.64+0x80], R20 ;  /* 0x000080141a00a986 */ /* 0x0011e8000c101d04 */
[----:B-1----:R0:W-:Y:S04]  /*13c0*/  @!P3 STG.E.128 [R26.64+0x100], R12 ;  /* 0x0001000c1a00b986 */ /* 0x0021e8000c101d04 */
[----:B---3--:R0:W-:Y:S02]  /*13d0*/  @!P1 STG.E.128 [R26.64], R16 ;  /* 0x000000101a009986 */ /* 0x0081e4000c101d04 */
.L_x_1323:
[----:B----4-:R-:W-:Y:S05]  /*13e0*/  BSYNC B0 ;  /* 0x0000000000007941 */ /* 0x010fea0003800000 */
.L_x_1322:
[----:B------:R-:W-:Y:S05]  /*13f0*/  @P0 EXIT ;  /* 0x000000000000094d */ /* 0x000fea0003800000 */
[----:B------:R-:W-:Y:S01]  /*1400*/  IMAD R9, R2, c[0x0][0x1a8], RZ ;  /* 0x00006a0002097a24 */ /* 0x000fe200078e02ff */
[--C-:B------:R-:W-:Y:S01]  /*1410*/  SHF.R.S32.HI R5, RZ, 0x1f, R4.reuse ;  /* 0x0000001fff057819 */ /* 0x100fe20000011404 */
[----:B0-----:R-:W-:Y:S01]  /*1420*/  IMAD.SHL.U32 R22, R8, 0x2, RZ ;  /* 0x0000000208167824 */ /* 0x001fe200078e00ff */
[----:B------:R-:W-:Y:S01]  /*1430*/  ISETP.GE.AND P1, PT, R4, c[0x0][0x194], PT ;  /* 0x0000650004007a0c */ /* 0x000fe20003f26270 */
[C---:B------:R-:W-:Y:S01]  /*1440*/  IMAD R21, R0.reuse, c[0x0][0x1ac], R9 ;  /* 0x00006b0000157a24 */ /* 0x040fe200078e0209 */
[----:B------:R-:W-:Y:S01]  /*1450*/  ISETP.GE.AND P2, PT, R25, c[0x0][0x194], PT ;  /* 0x0000650019007a0c */ /* 0x000fe20003f46270 */
[----:B------:R-:W-:Y:S01]  /*1460*/  IMAD.WIDE.U32 R16, R0, c[0x0][0x1a8], R4 ;  /* 0x00006a0000107a25 */ /* 0x000fe200078e0004 */
[----:B------:R-:W0:Y:S01]  /*1470*/  LDS.128 R12, [R22+0xc400] ;  /* 0x00c40000160c7984 */ /* 0x000e220000000c00 */
[----:B------:R-:W-:-:S02]  /*1480*/  ISETP.GE.AND P3, PT, R24, c[0x0][0x194], PT ;  /* 0x0000650018007a0c */ /* 0x000fc40003f66270 */
[----:B------:R-:W-:Y:S01]  /*1490*/  IMAD.IADD R21, R17, 0x1, R21 ;  /* 0x0000000111157824 */ /* 0x000fe200078e0215 */
[----:B------:R-:W1:Y:S01]  /*14a0*/  LDS.128 R8, [R22+0xe400] ;  /* 0x00e4000016087984 */ /* 0x000e620000000c00 */
[----:B------:R-:W-:Y:S02]  /*14b0*/  IMAD.MOV.U32 R20, RZ, RZ, R16 ;  /* 0x000000ffff147224 */ /* 0x000fe400078e0010 */
[----:B------:R-:W-:Y:S01]  /*14c0*/  IMAD R5, R3, c[0x0][0x1b0], RZ ;  /* 0x00006c0003057a24 */ /* 0x000fe200078e02ff */
[----:B------:R2:W3:Y:S01]  /*14d0*/  LDS.128 R16, [R22+0x10400] ;  /* 0x0104000016107984 */ /* 0x0004e20000000c00 */
[----:B------:R-:W-:Y:S01]  /*14e0*/  IADD3 R3, P0, R6, 0x20, RZ ;  /* 0x0000002006037810 */ /* 0x000fe20007f1e0ff */
[----:B------:R-:W-:-:S03]  /*14f0*/  IMAD.WIDE.U32 R20, R52, c[0x0][0x1b0], R20 ;  /* 0x00006c0034147a25 */ /* 0x000fc600078e0014 */
[----:B------:R-:W-:Y:S01]  /*1500*/  IADD3.X R6, RZ, R7, RZ, P0, !PT ;  /* 0x00000007ff067210 */ /* 0x000fe200007fe4ff */
[----:B------:R-:W-:-:S04]  /*1510*/  IMAD R5, R52, c[0x0][0x1b4], R5 ;  /* 0x00006d0034057a24 */ /* 0x000fc800078e0205 */
[----:B------:R-:W-:Y:S02]  /*1520*/  IMAD R6, R6, c[0x0][0x1a0], RZ ;  /* 0x0000680006067a24 */ /* 0x000fe400078e02ff */
[----:B------:R-:W-:Y:S02]  /*1530*/  IMAD.IADD R21, R21, 0x1, R5 ;  /* 0x0000000115157824 */ /* 0x000fe400078e0205 */
[C---:B------:R-:W-:Y:S02]  /*1540*/  IMAD R5, R3.reuse, c[0x0][0x1a4], R6 ;  /* 0x0000690003057a24 */ /* 0x040fe400078e0206 */
[----:B------:R-:W-:-:S04]  /*1550*/  IMAD.WIDE.U32 R2, R3, c[0x0][0x1a0], R20 ;  /* 0x0000680003027a25 */ /* 0x000fc800078e0014 */
[----:B------:R-:W-:Y:S01]  /*1560*/  IMAD.IADD R3, R3, 0x1, R5 ;  /* 0x0000000103037824 */ /* 0x000fe200078e0205 */
[----:B------:R-:W-:-:S04]  /*1570*/  LEA R4, P0, R2, c[0x0][0x188], 0x1 ;  /* 0x0000620002047a11 */ /* 0x000fc800078008ff */
[----:B------:R-:W-:-:S05]  /*1580*/  LEA.HI.X R5, R2, c[0x0][0x18c], R3, 0x1, P0 ;  /* 0x0000630002057a11 */ /* 0x000fca00000f0c03 */
[----:B0-----:R2:W-:Y:S04]  /*1590*/  @!P1 STG.E.128 [R4.64], R12 ;  /* 0x0000000c04009986 */ /* 0x0015e8000c101d04 */
[----:B-1----:R2:W-:Y:S01]  /*15a0*/  @!P2 STG.E.128 [R4.64+0x80], R8 ;  /* 0x000080080400a986 */ /* 0x0025e2000c101d04 */
[----:B------:R-:W-:Y:S05]  /*15b0*/  @P3 EXIT ;  /* 0x000000000000394d */ /* 0x000fea0003800000 */
[----:B---3--:R-:W-:Y:S01]  /*15c0*/  STG.E.128 [R4.64+0x100], R16 ;  /* 0x0001001004007986 */ /* 0x008fe2000c101d04 */
[----:B------:R-:W-:Y:S05]  /*15d0*/  EXIT ;  /* 0x000000000000794d */ /* 0x000fea0003800000 */
.L_x_1324:
        /* <DEDUP_REMOVED lines=10> */
.L_x_1431:


//--------------------- .text._ZN7cutlass13device_kernelIN5flash19enable_sm80_to_sm89INS1_16FlashAttnBwdSm80INS1_25CollectiveMainloopBwdSm80ILi2ELi1EN4cute5tupleIJNS5_1CILi64EEENS7_ILi80EEENS7_ILi192EEEEEENS_6half_tEfNS_4arch4Sm80ELb1ELb0ELb1ELb1ELb1ELb0ELb1ELb0ELi2ELi4ELi2ELi2ELb0EEENS1_24CollectiveEpilogueBwdGQAISB_fSE_Li256ELb1ELb1EEENS1_25SingleTileBwdLPTSchedulerILb1ELi80ELb1EEEEEEEEEvNT_6ParamsE --------------------------
	.section	.text._ZN7cutlass13device_kernelIN5flash19enable_sm80_to_sm89INS1_16FlashAttnBwdSm80INS1_25CollectiveMainloopBwdSm80ILi2ELi1EN4cute5tupleIJNS5_1CILi64EEENS7_ILi80EEENS7_ILi192EEEEEENS_6half_tEfNS_4arch4Sm80ELb1ELb0ELb1ELb1ELb1ELb0ELb1ELb0ELi2ELi4ELi2ELi2ELb0EEENS1_24CollectiveEpilogueBwdGQAISB_fSE_Li256ELb1ELb1EEENS1_25SingleTileBwdLPTSchedulerILb1ELi80ELb1EEEEEEEEEvNT_6ParamsE,"ax",@progbits
	.sectioninfo	@"SHI_REGISTERS=255"
	.align	128
.text._ZN7cutlass13device_kernelIN5flash19enable_sm80_to_sm89INS1_16FlashAttnBwdSm80INS1_25CollectiveMainloopBwdSm80ILi2ELi1EN4cute5tupleIJNS5_1CILi64EEENS7_ILi80EEENS7_ILi192EEEEEENS_6half_tEfNS_4arch4Sm80ELb1ELb0ELb1ELb1ELb1ELb0ELb1ELb0ELi2ELi4ELi2ELi2ELb0EEENS1_24CollectiveEpilogueBwdGQAISB_fSE_Li256ELb1ELb1EEENS1_25SingleTileBwdLPTSchedulerILb1ELi80ELb1EEEEEEEEEvNT_6ParamsE:
        .type           _ZN7cutlass13device_kernelIN5flash19enable_sm80_to_sm89INS1_16FlashAttnBwdSm80INS1_25CollectiveMainloopBwdSm80ILi2ELi1EN4cute5tupleIJNS5_1CILi64EEENS7_ILi80EEENS7_ILi192EEEEEENS_6half_tEfNS_4arch4Sm80ELb1ELb0ELb1ELb1ELb1ELb0ELb1ELb0ELi2ELi4ELi2ELi2ELb0EEENS1_24CollectiveEpilogueBwdGQAISB_fSE_Li256ELb1ELb1EEENS1_25SingleTileBwdLPTSchedulerILb1ELi80ELb1EEEEEEEEEvNT_6ParamsE,@function
        .size           _ZN7cutlass13device_kernelIN5flash19enable_sm80_to_sm89INS1_16FlashAttnBwdSm80INS1_25CollectiveMainloopBwdSm80ILi2ELi1EN4cute5tupleIJNS5_1CILi64EEENS7_ILi80EEENS7_ILi192EEEEEENS_6half_tEfNS_4arch4Sm80ELb1ELb0ELb1ELb1ELb1ELb0ELb1ELb0ELi2ELi4ELi2ELi2ELb0EEENS1_24CollectiveEpilogueBwdGQAISB_fSE_Li256ELb1ELb1EEENS1_25SingleTileBwdLPTSchedulerILb1ELi80ELb1EEEEEEEEEvNT_6ParamsE,(.L_x_1432 - _ZN7cutlass13device_kernelIN5flash19enable_sm80_to_sm89INS1_16FlashAttnBwdSm80INS1_25CollectiveMainloopBwdSm80ILi2ELi1EN4cute5tupleIJNS5_1CILi64EEENS7_ILi80EEENS7_ILi192EEEEEENS_6half_tEfNS_4arch4Sm80ELb1ELb0ELb1ELb1ELb1ELb0ELb1ELb0ELi2ELi4ELi2ELi2ELb0EEENS1_24CollectiveEpilogueBwdGQAISB_fSE_Li256ELb1ELb1EEENS1_25SingleTileBwdLPTSchedulerILb1ELi80ELb1EEEEEEEEEvNT_6ParamsE)
        .other          _ZN7cutlass13device_kernelIN5flash19enable_sm80_to_sm89INS1_16FlashAttnBwdSm80INS1_25CollectiveMainloopBwdSm80ILi2ELi1EN4cute5tupleIJNS5_1CILi64EEENS7_ILi80EEENS7_ILi192EEEEEENS_6half_tEfNS_4arch4Sm80ELb1ELb0ELb1ELb1ELb1ELb0ELb1ELb0ELi2ELi4ELi2ELi2ELb0EEENS1_24CollectiveEpilogueBwdGQAISB_fSE_Li256ELb1ELb1EEENS1_25SingleTileBwdLPTSchedulerILb1ELi80ELb1EEEEEEEEEvNT_6ParamsE,@"STO_CUDA_ENTRY STV_DEFAULT"
_ZN7cutlass13device_kernelIN5flash19enable_sm80_to_sm89INS1_16FlashAttnBwdSm80INS1_25CollectiveMainloopBwdSm80ILi2ELi1EN4cute5tupleIJNS5_1CILi64EEENS7_ILi80EEENS7_ILi192EEEEEENS_6half_tEfNS_4arch4Sm80ELb1ELb0ELb1ELb1ELb1ELb0ELb1ELb0ELi2ELi4ELi2ELi2ELb0EEENS1_24CollectiveEpilogueBwdGQAISB_fSE_Li256ELb1ELb1EEENS1_25SingleTileBwdLPTSchedulerILb1ELi80ELb1EEEEEEEEEvNT_6ParamsE:
        /* <DEDUP_REMOVED lines=25> */
.L_x_1326:
[----:B------:R-:W-:Y:S02]  /*0190*/  MOV R3, c[0x0][0x3b4] ;  /* 0x0000ed0000037a02 */ /* 0x000fe40000000f00 */
[----:B------:R-:W-:Y:S02]  /*01a0*/  MOV R5, R0 ;  /* 0x0000000000057202 */ /* 0x000fe40000000f00 */
[----:B------:R-:W-:-:S13]  /*01b0*/  ISETP.NE.AND P0, PT, R3, 0x1, PT ;  /* 0x000000010300780c */ /* 0x000fda0003f05270 */
[----:B------:R-:W-:-:S05]  /*01c0*/  @P0 IMAD.HI.U32 R3, R0, c[0x0][0x3b8], RZ ;  /* 0x0000ee0000030a27 */ /* 0x000fca00078e00ff */
[----:B------:R-:W-:-:S05]  /*01d0*/  @P0 SHF.R.U32.HI R5, RZ, c[0x0][0x3bc], R3 ;  /* 0x0000ef00ff050a19 */ /* 0x000fca0000011603 */
[----:B------:R-:W-:Y:S02]  /*01e0*/  IMAD R3, R5, c[0x0][0x3b4], RZ ;  /* 0x0000ed0005037a24 */ /* 0x000fe400078e02ff */
.L_x_1327:
        /* <DEDUP_REMOVED lines=17> */
.L_x_1328:
        /* <DEDUP_REMOVED lines=9> */
.L_x_1330:
[----:B-1----:R-:W-:-:S04]  /*0390*/  MOV R0, c[0x0][0x3dc] ;  /* 0x0000f70000007a02 */ /* 0x002fc80000000f00 */
.L_x_1329:
        /* <DEDUP_REMOVED lines=11> */
.L_x_1325:
        /* <DEDUP_REMOVED lines=16> */
.L_x_1332:
[----:B------:R-:W-:Y:S02]  /*0550*/  MOV R3, c[0x0][0x3b4] ;  /* 0x0000ed0000037a02 */ /* 0x000fe40000000f00 */
[----:B------:R-:W-:Y:S02]  /*0560*/  MOV R5, R0 ;  /* 0x0000000000057202 */ /* 0x000fe40000000f00 */
[----:B------:R-:W-:-:S13]  /*0570*/  ISETP.NE.AND P0, PT, R3, 0x1, PT ;  /* 0x000000010300780c */ /* 0x000fda0003f05270 */
[----:B------:R-:W-:-:S05]  /*0580*/  @P0 IMAD.HI.U32 R3, R0, c[0x0][0x3b8], RZ ;  /* 0x0000ee0000030a27 */ /* 0x000fca00078e00ff */
[----:B------:R-:W-:-:S05]  /*0590*/  @P0 SHF.R.U32.HI R5, RZ, c[0x0][0x3bc], R3 ;  /* 0x0000ef00ff050a19 */ /* 0x000fca0000011603 */
[----:B------:R-:W-:Y:S02]  /*05a0*/  IMAD R3, R5, c[0x0][0x3b4], RZ ;  /* 0x0000ed0005037a24 */ /* 0x000fe400078e02ff */
.L_x_1333:
        /* <DEDUP_REMOVED lines=17> */
.L_x_1334:
        /* <DEDUP_REMOVED lines=9> */
.L_x_1336:
[----:B-1----:R-:W-:-:S04]  /*0750*/  MOV R0, c[0x0][0x3dc] ;  /* 0x0000f70000007a02 */ /* 0x002fc80000000f00 */
.L_x_1335:
        /* <DEDUP_REMOVED lines=10> */
.L_x_1331:
[----:B------:R-:W2:Y:S02]  /*0800*/  LDL R19, [R1+0x4] ;  /* 0x0000040001137983 */ /* 0x000ea40000100800 */
[----:B--2---:R-:W-:-:S13]  /*0810*/  ISETP.GE.AND P0, PT, R19, RZ, PT ;  /* 0x000000ff1300720c */ /* 0x004fda0003f06270 */
[----:B------:R-:W-:Y:S05]  /*0820*/  @!P0 EXIT ;  /* 0x000000000000894d */ /* 0x000fea0003800000 */
[----:B------:R-:W-:Y:S01]  /*0830*/  ISETP.NE.U32.AND P0, PT, RZ, c[0x0][0x2c8], PT ;  /* 0x0000b200ff007a0c */ /* 0x000fe20003f05070 */
[----:B------:R-:W-:-:S03]  /*0840*/  IMAD.MOV.U32 R10, RZ, RZ, 0x4 ;  /* 0x00000004ff0a7424 */ /* 0x000fc600078e00ff */
[----:B------:R-:W-:Y:S01]  /*0850*/  ISETP.NE.AND.EX P6, PT, RZ, c[0x0][0x2cc], PT, P0 ;  /* 0x0000b300ff007a0c */ /* 0x000fe20003fc5300 */
[----:B------:R-:W-:Y:S01]  /*0860*/  IMAD.WIDE R4, R19, R10, c[0x0][0x2c8] ;  /* 0x0000b20013047625 */ /* 0x000fe200078e020a */
[----:B------:R-:W-:-:S04]  /*0870*/  ISETP.NE.U32.AND P0, PT, RZ, c[0x0][0x2d0], PT ;  /* 0x0000b400ff007a0c */ /* 0x000fc80003f05070 */
[----:B------:R-:W-:-:S07]  /*0880*/  ISETP.NE.AND.EX P2, PT, RZ, c[0x0][0x2d4], PT, P0 ;  /* 0x0000b500ff007a0c */ /* 0x000fce0003f45300 */
[----:B-1----:R-:W2:Y:S01]  /*0890*/  @P6 LDG.E R0, [R4.64] ;  /* 0x0000000a04006981 */ /* 0x002ea2000c1e1900 */
[----:B------:R-:W-:Y:S01]  /*08a0*/  IMAD.WIDE R2, R19, R10, c[0x0][0x2d0] ;  /* 0x0000b40013027625 */ /* 0x000fe200078e020a */
[----:B------:R-:W-:Y:S02]  /*08b0*/  ISETP.NE.U32.AND P0, PT, RZ, c[0x0][0x2d8], PT ;  /* 0x0000b600ff007a0c */ /* 0x000fe40003f05070 */
[----:B------:R-:W3:Y:S02]  /*08c0*/  @P6 LDG.E R9, [R4.64] ;  /* 0x0000000a04096981 */ /* 0x000ee4000c1e1900 */
[----:B------:R-:W-:Y:S02]  /*08d0*/  ISETP.NE.AND.EX P0, PT, RZ, c[0x0][0x2dc], PT, P0 ;  /* 0x0000b700ff007a0c */ /* 0x000fe40003f05300 */
[----:B------:R-:W4:Y:S01]  /*08e0*/  @P2 LDG.E R8, [R2.64] ;  /* 0x0000000a02082981 */ /* 0x000f22000c1e1900 */
[----:B------:R-:W-:-:S10]  /*08f0*/  IMAD.MOV.U32 R231, RZ, RZ, c[0x0][0x168] ;  /* 0x00005a00ffe77624 */ /* 0x000fd400078e00ff */
[----:B------:R-:W-:-:S05]  /*0900*/  @P0 IMAD.WIDE R6, R19, R10, c[0x0][0x2d8] ;  /* 0x0000b60013060625 */ /* 0x000fca00078e020a */
[----:B------:R1:W5:Y:S01]  /*0910*/  @P0 LDG.E R231, [R6.64] ;  /* 0x0000000a06e70981 */ /* 0x000362000c1e1900 */
[----:B------:R-:W-:Y:S01]  /*0920*/  CS2R R16, SRZ ;  /* 0x0000000000107805 */ /* 0x000fe2000001ff00 */
[----:B------:R-:W-:Y:S01]  /*0930*/  CS2R R14, SRZ ;  /* 0x00000000000e7805 */ /* 0x000fe2000001ff00 */
[----:B------:R-:W-:Y:S02]  /*0940*/  IMAD.MOV.U32 R21, RZ, RZ, RZ ;  /* 0x000000ffff157224 */ /* 0x000fe400078e00ff */
[----:B------:R-:W-:Y:S02]  /*0950*/  IMAD.MOV.U32 R232, RZ, RZ, c[0x0][0x198] ;  /* 0x00006600ffe87624 */ /* 0x000fe400078e00ff */
[----:B--2---:R-:W-:-:S05]  /*0960*/  @P6 IMAD R0, R19, 0x40, R0 ;  /* 0x0000004013006824 */ /* 0x004fca00078e0200 */
[----:B-1----:R-:W-:-:S04]  /*0970*/  @P6 SHF.R.S32.HI R6, RZ, 0x1f, R0 ;  /* 0x0000001fff066819 */ /* 0x002fc80000011400 */
[----:B------:R-:W-:Y:S01]  /*0980*/  @P6 LEA.HI R0, R6, R0, RZ, 0x6 ;  /* 0x0000000006006211 */ /* 0x000fe200078f30ff */
[--C-:B---3--:R-:W-:Y:S01]  /*0990*/  @P6 IMAD.MOV.U32 R16, RZ, RZ, R9.reuse ;  /* 0x000000ffff106224 */ /* 0x108fe200078e0009 */
[----:B------:R-:W-:Y:S01]  /*09a0*/  @P6 SHF.R.S32.HI R17, RZ, 0x1f, R9 ;  /* 0x0000001fff116819 */ /* 0x000fe20000011409 */
[--C-:B----4-:R-:W-:Y:S01]  /*09b0*/  @P2 IMAD.MOV.U32 R14, RZ, RZ, R8.reuse ;  /* 0x000000ffff0e2224 */ /* 0x110fe200078e0008 */
[----:B------:R-:W-:Y:S02]  /*09c0*/  @P2 SHF.R.S32.HI R15, RZ, 0x1f, R8 ;  /* 0x0000001fff0f2819 */ /* 0x000fe40000011408 */
[----:B------:R-:W-:Y:S01]  /*09d0*/  @P6 LOP3.LUT R21, R0, 0xffffffc0, RZ, 0xc0, !PT ;  /* 0xffffffc000156812 */ /* 0x000fe200078ec0ff */
[----:B------:R-:W-:Y:S05]  /*09e0*/  @P0 BRA `(.L_x_1337) ;  /* 0x0000004000000947 */ /* 0x000fea0003800000 */
[----:B------:R-:W-:Y:S05]  /*09f0*/  @!P6 BRA `(.L_x_1337) ;  /* 0x000000300000e947 */ /* 0x000fea0003800000 */
[----:B------:R1:W2:Y:S04]  /*0a00*/  LDG.E R0, [R4.64] ;  /* 0x0000000a04007981 */ /* 0x0002a8000c1e1900 */
[----:B-1----:R-:W2:Y:S02]  /*0a10*/  LDG.E R4, [R4.64+0x4] ;  /* 0x0000040a04047981 */ /* 0x002ea4000c1e1900 */
[----:B--2--5:R-:W-:-:S02]  /*0a20*/  IADD3 R231, -R0, R4, RZ ;  /* 0x0000000400e77210 */ /* 0x024fc40007ffe1ff */
.L_x_1337:
[----:B------:R-:W-:-:S04]  /*0a30*/  ISETP.NE.U32.AND P0, PT, RZ, c[0x0][0x2e0], PT ;  /* 0x0000b800ff007a0c */ /* 0x000fc80003f05070 */
[----:B------:R-:W-:-:S13]  /*0a40*/  ISETP.NE.AND.EX P0, PT, RZ, c[0x0][0x2e4], PT, P0 ;  /* 0x0000b900ff007a0c */ /* 0x000fda0003f05300 */
[----:B------:R-:W-:Y:S05]  /*0a50*/  @!P0 BRA `(.L_x_1338) ;  /* 0x0000003000008947 */ /* 0x000fea0003800000 */
[----:B------:R-:W-:-:S05]  /*0a60*/  IMAD.WIDE R2, R19, R10, c[0x0][0x2e0] ;  /* 0x0000b80013027625 */ /* 0x000fca00078e020a */
[----:B------:R1:W5:Y:S01]  /*0a70*/  LDG.E R232, [R2.64] ;  /* 0x0000000a02e87981 */ /* 0x000362000c1e1900 */
[----:B------:R-:W-:Y:S05]  /*0a80*/  BRA `(.L_x_1339) ;  /* 0x0000004000007947 */ /* 0x000fea0003800000 */
.L_x_1338:
[----:B------:R-:W-:Y:S05]  /*0a90*/  @!P2 BRA `(.L_x_1339) ;  /* 0x000000300000a947 */ /* 0x000fea0003800000 */
[----:B------:R1:W2:Y:S04]  /*0aa0*/  LDG.E R0, [R2.64] ;  /* 0x0000000a02007981 */ /* 0x0002a8000c1e1900 */
[----:B-1----:R-:W2:Y:S02]  /*0ab0*/  LDG.E R2, [R2.64+0x4] ;  /* 0x0000040a02027981 */ /* 0x002ea4000c1e1900 */
[----:B--2---:R-:W-:-:S04]  /*0ac0*/  IADD3 R232, -R0, R2, RZ ;  /* 0x0000000200e87210 */ /* 0x004fc80007ffe1ff */
.L_x_1339:
        /* <DEDUP_REMOVED lines=78> */
[----:B------:R-:W-:Y:S01]  /*0fb0*/  ULDC.64 UR4, c[0x0][0x1d8] ;  /* 0x0000760000047ab9 */ /* 0x000fe20000000a00 */
[----:B------:R-:W-:Y:S01]  /*0fc0*/  SHF.R.S32.HI R24, RZ, 0x1f, R19 ;  /* 0x0000001fff187819 */ /* 0x000fe20000011413 */
[----:B------:R-:W-:Y:S01]  /*0fd0*/  USHF.L.U32 UR6, UR4, 0x5, URZ ;  /* 0x0000000504067899 */ /* 0x000fe2000800063f */
[----:B------:R-:W-:Y:S01]  /*0fe0*/  ISETP.NE.AND P0, PT, R0, 0x1, PT ;  /* 0x000000010000780c */ /* 0x000fe20003f05270 */
[----:B------:R-:W-:Y:S01]  /*0ff0*/  UMOV UR7, 0x5 ;  /* 0x0000000500077882 */ /* 0x000fe20000000000 */
[----:B------:R-:W-:Y:S01]  /*1000*/  LEA.HI R31, R32, R85, RZ, 0x3 ;  /* 0x00000055201f7211 */ /* 0x000fe200078f18ff */
[----:B------:R-:W-:Y:S01]  /*1010*/  USHF.L.U64.HI UR5, UR4, UR7, UR5 ;  /* 0x0000000704057299 */ /* 0x000fe20008010205 */
[C---:B------:R-:W-:Y:S01]  /*1020*/  SEL R9, R24.reuse, RZ, !P2 ;  /* 0x000000ff18097207 */ /* 0x040fe20005000000 */
[----:B------:R-:W-:Y:S01]  /*1030*/  IMAD.MOV.U32 R220, RZ, RZ, 0x10 ;  /* 0x00000010ffdc7424 */ /* 0x000fe200078e00ff */
[----:B------:R-:W-:Y:S01]  /*1040*/  LOP3.LUT R3, R31, 0xfffffff8, RZ, 0xc0, !PT ;  /* 0xfffffff81f037812 */ /* 0x000fe200078ec0ff */
[----:B------:R-:W-:Y:S01]  /*1050*/  IMAD.MOV.U32 R213, RZ, RZ, 0x120 ;  /* 0x00000120ffd57424 */ /* 0x000fe200078e00ff */
[----:B------:R-:W-:Y:S01]  /*1060*/  SHF.R.S32.HI R242, RZ, 0x3, R31 ;  /* 0x00000003fff27819 */ /* 0x000fe2000001141f */
[----:B------:R-:W-:Y:S01]  /*1070*/  CS2R R170, SRZ ;  /* 0x0000000000aa7805 */ /* 0x000fe2000001ff00 */
[----:B------:R-:W-:Y:S01]  /*1080*/  SEL R10, R19, RZ, !P2 ;  /* 0x000000ff130a7207 */ /* 0x000fe20005000000 */
[----:B------:R-:W-:Y:S01]  /*1090*/  IMAD.IADD R27, R85, 0x1, -R3 ;  /* 0x00000001551b7824 */ /* 0x000fe200078e0a03 */
[----:B------:R-:W-:Y:S01]  /*10a0*/  SHF.R.S32.HI R18, RZ, 0x1f, R242 ;  /* 0x0000001fff127819 */ /* 0x000fe200000114f2 */
[----:B------:R-:W-:Y:S01]  /*10b0*/  CS2R R168, SRZ ;  /* 0x0000000000a87805 */ /* 0x000fe2000001ff00 */
[----:B------:R-:W-:Y:S01]  /*10c0*/  SEL R24, R24, RZ, !P6 ;  /* 0x000000ff18187207 */ /* 0x000fe20007000000 */
[----:B------:R-:W-:Y:S01]  /*10d0*/  IMAD.SHL.U32 R12, R27, 0x8, RZ ;  /* 0x000000081b0c7824 */ /* 0x000fe200078e00ff */
[----:B------:R-:W-:Y:S01]  /*10e0*/  SEL R25, R19, RZ, !P6 ;  /* 0x000000ff13197207 */ /* 0x000fe20007000000 */
[----:B------:R-:W-:Y:S01]  /*10f0*/  CS2R R166, SRZ ;  /* 0x0000000000a67805 */ /* 0x000fe2000001ff00 */
[----:B------:R-:W-:Y:S01]  /*1100*/  SHF.R.S32.HI R19, RZ, 0x1f, R224 ;  /* 0x0000001fff137819 */ /* 0x000fe200000114e0 */
        /* <DEDUP_REMOVED lines=66> */
[----:B------:R-:W-:-:S05]  /*1530*/  SHF.R.S32.HI R4, RZ, 0x1f, R0 ;  /* 0x0000001fff047819 */ /* 0x000fca0000011400 */
[C---:B------:R-:W-:Y:S02]  /*1540*/  IMAD R2, R4.reuse, c[0x0][0x1e0], RZ ;  /* 0x0000780004027a24 */ /* 0x040fe400078e02ff */
[----:B------:R-:W-:Y:S02]  /*1550*/  IMAD R4, R4, c[0x0][0x1b0], RZ ;  /* 0x00006c0004047a24 */ /* 0x000fe400078e02ff */
[C---:B------:R-:W-:Y:S02]  /*1560*/  IMAD R6, R0.reuse, c[0x0][0x1e4], R2 ;  /* 0x0000790000067a24 */ /* 0x040fe400078e0202 */
[----:B------:R-:W-:-:S04]  /*1570*/  IMAD.WIDE.U32 R2, R0, c[0x0][0x1e0], R12 ;  /* 0x0000780000027a25 */ /* 0x000fc800078e000c */
[----:B------:R-:W-:Y:S02]  /*1580*/  IMAD.IADD R7, R3, 0x1, R6 ;  /* 0x0000000103077824 */ /* 0x000fe400078e0206 */
[----:B------:R-:W-:Y:S02]  /*1590*/  IMAD.MOV.U32 R6, RZ, RZ, R2 ;  /* 0x000000ffff067224 */ /* 0x000fe400078e0002 */
[C---:B------:R-:W-:Y:S02]  /*15a0*/  IMAD R4, R0.reuse, c[0x0][0x1b4], R4 ;  /* 0x00006d0000047a24 */ /* 0x040fe400078e0204 */
[----:B------:R-:W-:-:S04]  /*15b0*/  IMAD.WIDE.U32 R2, R0, c[0x0][0x1b0], R12 ;  /* 0x00006c0000027a25 */ /* 0x000fc800078e000c */
[----:B------:R-:W-:Y:S02]  /*15c0*/  IMAD R0, R9, c[0x0][0x1e8], RZ ;  /* 0x00007a0009007a24 */ /* 0x000fe400078e02ff */
[----:B------:R-:W-:Y:S02]  /*15d0*/  IMAD.IADD R5, R3, 0x1, R4 ;  /* 0x0000000103057824 */ /* 0x000fe400078e0204 */
[----:B------:R-:W-:Y:S02]  /*15e0*/  IMAD R3, R9, c[0x0][0x1b8], RZ ;  /* 0x00006e0009037a24 */ /* 0x000fe400078e02ff */
[----:B------:R-:W-:Y:S01]  /*15f0*/  IMAD.X R9, R18, 0x1, R15, P0 ;  /* 0x0000000112097824 */ /* 0x000fe200000e060f */
[----:B------:R-:W-:Y:S01]  /*1600*/  IADD3 R20, P0, R242, R16, RZ ;  /* 0x00000010f2147210 */ /* 0x000fe20007f1e0ff */
[C---:B------:R-:W-:Y:S02]  /*1610*/  IMAD R0, R10.reuse, c[0x0][0x1ec], R0 ;  /* 0x00007b000a007a24 */ /* 0x040fe400078e0200 */
[----:B------:R-:W-:-:S04]  /*1620*/  IMAD.WIDE.U32 R6, R10, c[0x0][0x1e8], R6 ;  /* 0x00007a000a067a25 */ /* 0x000fc800078e0006 */
[----:B------:R-:W-:Y:S02]  /*1630*/  IMAD.SHL.U32 R15, R242, 0x40, RZ ;  /* 0x00000040f20f7824 */ /* 0x000fe400078e00ff */
[----:B------:R-:W-:Y:S02]  /*1640*/  IMAD.MOV.U32 R4, RZ, RZ, R2 ;  /* 0x000000ffff047224 */ /* 0x000fe400078e0002 */
[----:B------:R-:W-:Y:S02]  /*1650*/  IMAD R14, R10, c[0x0][0x1bc], R3 ;  /* 0x00006f000a0e7a24 */ /* 0x000fe400078e0203 */
[----:B------:R-:W-:-:S04]  /*1660*/  IMAD.WIDE R2, R84, 0x50, R8 ;  /* 0x0000005054027825 */ /* 0x000fc800078e0208 */
[----:B------:R-:W-:Y:S01]  /*1670*/  IMAD.IADD R7, R7, 0x1, R0 ;  /* 0x0000000107077824 */ /* 0x000fe200078e0200 */
[----:B------:R-:W-:Y:S01]  /*1680*/  LOP3.LUT R0, R15, 0x1c0, RZ, 0xc0, !PT ;  /* 0x000001c00f007812 */ /* 0x000fe200078ec0ff */
[----:B------:R-:W-:-:S03]  /*1690*/  IMAD.WIDE.U32 R10, R10, c[0x0][0x1b8], R4 ;  /* 0x00006e000a0a7a25 */ /* 0x000fc600078e0004 */
[----:B------:R-:W-:Y:S01]  /*16a0*/  LOP3.LUT R4, R0, 0x38, R12, 0xf8, !PT ;  /* 0x0000003800047812 */ /* 0x000fe200078ef80c */
[----:B------:R-:W-:Y:S01]  /*16b0*/  IMAD R5, R3, c[0x0][0x1d8], RZ ;  /* 0x0000760003057a24 */ /* 0x000fe200078e02ff */
[----:B------:R-:W-:Y:S01]  /*16c0*/  SHF.R.U32.HI R0, RZ, 0x3, R0 ;  /* 0x00000003ff007819 */ /* 0x000fe20000011600 */
[----:B------:R-:W-:-:S04]  /*16d0*/  IMAD.WIDE.U32 R8, R2, c[0x0][0x1d8], R6 ;  /* 0x0000760002087a25 */ /* 0x000fc800078e0006 */
[----:B------:R-:W-:Y:S02]  /*16e0*/  IMAD R5, R2, c[0x0][0x1dc], R5 ;  /* 0x0000770002057a24 */ /* 0x000fe400078e0205 */
[----:B------:R-:W-:Y:S01]  /*16f0*/  IMAD.IADD R7, R11, 0x1, R14 ;  /* 0x000000010b077824 */ /* 0x000fe200078e020e */
[----:B------:R-:W-:Y:S01]  /*1700*/  LOP3.LUT R11, R4, R0, RZ, 0x3c, !PT ;  /* 0x00000000040b7212 */ /* 0x000fe200078e3cff */
[----:B------:R-:W-:Y:S01]  /*1710*/  IMAD.X R18, R18, 0x1, R17, P0 ;  /* 0x0000000112127824 */ /* 0x000fe200000e0611 */
[C---:B------:R-:W-:Y:S01]  /*1720*/  LEA R4, P0, R8.reuse, c[0x0][0x1c0], 0x1 ;  /* 0x0000700008047a11 */ /* 0x040fe200078008ff */
[----:B------:R-:W-:Y:S02]  /*1730*/  IMAD.IADD R0, R9, 0x1, R5 ;  /* 0x0000000109007824 */ /* 0x000fe400078e0205 */
[----:B------:R-:W-:Y:S02]  /*1740*/  IMAD R3, R3, c[0x0][0x1a8], RZ ;  /* 0x00006a0003037a24 */ /* 0x000fe400078e02ff */
[----:B------:R-:W-:Y:S01]  /*1750*/  IMAD.MOV.U32 R6, RZ, RZ, R10 ;  /* 0x000000ffff067224 */ /* 0x000fe200078e000a */
[----:B------:R-:W-:Y:S01]  /*1760*/  LEA.HI.X R5, R8, c[0x0][0x1c4], R0, 0x1, P0 ;  /* 0x0000710008057a11 */ /* 0x000fe200000f0c00 */
[----:B------:R-:W-:-:S02]  /*1770*/  IMAD.IADD R0, R232, 0x1, -R242 ;  /* 0x00000001e8007824 */ /* 0x000fc400078e0af2 */
[C---:B------:R-:W-:Y:S02]  /*1780*/  IMAD R10, R2.reuse, c[0x0][0x1ac], R3 ;  /* 0x00006b00020a7a24 */ /* 0x040fe400078e0203 */
[----:B------:R-:W-:Y:S01]  /*1790*/  IMAD.WIDE.U32 R6, R2, c[0x0][0x1a8], R6 ;  /* 0x00006a0002067a25 */ /* 0x000fe200078e0006 */
[----:B------:R-:W-:-:S03]  /*17a0*/  LEA.HI R2, R32, R85, RZ, 0x6 ;  /* 0x0000005520027211 */ /* 0x000fc600078f30ff */
[----:B------:R-:W-:Y:S01]  /*17b0*/  IMAD R0, R84, -0x50, R0 ;  /* 0xffffffb054007824 */ /* 0x000fe200078e0200 */
[----:B------:R-:W-:Y:S01]  /*17c0*/  SHF.R.S32.HI R28, RZ, 0x6, R2 ;  /* 0x00000006ff1c7819 */ /* 0x000fe20000011402 */
[----:B------:R-:W-:Y:S02]  /*17d0*/  IMAD.MOV.U32 R3, RZ, RZ, c[0x0][0x1d8] ;  /* 0x00007600ff037624 */ /* 0x000fe400078e00ff */
[----:B------:R-:W-:Y:S01]  /*17e0*/  IMAD.MOV.U32 R9, RZ, RZ, c[0x0][0x1dc] ;  /* 0x00007700ff097624 */ /* 0x000fe200078e00ff */
[----:B------:R-:W-:Y:S01]  /*17f0*/  ISETP.LT.OR P1, PT, R0, 0x1, P3 ;  /* 0x000000010000780c */ /* 0x000fe20001f21670 */
[----:B------:R-:W-:Y:S01]  /*1800*/  IMAD R8, R28, 0x200, R11 ;  /* 0x000002001c087824 */ /* 0x000fe200078e020b */
[----:B------:R-:W-:Y:S01]  /*1810*/  ISETP.LT.OR P2, PT, R0, 0x1, P4 ;  /* 0x000000010000780c */ /* 0x000fe20002741670 */
[----:B------:R-:W-:Y:S01]  /*1820*/  IMAD.MOV.U32 R11, RZ, RZ, c[0x0][0x1a8] ;  /* 0x00006a00ff0b7624 */ /* 0x000fe200078e00ff */
[----:B------:R-:W-:Y:S01]  /*1830*/  LEA R2, P0, R3, R4, 0x6 ;  /* 0x0000000403027211 */ /* 0x000fe200078030ff */
[----:B------:R-:W-:-:S02]  /*1840*/  IMAD.SHL.U32 R227, R8, 0x2, RZ ;  /* 0x0000000208e37824 */ /* 0x000fc400078e00ff */
[----:B------:R-:W-:Y:S01]  /*1850*/  IMAD.U32 R8, RZ, RZ, UR6 ;  /* 0x00000006ff087e24 */ /* 0x000fe2000f8e00ff */
[----:B------:R-:W-:Y:S01]  /*1860*/  LEA.HI.X R3, R3, R5, R9, 0x6, P0 ;  /* 0x0000000503037211 */ /* 0x000fe200000f3409 */
[----:B------:R-:W-:Y:S01]  /*1870*/  IMAD.U32 R9, RZ, RZ, UR5 ;  /* 0x00000005ff097e24 */ /* 0x000fe2000f8e00ff */
[----:B------:R-:W-:Y:S01]  /*1880*/  ULDC.64 UR4, c[0x0][0x1a8] ;  /* 0x00006a0000047ab9 */ /* 0x000fe20000000a00 */
[C---:B------:R-:W-:Y:S01]  /*1890*/  IMAD.SHL.U32 R17, R85.reuse, 0x4, RZ ;  /* 0x0000000455117824 */ /* 0x040fe200078e00ff */
[----:B------:R-:W-:Y:S01]  /*18a0*/  USHF.L.U32 UR6, UR4, 0x5, URZ ;  /* 0x0000000504067899 */ /* 0x000fe2000800063f */
[----:B------:R-:W-:Y:S01]  /*18b0*/  @!PT LDS RZ, [RZ] ;  /* 0x00000000fffff984 */ /* 0x000fe20000000800 */
[----:B------:R-:W-:Y:S01]  /*18c0*/  @!PT LDS RZ, [RZ] ;  /* 0x00000000fffff984 */ /* 0x000fe20000000800 */
[----:B------:R-:W-:Y:S01]  /*18d0*/  @!PT LDS RZ, [RZ] ;  /* 0x00000000fffff984 */ /* 0x000fe20000000800 */
[----:B------:R1:W-:Y:S01]  /*18e0*/  LDGSTS.E.BYPASS.LTC128B.128 [R227+0x7880], [R4.64], !P1 ;  /* 0x0788000004e37fae */ /* 0x0003e2000c901d4a */
[C---:B------:R-:W-:Y:S01]  /*18f0*/  ISETP.LT.OR P1, PT, R0.reuse, 0x1, P5 ;  /* 0x000000010000780c */ /* 0x040fe20002f21670 */
[----:B------:R-:W-:Y:S01]  /*1900*/  USHF.L.U64.HI UR5, UR4, UR7, UR5 ;  /* 0x0000000704057299 */ /* 0x000fe20008010205 */
[----:B------:R-:W-:Y:S01]  /*1910*/  ISETP.LT.OR P5, PT, R0, 0x21, P5 ;  /* 0x000000210000780c */ /* 0x000fe20002fa1670 */
[----:B------:R1:W-:Y:S01]  /*1920*/  LDGSTS.E.BYPASS.LTC128B.128 [R227+0xa080], [R4.64+0x80], !P2 ;  /* 0x0a08008004e37fae */ /* 0x0003e2000d101d4a */
[----:B------:R-:W-:Y:S01]  /*1930*/  ISETP.GT.AND P2, PT, R85, 0x7f, PT ;  /* 0x0000007f5500780c */ /* 0x000fe20003f44270 */
[----:B------:R-:W-:-:S02]  /*1940*/  IMAD R232, R84, -0x50, R232 ;  /* 0xffffffb054e87824 */ /* 0x000fc400078e02e8 */
[----:B------:R-:W-:Y:S01]  /*1950*/  IMAD.U32 R16, RZ, RZ, UR5 ;  /* 0x00000005ff107e24 */ /* 0x000fe2000f8e00ff */
[----:B------:R-:W-:Y:S02]  /*1960*/  ULDC.64 UR4, c[0x0][0x178] ;  /* 0x00005e0000047ab9 */ /* 0x000fe40000000a00 */
[----:B------:R-:W-:-:S03]  /*1970*/  USHF.L.U32 UR9, UR4, 0x6, URZ ;  /* 0x0000000604097899 */ /* 0x000fc6000800063f */
[----:B------:R1:W-:Y:S01]  /*1980*/  LDGSTS.E.BYPASS.LTC128B.128 [R227+0xc880], [R4.64+0x100], !P1 ;  /* 0x0c88010004e37fae */ /* 0x0003e2000c901d4a */
[----:B------:R-:W-:-:S03]  /*1990*/  ISETP.LT.OR P1, PT, R0, 0x21, P3 ;  /* 0x000000210000780c */ /* 0x000fc60001f21670 */
[----:B------:R-:W-:-:S04]  /*19a0*/  @!P2 LEA R14, P0, R8, R2, 0x1 ;  /* 0x00000002080ea211 */ /* 0x000fc800078008ff */
[----:B------:R-:W-:Y:S01]  /*19b0*/  @!P2 LEA.HI.X R15, R8, R3, R9, 0x1, P0 ;  /* 0x00000003080fa211 */ /* 0x000fe200000f0c09 */
[----:B------:R-:W-:Y:S01]  /*19c0*/  IMAD.IADD R9, R7, 0x1, R10 ;  /* 0x0000000107097824 */ /* 0x000fe200078e020a */
[----:B------:R-:W-:Y:S01]  /*19d0*/  LEA R8, P0, R6, c[0x0][0x190], 0x1 ;  /* 0x0000640006087a11 */ /* 0x000fe200078008ff */
[----:B------:R-:W-:Y:S01]  /*19e0*/  IMAD R7, R18, c[0x0][0x178], RZ ;  /* 0x00005e0012077a24 */ /* 0x000fe200078e02ff */
[----:B------:R-:W-:Y:S01]  /*19f0*/  ISETP.LT.OR P2, PT, R0, 0x21, P4 ;  /* 0x000000210000780c */ /* 0x000fe20002741670 */
[----:B------:R-:W-:Y:S01]  /*1a00*/  IMAD R10, R26, c[0x0][0x180], RZ ;  /* 0x000060001a0a7a24 */ /* 0x000fe200078e02ff */
[----:B------:R2:W-:Y:S01]  /*1a10*/  LDGSTS.E.BYPASS.LTC128B.128 [R227+0x8880], [R2.64], !P1 ;  /* 0x0888000002e37fae */ /* 0x0005e2000c901d4a */
[----:B------:R-:W-:Y:S02]  /*1a20*/  ISETP.GT.AND P1, PT, R85, 0x7f, PT ;  /* 0x0000007f5500780c */ /* 0x000fe40003f24270 */
[----:B------:R-:W-:Y:S01]  /*1a30*/  LEA.HI.X R9, R6, c[0x0][0x194], R9, 0x1, P0 ;  /* 0x0000650006097a11 */ /* 0x000fe200000f0c09 */
[----:B------:R-:W-:-:S02]  /*1a40*/  IMAD R6, R20, c[0x0][0x17c], R7 ;  /* 0x00005f0014067a24 */ /* 0x000fc400078e0207 */
[----:B------:R-:W-:Y:S02]  /*1a50*/  IMAD.MOV.U32 R7, RZ, RZ, c[0x0][0x1ac] ;  /* 0x00006b00ff077624 */ /* 0x000fe400078e00ff */
[----:B------:R-:W-:-:S03]  /*1a60*/  IMAD R10, R86, c[0x0][0x184], R10 ;  /* 0x00006100560a7a24 */ /* 0x000fc600078e020a */
[----:B------:R2:W-:Y:S01]  /*1a70*/  LDGSTS.E.BYPASS.LTC128B.128 [R227+0xb080], [R2.64+0x80], !P2 ;  /* 0x0b08008002e37fae */ /* 0x0005e2000d101d4a */
[----:B-1----:R-:W-:Y:S02]  /*1a80*/  IMAD.WIDE.U32 R4, R20, c[0x0][0x178], R12 ;  /* 0x00005e0014047a25 */ /* 0x002fe400078e000c */
[----:B------:R-:W-:Y:S01]  /*1a90*/  @!P1 ISETP.LT.OR P2, PT, R0, 0x41, P4 ;  /* 0x000000410000980c */ /* 0x000fe20002741670 */
[----:B------:R2:W-:Y:S01]  /*1aa0*/  LDGSTS.E.BYPASS.LTC128B.128 [R227+0xd880], [R2.64+0x100], !P5 ;  /* 0x0d88010002e37fae */ /* 0x0005e2000e901d4a */
[----:B------:R-:W-:Y:S01]  /*1ab0*/  ISETP.GT.AND P4, PT, R85, 0x7f, PT ;  /* 0x0000007f5500780c */ /* 0x000fe20003f84270 */
[----:B------:R-:W-:Y:S01]  /*1ac0*/  IMAD.IADD R5, R5, 0x1, R6 ;  /* 0x0000000105057824 */ /* 0x000fe200078e0206 */
[C---:B------:R-:W-:Y:S02]  /*1ad0*/  LEA R6, P0, R11.reuse, R8, 0x6 ;  /* 0x000000080b067211 */ /* 0x040fe400078030ff */
[----:B------:R-:W-:Y:S01]  /*1ae0*/  ISETP.GE.AND P5, PT, R12, c[0x0][0x19c], PT ;  /* 0x000067000c007a0c */ /* 0x000fe20003fa6270 */
[----:B------:R-:W-:Y:S01]  /*1af0*/  IMAD.WIDE.U32 R4, R86, c[0x0][0x180], R4 ;  /* 0x0000600056047a25 */ /* 0x000fe200078e0004 */
[----:B------:R-:W-:-:S02]  /*1b00*/  LEA.HI.X R7, R11, R9, R7, 0x6, P0 ;  /* 0x000000090b077211 */ /* 0x000fc400000f3407 */
[----:B------:R-:W-:Y:S01]  /*1b10*/  @!P1 ISETP.GE.AND P0, PT, R0, 0x41, PT ;  /* 0x000000410000980c */ /* 0x000fe20003f06270 */
[----:B------:R-:W-:Y:S01]  /*1b20*/  IMAD.U32 R11, RZ, RZ, UR6 ;  /* 0x00000006ff0b7e24 */ /* 0x000fe2000f8e00ff */
[----:B------:R-:W-:Y:S01]  /*1b30*/  UMOV UR6, 0x6 ;  /* 0x0000000600067882 */ /* 0x000fe20000000000 */
[----:B------:R-:W-:Y:S01]  /*1b40*/  IMAD.IADD R5, R5, 0x1, R10 ;  /* 0x0000000105057824 */ /* 0x000fe200078e020a */
[----:B------:R-:W-:Y:S01]  /*1b50*/  @!P1 ISETP.GE.OR P3, PT, R12, c[0x0][0x1cc], !P0 ;  /* 0x000073000c009a0c */ /* 0x000fe20004766670 */
[----:B------:R-:W-:Y:S02]  /*1b60*/  USHF.L.U64.HI UR8, UR4, UR6, UR5 ;  /* 0x0000000604087299 */ /* 0x000fe40008010205 */
[----:B------:R-:W-:-:S04]  /*1b70*/  IMAD.WIDE.U32 R240, R25, c[0x0][0x188], R4 ;  /* 0x0000620019f07a25 */ /* 0x000fc800078e0004 */
[----:B------:R-:W-:Y:S02]  /*1b80*/  IMAD.MOV.U32 R236, RZ, RZ, R240 ;  /* 0x000000ffffec7224 */ /* 0x000fe400078e00f0 */
[----:B------:R-:W-:Y:S02]  /*1b90*/  @!P4 ISETP.GE.OR P1, PT, R29, c[0x0][0x1cc], !P0 ;  /* 0x000073001d00ca0c */ /* 0x000fe40004726670 */
[C---:B------:R-:W-:Y:S02]  /*1ba0*/  @!P4 LEA R10, P0, R11.reuse, R6, 0x1 ;  /* 0x000000060b0ac211 */ /* 0x040fe400078008ff */
[----:B------:R1:W-:Y:S01]  /*1bb0*/  @!P4 LDGSTS.E.BYPASS.LTC128B.128 [R227+0x9880], [R14.64], !P3 ;  /* 0x098800000ee3cfae */ /* 0x0003e2000d901d4a */
[----:B--2---:R-:W-:Y:S01]  /*1bc0*/  IMAD R2, R24, c[0x0][0x188], RZ ;  /* 0x0000620018027a24 */ /* 0x004fe200078e02ff */
[----:B------:R-:W-:Y:S02]  /*1bd0*/  @!P4 LEA.HI.X R11, R11, R7, R16, 0x1, P0 ;  /* 0x000000070b0bc211 */ /* 0x000fe400000f0c10 */
[----:B------:R-:W-:Y:S01]  /*1be0*/  ISETP.LT.OR P0, PT, R0, 0x1, P5 ;  /* 0x000000010000780c */ /* 0x000fe20002f01670 */
[----:B------:R-:W-:Y:S01]  /*1bf0*/  IMAD R3, R25, c[0x0][0x18c], R2 ;  /* 0x0000630019037a24 */ /* 0x000fe200078e0202 */
[----:B------:R1:W-:Y:S01]  /*1c00*/  @!P4 LDGSTS.E.BYPASS.LTC128B.128 [R227+0xc080], [R14.64+0x80], !P2 ;  /* 0x0c0800800ee3cfae */ /* 0x0003e2000d101d4a */
[----:B------:R-:W-:Y:S01]  /*1c10*/  IMAD R2, R224, UR8, RZ ;  /* 0x00000008e0027c24 */ /* 0x000fe2000f8e02ff */
[----:B------:R-:W-:Y:S01]  /*1c20*/  ISETP.GE.AND P3, PT, R30, c[0x0][0x19c], PT ;  /* 0x000067001e007a0c */ /* 0x000fe20003f66270 */
[----:B------:R-:W-:Y:S01]  /*1c30*/  IMAD.IADD R237, R241, 0x1, R3 ;  /* 0x00000001f1ed7824 */ /* 0x000fe200078e0203 */
[----:B------:R1:W-:Y:S01]  /*1c40*/  @!P4 LDGSTS.E.BYPASS.LTC128B.128 [R227+0xe880], [R14.64+0x100], !P1 ;  /* 0x0e8801000ee3cfae */ /* 0x0003e2000c901d4a */
[----:B------:R-:W-:Y:S01]  /*1c50*/  IMAD R4, R19, UR9, R2 ;  /* 0x0000000913047c24 */ /* 0x000fe2000f8e0202 */
[----:B------:R-:W-:Y:S01]  /*1c60*/  ISETP.GE.AND P4, PT, R29, c[0x0][0x19c], PT ;  /* 0x000067001d007a0c */ /* 0x000fe20003f86270 */
[----:B------:R-:W-:Y:S01]  /*1c70*/  IMAD.WIDE.U32 R2, R224, UR9, R236 ;  /* 0x00000009e0027c25 */ /* 0x000fe2000f8e00ec */
[----:B------:R-:W-:Y:S01]  /*1c80*/  USHF.L.U32 UR9, UR4, 0x5, URZ ;  /* 0x0000000504097899 */ /* 0x000fe2000800063f */
[----:B------:R-:W-:Y:S01]  /*1c90*/  ISETP.LT.OR P2, PT, R0, 0x1, P3 ;  /* 0x000000010000780c */ /* 0x000fe20001f41670 */
[----:B------:R-:W-:Y:S01]  /*1ca0*/  USHF.L.U64.HI UR8, UR4, UR7, UR5 ;  /* 0x0000000704087299 */ /* 0x000fe20008010205 */
[----:B------:R-:W-:Y:S01]  /*1cb0*/  IMAD.IADD R3, R3, 0x1, R4 ;  /* 0x0000000103037824 */ /* 0x000fe200078e0204 */
[----:B------:R2:W-:Y:S01]  /*1cc0*/  LDGSTS.E.BYPASS.LTC128B.128 [R227+0x80], [R8.64], !P0 ;  /* 0x0008000008e37fae */ /* 0x0005e2000c101d4a */
[----:B------:R-:W-:Y:S01]  /*1cd0*/  LEA R4, P0, R2, c[0x0][0x160], 0x1 ;  /* 0x0000580002047a11 */ /* 0x000fe200078008ff */
[----:B------:R-:W-:Y:S01]  /*1ce0*/  ULDC.64 UR4, c[0x0][0x208] ;  /* 0x0000820000047ab9 */ /* 0x000fe20000000a00 */
[----:B------:R-:W-:Y:S01]  /*1cf0*/  ISETP.LT.OR P1, PT, R0, 0x1, P4 ;  /* 0x000000010000780c */ /* 0x000fe20002721670 */
[----:B------:R-:W-:Y:S01]  /*1d00*/  USHF.L.U64.HI UR6, UR4, UR6, UR5 ;  /* 0x0000000604067299 */ /* 0x000fe20008010205 */
[----:B------:R-:W-:Y:S01]  /*1d10*/  LEA.HI.X R5, R2, c[0x0][0x164], R3, 0x1, P0 ;  /* 0x0000590002057a11 */ /* 0x000fe200000f0c03 */
[----:B------:R-:W-:Y:S01]  /*1d20*/  IMAD.U32 R3, RZ, RZ, UR9 ;  /* 0x00000009ff037e24 */ /* 0x000fe2000f8e00ff */
[----:B------:R-:W-:Y:S01]  /*1d30*/  USHF.L.U32 UR12, UR4, 0x6, URZ ;  /* 0x00000006040c7899 */ /* 0x000fe2000800063f */
[----:B------:R-:W-:Y:S01]  /*1d40*/  IMAD.U32 R2, RZ, RZ, UR8 ;  /* 0x00000008ff027e24 */ /* 0x000fe2000f8e00ff */
[----:B------:R-:W-:Y:S01]  /*1d50*/  USHF.L.U64.HI UR5, UR4, UR7, UR5 ;  /* 0x0000000704057299 */ /* 0x000fe20008010205 */
[----:B------:R2:W-:Y:S01]  /*1d60*/  LDGSTS.E.BYPASS.LTC128B.128 [R227+0x2880], [R8.64+0x80], !P2 ;  /* 0x0288008008e37fae */ /* 0x0005e2000d101d4a */
[----:B------:R-:W-:-:S05]  /*1d70*/  ISETP.LT.OR P2, PT, R0, 0x21, P5 ;  /* 0x000000210000780c */ /* 0x000fca0002f41670 */
[----:B------:R2:W-:Y:S01]  /*1d80*/  LDGSTS.E.BYPASS.LTC128B.128 [R227+0x5080], [R8.64+0x100], !P1 ;  /* 0x0508010008e37fae */ /* 0x0005e2000c901d4a */
[----:B------:R-:W-:Y:S01]  /*1d90*/  ISETP.GE.AND P1, PT, R30, c[0x0][0x16c], PT ;  /* 0x00005b001e007a0c */ /* 0x000fe20003f26270 */
[----:B-1----:R-:W-:-:S05]  /*1da0*/  IMAD.U32 R14, RZ, RZ, UR9 ;  /* 0x00000009ff0e7e24 */ /* 0x002fca000f8e00ff */
[----:B------:R-:W-:Y:S01]  /*1db0*/  LEA R14, P0, R14, R4, 0x1 ;  /* 0x000000040e0e7211 */ /* 0x000fe200078008ff */
[----:B------:R1:W-:Y:S01]  /*1dc0*/  LDGSTS.E.BYPASS.LTC128B.128 [R227+0x1080], [R6.64], !P2 ;  /* 0x0108000006e37fae */ /* 0x0003e2000d101d4a */
[----:B------:R-:W-:Y:S02]  /*1dd0*/  ISETP.LT.OR P2, PT, R0, 0x21, P3 ;  /* 0x000000210000780c */ /* 0x000fe40001f41670 */
[----:B------:R-:W-:Y:S01]  /*1de0*/  LEA.HI.X R15, R3, R5, R2, 0x1, P0 ;  /* 0x00000005030f7211 */ /* 0x000fe200000f0c02 */
[----:B------:R-:W-:Y:S01]  /*1df0*/  IMAD R2, R21, 0xc0, RZ ;  /* 0x000000c015027824 */ /* 0x000fe200078e02ff */
[----:B------:R-:W-:Y:S02]  /*1e00*/  ISETP.GE.AND P0, PT, R12, c[0x0][0x16c], PT ;  /* 0x00005b000c007a0c */ /* 0x000fe40003f06270 */
[----:B------:R-:W-:-:S07]  /*1e10*/  SHF.R.S32.HI R3, RZ, 0x1f, R21 ;  /* 0x0000001fff037819 */ /* 0x000fce0000011415 */
        /* <DEDUP_REMOVED lines=12> */
[----:B------:R-:W-:Y:S01]  /*1ee0*/  @!P6 ISETP.LT.OR P5, PT, R0, 0x41, P3 ;  /* 0x000000410000e80c */ /* 0x000fe20001fa1670 */
[----:B------:R-:W-:Y:S01]  /*1ef0*/  IMAD R18, R20, c[0x0][0x20c], R2 ;  /* 0x0000830014127a24 */ /* 0x000fe200078e0202 */
[----:B------:R-:W-:Y:S02]  /*1f00*/  SEL R21, RZ, 0x4, P1 ;  /* 0x00000004ff157807 */ /* 0x000fe40000800000 */
[C---:B------:R-:W-:Y:S02]  /*1f10*/  ISETP.LT.OR P1, PT, R0.reuse, 0x21, P4 ;  /* 0x000000210000780c */ /* 0x040fe40002721670 */
[----:B------:R-:W-:-:S02]  /*1f20*/  @!P6 ISETP.LT.OR P3, PT, R0, 0x41, P4 ;  /* 0x000000410000e80c */ /* 0x000fc40002761670 */
[----:B------:R-:W-:Y:S01]  /*1f30*/  LOP3.LUT R3, R3, 0x2, R8, 0xe2, !PT ;  /* 0x0000000203037812 */ /* 0x000fe200078ee208 */
[----:B------:R-:W-:-:S03]  /*1f40*/  IMAD.WIDE.U32 R8, R20, c[0x0][0x208], R12 ;  /* 0x0000820014087a25 */ /* 0x000fc600078e000c */
[----:B------:R-:W-:Y:S01]  /*1f50*/  LOP3.LUT R0, R3, R21, RZ, 0xfc, !PT ;  /* 0x0000001503007212 */ /* 0x000fe200078efcff */
[----:B------:R-:W-:Y:S01]  /*1f60*/  IMAD.SHL.U32 R20, R224, 0x40, RZ ;  /* 0x00000040e0147824 */ /* 0x000fe200078e00ff */
[----:B------:R-:W-:Y:S02]  /*1f70*/  P2R R2, PR, RZ, 0x20 ;  /* 0x00000020ff027803 */ /* 0x000fe40000000000 */
[----:B------:R-:W-:Y:S01]  /*1f80*/  LOP3.LUT P4, RZ, R0, 0x1, RZ, 0xc0, !PT ;  /* 0x0000000100ff7812 */ /* 0x000fe2000788c0ff */
[----:B------:R1:W-:Y:S01]  /*1f90*/  LDGSTS.E.BYPASS.LTC128B.128 [R227+0x6080], [R6.64+0x100], !P1 ;  /* 0x0608010006e37fae */ /* 0x0003e2000c901d4a */
[----:B------:R-:W-:Y:S01]  /*1fa0*/  ISETP.NE.AND P1, PT, R2, RZ, PT ;  /* 0x000000ff0200720c */ /* 0x000fe20003f25270 */
[----:B------:R-:W-:Y:S01]  /*1fb0*/  IMAD.WIDE.U32 R2, R86, c[0x0][0x270], R16 ;  /* 0x00009c0056027a25 */ /* 0x000fe200078e0010 */
[C---:B------:R-:W-:Y:S01]  /*1fc0*/  LOP3.LUT P6, RZ, R0.reuse, 0x2, RZ, 0xc0, !PT ;  /* 0x0000000200ff7812 */ /* 0x040fe200078cc0ff */
[----:B------:R2:W-:Y:S01]  /*1fd0*/  @!P2 LDGSTS.E.BYPASS.LTC128B.128 [R227+0x2080], [R10.64], !P0 ;  /* 0x020800000ae3afae */ /* 0x0005e2000c101d4a */
[----:B------:R-:W-:-:S02]  /*1fe0*/  LOP3.LUT P5, RZ, R0, 0x4, RZ, 0xc0, !PT ;  /* 0x0000000400ff7812 */ /* 0x000fc400078ac0ff */
[--C-:B------:R-:W-:Y:S02]  /*1ff0*/  IADD3 R0, -R242, R231, -R20.reuse ;  /* 0x000000e7f2007210 */ /* 0x100fe40007ffe914 */
[----:B------:R-:W-:Y:S02]  /*2000*/  SHF.R.S32.HI R21, RZ, 0x1f, R20 ;  /* 0x0000001fff157819 */ /* 0x000fe40000011414 */
[----:B------:R-:W-:-:S03]  /*2010*/  ISETP.LT.OR P0, PT, R0, 0x1, !P5 ;  /* 0x000000010000780c */ /* 0x000fc60006f01670 */
[----:B------:R2:W-:Y:S01]  /*2020*/  @!P2 LDGSTS.E.BYPASS.LTC128B.128 [R227+0x4880], [R10.64+0x80], !P1 ;  /* 0x048800800ae3afae */ /* 0x0005e2000c901d4a */
[----:B------:R-:W-:-:S03]  /*2030*/  ISETP.LT.OR P1, PT, R0, 0x1, !P6 ;  /* 0x000000010000780c */ /* 0x000fc60007721670 */
[----:B------:R2:W-:Y:S01]  /*2040*/  @!P2 LDGSTS.E.BYPASS.LTC128B.128 [R227+0x7080], [R10.64+0x100], !P3 ;  /* 0x070801000ae3afae */ /* 0x0005e2000d901d4a */
[----:B------:R-:W-:Y:S02]  /*2050*/  ISETP.LT.OR P2, PT, R0, 0x1, !P4 ;  /* 0x000000010000780c */ /* 0x000fe40006741670 */
[----:B------:R-:W-:Y:S01]  /*2060*/  ISETP.GE.AND P3, PT, R12, c[0x0][0x1fc], PT ;  /* 0x00007f000c007a0c */ /* 0x000fe20003f66270 */
[----:B------:R-:W0:Y:S01]  /*2070*/  LDGDEPBAR ;  /* 0x00000000000079af */ /* 0x000e220000000000 */
[----:B-1----:R-:W-:-:S04]  /*2080*/  IMAD R6, R26, c[0x0][0x270], RZ ;  /* 0x00009c001a067a24 */ /* 0x002fc800078e02ff */
[----:B------:R-:W-:-:S05]  /*2090*/  IMAD R6, R86, c[0x0][0x274], R6 ;  /* 0x00009d0056067a24 */ /* 0x000fca00078e0206 */
[----:B------:R1:W-:Y:S01]  /*20a0*/  LDGSTS.E.BYPASS.LTC128B.128 [R227+0xf080], [R4.64], !P2 ;  /* 0x0f08000004e37fae */ /* 0x0003e2000d101d4a */
[C---:B------:R-:W-:Y:S01]  /*20b0*/  ISETP.LT.OR P2, PT, R0.reuse, 0x21, !P4 ;  /* 0x000000210000780c */ /* 0x040fe20006741670 */
[----:B------:R-:W-:Y:S02]  /*20c0*/  IMAD.IADD R7, R3, 0x1, R6 ;  /* 0x0000000103077824 */ /* 0x000fe400078e0206 */
[----:B------:R1:W-:Y:S01]  /*20d0*/  LDGSTS.E.BYPASS.LTC128B.128 [R227+0x11080], [R4.64+0x80], !P1 ;  /* 0x1108008004e37fae */ /* 0x0003e2000c901d4a */
[----:B------:R-:W-:Y:S01]  /*20e0*/  IMAD.MOV.U32 R6, RZ, RZ, R2 ;  /* 0x000000ffff067224 */ /* 0x000fe200078e0002 */
[----:B------:R-:W-:Y:S01]  /*20f0*/  ISETP.GT.AND P1, PT, R85, 0xf, PT ;  /* 0x0000000f5500780c */ /* 0x000fe20003f24270 */
[----:B------:R-:W-:Y:S01]  /*2100*/  IMAD.IADD R3, R9, 0x1, R18 ;  /* 0x0000000109037824 */ /* 0x000fe200078e0212 */
[----:B------:R1:W-:Y:S01]  /*2110*/  LDGSTS.E.BYPASS.LTC128B.128 [R227+0x13080], [R4.64+0x100], !P0 ;  /* 0x1308010004e37fae */ /* 0x0003e2000c101d4a */
[C---:B------:R-:W-:Y:S01]  /*2120*/  ISETP.LT.OR P0, PT, R0.reuse, 0x21, !P6 ;  /* 0x000000210000780c */ /* 0x040fe20007701670 */
[----:B------:R-:W-:Y:S01]  /*2130*/  IMAD.MOV.U32 R2, RZ, RZ, R8 ;  /* 0x000000ffff027224 */ /* 0x000fe200078e0008 */
[----:B------:R-:W-:Y:S01]  /*2140*/  ISETP.LT.OR P1, PT, R0, 0x21, !P5 ;  /* 0x000000210000780c */ /* 0x000fe20006f21670 */
[----:B------:R-:W-:Y:S01]  /*2150*/  IMAD R0, R24, c[0x0][0x218], RZ ;  /* 0x0000860018007a24 */ /* 0x000fe200078e02ff */
[----:B------:R-:W-:Y:S01]  /*2160*/  LEA.HI R18, R32, R85, RZ, 0x2 ;  /* 0x0000005520127211 */ /* 0x000fe200078f10ff */
[----:B------:R3:W-:Y:S01]  /*2170*/  LDGSTS.E.BYPASS.LTC128B.128 [R227+0x10080], [R14.64], !P2 ;  /* 0x100800000ee37fae */ /* 0x0007e2000d101d4a */
[----:B--2---:R-:W-:Y:S01]  /*2180*/  IMAD R11, R26, c[0x0][0x210], RZ ;  /* 0x000084001a0b7a24 */ /* 0x004fe200078e02ff */
[----:B------:R-:W-:Y:S01]  /*2190*/  ISETP.GT.AND P2, PT, R85, 0xf, PT ;  /* 0x0000000f5500780c */ /* 0x000fe20003f44270 */
[----:B------:R-:W-:-:S04]  /*21a0*/  IMAD.WIDE.U32 R2, R86, c[0x0][0x210], R2 ;  /* 0x0000840056027a25 */ /* 0x000fc800078e0002 */
[----:B------:R-:W-:Y:S01]  /*21b0*/  IMAD R8, R86, c[0x0][0x214], R11 ;  /* 0x0000850056087a24 */ /* 0x000fe200078e020b */
[----:B------:R3:W-:Y:S01]  /*21c0*/  LDGSTS.E.BYPASS.LTC128B.128 [R227+0x12080], [R14.64+0x80], !P0 ;  /* 0x120800800ee37fae */ /* 0x0007e2000c101d4a */
[----:B------:R-:W-:-:S03]  /*21d0*/  IMAD.WIDE.U32 R246, R25, c[0x0][0x278], R6 ;  /* 0x00009e0019f67a25 */ /* 0x000fc600078e0006 */
[----:B------:R3:W-:Y:S01]  /*21e0*/  LDGSTS.E.BYPASS.LTC128B.128 [R227+0x14080], [R14.64+0x100], !P1 ;  /* 0x140801000ee37fae */ /* 0x0007e2000c901d4a */
[----:B------:R-:W-:Y:S01]  /*21f0*/  IMAD.IADD R3, R3, 0x1, R8 ;  /* 0x0000000103037824 */ /* 0x000fe200078e0208 */
[----:B------:R-:W-:Y:S01]  /*2200*/  SHF.R.S32.HI R8, RZ, 0x1f, R18 ;  /* 0x0000001fff087819 */ /* 0x000fe20000011412 */
[C---:B------:R-:W-:Y:S02]  /*2210*/  IMAD R0, R25.reuse, c[0x0][0x21c], R0 ;  /* 0x0000870019007a24 */ /* 0x040fe400078e0200 */
[----:B------:R-:W-:Y:S01]  /*2220*/  IMAD.WIDE.U32 R238, R25, c[0x0][0x218], R2 ;  /* 0x0000860019ee7a25 */ /* 0x000fe200078e0002 */
[----:B------:R-:W-:-:S03]  /*2230*/  @!P2 IADD3 R2, P0, R20, R246, RZ ;  /* 0x000000f61402a210 */ /* 0x000fc60007f1e0ff */
[----:B-1----:R-:W-:Y:S02]  /*2240*/  IMAD R4, R24, c[0x0][0x278], RZ ;  /* 0x00009e0018047a24 */ /* 0x002fe400078e02ff */
[----:B------:R-:W-:Y:S01]  /*2250*/  IMAD R10, R224, UR6, RZ ;  /* 0x00000006e00a7c24 */ /* 0x000fe2000f8e02ff */
[----:B------:R-:W-:Y:S01]  /*2260*/  USHF.L.U32 UR6, UR4, 0x5, URZ ;  /* 0x0000000504067899 */ /* 0x000fe2000800063f */
[----:B------:R-:W-:Y:S02]  /*2270*/  IMAD R4, R25, c[0x0][0x27c], R4 ;  /* 0x00009f0019047a24 */ /* 0x000fe400078e0204 */
[----:B------:R-:W-:Y:S01]  /*2280*/  IMAD.IADD R235, R239, 0x1, R0 ;  /* 0x00000001efeb7824 */ /* 0x000fe200078e0200 */
[----:B------:R-:W-:Y:S01]  /*2290*/  IADD3 R0, -R20, R231, -R242 ;  /* 0x000000e714007210 */ /* 0x000fe20007ffe9f2 */
[----:B------:R-:W-:Y:S01]  /*22a0*/  IMAD.IADD R252, R247, 0x1, R4 ;  /* 0x00000001f7fc7824 */ /* 0x000fe200078e0204 */
[----:B------:R-:W-:Y:S01]  /*22b0*/  UMOV UR4, URZ ;  /* 0x0000003f00047c82 */ /* 0x000fe20008000000 */
[----:B------:R-:W-:Y:S01]  /*22c0*/  IMAD.MOV.U32 R234, RZ, RZ, R238 ;  /* 0x000000ffffea7224 */ /* 0x000fe200078e00ee */
[----:B------:R-:W-:Y:S01]  /*22d0*/  ISETP.LT.OR P1, PT, R0, 0x1, P3 ;  /* 0x000000010000780c */ /* 0x000fe20001f21670 */
[----:B------:R-:W-:Y:S01]  /*22e0*/  @!P2 IMAD.X R3, R21, 0x1, R252, P0 ;  /* 0x000000011503a824 */ /* 0x000fe200000e06fc */
[----:B------:R-:W-:Y:S01]  /*22f0*/  @!P2 LEA R6, P0, R2, c[0x0][0x258], 0x2 ;  /* 0x000096000206aa11 */ /* 0x000fe200078010ff */
[----:B------:R-:W-:Y:S01]  /*2300*/  IMAD R10, R19, UR12, R10 ;  /* 0x0000000c130a7c24 */ /* 0x000fe2000f8e020a */
[----:B------:R-:W-:Y:S01]  /*2310*/  LEA.HI R19, R32, R85, RZ, 0x4 ;  /* 0x0000005520137211 */ /* 0x000fe200078f20ff */
[----:B------:R-:W-:Y:S01]  /*2320*/  IMAD.WIDE.U32 R4, R224, UR12, R234 ;  /* 0x0000000ce0047c25 */ /* 0x000fe2000f8e00ea */
[----:B------:R-:W-:-:S02]  /*2330*/  @!P2 LEA.HI.X R7, R2, c[0x0][0x25c], R3, 0x2, P0 ;  /* 0x000097000207aa11 */ /* 0x000fc400000f1403 */
[----:B---3--:R-:W-:Y:S01]  /*2340*/  SHF.R.S32.HI R14, RZ, 0x2, R18 ;  /* 0x00000002ff0e7819 */ /* 0x008fe20000011412 */
[----:B------:R-:W-:Y:S01]  /*2350*/  IMAD.IADD R3, R5, 0x1, R10 ;  /* 0x0000000105037824 */ /* 0x000fe200078e020a */
[----:B------:R-:W-:Y:S01]  /*2360*/  LEA R2, P0, R4, c[0x0][0x1f0], 0x1 ;  /* 0x00007c0004027a11 */ /* 0x000fe200078008ff */
[----:B------:R-:W-:Y:S01]  /*2370*/  @!P2 IMAD.SHL.U32 R5, R85, 0x10, RZ ;  /* 0x000000105505a824 */ /* 0x000fe200078e00ff */
[----:B------:R-:W-:Y:S02]  /*2380*/  LEA.HI R8, R8, R14, RZ, 0x3 ;  /* 0x0000000e08087211 */ /* 0x000fe400078f18ff */
[----:B------:R-:W-:Y:S01]  /*2390*/  LEA.HI.X R3, R4, c[0x0][0x1f4], R3, 0x1, P0 ;  /* 0x00007d0004037a11 */ /* 0x000fe200000f0c03 */
[----:B------:R-:W-:Y:S01]  /*23a0*/  IMAD.U32 R4, RZ, RZ, UR6 ;  /* 0x00000006ff047e24 */ /* 0x000fe2000f8e00ff */
[----:B------:R1:W-:Y:S01]  /*23b0*/  @!P2 LDGSTS.E.BYPASS.LTC128B.128 [R5+0x21080], [R6.64] ;  /* 0x210800000605afae */ /* 0x0003e2000b901d4a */
[----:B------:R-:W-:Y:S02]  /*23c0*/  ISETP.GE.AND P2, PT, R30, c[0x0][0x1fc], PT ;  /* 0x00007f001e007a0c */ /* 0x000fe40003f46270 */
[----:B------:R-:W-:Y:S01]  /*23d0*/  LOP3.LUT R8, R8, 0xfffffff8, RZ, 0xc0, !PT ;  /* 0xfffffff808087812 */ /* 0x000fe200078ec0ff */
[----:B------:R-:W0:Y:S01]  /*23e0*/  LDGDEPBAR ;  /* 0x00000000000079af */ /* 0x000e220000000000 */
[----:B------:R-:W-:-:S03]  /*23f0*/  ISETP.LT.OR P0, PT, R0, 0x1, P2 ;  /* 0x000000010000780c */ /* 0x000fc60001701670 */
[----:B------:R2:W-:Y:S01]  /*2400*/  LDGSTS.E.BYPASS.LTC128B.128 [R227+0x1b080], [R2.64], !P1 ;  /* 0x1b08000002e37fae */ /* 0x0005e2000c901d4a */
[----:B------:R-:W-:-:S09]  /*2410*/  IMAD.IADD R14, R14, 0x1, -R8 ;  /* 0x000000010e0e7824 */ /* 0x000fd200078e0a08 */
        /* <DEDUP_REMOVED lines=168> */
.L_x_1343:
        /* <DEDUP_REMOVED lines=261> */
.L_x_1341:
        /* <DEDUP_REMOVED lines=453> */
[C---:B------:R-:W-:Y:S02]  /*5b40*/  LEA R6, P0, R3.reuse, c[0x0][0x280], 0x2 ;  /* 0x0000a00003067a11 */ /* 0x040fe400078010ff */
        /* <DEDUP_REMOVED lines=27> */
.L_x_1342:
        /* <DEDUP_REMOVED lines=293> */
.L_x_1340:
[----:B------:R-:W-:Y:S05]  /*6f50*/  @P0 EXIT ;  /* 0x000000000000094d */ /* 0x000fea0003800000 */
[----:B------:R-:W2:Y:S04]  /*6f60*/  LDL R4, [R1+0x8] ;  /* 0x0000080001047983 */ /* 0x000ea80000100800 */
[----:B------:R-:W3:Y:S04]  /*6f70*/  LDL.LU R11, [R1] ;  /* 0x00000000010b7983 */ /* 0x000ee80000300800 */
[----:B------:R-:W4:Y:S01]  /*6f80*/  LDL.LU R10, [R1+0x4] ;  /* 0x00000400010a7983 */ /* 0x000f220000300800 */
[----:B------:R-:W-:-:S04]  /*6f90*/  ISETP.NE.U32.AND P0, PT, RZ, c[0x0][0x360], PT ;  /* 0x0000d800ff007a0c */ /* 0x000fc80003f05070 */
[----:B------:R-:W-:-:S13]  /*6fa0*/  ISETP.NE.AND.EX P0, PT, RZ, c[0x0][0x364], PT, P0 ;  /* 0x0000d900ff007a0c */ /* 0x000fda0003f05300 */
[----:B------:R-:W-:-:S04]  /*6fb0*/  @P0 IMAD.MOV.U32 R2, RZ, RZ, 0x4 ;  /* 0x00000004ff020424 */ /* 0x000fc800078e00ff */
[----:B----4-:R-:W-:-:S06]  /*6fc0*/  @P0 IMAD.WIDE R2, R10, R2, c[0x0][0x360] ;  /* 0x0000d8000a020625 */ /* 0x010fcc00078e0202 */
[----:B------:R2:W4:Y:S01]  /*6fd0*/  @P0 LDG.E R3, [R2.64] ;  /* 0x0000000a02030981 */ /* 0x000522000c1e1900 */
[----:B------:R-:W-:Y:S01]  /*6fe0*/  IMAD.MOV.U32 R0, RZ, RZ, 0x1 ;  /* 0x00000001ff007424 */ /* 0x000fe200078e00ff */
[----:B------:R-:W-:Y:S01]  /*6ff0*/  SHF.R.S32.HI R16, RZ, 0x1f, R10 ;  /* 0x0000001fff107819 */ /* 0x000fe2000001140a */
[----:B---3--:R-:W-:Y:S01]  /*7000*/  IMAD.MOV.U32 R7, RZ, RZ, R11 ;  /* 0x000000ffff077224 */ /* 0x008fe200078e000b */
[----:B------:R-:W1:Y:S01]  /*7010*/  S2R R5, SR_TID.X ;  /* 0x0000000000057919 */ /* 0x000e620000002100 */
[----:B------:R-:W-:Y:S03]  /*7020*/  BSSY B0, `(.L_x_1344) ;  /* 0x0000023000007945 */ /* 0x000fe60003800000 */
[----:B------:R-:W-:Y:S01]  /*7030*/  BAR.SYNC.DEFER_BLOCKING 0x1, 0x100 ;  /* 0x0044000000007b1d */ /* 0x000fe20000010000 */
[----:B------:R-:W-:Y:S01]  /*7040*/  ISETP.NE.AND P1, PT, R0, c[0x0][0x338], PT ;  /* 0x0000ce0000007a0c */ /* 0x000fe20003f25270 */
[----:B------:R-:W-:Y:S01]  /*7050*/  IMAD R0, R10, c[0x0][0x2f4], RZ ;  /* 0x0000bd000a007a24 */ /* 0x000fe200078e02ff */
[----:B------:R-:W-:-:S02]  /*7060*/  SEL R16, R16, RZ, !P0 ;  /* 0x000000ff10107207 */ /* 0x000fc40004000000 */
[----:B------:R-:W-:Y:S01]  /*7070*/  SEL R12, R10, RZ, !P0 ;  /* 0x000000ff0a0c7207 */ /* 0x000fe20004000000 */
[----:B--2---:R-:W-:-:S08]  /*7080*/  IMAD R2, R4, c[0x0][0x358], RZ ;  /* 0x0000d60004027a24 */ /* 0x004fd000078e02ff */
[----:B------:R-:W-:-:S04]  /*7090*/  @P1 IMAD.HI.U32 R4, R11, c[0x0][0x33c], RZ ;  /* 0x0000cf000b041a27 */ /* 0x000fc800078e00ff */
[----:B------:R-:W-:Y:S01]  /*70a0*/  IMAD R2, R2, c[0x0][0x2f4], RZ ;  /* 0x0000bd0002027a24 */ /* 0x000fe200078e02ff */
[----:B------:R-:W-:Y:S02]  /*70b0*/  @P1 SHF.R.U32.HI R7, RZ, c[0x0][0x340], R4 ;  /* 0x0000d000ff071a19 */ /* 0x000fe40000011604 */
[----:B------:R-:W-:Y:S02]  /*70c0*/  SHF.R.S32.HI R4, RZ, 0x1f, R0 ;  /* 0x0000001fff047819 */ /* 0x000fe40000011400 */
[--C-:B------:R-:W-:Y:S01]  /*70d0*/  IADD3 R0, P2, P1, R2, R0, R7.reuse ;  /* 0x0000000002007210 */ /* 0x100fe2000795e007 */
[--C-:B------:R-:W-:Y:S01]  /*70e0*/  IMAD.MOV R6, RZ, RZ, -R7.reuse ;  /* 0x000000ffff067224 */ /* 0x100fe200078e0a07 */
[----:B------:R-:W-:Y:S02]  /*70f0*/  SHF.R.S32.HI R15, RZ, 0x1f, R2 ;  /* 0x0000001fff0f7819 */ /* 0x000fe40000011402 */
[----:B------:R-:W-:Y:S01]  /*7100*/  SHF.R.S32.HI R13, RZ, 0x1f, R7 ;  /* 0x0000001fff0d7819 */ /* 0x000fe20000011407 */
[----:B------:R-:W-:-:S02]  /*7110*/  IMAD.SHL.U32 R14, R0, 0x4, RZ ;  /* 0x00000004000e7824 */ /* 0x000fc400078e00ff */
[----:B------:R-:W-:Y:S01]  /*7120*/  IMAD R6, R6, c[0x0][0x338], R11 ;  /* 0x0000ce0006067a24 */ /* 0x000fe200078e020b */
[----:B------:R-:W-:Y:S02]  /*7130*/  IADD3.X R15, R15, R4, R13, P2, P1 ;  /* 0x000000040f0f7210 */ /* 0x000fe400017e240d */
[----:B-1----:R-:W-:Y:S02]  /*7140*/  ISETP.NE.AND P2, PT, R5, RZ, PT ;  /* 0x000000ff0500720c */ /* 0x002fe40003f45270 */
[----:B------:R-:W-:Y:S02]  /*7150*/  SHF.L.U64.HI R15, R0, 0x2, R15 ;  /* 0x00000002000f7819 */ /* 0x000fe4000001020f */
[----:B------:R-:W-:-:S04]  /*7160*/  IADD3 R4, P1, R14, c[0x0][0x350], RZ ;  /* 0x0000d4000e047a10 */ /* 0x000fc80007f3e0ff */
[----:B------:R-:W-:Y:S01]  /*7170*/  IADD3.X R5, R15, c[0x0][0x354], RZ, P1, !PT ;  /* 0x0000d5000f057a10 */ /* 0x000fe20000ffe4ff */
[----:B----4-:R-:W-:-:S04]  /*7180*/  @P0 IMAD R3, R10, 0x50, R3 ;  /* 0x000000500a030824 */ /* 0x010fc800078e0203 */
[----:B------:R-:W-:-:S05]  /*7190*/  @P0 IMAD.HI R3, R3, 0x66666667, RZ ;  /* 0x6666666703030827 */ /* 0x000fca00078e02ff */
[----:B------:R-:W-:-:S04]  /*71a0*/  @P0 SHF.R.U32.HI R8, RZ, 0x1f, R3 ;  /* 0x0000001fff080819 */ /* 0x000fc80000011603 */
[----:B------:R-:W-:-:S05]  /*71b0*/  @P0 LEA.HI.SX32 R8, R3, R8, 0x1b ;  /* 0x0000000803080211 */ /* 0x000fca00078fdaff */
[----:B------:R-:W-:-:S05]  /*71c0*/  @P0 IMAD R8, R8, 0x3c00, RZ ;  /* 0x00003c0008080824 */ /* 0x000fca00078e02ff */
[----:B------:R-:W-:Y:S02]  /*71d0*/  @P0 SHF.R.S32.HI R9, RZ, 0x1f, R8 ;  /* 0x0000001fff090819 */ /* 0x000fe40000011408 */
[----:B------:R-:W-:Y:S01]  /*71e0*/  @!P0 CS2R R8, SRZ ;  /* 0x0000000000088805 */ /* 0x000fe2000001ff00 */
[----:B------:R-:W-:Y:S05]  /*71f0*/  @P2 BRA `(.L_x_1345) ;  /* 0x0000005000002947 */ /* 0x000fea0003800000 */
.L_x_1346:
[----:B------:R-:W2:Y:S01]  /*7200*/  LDG.E.STRONG.GPU R0, [R4.64] ;  /* 0x0000000a04007981 */ /* 0x000ea2000c1ef900 */
[----:B------:R-:W-:Y:S01]  /*7210*/  YIELD ;  /* 0x0000000000007946 */ /* 0x000fe20003800000 */
[----:B--2---:R-:W-:Y:S01]  /*7220*/  ISETP.NE.AND P0, PT, R0, R6, PT ;  /* 0x000000060000720c */ /* 0x004fe20003f05270 */
[----:B------:R-:W-:-:S12]  /*7230*/  CCTL.IVALL ;  /* 0x00000000ff00798f */ /* 0x000fd80002000000 */
[----:B------:R-:W-:Y:S05]  /*7240*/  @P0 BRA `(.L_x_1346) ;  /* 0xffffffb000000947 */ /* 0x000fea000383ffff */
.L_x_1345:
[----:B------:R-:W-:Y:S05]  /*7250*/  BSYNC B0 ;  /* 0x0000000000007941 */ /* 0x000fea0003800000 */
.L_x_1344:
[----:B------:R-:W-:Y:S01]  /*7260*/  MOV R17, 0xffffffff ;  /* 0xffffffff00117802 */ /* 0x000fe20000000f00 */
[----:B------:R-:W-:Y:S05]  /*7270*/  BRA.CONV ~URZ, `(.L_x_1347) ;  /* 0x000000237f007947 */ /* 0x000fea000b800000 */
[----:B------:R-:W-:Y:S02]  /*7280*/  MOV R2, 0x72a0 ;  /* 0x000072a000027802 */ /* 0x000fe40000000f00 */
[----:B------:R-:W-:Y:S05]  /*7290*/  CALL.REL.NOINC `($__internal_11_$__cuda_sm70_warpsync) ;  /* 0x00000c3000007944 */ /* 0x000fea0003c00000 */
.L_x_1347:
[----:B------:R-:W2:Y:S04]  /*72a0*/  LDL.LU R0, [R1+0x8] ;  /* 0x0000080001007983 */ /* 0x000ea80000300800 */
[----:B------:R-:W1:Y:S02]  /*72b0*/  S2R R2, SR_TID.X ;  /* 0x0000000000027919 */ /* 0x000e640000002100 */
[----:B-1----:R-:W-:Y:S01]  /*72c0*/  SHF.R.S32.HI R3, RZ, 0x1f, R2 ;  /* 0x0000001fff037819 */ /* 0x002fe20000011402 */
[----:B------:R-:W-:-:S06]  /*72d0*/  NOP ;  /* 0x0000000000007918 */ /* 0x000fcc0000000000 */
[----:B--2---:R-:W-:-:S05]  /*72e0*/  IMAD R0, R0, 0x3c00, RZ ;  /* 0x00003c0000007824 */ /* 0x004fca00078e02ff */
[----:B------:R-:W-:Y:S01]  /*72f0*/  IADD3 R10, P1, P0, R8, R0, R2 ;  /* 0x00000000080a7210 */ /* 0x000fe2000783e002 */
[----:B------:R-:W-:Y:S01]  /*7300*/  IMAD R8, R16, c[0x0][0x330], RZ ;  /* 0x0000cc0010087a24 */ /* 0x000fe200078e02ff */
[----:B------:R-:W-:Y:S01]  /*7310*/  SHF.R.S32.HI R2, RZ, 0x1f, R0 ;  /* 0x0000001fff027819 */ /* 0x000fe20000011400 */
[----:B------:R-:W-:-:S03]  /*7320*/  IMAD R0, R13, c[0x0][0x328], RZ ;  /* 0x0000ca000d007a24 */ /* 0x000fc600078e02ff */
[----:B------:R-:W-:Y:S01]  /*7330*/  IADD3.X R11, R9, R2, R3, P1, P0 ;  /* 0x00000002090b7210 */ /* 0x000fe20000fe0403 */
[----:B------:R-:W-:-:S04]  /*7340*/  IMAD R0, R7, c[0x0][0x32c], R0 ;  /* 0x0000cb0007007a24 */ /* 0x000fc800078e0200 */
        /* <DEDUP_REMOVED lines=69> */
[----:B------:R-:W-:Y:S05]  /*77a0*/  CALL.REL.NOINC `($__internal_11_$__cuda_sm70_warpsync) ;  /* 0x0000072000007944 */ /* 0x000fea0003c00000 */
.L_x_1348:
        /* <DEDUP_REMOVED lines=12> */
.L_x_1350:
[----:B------:R-:W-:Y:S05]  /*7870*/  BSYNC B0 ;  /* 0x0000000000007941 */ /* 0x000fea0003800000 */
.L_x_1349:
[----:B--2---:R-:W-:Y:S01]  /*7880*/  IADD3 R4, P0, R14, c[0x0][0x348], RZ ;  /* 0x0000d2000e047a10 */ /* 0x004fe20007f1e0ff */
[----:B------:R-:W-:Y:S03]  /*7890*/  BSSY B0, `(.L_x_1351) ;  /* 0x0000008000007945 */ /* 0x000fe60003800000 */
[----:B------:R-:W-:Y:S01]  /*78a0*/  IADD3.X R5, R15, c[0x0][0x34c], RZ, P0, !PT ;  /* 0x0000d3000f057a10 */ /* 0x000fe200007fe4ff */
[----:B------:R-:W-:Y:S05]  /*78b0*/  @P2 BRA `(.L_x_1352) ;  /* 0x0000005000002947 */ /* 0x000fea0003800000 */
.L_x_1353:
[----:B------:R-:W2:Y:S01]  /*78c0*/  LDG.E.STRONG.GPU R0, [R4.64] ;  /* 0x0000000a04007981 */ /* 0x000ea2000c1ef900 */
[----:B------:R-:W-:Y:S01]  /*78d0*/  YIELD ;  /* 0x0000000000007946 */ /* 0x000fe20003800000 */
[----:B--2---:R-:W-:Y:S01]  /*78e0*/  ISETP.NE.AND P0, PT, R0, R6, PT ;  /* 0x000000060000720c */ /* 0x004fe20003f05270 */
[----:B------:R-:W-:-:S12]  /*78f0*/  CCTL.IVALL ;  /* 0x00000000ff00798f */ /* 0x000fd80002000000 */
[----:B------:R-:W-:Y:S05]  /*7900*/  @P0 BRA `(.L_x_1353) ;  /* 0xffffffb000000947 */ /* 0x000fea000383ffff */
.L_x_1352:
[----:B------:R-:W-:Y:S05]  /*7910*/  BSYNC B0 ;  /* 0x0000000000007941 */ /* 0x000fea0003800000 */
.L_x_1351:
[----:B------:R-:W-:Y:S05]  /*7920*/  BRA.CONV ~URZ, `(.L_x_1354) ;  /* 0x000000237f007947 */ /* 0x000fea000b800000 */
[----:B-1----:R-:W-:Y:S02]  /*7930*/  MOV R2, 0x7950 ;  /* 0x0000795000027802 */ /* 0x002fe40000000f00 */
[----:B------:R-:W-:Y:S05]  /*7940*/  CALL.REL.NOINC `($__internal_11_$__cuda_sm70_warpsync) ;  /* 0x0000058000007944 */ /* 0x000fea0003c00000 */
.L_x_1354:
        /* <DEDUP_REMOVED lines=76> */
.L_x_1355:
        /* <DEDUP_REMOVED lines=12> */
        .weak           $__internal_11_$__cuda_sm70_warpsync
        .type           $__internal_11_$__cuda_sm70_warpsync,@function
        .size           $__internal_11_$__cuda_sm70_warpsync,(.L_x_1432 - $__internal_11_$__cuda_sm70_warpsync)
$__internal_11_$__cuda_sm70_warpsync:
[----:B------:R-:W-:Y:S01]  /*7ed0*/  MOV R3, 0x0 ;  /* 0x0000000000037802 */ /* 0x000fe20000000f00 */
[----:B------:R-:W-:Y:S04]  /*7ee0*/  WARPSYNC R17 ;  /* 0x0000001100007348 */ /* 0x000fe80003800000 */
[----:B------:R-:W-:Y:S05]  /*7ef0*/  RET.REL.NODEC R2 `(_ZN7cutlass13device_kernelIN5flash19enable_sm80_to_sm89INS1_16FlashAttnBwdSm80INS1_25CollectiveMainloopBwdSm80ILi2ELi1EN4cute5tupleIJNS5_1CILi64EEENS7_ILi80EEENS7_ILi192EEEEEENS_6half_tEfNS_4arch4Sm80ELb1ELb0ELb1ELb1ELb1ELb0ELb1ELb0ELi2ELi4ELi2ELi2ELb0EEENS1_24CollectiveEpilogueBwdGQAISB_fSE_Li256ELb1ELb1EEENS1_25SingleTileBwdLPTSchedulerILb1ELi80ELb1EEEEEEEEEvNT_6ParamsE) ;  /* 0xffff810002007950 */ /* 0x000fea0003c3ffff */
.L_x_1356:
        /* <DEDUP_REMOVED lines=16> */
.L_x_1432:


//--------------------- .text._ZN7cutlass13device_kernelIN5flash22FlashAttnBwdPreprocessIN4cute5tupleIJNS3_1CILi64EEENS5_ILi192EEEEEENS_6half_tEfNS_4arch4Sm80ELb1ELb1EEEEEvNT_6ParamsE --------------------------
	.section	.text._ZN7cutlass13device_kernelIN5flash22FlashAttnBwdPreprocessIN4cute5tupleIJNS3_1CILi64EEENS5_ILi192EEEEEENS_6half_tEfNS_4arch4Sm80ELb1ELb1EEEEEvNT_6ParamsE,"ax",@progbits
	.sectioninfo	@"SHI_REGISTERS=78"
	.align	128
.text._ZN7cutlass13device_kernelIN5flash22FlashAttnBwdPreprocessIN4cute5tupleIJNS3_1CILi64EEENS5_ILi192EEEEEENS_6half_tEfNS_4arch4Sm80ELb1ELb1EEEEEvNT_6ParamsE:
        .type           _ZN7cutlass13device_kernelIN5flash22FlashAttnBwdPreprocessIN4cute5tupleIJNS3_1CILi64EEENS5_ILi192EEEEEENS_6half_tEfNS_4arch4Sm80ELb1ELb1EEEEEvNT_6ParamsE,@function
        .size           _ZN7cutlass13device_kernelIN5flash22FlashAttnBwdPreprocessIN4cute5tupleIJNS3_1CILi64EEENS5_ILi192EEEEEENS_6half_tEfNS_4arch4Sm80ELb1ELb1EEEEEvNT_6ParamsE,(.L_x_1434 - _ZN7cutlass13device_kernelIN5flash22FlashAttnBwdPreprocessIN4cute5tupleIJNS3_1CILi64EEENS5_ILi192EEEEEENS_6half_tEfNS_4arch4Sm80ELb1ELb1EEEEEvNT_6ParamsE)
        .other          _ZN7cutlass13device_kernelIN5flash22FlashAttnBwdPreprocessIN4cute5tupleIJNS3_1CILi64EEENS5_ILi192EEEEEENS_6half_tEfNS_4arch4Sm80ELb1ELb1EEEEEvNT_6ParamsE,@"STO_CUDA_ENTRY STV_DEFAULT"
_ZN7cutlass13device_kernelIN5flash22FlashAttnBwdPreprocessIN4cute5tupleIJNS3_1CILi64EEENS5_ILi192EEEEEENS_6half_tEfNS_4arch4Sm80ELb1ELb1EEEEEvNT_6ParamsE:
[----:B------:R-:W-:Y:S02]  /*0000*/  MOV R1, c[0x0][0x28] ;  /* 0x00000a0000017a02 */ /* 0x000fe40000000f00 */
[----:B------:R-:W0:Y:S01]  /*0010*/  S2R R61, SR_CTAID.Z ;  /* 0x00000000003d7919 */ /* 0x000e220000002700 */
[----:B------:R-:W-:Y:S01]  /*0020*/  ISETP.NE.U32.AND P1, PT, RZ, c[0x0][0x248], PT ;  /* 0x00009200ff007a0c */ /* 0x000fe20003f25070 */
[----:B------:R-:W-:Y:S01]  /*0030*/  HFMA2.MMA R60, -RZ, RZ, 0, 2.384185791015625e-07 ;  /* 0x00000004ff3c7435 */ /* 0x000fe200000001ff */
[----:B------:R-:W-:Y:S01]  /*0040*/  ISETP.NE.U32.AND P0, PT, RZ, c[0x0][0x240], PT ;  /* 0x00009000ff007a0c */ /* 0x000fe20003f05070 */
[----:B------:R-:W-:Y:S01]  /*0050*/  ULDC.64 UR4, c[0x0][0x118] ;  /* 0x0000460000047ab9 */ /* 0x000fe20000000a00 */
[----:B------:R-:W-:Y:S02]  /*0060*/  ISETP.NE.AND.EX P1, PT, RZ, c[0x0][0x24c], PT, P1 ;  /* 0x00009300ff007a0c */ /* 0x000fe40003f25310 */
[----:B------:R-:W-:Y:S02]  /*0070*/  ISETP.NE.AND.EX P0, PT, RZ, c[0x0][0x244], PT, P0 ;  /* 0x00009100ff007a0c */ /* 0x000fe40003f05300 */
[----:B------:R-:W-:-:S03]  /*0080*/  MOV R52, c[0x0][0x168] ;  /* 0x00005a0000347a02 */ /* 0x000fc60000000f00 */
[----:B0-----:R-:W-:-:S06]  /*0090*/  IMAD.WIDE R2, R61, R60, c[0x0][0x240] ;  /* 0x000090003d027625 */ /* 0x001fcc00078e023c */
[----:B------:R-:W-:Y:S02]  /*00a0*/  @P1 IMAD.WIDE R4, R61, R60, c[0x0][0x248] ;  /* 0x000092003d041625 */ /* 0x000fe400078e023c */
[----:B------:R0:W5:Y:S01]  /*00b0*/  @P0 LDG.E R59, [R2.64] ;  /* 0x00000004023b0981 */ /* 0x000162000c1e1900 */
[----:B------:R-:W-:-:S03]  /*00c0*/  ISETP.NE.U32.AND P2, PT, RZ, c[0x0][0x240], PT ;  /* 0x00009000ff007a0c */ /* 0x000fc60003f45070 */
[----:B------:R0:W5:Y:S04]  /*00d0*/  @P1 LDG.E R52, [R4.64] ;  /* 0x0000000404341981 */ /* 0x000168000c1e1900 */
[----:B------:R-:W1:Y:S04]  /*00e0*/  S2R R53, SR_CTAID.X ;  /* 0x0000000000357919 */ /* 0x000e680000002500 */
[----:B------:R-:W2:Y:S04]  /*00f0*/  S2R R58, SR_TID.X ;  /* 0x00000000003a7919 */ /* 0x000ea80000002100 */
[----:B------:R-:W3:Y:S01]  /*0100*/  S2R R10, SR_CTAID.Y ;  /* 0x00000000000a7919 */ /* 0x000ee20000002600 */
[----:B-1----:R-:W-:Y:S01]  /*0110*/  IMAD.SHL.U32 R11, R53, 0x40, RZ ;  /* 0x00000040350b7824 */ /* 0x002fe200078e00ff */
[----:B------:R-:W-:Y:S05]  /*0120*/  @P1 BRA `(.L_x_1357) ;  /* 0x0000004000001947 */ /* 0x000fea0003800000 */
[----:B0-----:R-:W-:Y:S05]  /*0130*/  @!P0 BRA `(.L_x_1357) ;  /* 0x0000003000008947 */ /* 0x001fea0003800000 */
[----:B------:R-:W4:Y:S04]  /*0140*/  LDG.E R5, [R2.64] ;  /* 0x0000000402057981 */ /* 0x000f28000c1e1900 */
[----:B-----5:R-:W4:Y:S02]  /*0150*/  LDG.E R52, [R2.64+0x4] ;  /* 0x0000040402347981 */ /* 0x020f24000c1e1900 */
[----:B----4-:R-:W-:-:S02]  /*0160*/  IADD3 R52, -R5, R52, RZ ;  /* 0x0000003405347210 */ /* 0x010fc40007ffe1ff */
.L_x_1357:
[----:B0-----:R-:W-:Y:S02]  /*0170*/  ISETP.NE.AND.EX P1, PT, RZ, c[0x0][0x244], PT, P2 ;  /* 0x00009100ff007a0c */ /* 0x001fe40003f25320 */
[----:B-----5:R-:W-:-:S13]  /*0180*/  ISETP.LE.AND P2, PT, R52, R11, PT ;  /* 0x0000000b3400720c */ /* 0x020fda0003f43270 */
[----:B------:R-:W-:Y:S05]  /*0190*/  @P1 EXIT P2 ;  /* 0x000000000000194d */ /* 0x000fea0001000000 */
[----:B------:R-:W-:Y:S01]  /*01a0*/  IADD3 R9, -R11, R52, RZ ;  /* 0x000000340b097210 */ /* 0x000fe20007ffe1ff */
[----:B------:R-:W-:Y:S01]  /*01b0*/  CS2R R12, SRZ ;  /* 0x00000000000c7805 */ /* 0x000fe2000001ff00 */
[----:B---3--:R-:W-:Y:S02]  /*01c0*/  SHF.R.S32.HI R8, RZ, 0x1f, R10 ;  /* 0x0000001fff087819 */ /* 0x008fe4000001140a */
[C---:B--2---:R-:W-:Y:S02]  /*01d0*/  ISETP.GE.AND P2, PT, R58.reuse, R9, PT ;  /* 0x000000093a00720c */ /* 0x044fe40003f46270 */
[----:B------:R-:W-:Y:S02]  /*01e0*/  @P0 MOV R12, R59 ;  /* 0x0000003b000c0202 */ /* 0x000fe40000000f00 */
[----:B------:R-:W-:Y:S02]  /*01f0*/  ISETP.GT.OR P2, PT, R58, 0x3f, P2 ;  /* 0x0000003f3a00780c */ /* 0x000fe40001744670 */
[----:B------:R-:W-:-:S02]  /*0200*/  @P0 SHF.R.S32.HI R13, RZ, 0x1f, R59 ;  /* 0x0000001fff0d0819 */ /* 0x000fc4000001143b */
[----:B------:R-:W-:Y:S02]  /*0210*/  SHF.R.S32.HI R7, RZ, 0x1f, R61 ;  /* 0x0000001fff077819 */ /* 0x000fe4000001143d */
[----:B------:R-:W-:Y:S02]  /*0220*/  SEL R6, R61, RZ, !P1 ;  /* 0x000000ff3d067207 */ /* 0x000fe40004800000 */
[----:B------:R-:W-:-:S05]  /*0230*/  SEL R7, R7, RZ, !P1 ;  /* 0x000000ff07077207 */ /* 0x000fca0004800000 */
[----:B------:R-:W-:Y:S01]  /*0240*/  @!P2 SHF.R.S32.HI R3, RZ, 0x1f, R11 ;  /* 0x0000001fff03a819 */ /* 0x000fe2000001140b */
[----:B------:R-:W-:Y:S01]  /*0250*/  @!P2 IMAD R5, R8, c[0x0][0x1e0], RZ ;  /* 0x000078000805aa24 */ /* 0x000fe200078e02ff */
[--C-:B------:R-:W-:Y:S01]  /*0260*/  @!P2 SHF.R.S32.HI R0, RZ, 0x1f, R58.reuse ;  /* 0x0000001fff00a819 */ /* 0x100fe2000001143a */
[----:B------:R-:W-:Y:S01]  /*0270*/  @!P2 IMAD R15, R7, c[0x0][0x1e8], RZ ;  /* 0x00007a00070faa24 */ /* 0x000fe200078e02ff */
[----:B------:R-:W-:Y:S01]  /*0280*/  @!P2 IADD3 R2, P3, P4, R12, R11, R58 ;  /* 0x0000000b0c02a210 */ /* 0x000fe20007c7e03a */
[----:B------:R-:W-:Y:S02]  /*0290*/  @!P2 IMAD R5, R10, c[0x0][0x1e4], R5 ;  /* 0x000079000a05aa24 */ /* 0x000fe400078e0205 */
[----:B------:R-:W-:Y:S01]  /*02a0*/  @!P2 IMAD R15, R6, c[0x0][0x1ec], R15 ;  /* 0x00007b00060faa24 */ /* 0x000fe200078e020f */
[----:B------:R-:W-:-:S05]  /*02b0*/  @!P2 IADD3.X R3, R13, R3, R0, P3, P4 ;  /* 0x000000030d03a210 */ /* 0x000fca0001fe8400 */
[----:B------:R-:W-:-:S04]  /*02c0*/  @!P2 IMAD.WIDE.U32 R2, R10, c[0x0][0x1e0], R2 ;  /* 0x000078000a02aa25 */ /* 0x000fc800078e0002 */
[----:B------:R-:W-:Y:S01]  /*02d0*/  @!P2 IMAD.IADD R3, R3, 0x1, R5 ;  /* 0x000000010303a824 */ /* 0x000fe200078e0205 */
[----:B------:R-:W-:-:S03]  /*02e0*/  MOV R5, 0x7f800000 ;  /* 0x7f80000000057802 */ /* 0x000fc60000000f00 */
[----:B------:R-:W-:-:S05]  /*02f0*/  @!P2 IMAD.WIDE.U32 R2, R6, c[0x0][0x1e8], R2 ;  /* 0x00007a000602aa25 */ /* 0x000fca00078e0002 */
[----:B------:R-:W-:Y:S02]  /*0300*/  @!P2 IADD3 R3, R3, R15, RZ ;  /* 0x0000000f0303a210 */ /* 0x000fe40007ffe0ff */
[----:B------:R-:W-:-:S04]  /*0310*/  @!P2 LEA R14, P1, R2, c[0x0][0x1d8], 0x2 ;  /* 0x00007600020eaa11 */ /* 0x000fc800078210ff */
[----:B------:R-:W-:Y:S02]  /*0320*/  @!P2 LEA.HI.X R15, R2, c[0x0][0x1dc], R3, 0x2, P1 ;  /* 0x00007700020faa11 */ /* 0x000fe400008f1403 */
[----:B------:R-:W-:Y:S01]  /*0330*/  SHF.R.S32.HI R3, RZ, 0x1f, R58 ;  /* 0x0000001fff037819 */ /* 0x000fe2000001143a */
[----:B------:R-:W-:Y:S01]  /*0340*/  IMAD R27, R7, c[0x0][0x188], RZ ;  /* 0x00006200071b7a24 */ /* 0x000fe200078e02ff */
[----:B------:R-:W-:Y:S01]  /*0350*/  BSSY B0, `(.L_x_1358) ;  /* 0x0000044000007945 */ /* 0x000fe20003800000 */
[----:B------:R0:W5:Y:S01]  /*0360*/  @!P2 LDG.E R5, [R14.64] ;  /* 0x000000040e05a981 */ /* 0x000162000c1e1900 */
[-C--:B------:R-:W-:Y:S01]  /*0370*/  LEA.HI R3, R3, R58.reuse, RZ, 0x3 ;  /* 0x0000003a03037211 */ /* 0x080fe200078f18ff */
[----:B------:R-:W-:Y:S01]  /*0380*/  IMAD R33, R6, c[0x0][0x18c], R27 ;  /* 0x0000630006217a24 */ /* 0x000fe200078e021b */
[----:B------:R-:W-:Y:S01]  /*0390*/  CS2R R40, SRZ ;  /* 0x0000000000287805 */ /* 0x000fe2000001ff00 */
[----:B------:R-:W-:Y:S01]  /*03a0*/  CS2R R42, SRZ ;  /* 0x00000000002a7805 */ /* 0x000fe2000001ff00 */
[----:B------:R-:W-:Y:S01]  /*03b0*/  LOP3.LUT R17, R3, 0xfffffff8, RZ, 0xc0, !PT ;  /* 0xfffffff803117812 */ /* 0x000fe200078ec0ff */
[----:B------:R-:W-:Y:S01]  /*03c0*/  CS2R R44, SRZ ;  /* 0x00000000002c7805 */ /* 0x000fe2000001ff00 */
[----:B------:R-:W-:Y:S01]  /*03d0*/  SHF.R.S32.HI R3, RZ, 0x3, R3 ;  /* 0x00000003ff037819 */ /* 0x000fe20000011403 */
[----:B------:R-:W-:Y:S01]  /*03e0*/  CS2R R46, SRZ ;  /* 0x00000000002e7805 */ /* 0x000fe2000001ff00 */
[----:B------:R-:W-:Y:S01]  /*03f0*/  IADD3 R4, -R17, R58, RZ ;  /* 0x0000003a11047210 */ /* 0x000fe20007ffe1ff */
[----:B------:R-:W-:Y:S01]  /*0400*/  IMAD R17, R8, c[0x0][0x180], RZ ;  /* 0x0000600008117a24 */ /* 0x000fe200078e02ff */
[----:B------:R-:W-:Y:S01]  /*0410*/  SHF.R.S32.HI R2, RZ, 0x1f, R3 ;  /* 0x0000001fff027819 */ /* 0x000fe20000011403 */
[----:B0-----:R-:W-:Y:S01]  /*0420*/  CS2R R14, SRZ ;  /* 0x00000000000e7805 */ /* 0x001fe2000001ff00 */
[C---:B------:R-:W-:Y:S01]  /*0430*/  IADD3 R56, P1, R3.reuse, R12, RZ ;  /* 0x0000000c03387210 */ /* 0x040fe20007f3e0ff */
[----:B------:R-:W-:Y:S01]  /*0440*/  IMAD.SHL.U32 R54, R4, 0x8, RZ ;  /* 0x0000000804367824 */ /* 0x000fe200078e00ff */
[C---:B------:R-:W-:Y:S01]  /*0450*/  IADD3 R0, R3.reuse, 0x20, RZ ;  /* 0x0000002003007810 */ /* 0x040fe20007ffe0ff */
[----:B------:R-:W-:Y:S01]  /*0460*/  IMAD R31, R10, c[0x0][0x184], R17 ;  /* 0x000061000a1f7a24 */ /* 0x000fe200078e0211 */
[----:B------:R-:W-:Y:S01]  /*0470*/  IADD3.X R57, R2, R13, RZ, P1, !PT ;  /* 0x0000000d02397210 */ /* 0x000fe20000ffe4ff */
[----:B------:R-:W-:Y:S01]  /*0480*/  CS2R R18, SRZ ;  /* 0x0000000000127805 */ /* 0x000fe2000001ff00 */
[--C-:B------:R-:W-:Y:S01]  /*0490*/  SHF.R.S32.HI R55, RZ, 0x1f, R54.reuse ;  /* 0x0000001fff377819 */ /* 0x100fe20000011436 */
[----:B------:R-:W-:Y:S01]  /*04a0*/  CS2R R12, SRZ ;  /* 0x00000000000c7805 */ /* 0x000fe2000001ff00 */
[-C--:B------:R-:W-:Y:S01]  /*04b0*/  ISETP.GE.AND P1, PT, R3, R9.reuse, PT ;  /* 0x000000090300720c */ /* 0x080fe20003f26270 */
[----:B------:R-:W-:Y:S01]  /*04c0*/  CS2R R28, SRZ ;  /* 0x00000000001c7805 */ /* 0x000fe2000001ff00 */
[----:B------:R-:W-:Y:S01]  /*04d0*/  CS2R R24, SRZ ;  /* 0x0000000000187805 */ /* 0x000fe2000001ff00 */
[----:B------:R-:W-:Y:S01]  /*04e0*/  IMAD.WIDE.U32 R16, R10, c[0x0][0x180], R54 ;  /* 0x000060000a107a25 */ /* 0x000fe200078e0036 */
[----:B------:R-:W-:Y:S01]  /*04f0*/  CS2R R20, SRZ ;  /* 0x0000000000147805 */ /* 0x000fe2000001ff00 */
[----:B------:R-:W-:Y:S01]  /*0500*/  CS2R R22, SRZ ;  /* 0x0000000000167805 */ /* 0x000fe2000001ff00 */
[----:B------:R-:W-:Y:S01]  /*0510*/  ISETP.GE.AND P2, PT, R0, R9, PT ;  /* 0x000000090000720c */ /* 0x000fe20003f46270 */
[----:B------:R-:W-:Y:S01]  /*0520*/  CS2R R26, SRZ ;  /* 0x00000000001a7805 */ /* 0x000fe2000001ff00 */
[----:B------:R-:W-:Y:S01]  /*0530*/  IADD3 R31, R17, R31, RZ ;  /* 0x0000001f111f7210 */ /* 0x000fe20007ffe0ff */
[----:B------:R-:W-:Y:S01]  /*0540*/  IMAD.WIDE R56, R53, 0x40, R56 ;  /* 0x0000004035387825 */ /* 0x000fe200078e0238 */
[----:B------:R-:W-:-:S02]  /*0550*/  MOV R30, R16 ;  /* 0x00000010001e7202 */ /* 0x000fc40000000f00 */
[----:B------:R-:W-:-:S03]  /*0560*/  CS2R R16, SRZ ;  /* 0x0000000000107805 */ /* 0x000fc6000001ff00 */
[----:B------:R-:W-:-:S04]  /*0570*/  IMAD.WIDE.U32 R30, R6, c[0x0][0x188], R30 ;  /* 0x00006200061e7a25 */ /* 0x000fc800078e001e */
[----:B------:R-:W-:Y:S01]  /*0580*/  IMAD.IADD R33, R31, 0x1, R33 ;  /* 0x000000011f217824 */ /* 0x000fe200078e0221 */
[----:B------:R-:W-:Y:S05]  /*0590*/  @P1 BRA `(.L_x_1359) ;  /* 0x000001f000001947 */ /* 0x000fea0003800000 */
[C---:B------:R-:W-:Y:S02]  /*05a0*/  ISETP.GE.AND P5, PT, R54.reuse, c[0x0][0x16c], PT ;  /* 0x00005b0036007a0c */ /* 0x040fe40003fa6270 */
[C---:B------:R-:W-:Y:S02]  /*05b0*/  IADD3 R32, R54.reuse, 0x40, RZ ;  /* 0x0000004036207810 */ /* 0x040fe40007ffe0ff */
[----:B------:R-:W-:Y:S02]  /*05c0*/  IADD3 R34, R54, 0x80, RZ ;  /* 0x0000008036227810 */ /* 0x000fe40007ffe0ff */
[----:B------:R-:W-:Y:S02]  /*05d0*/  ISETP.GE.AND P4, PT, R32, c[0x0][0x16c], PT ;  /* 0x00005b0020007a0c */ /* 0x000fe40003f86270 */
[----:B------:R-:W-:-:S05]  /*05e0*/  ISETP.GE.AND P3, PT, R34, c[0x0][0x16c], PT ;  /* 0x00005b0022007a0c */ /* 0x000fca0003f66270 */
[----:B------:R-:W-:Y:S01]  /*05f0*/  @!P5 MOV R32, R30 ;  /* 0x0000001e0020d202 */ /* 0x000fe20000000f00 */
[----:B------:R-:W-:-:S04]  /*0600*/  @!P5 IMAD R35, R57, c[0x0][0x178], RZ ;  /* 0x00005e003923da24 */ /* 0x000fc800078e02ff */
[----:B------:R-:W-:Y:S01]  /*0610*/  @!P5 IMAD.WIDE.U32 R38, R56, c[0x0][0x178], R32 ;  /* 0x00005e003826da25 */ /* 0x000fe200078e0020 */
[----:B------:R-:W-:-:S03]  /*0620*/  @!P4 MOV R36, R30 ;  /* 0x0000001e0024c202 */ /* 0x000fc60000000f00 */
[----:B------:R-:W-:Y:S01]  /*0630*/  @!P5 IMAD R35, R56, c[0x0][0x17c], R35 ;  /* 0x00005f003823da24 */ /* 0x000fe200078e0223 */
[----:B------:R-:W-:Y:S01]  /*0640*/  @!P5 LEA R34, P6, R38, c[0x0][0x160], 0x1 ;  /* 0x000058002622da11 */ /* 0x000fe200078c08ff */
[----:B------:R-:W-:Y:S02]  /*0650*/  @!P4 IMAD R49, R57, c[0x0][0x178], RZ ;  /* 0x00005e003931ca24 */ /* 0x000fe400078e02ff */
[----:B------:R-:W-:Y:S01]  /*0660*/  @!P4 IMAD.MOV.U32 R37, RZ, RZ, R33 ;  /* 0x000000ffff25c224 */ /* 0x000fe200078e0021 */
[----:B------:R-:W-:Y:S01]  /*0670*/  @!P5 IADD3 R35, R39, R35, RZ ;  /* 0x000000232723d210 */ /* 0x000fe20007ffe0ff */
[C---:B------:R-:W-:Y:S01]  /*0680*/  @!P4 IMAD R49, R56.reuse, c[0x0][0x17c], R49 ;  /* 0x00005f003831ca24 */ /* 0x040fe200078e0231 */
[----:B------:R-:W-:Y:S01]  /*0690*/  @!P3 MOV R39, R33 ;  /* 0x000000210027b202 */ /* 0x000fe20000000f00 */
[----:B------:R-:W-:Y:S01]  /*06a0*/  @!P4 IMAD.WIDE.U32 R36, R56, c[0x0][0x178], R36 ;  /* 0x00005e003824ca25 */ /* 0x000fe200078e0024 */
[----:B------:R-:W-:Y:S02]  /*06b0*/  @!P5 LEA.HI.X R35, R38, c[0x0][0x164], R35, 0x1, P6 ;  /* 0x000059002623da11 */ /* 0x000fe400030f0c23 */
[----:B------:R-:W-:Y:S01]  /*06c0*/  @!P3 MOV R38, R30 ;  /* 0x0000001e0026b202 */ /* 0x000fe20000000f00 */
[----:B------:R-:W-:Y:S01]  /*06d0*/  @!P3 IMAD R51, R57, c[0x0][0x178], RZ ;  /* 0x00005e003933ba24 */ /* 0x000fe200078e02ff */
[----:B------:R-:W-:Y:S01]  /*06e0*/  @!P4 IADD3 R49, R37, R49, RZ ;  /* 0x000000312531c210 */ /* 0x000fe20007ffe0ff */
[----:B------:R0:W5:Y:S01]  /*06f0*/  @!P5 LDG.E.128 R40, [R34.64] ;  /* 0x000000042228d981 */ /* 0x000162000c1e1d00 */
[----:B------:R-:W-:Y:S01]  /*0700*/  @!P4 LEA R48, P6, R36, c[0x0][0x160], 0x1 ;  /* 0x000058002430ca11 */ /* 0x000fe200078c08ff */
[----:B------:R-:W-:-:S03]  /*0710*/  @!P3 IMAD.WIDE.U32 R38, R56, c[0x0][0x178], R38 ;  /* 0x00005e003826ba25 */ /* 0x000fc600078e0026 */
[----:B------:R-:W-:Y:S01]  /*0720*/  @!P4 LEA.HI.X R49, R36, c[0x0][0x164], R49, 0x1, P6 ;  /* 0x000059002431ca11 */ /* 0x000fe200030f0c31 */
[----:B------:R-:W-:Y:S01]  /*0730*/  @!P3 IMAD R51, R56, c[0x0][0x17c], R51 ;  /* 0x00005f003833ba24 */ /* 0x000fe200078e0233 */
[----:B------:R-:W-:-:S03]  /*0740*/  @!P3 LEA R36, P6, R38, c[0x0][0x160], 0x1 ;  /* 0x000058002624ba11 */ /* 0x000fc600078c08ff */
[----:B------:R-:W-:Y:S01]  /*0750*/  @!P3 IMAD.IADD R51, R39, 0x1, R51 ;  /* 0x000000012733b824 */ /* 0x000fe200078e0233 */
[----:B------:R0:W5:Y:S04]  /*0760*/  @!P4 LDG.E.128 R44, [R48.64+0x80] ;  /* 0x00008004302cc981 */ /* 0x000168000c1e1d00 */
[----:B------:R-:W-:-:S05]  /*0770*/  @!P3 LEA.HI.X R37, R38, c[0x0][0x164], R51, 0x1, P6 ;  /* 0x000059002625ba11 */ /* 0x000fca00030f0c33 */
[----:B------:R0:W5:Y:S02]  /*0780*/  @!P3 LDG.E.128 R20, [R36.64+0x100] ;  /* 0x000100042414b981 */ /* 0x000164000c1e1d00 */
.L_x_1359:
[----:B------:R-:W-:Y:S05]  /*0790*/  BSYNC B0 ;  /* 0x0000000000007941 */ /* 0x000fea0003800000 */
.L_x_1358:
[----:B------:R-:W-:Y:S01]  /*07a0*/  BSSY B0, `(.L_x_1360) ;  /* 0x0000013000007945 */ /* 0x000fe20003800000 */
[----:B------:R-:W-:Y:S05]  /*07b0*/  @P2 BRA `(.L_x_1361) ;  /* 0x0000011000002947 */ /* 0x000fea0003800000 */
[----:B0-----:R-:W-:Y:S02]  /*07c0*/  IADD3 R35, P2, R56, 0x20, RZ ;  /* 0x0000002038237810 */ /* 0x001fe40007f5e0ff */
[----:B------:R-:W-:Y:S02]  /*07d0*/  MOV R31, R33 ;  /* 0x00000021001f7202 */ /* 0x000fe40000000f00 */
[----:B------:R-:W-:Y:S02]  /*07e0*/  IADD3.X R32, RZ, R57, RZ, P2, !PT ;  /* 0x00000039ff207210 */ /* 0x000fe400017fe4ff */
[C---:B------:R-:W-:Y:S01]  /*07f0*/  IADD3 R33, R54.reuse, 0x40, RZ ;  /* 0x0000004036217810 */ /* 0x040fe20007ffe0ff */
[----:B------:R-:W-:Y:S01]  /*0800*/  IMAD.WIDE.U32 R30, R35, c[0x0][0x178], R30 ;  /* 0x00005e00231e7a25 */ /* 0x000fe200078e001e */
[----:B------:R-:W-:Y:S02]  /*0810*/  IADD3 R34, R54, 0x80, RZ ;  /* 0x0000008036227810 */ /* 0x000fe40007ffe0ff */
[----:B------:R-:W-:Y:S01]  /*0820*/  ISETP.GE.AND P4, PT, R33, c[0x0][0x16c], PT ;  /* 0x00005b0021007a0c */ /* 0x000fe20003f86270 */
[----:B------:R-:W-:Y:S01]  /*0830*/  IMAD R32, R32, c[0x0][0x178], RZ ;  /* 0x00005e0020207a24 */ /* 0x000fe200078e02ff */
[----:B------:R-:W-:-:S02]  /*0840*/  ISETP.GE.AND P3, PT, R54, c[0x0][0x16c], PT ;  /* 0x00005b0036007a0c */ /* 0x000fc40003f66270 */
        /* <DEDUP_REMOVED lines=8> */
.L_x_1361:
[----:B------:R-:W-:Y:S05]  /*08d0*/  BSYNC B0 ;  /* 0x0000000000007941 */ /* 0x000fea0003800000 */
.L_x_1360:
[----:B------:R-:W-:Y:S01]  /*08e0*/  BSSY B0, `(.L_x_1362) ;  /* 0x000003a000007945 */ /* 0x000fe20003800000 */
[----:B------:R-:W-:Y:S01]  /*08f0*/  CS2R R30, SRZ ;  /* 0x00000000001e7805 */ /* 0x000fe2000001ff00 */
[----:B0-----:R-:W-:Y:S01]  /*0900*/  CS2R R32, SRZ ;  /* 0x0000000000207805 */ /* 0x001fe2000001ff00 */
[----:B------:R-:W-:Y:S01]  /*0910*/  CS2R R34, SRZ ;  /* 0x0000000000227805 */ /* 0x000fe2000001ff00 */
[----:B------:R-:W-:Y:S01]  /*0920*/  CS2R R36, SRZ ;  /* 0x0000000000247805 */ /* 0x000fe2000001ff00 */
[----:B------:R-:W-:Y:S01]  /*0930*/  CS2R R38, SRZ ;  /* 0x0000000000267805 */ /* 0x000fe2000001ff00 */
[----:B-----5:R-:W-:Y:S01]  /*0940*/  IMAD.MOV.U32 R70, RZ, RZ, R40 ;  /* 0x000000ffff467224 */ /* 0x020fe200078e0028 */
[----:B------:R-:W-:Y:S05]  /*0950*/  @P1 BRA `(.L_x_1363) ;  /* 0x0000032000001947 */ /* 0x000fea0003800000 */
[C---:B------:R-:W-:Y:S02]  /*0960*/  IADD3 R48, R54.reuse, 0x40, RZ ;  /* 0x0000004036307810 */ /* 0x040fe40007ffe0ff */
[----:B------:R-:W-:-:S02]  /*0970*/  ISETP.GE.AND P2, PT, R54, c[0x0][0x16c], PT ;  /* 0x00005b0036007a0c */ /* 0x000fc40003f46270 */
[----:B------:R-:W-:Y:S02]  /*0980*/  ISETP.GE.AND P3, PT, R48, c[0x0][0x16c], PT ;  /* 0x00005b0030007a0c */ /* 0x000fe40003f66270 */
[----:B------:R-:W-:-:S04]  /*0990*/  IADD3 R48, R54, 0x80, RZ ;  /* 0x0000008036307810 */ /* 0x000fc80007ffe0ff */
[----:B------:R-:W-:-:S05]  /*09a0*/  ISETP.GE.AND P5, PT, R48, c[0x0][0x16c], PT ;  /* 0x00005b0030007a0c */ /* 0x000fca0003fa6270 */
[C---:B------:R-:W-:Y:S02]  /*09b0*/  @!P2 IMAD R49, R8.reuse, c[0x0][0x1a0], RZ ;  /* 0x000068000831aa24 */ /* 0x040fe400078e02ff */
[----:B------:R-:W-:Y:S02]  /*09c0*/  @!P3 IMAD R51, R8, c[0x0][0x1a0], RZ ;  /* 0x000068000833ba24 */ /* 0x000fe400078e02ff */
[----:B------:R-:W-:-:S04]  /*09d0*/  @!P3 IMAD.WIDE.U32 R64, R10, c[0x0][0x1a0], R54 ;  /* 0x000068000a40ba25 */ /* 0x000fc800078e0036 */
[----:B------:R-:W-:Y:S02]  /*09e0*/  @!P3 IMAD R51, R10, c[0x0][0x1a4], R51 ;  /* 0x000069000a33ba24 */ /* 0x000fe400078e0233 */
[----:B------:R-:W-:Y:S02]  /*09f0*/  @!P5 IMAD R67, R8, c[0x0][0x1a0], RZ ;  /* 0x000068000843da24 */ /* 0x000fe400078e02ff */
[----:B------:R-:W-:Y:S01]  /*0a00*/  @!P2 IMAD.WIDE.U32 R68, R10, c[0x0][0x1a0], R54 ;  /* 0x000068000a44aa25 */ /* 0x000fe200078e0036 */
[----:B------:R-:W-:-:S03]  /*0a10*/  @!P3 IADD3 R65, R65, R51, RZ ;  /* 0x000000334141b210 */ /* 0x000fc60007ffe0ff */
[C---:B------:R-:W-:Y:S02]  /*0a20*/  @!P2 IMAD R49, R10.reuse, c[0x0][0x1a4], R49 ;  /* 0x000069000a31aa24 */ /* 0x040fe400078e0231 */
[----:B------:R-:W-:-:S03]  /*0a30*/  @!P5 IMAD.WIDE.U32 R50, R10, c[0x0][0x1a0], R54 ;  /* 0x000068000a32da25 */ /* 0x000fc600078e0036 */
[----:B------:R-:W-:Y:S01]  /*0a40*/  @!P2 IADD3 R69, R69, R49, RZ ;  /* 0x000000314545a210 */ /* 0x000fe20007ffe0ff */
[----:B------:R-:W-:Y:S02]  /*0a50*/  @!P5 IMAD R67, R10, c[0x0][0x1a4], R67 ;  /* 0x000069000a43da24 */ /* 0x000fe400078e0243 */
[C---:B------:R-:W-:Y:S02]  /*0a60*/  @!P3 IMAD R49, R7.reuse, c[0x0][0x1a8], RZ ;  /* 0x00006a000731ba24 */ /* 0x040fe400078e02ff */
[----:B------:R-:W-:Y:S01]  /*0a70*/  @!P2 IMAD R63, R7, c[0x0][0x1a8], RZ ;  /* 0x00006a00073faa24 */ /* 0x000fe200078e02ff */
[----:B------:R-:W-:Y:S01]  /*0a80*/  @!P5 IADD3 R51, R51, R67, RZ ;  /* 0x000000433333d210 */ /* 0x000fe20007ffe0ff */
[----:B------:R-:W-:Y:S02]  /*0a90*/  @!P5 IMAD R67, R7, c[0x0][0x1a8], RZ ;  /* 0x00006a000743da24 */ /* 0x000fe400078e02ff */
[C---:B------:R-:W-:Y:S02]  /*0aa0*/  @!P3 IMAD R49, R6.reuse, c[0x0][0x1ac], R49 ;  /* 0x00006b000631ba24 */ /* 0x040fe400078e0231 */
[----:B------:R-:W-:-:S04]  /*0ab0*/  @!P3 IMAD.WIDE.U32 R64, R6, c[0x0][0x1a8], R64 ;  /* 0x00006a000640ba25 */ /* 0x000fc800078e0040 */
[C---:B------:R-:W-:Y:S01]  /*0ac0*/  @!P5 IMAD R67, R6.reuse, c[0x0][0x1ac], R67 ;  /* 0x00006b000643da24 */ /* 0x040fe200078e0243 */
[----:B------:R-:W-:Y:S01]  /*0ad0*/  @!P3 IADD3 R65, R65, R49, RZ ;  /* 0x000000314141b210 */ /* 0x000fe20007ffe0ff */
[----:B------:R-:W-:-:S04]  /*0ae0*/  @!P5 IMAD.WIDE.U32 R50, R6, c[0x0][0x1a8], R50 ;  /* 0x00006a000632da25 */ /* 0x000fc800078e0032 */
[C---:B------:R-:W-:Y:S01]  /*0af0*/  @!P2 IMAD R63, R6.reuse, c[0x0][0x1ac], R63 ;  /* 0x00006b00063faa24 */ /* 0x040fe200078e023f */
[----:B------:R-:W-:Y:S01]  /*0b00*/  @!P5 IADD3 R51, R51, R67, RZ ;  /* 0x000000433333d210 */ /* 0x000fe20007ffe0ff */
[----:B------:R-:W-:-:S04]  /*0b10*/  @!P2 IMAD.WIDE.U32 R68, R6, c[0x0][0x1a8], R68 ;  /* 0x00006a000644aa25 */ /* 0x000fc800078e0044 */
[----:B------:R-:W-:Y:S02]  /*0b20*/  @!P2 IMAD.IADD R69, R69, 0x1, R63 ;  /* 0x000000014545a824 */ /* 0x000fe400078e023f */
[C---:B------:R-:W-:Y:S02]  /*0b30*/  @!P2 IMAD R49, R57.reuse, c[0x0][0x198], RZ ;  /* 0x000066003931aa24 */ /* 0x040fe400078e02ff */
[C---:B------:R-:W-:Y:S02]  /*0b40*/  @!P3 IMAD R63, R57.reuse, c[0x0][0x198], RZ ;  /* 0x00006600393fba24 */ /* 0x040fe400078e02ff */
[----:B------:R-:W-:Y:S02]  /*0b50*/  @!P5 IMAD R67, R57, c[0x0][0x198], RZ ;  /* 0x000066003943da24 */ /* 0x000fe400078e02ff */
[C---:B------:R-:W-:Y:S02]  /*0b60*/  @!P2 IMAD R49, R56.reuse, c[0x0][0x19c], R49 ;  /* 0x000067003831aa24 */ /* 0x040fe400078e0231 */
[----:B------:R-:W-:-:S04]  /*0b70*/  @!P2 IMAD.WIDE.U32 R68, R56, c[0x0][0x198], R68 ;  /* 0x000066003844aa25 */ /* 0x000fc800078e0044 */
[C---:B------:R-:W-:Y:S01]  /*0b80*/  @!P3 IMAD R63, R56.reuse, c[0x0][0x19c], R63 ;  /* 0x00006700383fba24 */ /* 0x040fe200078e023f */
[----:B------:R-:W-:Y:S01]  /*0b90*/  @!P2 IADD3 R49, R69, R49, RZ ;  /* 0x000000314531a210 */ /* 0x000fe20007ffe0ff */
[----:B------:R-:W-:Y:S01]  /*0ba0*/  @!P5 IMAD R67, R56, c[0x0][0x19c], R67 ;  /* 0x000067003843da24 */ /* 0x000fe200078e0243 */
[----:B------:R-:W-:Y:S01]  /*0bb0*/  @!P2 LEA R66, P1, R68, c[0x0][0x190], 0x1 ;  /* 0x000064004442aa11 */ /* 0x000fe200078208ff */
[----:B------:R-:W-:-:S04]  /*0bc0*/  @!P3 IMAD.WIDE.U32 R64, R56, c[0x0][0x198], R64 ;  /* 0x000066003840ba25 */ /* 0x000fc800078e0040 */
[----:B------:R-:W-:Y:S01]  /*0bd0*/  @!P5 IMAD.WIDE.U32 R50, R56, c[0x0][0x198], R50 ;  /* 0x000066003832da25 */ /* 0x000fe200078e0032 */
[----:B------:R-:W-:-:S03]  /*0be0*/  @!P3 LEA R62, P4, R64, c[0x0][0x190], 0x1 ;  /* 0x00006400403eba11 */ /* 0x000fc600078808ff */
[----:B------:R-:W-:Y:S01]  /*0bf0*/  @!P3 IMAD.IADD R63, R65, 0x1, R63 ;  /* 0x00000001413fb824 */ /* 0x000fe200078e023f */
[----:B------:R-:W-:Y:S02]  /*0c00*/  @!P5 IADD3 R51, R51, R67, RZ ;  /* 0x000000433333d210 */ /* 0x000fe40007ffe0ff */
[----:B------:R-:W-:Y:S02]  /*0c10*/  @!P5 LEA R48, P6, R50, c[0x0][0x190], 0x1 ;  /* 0x000064003230da11 */ /* 0x000fe400078c08ff */
[----:B------:R-:W-:Y:S02]  /*0c20*/  @!P2 LEA.HI.X R67, R68, c[0x0][0x194], R49, 0x1, P1 ;  /* 0x000065004443aa11 */ /* 0x000fe400008f0c31 */
[----:B------:R-:W-:Y:S02]  /*0c30*/  @!P3 LEA.HI.X R63, R64, c[0x0][0x194], R63, 0x1, P4 ;  /* 0x00006500403fba11 */ /* 0x000fe400020f0c3f */
[----:B------:R-:W-:Y:S01]  /*0c40*/  @!P5 LEA.HI.X R49, R50, c[0x0][0x194], R51, 0x1, P6 ;  /* 0x000065003231da11 */ /* 0x000fe200030f0c33 */
[----:B------:R0:W5:Y:S04]  /*0c50*/  @!P2 LDG.E.128 R28, [R66.64] ;  /* 0x00000004421ca981 */ /* 0x000168000c1e1d00 */
[----:B------:R0:W5:Y:S04]  /*0c60*/  @!P3 LDG.E.128 R32, [R62.64+0x80] ;  /* 0x000080043e20b981 */ /* 0x000168000c1e1d00 */
[----:B------:R0:W5:Y:S02]  /*0c70*/  @!P5 LDG.E.128 R36, [R48.64+0x100] ;  /* 0x000100043024d981 */ /* 0x000164000c1e1d00 */
.L_x_1363:
[----:B------:R-:W-:Y:S05]  /*0c80*/  BSYNC B0 ;  /* 0x0000000000007941 */ /* 0x000fea0003800000 */
.L_x_1362:
[----:B0----5:R-:W-:Y:S01]  /*0c90*/  MOV R48, R28 ;  /* 0x0000001c00307202 */ /* 0x021fe20000000f00 */
[--C-:B------:R-:W-:Y:S01]  /*0ca0*/  HADD2.F32 R40, -RZ, R70.reuse.H1_H1 ;  /* 0x30000046ff287230 */ /* 0x100fe20000004100 */
[----:B------:R-:W-:Y:S01]  /*0cb0*/  MOV R68, R41 ;  /* 0x0000002900447202 */ /* 0x000fe20000000f00 */
[----:B------:R-:W-:Y:S01]  /*0cc0*/  IMAD.MOV.U32 R28, RZ, RZ, R42 ;  /* 0x000000ffff1c7224 */ /* 0x000fe200078e002a */
[----:B------:R-:W-:Y:S01]  /*0cd0*/  HADD2.F32 R70, -RZ, R70.H0_H0 ;  /* 0x20000046ff467230 */ /* 0x000fe20000004100 */
[----:B------:R-:W-:Y:S01]  /*0ce0*/  MOV R64, R45 ;  /* 0x0000002d00407202 */ /* 0x000fe20000000f00 */
[--C-:B------:R-:W-:Y:S01]  /*0cf0*/  HADD2.F32 R41, -RZ, R48.reuse.H1_H1 ;  /* 0x30000030ff297230 */ /* 0x100fe20000004100 */
[----:B------:R-:W-:Y:S01]  /*0d00*/  IMAD.MOV.U32 R45, RZ, RZ, R29 ;  /* 0x000000ffff2d7224 */ /* 0x000fe200078e001d */
[----:B------:R-:W-:Y:S01]  /*0d10*/  MOV R63, R43 ;  /* 0x0000002b003f7202 */ /* 0x000fe20000000f00 */
[----:B------:R-:W-:Y:S01]  /*0d20*/  BSSY B0, `(.L_x_1364) ;  /* 0x0000033000007945 */ /* 0x000fe20003800000 */
[----:B------:R-:W-:Y:S01]  /*0d30*/  MOV R69, R30 ;  /* 0x0000001e00457202 */ /* 0x000fe20000000f00 */
[----:B------:R-:W-:Y:S01]  /*0d40*/  FMUL.FTZ R42, R40, R41 ;  /* 0x00000029282a7220 */ /* 0x000fe20000410000 */
[----:B------:R-:W-:Y:S01]  /*0d50*/  HADD2.F32 R41, -RZ, R48.H0_H0 ;  /* 0x20000030ff297230 */ /* 0x000fe20000004100 */
[----:B------:R-:W-:Y:S01]  /*0d60*/  MOV R62, R44 ;  /* 0x0000002c003e7202 */ /* 0x000fe20000000f00 */
[--C-:B------:R-:W-:Y:S01]  /*0d70*/  HADD2.F32 R40, -RZ, R68.reuse.H0_H0 ;  /* 0x20000044ff287230 */ /* 0x100fe20000004100 */
[----:B------:R-:W-:Y:S01]  /*0d80*/  MOV R29, R46 ;  /* 0x0000002e001d7202 */ /* 0x000fe20000000f00 */
[--C-:B------:R-:W-:Y:S01]  /*0d90*/  HADD2.F32 R43, -RZ, R45.reuse.H0_H0 ;  /* 0x2000002dff2b7230 */ /* 0x100fe20000004100 */
[----:B------:R-:W-:Y:S01]  /*0da0*/  FFMA.FTZ R42, R70, R41, R42 ;  /* 0x00000029462a7223 */ /* 0x000fe2000001002a */
[----:B------:R-:W-:Y:S01]  /*0db0*/  HADD2.F32 R68, -RZ, R68.H1_H1 ;  /* 0x30000044ff447230 */ /* 0x000fe20000004100 */
[----:B------:R-:W-:Y:S01]  /*0dc0*/  IMAD R41, R53, -0x40, R52 ;  /* 0xffffffc035297824 */ /* 0x000fe200078e0234 */
[----:B------:R-:W-:Y:S01]  /*0dd0*/  HADD2.F32 R45, -RZ, R45.H1_H1 ;  /* 0x3000002dff2d7230 */ /* 0x000fe20000004100 */
[----:B------:R-:W-:Y:S01]  /*0de0*/  FFMA.FTZ R40, R40, R43, R42 ;  /* 0x0000002b28287223 */ /* 0x000fe2000001002a */
[----:B------:R-:W-:Y:S01]  /*0df0*/  MOV R65, R47 ;  /* 0x0000002f00417202 */ /* 0x000fe20000000f00 */
[----:B------:R-:W-:Y:S01]  /*0e00*/  IMAD.MOV.U32 R67, RZ, RZ, R13 ;  /* 0x000000ffff437224 */ /* 0x000fe200078e000d */
[----:B------:R-:W-:Y:S01]  /*0e10*/  ISETP.GE.AND P1, PT, R0, R41, PT ;  /* 0x000000290000720c */ /* 0x000fe20003f26270 */
[----:B------:R-:W-:Y:S01]  /*0e20*/  FFMA.FTZ R68, R68, R45, R40 ;  /* 0x0000002d44447223 */ /* 0x000fe20000010028 */
[----:B------:R-:W-:Y:S01]  /*0e30*/  MOV R66, R12 ;  /* 0x0000000c00427202 */ /* 0x000fe20000000f00 */
[----:B------:R-:W-:Y:S01]  /*0e40*/  CS2R R40, SRZ ;  /* 0x0000000000287805 */ /* 0x000fe2000001ff00 */
[----:B------:R-:W-:Y:S01]  /*0e50*/  CS2R R42, SRZ ;  /* 0x00000000002a7805 */ /* 0x000fe2000001ff00 */
[----:B------:R-:W-:Y:S01]  /*0e60*/  CS2R R44, SRZ ;  /* 0x00000000002c7805 */ /* 0x000fe2000001ff00 */
[----:B------:R-:W-:Y:S01]  /*0e70*/  CS2R R46, SRZ ;  /* 0x00000000002e7805 */ /* 0x000fe2000001ff00 */
[----:B------:R-:W-:Y:S01]  /*0e80*/  CS2R R48, SRZ ;  /* 0x0000000000307805 */ /* 0x000fe2000001ff00 */
[----:B------:R-:W-:Y:S01]  /*0e90*/  CS2R R50, SRZ ;  /* 0x0000000000327805 */ /* 0x000fe2000001ff00 */
[----:B------:R-:W-:-:S02]  /*0ea0*/  HADD2.F32 R71, -RZ, R28.H0_H0 ;  /* 0x2000001cff477230 */ /* 0x000fc40000004100 */
[----:B------:R-:W-:Y:S02]  /*0eb0*/  HADD2.F32 R70, -RZ, R69.H0_H0 ;  /* 0x20000045ff467230 */ /* 0x000fe40000004100 */
[----:B------:R-:W-:Y:S05]  /*0ec0*/  @P1 BRA `(.L_x_1365) ;  /* 0x0000018000001947 */ /* 0x000fea0003800000 */
[----:B------:R-:W-:Y:S01]  /*0ed0*/  IMAD R73, R8, c[0x0][0x1a0], RZ ;  /* 0x0000680008497a24 */ /* 0x000fe200078e02ff */
[----:B------:R-:W-:Y:S01]  /*0ee0*/  IADD3 R72, R54, 0x40, RZ ;  /* 0x0000004036487810 */ /* 0x000fe20007ffe0ff */
[----:B------:R-:W-:Y:S01]  /*0ef0*/  IMAD.WIDE.U32 R12, R10, c[0x0][0x1a0], R54 ;  /* 0x000068000a0c7a25 */ /* 0x000fe200078e0036 */
[----:B------:R-:W-:Y:S02]  /*0f00*/  IADD3 R55, P1, R56, 0x20, RZ ;  /* 0x0000002038377810 */ /* 0x000fe40007f3e0ff */
[----:B------:R-:W-:Y:S01]  /*0f10*/  ISETP.GE.AND P2, PT, R54, c[0x0][0x16c], PT ;  /* 0x00005b0036007a0c */ /* 0x000fe20003f46270 */
[----:B------:R-:W-:Y:S01]  /*0f20*/  IMAD R73, R10, c[0x0][0x1a4], R73 ;  /* 0x000069000a497a24 */ /* 0x000fe200078e0249 */
[----:B------:R-:W-:Y:S01]  /*0f30*/  IADD3.X R56, RZ, R57, RZ, P1, !PT ;  /* 0x00000039ff387210 */ /* 0x000fe20000ffe4ff */
[----:B------:R-:W-:Y:S01]  /*0f40*/  IMAD R75, R7, c[0x0][0x1a8], RZ ;  /* 0x00006a00074b7a24 */ /* 0x000fe200078e02ff */
[----:B------:R-:W-:-:S02]  /*0f50*/  ISETP.GE.AND P3, PT, R72, c[0x0][0x16c], PT ;  /* 0x00005b0048007a0c */ /* 0x000fc40003f66270 */
[----:B------:R-:W-:Y:S01]  /*0f60*/  IADD3 R13, R13, R73, RZ ;  /* 0x000000490d0d7210 */ /* 0x000fe20007ffe0ff */
[----:B------:R-:W-:Y:S02]  /*0f70*/  IMAD R75, R6, c[0x0][0x1ac], R75 ;  /* 0x00006b00064b7a24 */ /* 0x000fe400078e024b */
[----:B------:R-:W-:Y:S02]  /*0f80*/  IMAD R56, R56, c[0x0][0x198], RZ ;  /* 0x0000660038387a24 */ /* 0x000fe400078e02ff */
[----:B------:R-:W-:-:S04]  /*0f90*/  IMAD.WIDE.U32 R12, R6, c[0x0][0x1a8], R12 ;  /* 0x00006a00060c7a25 */ /* 0x000fc800078e000c */
[----:B------:R-:W-:Y:S02]  /*0fa0*/  IMAD.IADD R13, R13, 0x1, R75 ;  /* 0x000000010d0d7824 */ /* 0x000fe400078e024b */
[C---:B------:R-:W-:Y:S02]  /*0fb0*/  IMAD R57, R55.reuse, c[0x0][0x19c], R56 ;  /* 0x0000670037397a24 */ /* 0x040fe400078e0238 */
[----:B------:R-:W-:Y:S01]  /*0fc0*/  IMAD.WIDE.U32 R12, R55, c[0x0][0x198], R12 ;  /* 0x00006600370c7a25 */ /* 0x000fe200078e000c */
[----:B------:R-:W-:-:S04]  /*0fd0*/  IADD3 R55, R54, 0x80, RZ ;  /* 0x0000008036377810 */ /* 0x000fc80007ffe0ff */
[----:B------:R-:W-:Y:S02]  /*0fe0*/  ISETP.GE.AND P4, PT, R55, c[0x0][0x16c], PT ;  /* 0x00005b0037007a0c */ /* 0x000fe40003f86270 */
[----:B------:R-:W-:Y:S02]  /*0ff0*/  IADD3 R13, R13, R57, RZ ;  /* 0x000000390d0d7210 */ /* 0x000fe40007ffe0ff */
[----:B------:R-:W-:-:S04]  /*1000*/  LEA R54, P1, R12, c[0x0][0x190], 0x1 ;  /* 0x000064000c367a11 */ /* 0x000fc800078208ff */
[----:B------:R-:W-:-:S05]  /*1010*/  LEA.HI.X R55, R12, c[0x0][0x194], R13, 0x1, P1 ;  /* 0x000065000c377a11 */ /* 0x000fca00008f0c0d */
[----:B------:R0:W5:Y:S04]  /*1020*/  @!P2 LDG.E.128 R40, [R54.64] ;  /* 0x000000043628a981 */ /* 0x000168000c1e1d00 */
[----:B------:R0:W5:Y:S04]  /*1030*/  @!P3 LDG.E.128 R44, [R54.64+0x80] ;  /* 0x00008004362cb981 */ /* 0x000168000c1e1d00 */
[----:B------:R0:W5:Y:S02]  /*1040*/  @!P4 LDG.E.128 R48, [R54.64+0x100] ;  /* 0x000100043630c981 */ /* 0x000164000c1e1d00 */
.L_x_1365:
[----:B------:R-:W-:Y:S05]  /*1050*/  BSYNC B0 ;  /* 0x0000000000007941 */ /* 0x000fea0003800000 */
.L_x_1364:
[----:B------:R-:W-:Y:S01]  /*1060*/  HADD2.F32 R28, -RZ, R28.H1_H1 ;  /* 0x3000001cff1c7230 */ /* 0x000fe20000004100 */
[----:B------:R-:W-:Y:S01]  /*1070*/  FFMA.FTZ R68, R71, R70, R68 ;  /* 0x0000004647447223 */ /* 0x000fe20000010044 */
[----:B0-----:R-:W-:Y:S01]  /*1080*/  HADD2.F32 R55, -RZ, R69.H1_H1 ;  /* 0x30000045ff377230 */ /* 0x001fe20000004100 */
[----:B------:R-:W-:Y:S01]  /*1090*/  @P0 LEA R59, R61, R59, 0x6 ;  /* 0x0000003b3d3b0211 */ /* 0x000fe200078e30ff */
[----:B------:R-:W-:Y:S01]  /*10a0*/  HADD2.F32 R12, -RZ, R66.H1_H1 ;  /* 0x30000042ff0c7230 */ /* 0x000fe20000004100 */
[----:B------:R-:W-:Y:S01]  /*10b0*/  BSSY B0, `(.L_x_1366) ;  /* 0x00000ae000007945 */ /* 0x000fe20003800000 */
[----:B-----5:R-:W-:Y:S01]  /*10c0*/  HADD2.F32 R13, -RZ, R40.H1_H1 ;  /* 0x30000028ff0d7230 */ /* 0x020fe20000004100 */
[----:B------:R-:W-:Y:S01]  /*10d0*/  FFMA.FTZ R68, R28, R55, R68 ;  /* 0x000000371c447223 */ /* 0x000fe20000010044 */
[----:B------:R-:W-:-:S02]  /*10e0*/  HADD2.F32 R66, -RZ, R66.H0_H0 ;  /* 0x20000042ff427230 */ /* 0x000fc40000004100 */
[----:B------:R-:W-:Y:S01]  /*10f0*/  HADD2.F32 R55, -RZ, R40.H0_H0 ;  /* 0x20000028ff377230 */ /* 0x000fe20000004100 */
[----:B------:R-:W-:Y:S01]  /*1100*/  FMUL.FTZ R30, R12, R13 ;  /* 0x0000000d0c1e7220 */ /* 0x000fe20000410000 */
[----:B------:R-:W-:Y:S02]  /*1110*/  HADD2.F32 R12, -RZ, R67.H0_H0 ;  /* 0x20000043ff0c7230 */ /* 0x000fe40000004100 */
[----:B------:R-:W-:Y:S01]  /*1120*/  HADD2.F32 R57, -RZ, R41.H0_H0 ;  /* 0x20000029ff397230 */ /* 0x000fe20000004100 */
[----:B------:R-:W-:Y:S01]  /*1130*/  FFMA.FTZ R30, R66, R55, R30 ;  /* 0x00000037421e7223 */ /* 0x000fe2000001001e */
[----:B------:R-:W-:Y:S02]  /*1140*/  HADD2.F32 R13, -RZ, R63.H0_H0 ;  /* 0x2000003fff0d7230 */ /* 0x000fe40000004100 */
[----:B------:R-:W-:Y:S01]  /*1150*/  HADD2.F32 R28, -RZ, R31.H0_H0 ;  /* 0x2000001fff1c7230 */ /* 0x000fe20000004100 */
[----:B------:R-:W-:Y:S01]  /*1160*/  FFMA.FTZ R30, R12, R57, R30 ;  /* 0x000000390c1e7223 */ /* 0x000fe2000001001e */
[----:B------:R-:W-:-:S02]  /*1170*/  HADD2.F32 R67, -RZ, R67.H1_H1 ;  /* 0x30000043ff437230 */ /* 0x000fc40000004100 */
[----:B------:R-:W-:Y:S01]  /*1180*/  HADD2.F32 R12, -RZ, R41.H1_H1 ;  /* 0x30000029ff0c7230 */ /* 0x000fe20000004100 */
        /* <DEDUP_REMOVED lines=8> */
[----:B------:R-:W-:Y:S01]  /*1210*/  HADD2.F32 R14, -RZ, R14.H1_H1 ;  /* 0x3000000eff0e7230 */ /* 0x000fe20000004100 */
[----:B------:R-:W-:Y:S01]  /*1220*/  FFMA.FTZ R12, R12, R31, R30 ;  /* 0x0000001f0c0c7223 */ /* 0x000fe2000001001e */
[----:B------:R-:W-:Y:S02]  /*1230*/  HADD2.F32 R28, -RZ, R32.H0_H0 ;  /* 0x20000020ff1c7230 */ /* 0x000fe40000004100 */
[----:B------:R-:W-:Y:S02]  /*1240*/  HADD2.F32 R41, -RZ, R42.H1_H1 ;  /* 0x3000002aff297230 */ /* 0x000fe40000004100 */
        /* <DEDUP_REMOVED lines=8> */
[----:B------:R-:W-:Y:S02]  /*12d0*/  HADD2.F32 R31, -RZ, R32.H1_H1 ;  /* 0x30000020ff1f7230 */ /* 0x000fe40000004100 */
[----:B------:R-:W-:Y:S01]  /*12e0*/  HADD2.F32 R13, -RZ, R64.H0_H0 ;  /* 0x20000040ff0d7230 */ /* 0x000fe20000004100 */
[----:B------:R-:W-:Y:S01]  /*12f0*/  FFMA.FTZ R30, R15, R14, R12 ;  /* 0x0000000e0f1e7223 */ /* 0x000fe2000001000c */
[----:B------:R-:W-:Y:S01]  /*1300*/  HADD2.F32 R12, -RZ, R16.H0_H0 ;  /* 0x20000010ff0c7230 */ /* 0x000fe20000004100 */
[----:B------:R-:W-:Y:S01]  /*1310*/  FFMA.FTZ R28, R62, R31, R28 ;  /* 0x0000001f3e1c7223 */ /* 0x000fe2000001001c */
[----:B------:R-:W-:-:S02]  /*1320*/  HADD2.F32 R15, -RZ, R44.H0_H0 ;  /* 0x2000002cff0f7230 */ /* 0x000fc40000004100 */
[----:B------:R-:W-:Y:S02]  /*1330*/  HADD2.F32 R16, -RZ, R16.H1_H1 ;  /* 0x30000010ff107230 */ /* 0x000fe40000004100 */
[----:B------:R-:W-:Y:S01]  /*1340*/  HADD2.F32 R14, -RZ, R33.H0_H0 ;  /* 0x20000021ff0e7230 */ /* 0x000fe20000004100 */
[----:B------:R-:W-:Y:S01]  /*1350*/  FFMA.FTZ R12, R12, R15, R30 ;  /* 0x0000000f0c0c7223 */ /* 0x000fe2000001001e */
        /* <DEDUP_REMOVED lines=15> */
[----:B------:R-:W-:Y:S01]  /*1450*/  HADD2.F32 R28, -RZ, R46.H0_H0 ;  /* 0x2000002eff1c7230 */ /* 0x000fe20000004100 */
[----:B------:R-:W-:Y:S01]  /*1460*/  FFMA.FTZ R42, R16, R31, R33 ;  /* 0x0000001f102a7223 */ /* 0x000fe20000010021 */
[----:B------:R-:W-:Y:S02]  /*1470*/  HADD2.F32 R33, -RZ, R34.H1_H1 ;  /* 0x30000022ff217230 */ /* 0x000fe40000004100 */
[----:B------:R-:W-:Y:S01]  /*1480*/  HADD2.F32 R31, -RZ, R37.H0_H0 ;  /* 0x20000025ff1f7230 */ /* 0x000fe20000004100 */
[----:B------:R-:W-:Y:S01]  /*1490*/  FFMA.FTZ R43, R17, R28, R30 ;  /* 0x0000001c112b7223 */ /* 0x000fe2000001001e */
[----:B------:R-:W-:Y:S02]  /*14a0*/  HADD2.F32 R30, -RZ, R29.H1_H1 ;  /* 0x3000001dff1e7230 */ /* 0x000fe40000004100 */
[----:B------:R-:W-:Y:S02]  /*14b0*/  HADD2.F32 R28, -RZ, R37.H1_H1 ;  /* 0x30000025ff1c7230 */ /* 0x000fe40000004100 */
[----:B------:R-:W-:Y:S01]  /*14c0*/  HADD2.F32 R32, -RZ, R18.H1_H1 ;  /* 0x30000012ff207230 */ /* 0x000fe20000004100 */
[----:B------:R-:W-:Y:S01]  /*14d0*/  FFMA.FTZ R42, R30, R33, R42 ;  /* 0x000000211e2a7223 */ /* 0x000fe2000001002a */
[----:B------:R-:W-:-:S02]  /*14e0*/  HADD2.F32 R37, -RZ, R46.H1_H1 ;  /* 0x3000002eff257230 */ /* 0x000fc40000004100 */
[----:B------:R-:W-:Y:S02]  /*14f0*/  HADD2.F32 R30, -RZ, R65.H0_H0 ;  /* 0x20000041ff1e7230 */ /* 0x000fe40000004100 */
        /* <DEDUP_REMOVED lines=9> */
[----:B------:R-:W-:Y:S01]  /*1590*/  HADD2.F32 R41, -RZ, R36.H1_H1 ;  /* 0x30000024ff297230 */ /* 0x000fe20000004100 */
[----:B------:R-:W-:Y:S01]  /*15a0*/  FFMA.FTZ R34, R65, R34, R30 ;  /* 0x0000002241227223 */ /* 0x000fe2000001001e */
[----:B------:R-:W-:Y:S02]  /*15b0*/  HADD2.F32 R19, -RZ, R19.H1_H1 ;  /* 0x30000013ff137230 */ /* 0x000fe40000004100 */
        /* <DEDUP_REMOVED lines=9> */
[----:B------:R-:W-:Y:S01]  /*1650*/  HADD2.F32 R19, -RZ, R48.H1_H1 ;  /* 0x30000030ff137230 */ /* 0x000fe20000004100 */
[----:B------:R-:W-:Y:S01]  /*1660*/  FFMA.FTZ R41, R20, R41, R15 ;  /* 0x0000002914297223 */ /* 0x000fe2000001000f */
        /* <DEDUP_REMOVED lines=17> */
[----:B------:R-:W-:Y:S01]  /*1780*/  IMAD R21, R8, c[0x0][0x220], RZ ;  /* 0x0000880008157a24 */ /* 0x000fe200078e02ff */
        /* <DEDUP_REMOVED lines=16> */
[----:B------:R-:W-:-:S04]  /*1890*/  FFMA.FTZ R16, R23, R16, R17 ;  /* 0x0000001017107223 */ /* 0x000fc80000010011 */
[----:B------:R-:W-:Y:S02]  /*18a0*/  FFMA.FTZ R27, R27, R12, R13 ;  /* 0x0000000c1b1b7223 */ /* 0x000fe4000001000d */
[----:B------:R-:W0:Y:S04]  /*18b0*/  SHFL.BFLY PT, R13, R16, 0x4, 0x1f ;  /* 0x0c801f00100d7f89 */ /* 0x000e2800000e0000 */
[----:B------:R-:W1:Y:S01]  /*18c0*/  SHFL.BFLY PT, R12, R27, 0x4, 0x1f ;  /* 0x0c801f001b0c7f89 */ /* 0x000e6200000e0000 */
[----:B0-----:R-:W-:Y:S01]  /*18d0*/  FADD.FTZ R13, R16, R13 ;  /* 0x0000000d100d7221 */ /* 0x001fe20000010000 */
[----:B------:R-:W-:Y:S01]  /*18e0*/  HFMA2.MMA R16, -RZ, RZ, 0, 0 ;  /* 0x00000000ff107435 */ /* 0x000fe200000001ff */
[----:B-1----:R-:W-:-:S03]  /*18f0*/  FADD.FTZ R17, R27, R12 ;  /* 0x0000000c1b117221 */ /* 0x002fc60000010000 */
[----:B------:R-:W0:Y:S04]  /*1900*/  SHFL.BFLY PT, R12, R13, 0x2, 0x1f ;  /* 0x0c401f000d0c7f89 */ /* 0x000e2800000e0000 */
[----:B------:R-:W1:Y:S01]  /*1910*/  SHFL.BFLY PT, R18, R17, 0x2, 0x1f ;  /* 0x0c401f0011127f89 */ /* 0x000e6200000e0000 */
[----:B0-----:R-:W-:Y:S01]  /*1920*/  FADD.FTZ R14, R13, R12 ;  /* 0x0000000c0d0e7221 */ /* 0x001fe20000010000 */
[----:B------:R-:W-:Y:S01]  /*1930*/  @P0 SHF.R.S32.HI R12, RZ, 0x1f, R59 ;  /* 0x0000001fff0c0819 */ /* 0x000fe2000001143b */
[----:B------:R-:W-:Y:S02]  /*1940*/  IMAD R13, R53, 0x3000, RZ ;  /* 0x00003000350d7824 */ /* 0x000fe400078e02ff */
[----:B-1----:R-:W-:Y:S01]  /*1950*/  FADD.FTZ R18, R17, R18 ;  /* 0x0000001211127221 */ /* 0x002fe20000010000 */
[----:B------:R-:W0:Y:S01]  /*1960*/  SHFL.BFLY PT, R15, R14, 0x1, 0x1f ;  /* 0x0c201f000e0f7f89 */ /* 0x000e2200000e0000 */
[----:B------:R-:W-:-:S02]  /*1970*/  @P0 LEA.HI R12, R12, R59, RZ, 0x6 ;  /* 0x0000003b0c0c0211 */ /* 0x000fc400078f30ff */
[----:B------:R-:W-:Y:S01]  /*1980*/  SHF.L.U32 R17, R58, 0x2, RZ ;  /* 0x000000023a117819 */ /* 0x000fe200000006ff */
[----:B------:R-:W1:Y:S01]  /*1990*/  SHFL.BFLY PT, R19, R18, 0x1, 0x1f ;  /* 0x0c201f0012137f89 */ /* 0x000e6200000e0000 */
[----:B------:R-:W-:Y:S02]  /*19a0*/  @P0 LOP3.LUT R16, R12, 0xffffffc0, RZ, 0xc0, !PT ;  /* 0xffffffc00c100812 */ /* 0x000fe400078ec0ff */
[----:B------:R-:W-:-:S03]  /*19b0*/  ISETP.NE.AND P0, PT, R4, RZ, PT ;  /* 0x000000ff0400720c */ /* 0x000fc60003f05270 */
[----:B------:R-:W-:-:S05]  /*19c0*/  IMAD R12, R16, 0xc0, RZ ;  /* 0x000000c0100c7824 */ /* 0x000fca00078e02ff */
[----:B------:R-:W-:Y:S02]  /*19d0*/  SHF.R.S32.HI R4, RZ, 0x1f, R12 ;  /* 0x0000001fff047819 */ /* 0x000fe4000001140c */
[--C-:B------:R-:W-:Y:S02]  /*19e0*/  IADD3 R12, P1, P2, R12, R17, R13.reuse ;  /* 0x000000110c0c7210 */ /* 0x100fe40007a3e00d */
[----:B------:R-:W-:Y:S02]  /*19f0*/  SHF.R.S32.HI R13, RZ, 0x1f, R13 ;  /* 0x0000001fff0d7819 */ /* 0x000fe4000001140d */
[----:B------:R-:W-:Y:S01]  /*1a00*/  SHF.R.S32.HI R17, RZ, 0x1f, R17 ;  /* 0x0000001fff117819 */ /* 0x000fe20000011411 */
[----:B0-----:R-:W-:-:S03]  /*1a10*/  FADD.FTZ R20, R14, R15 ;  /* 0x0000000f0e147221 */ /* 0x001fc60000010000 */
[----:B------:R-:W-:Y:S01]  /*1a20*/  IADD3.X R13, R4, R17, R13, P1, P2 ;  /* 0x00000011040d7210 */ /* 0x000fe20000fe440d */
[----:B-1----:R-:W-:Y:S01]  /*1a30*/  FADD.FTZ R19, R18, R19 ;  /* 0x0000001312137221 */ /* 0x002fe20000010000 */
[----:B------:R-:W-:Y:S05]  /*1a40*/  @P0 BRA `(.L_x_1367) ;  /* 0x0000014000000947 */ /* 0x000fea0003800000 */
[----:B------:R-:W-:Y:S01]  /*1a50*/  SHF.R.S32.HI R4, RZ, 0x1f, R16 ;  /* 0x0000001fff047819 */ /* 0x000fe20000011410 */
[----:B------:R-:W-:Y:S01]  /*1a60*/  IMAD R17, R8, c[0x0][0x1c8], RZ ;  /* 0x0000720008117a24 */ /* 0x000fe200078e02ff */
[----:B------:R-:W-:Y:S02]  /*1a70*/  IADD3 R14, P0, R11, R16, RZ ;  /* 0x000000100b0e7210 */ /* 0x000fe40007f1e0ff */
[----:B------:R-:W-:Y:S01]  /*1a80*/  ISETP.GE.AND P1, PT, R3, R9, PT ;  /* 0x000000090300720c */ /* 0x000fe20003f26270 */
[----:B------:R-:W-:Y:S01]  /*1a90*/  IMAD R17, R10, c[0x0][0x1cc], R17 ;  /* 0x000073000a117a24 */ /* 0x000fe200078e0211 */
[----:B------:R-:W-:-:S05]  /*1aa0*/  LEA.HI.X.SX32 R15, R11, R4, 0x1, P0 ;  /* 0x000000040b0f7211 */ /* 0x000fca00000f0eff */
[----:B------:R-:W-:-:S04]  /*1ab0*/  IMAD.WIDE.U32 R14, R10, c[0x0][0x1c8], R14 ;  /* 0x000072000a0e7a25 */ /* 0x000fc800078e000e */
[----:B------:R-:W-:Y:S02]  /*1ac0*/  IMAD.IADD R15, R15, 0x1, R17 ;  /* 0x000000010f0f7824 */ /* 0x000fe400078e0211 */
[----:B------:R-:W-:Y:S02]  /*1ad0*/  IMAD R17, R7, c[0x0][0x1d0], RZ ;  /* 0x0000740007117a24 */ /* 0x000fe400078e02ff */
[----:B------:R-:W-:-:S04]  /*1ae0*/  IMAD.WIDE.U32 R14, R6, c[0x0][0x1d0], R14 ;  /* 0x00007400060e7a25 */ /* 0x000fc800078e000e */
[----:B------:R-:W-:Y:S01]  /*1af0*/  IMAD R17, R6, c[0x0][0x1d4], R17 ;  /* 0x0000750006117a24 */ /* 0x000fe200078e0211 */
[----:B------:R-:W-:-:S04]  /*1b00*/  IADD3 R4, P0, R3, R14, RZ ;  /* 0x0000000e03047210 */ /* 0x000fc80007f1e0ff */
[----:B------:R-:W-:Y:S02]  /*1b10*/  IADD3.X R15, R2, R15, R17, P0, !PT ;  /* 0x0000000f020f7210 */ /* 0x000fe400007fe411 */
[----:B------:R-:W-:Y:S02]  /*1b20*/  LEA R2, P2, R4, c[0x0][0x1b0], 0x2 ;  /* 0x00006c0004027a11 */ /* 0x000fe400078410ff */
[----:B------:R-:W-:Y:S02]  /*1b30*/  ISETP.GE.AND P0, PT, R0, R9, PT ;  /* 0x000000090000720c */ /* 0x000fe40003f06270 */
[----:B------:R-:W-:Y:S02]  /*1b40*/  LEA.HI.X R3, R4, c[0x0][0x1b4], R15, 0x2, P2 ;  /* 0x00006d0004037a11 */ /* 0x000fe400010f140f */
[----:B------:R-:W-:Y:S02]  /*1b50*/  FSEL R9, R20, RZ, !P1 ;  /* 0x000000ff14097208 */ /* 0x000fe40004800000 */
[----:B------:R-:W-:-:S03]  /*1b60*/  FSEL R15, R19, RZ, !P0 ;  /* 0x000000ff130f7208 */ /* 0x000fc60004000000 */
[----:B------:R0:W-:Y:S04]  /*1b70*/  STG.E [R2.64], R9 ;  /* 0x0000000902007986 */ /* 0x0001e8000c101904 */
[----:B------:R0:W-:Y:S02]  /*1b80*/  STG.E [R2.64+0x80], R15 ;  /* 0x0000800f02007986 */ /* 0x0001e4000c101904 */
.L_x_1367:
[----:B------:R-:W-:Y:S05]  /*1b90*/  BSYNC B0 ;  /* 0x0000000000007941 */ /* 0x000fea0003800000 */
.L_x_1366:
[----:B------:R-:W-:Y:S01]  /*1ba0*/  IADD3 R52, R52, 0x3f, RZ ;  /* 0x0000003f34347810 */ /* 0x000fe20007ffe0ff */
[C---:B------:R-:W-:Y:S01]  /*1bb0*/  IMAD R21, R10.reuse, c[0x0][0x224], R21 ;  /* 0x000089000a157a24 */ /* 0x040fe200078e0215 */
[----:B------:R-:W-:Y:S01]  /*1bc0*/  ISETP.NE.U32.AND P1, PT, RZ, c[0x0][0x238], PT ;  /* 0x00008e00ff007a0c */ /* 0x000fe20003f25070 */
[----:B------:R-:W-:Y:S01]  /*1bd0*/  IMAD.WIDE.U32 R12, R10, c[0x0][0x220], R12 ;  /* 0x000088000a0c7a25 */ /* 0x000fe200078e000c */
[--C-:B0-----:R-:W-:Y:S01]  /*1be0*/  SHF.R.S32.HI R3, RZ, 0x1f, R52.reuse ;  /* 0x0000001fff037819 */ /* 0x101fe20000011434 */
[----:B------:R-:W-:Y:S01]  /*1bf0*/  BSSY B0, `(.L_x_1368) ;  /* 0x0000024000007945 */ /* 0x000fe20003800000 */
[----:B------:R-:W-:Y:S01]  /*1c00*/  ISETP.NE.AND.EX P1, PT, RZ, c[0x0][0x23c], PT, P1 ;  /* 0x00008f00ff007a0c */ /* 0x000fe20003f25310 */
[----:B------:R-:W-:Y:S01]  /*1c10*/  IMAD R0, R53, -0x40, R52 ;  /* 0xffffffc035007824 */ /* 0x000fe200078e0234 */
[----:B------:R-:W-:Y:S01]  /*1c20*/  LEA.HI R3, R3, R52, RZ, 0x6 ;  /* 0x0000003403037211 */ /* 0x000fe200078f30ff */
[----:B------:R-:W-:Y:S01]  /*1c30*/  IMAD R15, R7, c[0x0][0x228], RZ ;  /* 0x00008a00070f7a24 */ /* 0x000fe200078e02ff */
[----:B------:R-:W-:-:S02]  /*1c40*/  IADD3 R13, R13, R21, RZ ;  /* 0x000000150d0d7210 */ /* 0x000fc40007ffe0ff */
[----:B------:R-:W-:Y:S01]  /*1c50*/  LOP3.LUT R3, R3, 0xffffffc0, RZ, 0xc0, !PT ;  /* 0xffffffc003037812 */ /* 0x000fe200078ec0ff */
[----:B------:R-:W-:Y:S01]  /*1c60*/  IMAD R15, R6, c[0x0][0x22c], R15 ;  /* 0x00008b00060f7a24 */ /* 0x000fe200078e020f */
[----:B------:R-:W-:Y:S02]  /*1c70*/  ISETP.NE.OR P1, PT, R58, RZ, !P1 ;  /* 0x000000ff3a00720c */ /* 0x000fe40004f25670 */
[----:B------:R-:W-:Y:S01]  /*1c80*/  IADD3 R9, R0, R3, -R52 ;  /* 0x0000000300097210 */ /* 0x000fe20007ffe834 */
[----:B------:R-:W-:-:S03]  /*1c90*/  IMAD.WIDE.U32 R2, R6, c[0x0][0x228], R12 ;  /* 0x00008a0006027a25 */ /* 0x000fc600078e000c */
[C---:B------:R-:W-:Y:S02]  /*1ca0*/  ISETP.GE.AND P0, PT, R58.reuse, R9, PT ;  /* 0x000000093a00720c */ /* 0x040fe40003f06270 */
[----:B------:R-:W-:Y:S02]  /*1cb0*/  IADD3 R3, R3, R15, RZ ;  /* 0x0000000f03037210 */ /* 0x000fe40007ffe0ff */
[----:B------:R-:W-:Y:S02]  /*1cc0*/  ISETP.GT.OR P0, PT, R58, 0x3f, P0 ;  /* 0x0000003f3a00780c */ /* 0x000fe40000704670 */
[----:B------:R-:W-:-:S04]  /*1cd0*/  LEA R12, P2, R2, c[0x0][0x208], 0x2 ;  /* 0x00008200020c7a11 */ /* 0x000fc800078410ff */
[----:B------:R-:W-:-:S07]  /*1ce0*/  LEA.HI.X R13, R2, c[0x0][0x20c], R3, 0x2, P2 ;  /* 0x00008300020d7a11 */ /* 0x000fce00010f1403 */
[----:B------:R-:W-:Y:S05]  /*1cf0*/  @P0 BRA `(.L_x_1369) ;  /* 0x0000013000000947 */ /* 0x000fea0003800000 */
[--C-:B------:R-:W-:Y:S01]  /*1d00*/  IADD3 R2, P0, P2, R16, R11, R58.reuse ;  /* 0x0000000b10027210 */ /* 0x100fe20007a1e03a */
[----:B------:R-:W-:Y:S01]  /*1d10*/  IMAD R9, R8, c[0x0][0x1f8], RZ ;  /* 0x00007e0008097a24 */ /* 0x000fe200078e02ff */
[----:B------:R-:W-:Y:S01]  /*1d20*/  SHF.R.S32.HI R0, RZ, 0x1f, R11 ;  /* 0x0000001fff007819 */ /* 0x000fe2000001140b */
[----:B------:R-:W-:Y:S01]  /*1d30*/  IMAD R7, R7, c[0x0][0x200], RZ ;  /* 0x0000800007077a24 */ /* 0x000fe200078e02ff */
[----:B------:R-:W-:Y:S01]  /*1d40*/  SHF.R.S32.HI R3, RZ, 0x1f, R58 ;  /* 0x0000001fff037819 */ /* 0x000fe2000001143a */
[----:B------:R-:W-:Y:S01]  /*1d50*/  IMAD R9, R10, c[0x0][0x1fc], R9 ;  /* 0x00007f000a097a24 */ /* 0x000fe200078e0209 */
[----:B------:R-:W-:-:S04]  /*1d60*/  SHF.R.S32.HI R16, RZ, 0x1f, R16 ;  /* 0x0000001fff107819 */ /* 0x000fc80000011410 */
[----:B------:R-:W-:Y:S01]  /*1d70*/  IADD3.X R3, R16, R0, R3, P0, P2 ;  /* 0x0000000010037210 */ /* 0x000fe200007e4403 */
[C---:B------:R-:W-:Y:S01]  /*1d80*/  FMUL.FTZ R0, R5.reuse, 1.4426950216293334961 ;  /* 0x3fb8aa3b05007820 */ /* 0x040fe20000410000 */
[----:B------:R-:W-:-:S03]  /*1d90*/  FSETP.NEU.FTZ.AND P0, PT, R5, -INF , PT ;  /* 0xff8000000500780b */ /* 0x000fc60003f1d000 */
[----:B------:R-:W-:Y:S01]  /*1da0*/  IMAD.WIDE.U32 R2, R10, c[0x0][0x1f8], R2 ;  /* 0x00007e000a027a25 */ /* 0x000fe200078e0002 */
[----:B------:R-:W-:-:S04]  /*1db0*/  FSEL R5, R0, RZ, P0 ;  /* 0x000000ff00057208 */ /* 0x000fc80000000000 */
[----:B------:R-:W-:Y:S01]  /*1dc0*/  IADD3 R3, R3, R9, RZ ;  /* 0x0000000903037210 */ /* 0x000fe20007ffe0ff */
[----:B------:R-:W-:-:S04]  /*1dd0*/  IMAD R9, R6, c[0x0][0x204], R7 ;  /* 0x0000810006097a24 */ /* 0x000fc800078e0207 */
[----:B------:R-:W-:-:S05]  /*1de0*/  IMAD.WIDE.U32 R6, R6, c[0x0][0x200], R2 ;  /* 0x0000800006067a25 */ /* 0x000fca00078e0002 */
[----:B------:R-:W-:Y:S02]  /*1df0*/  IADD3 R3, R7, R9, RZ ;  /* 0x0000000907037210 */ /* 0x000fe40007ffe0ff */
[----:B------:R-:W-:-:S04]  /*1e00*/  LEA R2, P2, R6, c[0x0][0x1f0], 0x2 ;  /* 0x00007c0006027a11 */ /* 0x000fc800078410ff */
[----:B------:R-:W-:-:S05]  /*1e10*/  LEA.HI.X R3, R6, c[0x0][0x1f4], R3, 0x2, P2 ;  /* 0x00007d0006037a11 */ /* 0x000fca00010f1403 */
[----:B------:R0:W-:Y:S04]  /*1e20*/  STG.E [R2.64], R5 ;  /* 0x0000000502007986 */ /* 0x0001e8000c101904 */
.L_x_1369:
[----:B------:R-:W-:Y:S05]  /*1e30*/  BSYNC B0 ;  /* 0x0000000000007941 */ /* 0x000fea0003800000 */
.L_x_1368:
        /* <DEDUP_REMOVED lines=13> */
[----:B------:R-:W-:-:S04]  /*1f10*/  IMAD R53, R53, c[0x0][0x230], R61 ;  /* 0x00008c0035357a24 */ /* 0x000fc800078e023d */
[----:B------:R-:W-:-:S04]  /*1f20*/  IMAD R53, R53, c[0x0][0x170], R10 ;  /* 0x00005c0035357a24 */ /* 0x000fc800078e020a */
[----:B------:R-:W-:-:S05]  /*1f30*/  IMAD.WIDE R60, R53, R60, c[0x0][0x238] ;  /* 0x00008e00353c7625 */ /* 0x000fca00078e023c */
[----:B------:R-:W-:Y:S01]  /*1f40*/  STG.E [R60.64], RZ ;  /* 0x000000ff3c007986 */ /* 0x000fe2000c101904 */
[----:B------:R-:W-:Y:S05]  /*1f50*/  EXIT ;  /* 0x000000000000794d */ /* 0x000fea0003800000 */
.L_x_1370:
        /* <DEDUP_REMOVED lines=10> */
.L_x_1434:


//--------------------- .nv.shared._ZN7cutlass13device_kernelIN5flash19enable_sm80_to_sm89INS1_16FlashAttnBwdSm80INS1_25CollectiveMainloopBwdSm80ILi1ELi1EN4cute5tupleIJNS5_1CILi64EEES8_NS7_ILi192EEEEEENS_6half_tEfNS_4arch4Sm80ELb0ELb0ELb1ELb0ELb0ELb0ELb0ELb0ELi2ELi2ELi2ELi2ELb1EEENS1_21CollectiveEpilogueBwdISA_SB_SD_Li256ELb0ELb0ELi4EEENS1_19SingleTileSchedulerILb0ELb0ELb0ELi64EEEEEEEEEvNT_6ParamsE --------------------------
	.section	.nv.shared._ZN7cutlass13device_kernelIN5flash19enable_sm80_to_sm89INS1_16FlashAttnBwdSm80INS1_25CollectiveMainloopBwdSm80ILi1ELi1EN4cute5tupleIJNS5_1CILi64EEES8_NS7_ILi192EEEEEENS_6half_tEfNS_4arch4Sm80ELb0ELb0ELb1ELb0ELb0ELb0ELb0ELb0ELi2ELi2ELi2ELi2ELb1EEENS1_21CollectiveEpilogueBwdISA_SB_SD_Li256ELb0ELb0ELi4EEENS1_19SingleTileSchedulerILb0ELb0ELb0ELi64EEEEEEEEEvNT_6ParamsE,"aw",@nobits
	.sectionflags	@""
	.align	16


//--------------------- .nv.global                --------------------------
	.section	.nv.global,"aw",@nobits
.nv.global:
	.type		_ZN74_INTERNAL_438dc0d3_38_flash_bwd_hdim192_fp16_softcap_sm80_cu_ceb34e2a_29514cute1_E,@object
	.size		_ZN74_INTERNAL_438dc0d3_38_flash_bwd_hdim192_fp16_softcap_sm80_cu_ceb34e2a_29514cute1_E,(_ZN74_INTERNAL_438dc0d3_38_flash_bwd_hdim192_fp16_softcap_sm80_cu_ceb34e2a_29514cuda3std3__45__cpo6cbeginE - _ZN74_INTERNAL_438dc0d3_38_flash_bwd_hdim192_fp16_softcap_sm80_cu_ceb34e2a_29514cute1_E)
_ZN74_INTERNAL_438dc0d3_38_flash_bwd_hdim192_fp16_softcap_sm80_cu_ceb34e2a_29514cute1_E:
	.zero		1
	.type		_ZN74_INTERNAL_438dc0d3_38_flash_bwd_hdim192_fp16_softcap_sm80_cu_ceb34e2a_29514cuda3std3__45__cpo6cbeginE,@object
	.size		_ZN74_INTERNAL_438dc0d3_38_flash_bwd_hdim192_fp16_softcap_sm80_cu_ceb34e2a_29514cuda3std3__45__cpo6cbeginE,(_ZN74_INTERNAL_438dc0d3_38_flash_bwd_hdim192_fp16_softcap_sm80_cu_ceb34e2a_29514cuda3std3__48in_placeE - _ZN74_INTERNAL_438dc0d3_38_flash_bwd_hdim192_fp16_softcap_sm80_cu_ceb34e2a_29514cuda3std3__45__cpo6cbeginE)
_ZN74_INTERNAL_438dc0d3_38_flash_bwd_hdim192_fp16_softcap_sm80_cu_ceb34e2a_29514cuda3std3__45__cpo6cbeginE:
	.zero		1
	.type		_ZN74_INTERNAL_438dc0d3_38_flash_bwd_hdim192_fp16_softcap_sm80_cu_ceb34e2a_29514cuda3std3__48in_placeE,@object
	.size		_ZN74_INTERNAL_438dc0d3_38_flash_bwd_hdim192_fp16_softcap_sm80_cu_ceb34e2a_29514cuda3std3__48in_placeE,(_ZN74_INTERNAL_438dc0d3_38_flash_bwd_hdim192_fp16_softcap_sm80_cu_ceb34e2a_29514cuda3std6ranges3__45__cpo9iter_moveE - _ZN74_INTERNAL_438dc0d3_38_flash_bwd_hdim192_fp16_softcap_sm80_cu_ceb34e2a_29514cuda3std3__48in_placeE)
_ZN74_INTERNAL_438dc0d3_38_flash_bwd_hdim192_fp16_softcap_sm80_cu_ceb34e2a_29514cuda3std3__48in_placeE:
	.zero		1
	.type		_ZN74_INTERNAL_438dc0d3_38_flash_bwd_hdim192_fp16_softcap_sm80_cu_ceb34e2a_29514cuda3std6ranges3__45__cpo9iter_moveE,@object
	.size		_ZN74_INTERNAL_438dc0d3_38_flash_bwd_hdim192_fp16_softcap_sm80_cu_ceb34e2a_29514cuda3std6ranges3__45__cpo9iter_moveE,(_ZN74_INTERNAL_438dc0d3_38_flash_bwd_hdim192_fp16_softcap_sm80_cu_ceb34e2a_29514cuda3std3__45__cpo5beginE - _ZN74_INTERNAL_438dc0d3_38_flash_bwd_hdim192_fp16_softcap_sm80_cu_ceb34e2a_29514cuda3std6ranges3__45__cpo9iter_moveE)
_ZN74_INTERNAL_438dc0d3_38_flash_bwd_hdim192_fp16_softcap_sm80_cu_ceb34e2a_29514cuda3std6ranges3__45__cpo9iter_moveE:
	.zero		1
	.type		_ZN74_INTERNAL_438dc0d3_38_flash_bwd_hdim192_fp16_softcap_sm80_cu_ceb34e2a_29514cuda3std3__45__cpo5beginE,@object
	.size		_ZN74_INTERNAL_438dc0d3_38_flash_bwd_hdim192_fp16_softcap_sm80_cu_ceb34e2a_29514cuda3std3__45__cpo5beginE,(_ZN74_INTERNAL_438dc0d3_38_flash_bwd_hdim192_fp16_softcap_sm80_cu_ceb34e2a_29514cuda3std3__476_GLOBAL__N__438dc0d3_38_flash_bwd_hdim192_fp16_softcap_sm80_cu_ceb34e2a_29516ignoreE - _ZN74_INTERNAL_438dc0d3_38_flash_bwd_hdim192_fp16_softcap_sm80_cu_ceb34e2a_29514cuda3std3__45__cpo5beginE)
_ZN74_INTERNAL_438dc0d3_38_flash_bwd_hdim192_fp16_softcap_sm80_cu_ceb34e2a_29514cuda3std3__45__cpo5beginE:
	.zero		1
	.type		_ZN74_INTERNAL_438dc0d3_38_flash_bwd_hdim192_fp16_softcap_sm80_cu_ceb34e2a_29514cuda3std3__476_GLOBAL__N__438dc0d3_38_flash_bwd_hdim192_fp16_softcap_sm80_cu_ceb34e2a_29516ignoreE,@object
	.size		_ZN74_INTERNAL_438dc0d3_38_flash_bwd_hdim192_fp16_softcap_sm80_cu_ceb34e2a_29514cuda3std3__476_GLOBAL__N__438dc0d3_38_flash_bwd_hdim192_fp16_softcap_sm80_cu_ceb34e2a_29516ignoreE,(_ZN74_INTERNAL_438dc0d3_38_flash_bwd_hdim192_fp16_softcap_sm80_cu_ceb34e2a_29514cute7productE - _ZN74_INTERNAL_438dc0d3_38_flash_bwd_hdim192_fp16_softcap_sm80_cu_ceb34e2a_29514cuda3std3__476_GLOBAL__N__438dc0d3_38_flash_bwd_hdim192_fp16_softcap_sm80_cu_ceb34e2a_29516ignoreE)
_ZN74_INTERNAL_438dc0d3_38_flash_bwd_hdim192_fp16_softcap_sm80_cu_ceb34e2a_29514cuda3std3__476_GLOBAL__N__438dc0d3_38_flash_bwd_hdim192_fp16_softcap_sm80_cu_ceb34e2a_29516ignoreE:
	.zero		1
	.type		_ZN74_INTERNAL_438dc0d3_38_flash_bwd_hdim192_fp16_softcap_sm80_cu_ceb34e2a_29514cute7productE,@object
	.size		_ZN74_INTERNAL_438dc0d3_38_flash_bwd_hdim192_fp16_softcap_sm80_cu_ceb34e2a_29514cute7productE,(_ZN74_INTERNAL_438dc0d3_38_flash_bwd_hdim192_fp16_softcap_sm80_cu_ceb34e2a_29514cuda3std3__45__cpo3endE - _ZN74_INTERNAL_438dc0d3_38_flash_bwd_hdim192_fp16_softcap_sm80_cu_ceb34e2a_29514cute7productE)
_ZN74_INTERNAL_438dc0d3_38_flash_bwd_hdim192_fp16_softcap_sm80_cu_ceb34e2a_29514cute7productE:
	.zero		1
	.type		_ZN74_INTERNAL_438dc0d3_38_flash_bwd_hdim192_fp16_softcap_sm80_cu_ceb34e2a_29514cuda3std3__45__cpo3endE,@object
	.size		_ZN74_INTERNAL_438dc0d3_38_flash_bwd_hdim192_fp16_softcap_sm80_cu_ceb34e2a_29514cuda3std3__45__cpo3endE,(_ZN74_INTERNAL_438dc0d3_38_flash_bwd_hdim192_fp16_softcap_sm80_cu_ceb34e2a_29514cuda3std3__419piecewise_constructE - _ZN74_INTERNAL_438dc0d3_38_flash_bwd_hdim192_fp16_softcap_sm80_cu_ceb34e2a_29514cuda3std3__45__cpo3endE)
_ZN74_INTERNAL_438dc0d3_38_flash_bwd_hdim192_fp16_softcap_sm80_cu_ceb34e2a_29514cuda3std3__45__cpo3endE:
	.zero		1
	.type		_ZN74_INTERNAL_438dc0d3_38_flash_bwd_hdim192_fp16_softcap_sm80_cu_ceb34e2a_29514cuda3std3__419piecewise_constructE,@object
	.size		_ZN74_INTERNAL_438dc0d3_38_flash_bwd_hdim192_fp16_softcap_sm80_cu_ceb34e2a_29514cuda3std3__419piecewise_constructE,(_ZN74_INTERNAL_438dc0d3_38_flash_bwd_hdim192_fp16_softcap_sm80_cu_ceb34e2a_29514cuda3std3__45__cpo4cendE - _ZN74_INTERNAL_438dc0d3_38_flash_bwd_hdim192_fp16_softcap_sm80_cu_ceb34e2a_29514cuda3std3__419piecewise_constructE)
_ZN74_INTERNAL_438dc0d3_38_flash_bwd_hdim192_fp16_softcap_sm80_cu_ceb34e2a_29514cuda3std3__419piecewise_constructE:
	.zero		1
	.type		_ZN74_INTERNAL_438dc0d3_38_flash_bwd_hdim192_fp16_softcap_sm80_cu_ceb34e2a_29514cuda3std3__45__cpo4cendE,@object
	.size		_ZN74_INTERNAL_438dc0d3_38_flash_bwd_hdim192_fp16_softcap_sm80_cu_ceb34e2a_29514cuda3std3__45__cpo4cendE,(_ZN74_INTERNAL_438dc0d3_38_flash_bwd_hdim192_fp16_softcap_sm80_cu_ceb34e2a_29514cuda3std6ranges3__45__cpo4swapE - _ZN74_INTERNAL_438dc0d3_38_flash_bwd_hdim192_fp16_softcap_sm80_cu_ceb34e2a_29514cuda3std3__45__cpo4cendE)
_ZN74_INTERNAL_438dc0d3_38_flash_bwd_hdim192_fp16_softcap_sm80_cu_ceb34e2a_29514cuda3std3__45__cpo4cendE:
	.zero		1
	.type		_ZN74_INTERNAL_438dc0d3_38_flash_bwd_hdim192_fp16_softcap_sm80_cu_ceb34e2a_29514cuda3std6ranges3__45__cpo4swapE,@object
	.size		_ZN74_INTERNAL_438dc0d3_38_flash_bwd_hdim192_fp16_softcap_sm80_cu_ceb34e2a_29514cuda3std6ranges3__45__cpo4swapE,(.L_7 - _ZN74_INTERNAL_438dc0d3_38_flash_bwd_hdim192_fp16_softcap_sm80_cu_ceb34e2a_29514cuda3std6ranges3__45__cpo4swapE)
_ZN74_INTERNAL_438dc0d3_38_flash_bwd_hdim192_fp16_softcap_sm80_cu_ceb34e2a_29514cuda3std6ranges3__45__cpo4swapE:
	.zero		1
.L_7:


//--------------------- .nv.shared._ZN7cutlass13device_kernelIN5flash19enable_sm80_to_sm89INS1_16FlashAttnBwdSm80INS1_25CollectiveMainloopBwdSm80ILi1ELi1EN4cute5tupleIJNS5_1CILi64EEES8_NS7_ILi192EEEEEENS_6half_tEfNS_4arch4Sm80ELb0ELb0ELb1ELb0ELb1ELb0ELb0ELb0ELi2ELi2ELi2ELi2ELb1EEENS1_21CollectiveEpilogueBwdISA_SB_SD_Li256ELb0ELb0ELi4EEENS1_19SingleTileSchedulerILb0ELb0ELb0ELi64EEEEEEEEEvNT_6ParamsE --------------------------
	.section	.nv.shared._ZN7cutlass13device_kernelIN5flash19enable_sm80_to_sm89INS1_16FlashAttnBwdSm80INS1_25CollectiveMainloopBwdSm80ILi1ELi1EN4cute5tupleIJNS5_1CILi64EEES8_NS7_ILi192EEEEEENS_6half_tEfNS_4arch4Sm80ELb0ELb0ELb1ELb0ELb1ELb0ELb0ELb0ELi2ELi2ELi2ELi2ELb1EEENS1_21CollectiveEpilogueBwdISA_SB_SD_Li256ELb0ELb0ELi4EEENS1_19SingleTileSchedulerILb0ELb0ELb0ELi64EEEEEEEEEvNT_6ParamsE,"aw",@nobits
	.sectionflags	@""
	.align	16


//--------------------- .nv.shared._ZN7cutlass13device_kernelIN5flash19enable_sm80_to_sm89INS1_16FlashAttnBwdSm80INS1_25CollectiveMainloopBwdSm80ILi1ELi1EN4cute5tupleIJNS5_1CILi64EEES8_NS7_ILi192EEEEEENS_6half_tEfNS_4arch4Sm80ELb0ELb0ELb1ELb0ELb0ELb0ELb0ELb0ELi2ELi2ELi2ELi2ELb1EEENS1_24CollectiveEpilogueBwdGQAISA_fSD_Li256ELb0ELb0EEENS1_19SingleTileSchedulerILb0ELb0ELb0ELi64EEEEEEEEEvNT_6ParamsE --------------------------
	.section	.nv.shared._ZN7cutlass13device_kernelIN5flash19enable_sm80_to_sm89INS1_16FlashAttnBwdSm80INS1_25CollectiveMainloopBwdSm80ILi1ELi1EN4cute5tupleIJNS5_1CILi64EEES8_NS7_ILi192EEEEEENS_6half_tEfNS_4arch4Sm80ELb0ELb0ELb1ELb0ELb0ELb0ELb0ELb0ELi2ELi2ELi2ELi2ELb1EEENS1_24CollectiveEpilogueBwdGQAISA_fSD_Li256ELb0ELb0EEENS1_19SingleTileSchedulerILb0ELb0ELb0ELi64EEEEEEEEEvNT_6ParamsE,"aw",@nobits
	.sectionflags	@""
	.align	16


//--------------------- .nv.shared._ZN7cutlass13device_kernelIN5flash19enable_sm80_to_sm89INS1_16FlashAttnBwdSm80INS1_25CollectiveMainloopBwdSm80ILi1ELi1EN4cute5tupleIJNS5_1CILi64EEES8_NS7_ILi192EEEEEENS_6half_tEfNS_4arch4Sm80ELb0ELb0ELb1ELb0ELb1ELb0ELb0ELb0ELi2ELi2ELi2ELi2ELb1EEENS1_24CollectiveEpilogueBwdGQAISA_fSD_Li256ELb0ELb1EEENS1_19SingleTileSchedulerILb0ELb0ELb0ELi64EEEEEEEEEvNT_6ParamsE --------------------------
	.section	.nv.shared._ZN7cutlass13device_kernelIN5flash19enable_sm80_to_sm89INS1_16FlashAttnBwdSm80INS1_25CollectiveMainloopBwdSm80ILi1ELi1EN4cute5tupleIJNS5_1CILi64EEES8_NS7_ILi192EEEEEENS_6half_tEfNS_4arch4Sm80ELb0ELb0ELb1ELb0ELb1ELb0ELb0ELb0ELi2ELi2ELi2ELi2ELb1EEENS1_24CollectiveEpilogueBwdGQAISA_fSD_Li256ELb0ELb1EEENS1_19SingleTileSchedulerILb0ELb0ELb0ELi64EEEEEEEEEvNT_6ParamsE,"aw",@nobits
	.sectionflags	@""
	.align	16


//--------------------- .nv.shared._ZN7cutlass13device_kernelIN5flash19enable_sm80_to_sm89INS1_16FlashAttnBwdSm80INS1_25CollectiveMainloopBwdSm80ILi1ELi1EN4cute5tupleIJNS5_1CILi64EEES8_NS7_ILi192EEEEEENS_6half_tEfNS_4arch4Sm80ELb0ELb0ELb1ELb1ELb0ELb0ELb0ELb0ELi2ELi2ELi2ELi2ELb1EEENS1_21CollectiveEpilogueBwdISA_SB_SD_Li256ELb1ELb0ELi4EEENS1_19SingleTileSchedulerILb1ELb0ELb0ELi64EEEEEEEEEvNT_6ParamsE --------------------------
	.section	.nv.shared._ZN7cutlass13device_kernelIN5flash19enable_sm80_to_sm89INS1_16FlashAttnBwdSm80INS1_25CollectiveMainloopBwdSm80ILi1ELi1EN4cute5tupleIJNS5_1CILi64EEES8_NS7_ILi192EEEEEENS_6half_tEfNS_4arch4Sm80ELb0ELb0ELb1ELb1ELb0ELb0ELb0ELb0ELi2ELi2ELi2ELi2ELb1EEENS1_21CollectiveEpilogueBwdISA_SB_SD_Li256ELb1ELb0ELi4EEENS1_19SingleTileSchedulerILb1ELb0ELb0ELi64EEEEEEEEEvNT_6ParamsE,"aw",@nobits
	.sectionflags	@""
	.align	16


//--------------------- .nv.shared._ZN7cutlass13device_kernelIN5flash19enable_sm80_to_sm89INS1_16FlashAttnBwdSm80INS1_25CollectiveMainloopBwdSm80ILi1ELi1EN4cute5tupleIJNS5_1CILi64EEES8_NS7_ILi192EEEEEENS_6half_tEfNS_4arch4Sm80ELb0ELb0ELb1ELb1ELb1ELb0ELb0ELb0ELi2ELi2ELi2ELi2ELb1EEENS1_21CollectiveEpilogueBwdISA_SB_SD_Li256ELb1ELb0ELi4EEENS1_19SingleTileSchedulerILb1ELb0ELb0ELi64EEEEEEEEEvNT_6ParamsE --------------------------
	.section	.nv.shared._ZN7cutlass13device_kernelIN5flash19enable_sm80_to_sm89INS1_16FlashAttnBwdSm80INS1_25CollectiveMainloopBwdSm80ILi1ELi1EN4cute5tupleIJNS5_1CILi64EEES8_NS7_ILi192EEEEEENS_6half_tEfNS_4arch4Sm80ELb0ELb0ELb1ELb1ELb1ELb0ELb0ELb0ELi2ELi2ELi2ELi2ELb1EEENS1_21CollectiveEpilogueBwdISA_SB_SD_Li256ELb1ELb0ELi4EEENS1_19SingleTileSchedulerILb1ELb0ELb0ELi64EEEEEEEEEvNT_6ParamsE,"aw",@nobits
	.sectionflags	@""
	.align	16


//--------------------- .nv.shared._ZN7cutlass13device_kernelIN5flash19enable_sm80_to_sm89INS1_16FlashAttnBwdSm80INS1_25CollectiveMainloopBwdSm80ILi1ELi1EN4cute5tupleIJNS5_1CILi64EEES8_NS7_ILi192EEEEEENS_6half_tEfNS_4arch4Sm80ELb0ELb0ELb1ELb1ELb0ELb0ELb0ELb0ELi2ELi2ELi2ELi2ELb1EEENS1_24CollectiveEpilogueBwdGQAISA_fSD_Li256ELb1ELb0EEENS1_19SingleTileSchedulerILb1ELb0ELb0ELi64EEEEEEEEEvNT_6ParamsE --------------------------
	.section	.nv.shared._ZN7cutlass13device_kernelIN5flash19enable_sm80_to_sm89INS1_16FlashAttnBwdSm80INS1_25CollectiveMainloopBwdSm80ILi1ELi1EN4cute5tupleIJNS5_1CILi64EEES8_NS7_ILi192EEEEEENS_6half_tEfNS_4arch4Sm80ELb0ELb0ELb1ELb1ELb0ELb0ELb0ELb0ELi2ELi2ELi2ELi2ELb1EEENS1_24CollectiveEpilogueBwdGQAISA_fSD_Li256ELb1ELb0EEENS1_19SingleTileSchedulerILb1ELb0ELb0ELi64EEEEEEEEEvNT_6ParamsE,"aw",@nobits
	.sectionflags	@""
	.align	16


//--------------------- .nv.shared._ZN7cutlass13device_kernelIN5flash19enable_sm80_to_sm89INS1_16FlashAttnBwdSm80INS1_25CollectiveMainloopBwdSm80ILi1ELi1EN4cute5tupleIJNS5_1CILi64EEES8_NS7_ILi192EEEEEENS_6half_tEfNS_4arch4Sm80ELb0ELb0ELb1ELb1ELb1ELb0ELb0ELb0ELi2ELi2ELi2ELi2ELb1EEENS1_24CollectiveEpilogueBwdGQAISA_fSD_Li256ELb1ELb1EEENS1_19SingleTileSchedulerILb1ELb0ELb0ELi64EEEEEEEEEvNT_6ParamsE --------------------------
	.section	.nv.shared._ZN7cutlass13device_kernelIN5flash19enable_sm80_to_sm89INS1_16FlashAttnBwdSm80INS1_25CollectiveMainloopBwdSm80ILi1ELi1EN4cute5tupleIJNS5_1CILi64EEES8_NS7_ILi192EEEEEENS_6half_tEfNS_4arch4Sm80ELb0ELb0ELb1ELb1ELb1ELb0ELb0ELb0ELi2ELi2ELi2ELi2ELb1EEENS1_24CollectiveEpilogueBwdGQAISA_fSD_Li256ELb1ELb1EEENS1_19SingleTileSchedulerILb1ELb0ELb0ELi64EEEEEEEEEvNT_6ParamsE,"aw",@nobits
	.sectionflags	@""
	.align	16


//--------------------- .nv.shared._ZN7cutlass13device_kernelIN5flash19enable_sm80_to_sm89INS1_16FlashAttnBwdSm80INS1_25CollectiveMainloopBwdSm80ILi1ELi1EN4cute5tupleIJNS5_1CILi64EEES8_NS7_ILi192EEEEEENS_6half_tEfNS_4arch4Sm80ELb0ELb1ELb1ELb0ELb0ELb0ELb0ELb0ELi2ELi2ELi2ELi2ELb1EEENS1_21CollectiveEpilogueBwdISA_SB_SD_Li256ELb0ELb0ELi4EEENS1_19SingleTileSchedulerILb0ELb0ELb0ELi64EEEEEEEEEvNT_6ParamsE --------------------------
	.section	.nv.shared._ZN7cutlass13device_kernelIN5flash19enable_sm80_to_sm89INS1_16FlashAttnBwdSm80INS1_25CollectiveMainloopBwdSm80ILi1ELi1EN4cute5tupleIJNS5_1CILi64EEES8_NS7_ILi192EEEEEENS_6half_tEfNS_4arch4Sm80ELb0ELb1ELb1ELb0ELb0ELb0ELb0ELb0ELi2ELi2ELi2ELi2ELb1EEENS1_21CollectiveEpilogueBwdISA_SB_SD_Li256ELb0ELb0ELi4EEENS1_19SingleTileSchedulerILb0ELb0ELb0ELi64EEEEEEEEEvNT_6ParamsE,"aw",@nobits
	.sectionflags	@""
	.align	16


//--------------------- .nv.shared._ZN7cutlass13device_kernelIN5flash19enable_sm80_to_sm89INS1_16FlashAttnBwdSm80INS1_25CollectiveMainloopBwdSm80ILi1ELi1EN4cute5tupleIJNS5_1CILi64EEES8_NS7_ILi192EEEEEENS_6half_tEfNS_4arch4Sm80ELb0ELb1ELb1ELb0ELb1ELb0ELb0ELb0ELi2ELi2ELi2ELi2ELb1EEENS1_21CollectiveEpilogueBwdISA_SB_SD_Li256ELb0ELb0ELi4EEENS1_19SingleTileSchedulerILb0ELb0ELb0ELi64EEEEEEEEEvNT_6ParamsE --------------------------
	.section	.nv.shared._ZN7cutlass13device_kernelIN5flash19enable_sm80_to_sm89INS1_16FlashAttnBwdSm80INS1_25CollectiveMainloopBwdSm80ILi1ELi1EN4cute5tupleIJNS5_1CILi64EEES8_NS7_ILi192EEEEEENS_6half_tEfNS_4arch4Sm80ELb0ELb1ELb1ELb0ELb1ELb0ELb0ELb0ELi2ELi2ELi2ELi2ELb1EEENS1_21CollectiveEpilogueBwdISA_SB_SD_Li256ELb0ELb0ELi4EEENS1_19SingleTileSchedulerILb0ELb0ELb0ELi64EEEEEEEEEvNT_6ParamsE,"aw",@nobits
	.sectionflags	@""
	.align	16


//--------------------- .nv.shared._ZN7cutlass13device_kernelIN5flash19enable_sm80_to_sm89INS1_16FlashAttnBwdSm80INS1_25CollectiveMainloopBwdSm80ILi1ELi1EN4cute5tupleIJNS5_1CILi64EEES8_NS7_ILi192EEEEEENS_6half_tEfNS_4arch4Sm80ELb0ELb1ELb1ELb0ELb0ELb0ELb0ELb0ELi2ELi2ELi2ELi2ELb1EEENS1_24CollectiveEpilogueBwdGQAISA_fSD_Li256ELb0ELb0EEENS1_19SingleTileSchedulerILb0ELb0ELb0ELi64EEEEEEEEEvNT_6ParamsE --------------------------
	.section	.nv.shared._ZN7cutlass13device_kernelIN5flash19enable_sm80_to_sm89INS1_16FlashAttnBwdSm80INS1_25CollectiveMainloopBwdSm80ILi1ELi1EN4cute5tupleIJNS5_1CILi64EEES8_NS7_ILi192EEEEEENS_6half_tEfNS_4arch4Sm80ELb0ELb1ELb1ELb0ELb0ELb0ELb0ELb0ELi2ELi2ELi2ELi2ELb1EEENS1_24CollectiveEpilogueBwdGQAISA_fSD_Li256ELb0ELb0EEENS1_19SingleTileSchedulerILb0ELb0ELb0ELi64EEEEEEEEEvNT_6ParamsE,"aw",@nobits
	.sectionflags	@""
	.align	16


//--------------------- .nv.shared._ZN7cutlass13device_kernelIN5flash19enable_sm80_to_sm89INS1_16FlashAttnBwdSm80INS1_25CollectiveMainloopBwdSm80ILi1ELi1EN4cute5tupleIJNS5_1CILi64EEES8_NS7_ILi192EEEEEENS_6half_tEfNS_4arch4Sm80ELb0ELb1ELb1ELb0ELb1ELb0ELb0ELb0ELi2ELi2ELi2ELi2ELb1EEENS1_24CollectiveEpilogueBwdGQAISA_fSD_Li256ELb0ELb1EEENS1_19SingleTileSchedulerILb0ELb0ELb0ELi64EEEEEEEEEvNT_6ParamsE --------------------------
	.section	.nv.shared._ZN7cutlass13device_kernelIN5flash19enable_sm80_to_sm89INS1_16FlashAttnBwdSm80INS1_25CollectiveMainloopBwdSm80ILi1ELi1EN4cute5tupleIJNS5_1CILi64EEES8_NS7_ILi192EEEEEENS_6half_tEfNS_4arch4Sm80ELb0ELb1ELb1ELb0ELb1ELb0ELb0ELb0ELi2ELi2ELi2ELi2ELb1EEENS1_24CollectiveEpilogueBwdGQAISA_fSD_Li256ELb0ELb1EEENS1_19SingleTileSchedulerILb0ELb0ELb0ELi64EEEEEEEEEvNT_6ParamsE,"aw",@nobits
	.sectionflags	@""
	.align	16


//--------------------- .nv.shared._ZN7cutlass13device_kernelIN5flash19enable_sm80_to_sm89INS1_16FlashAttnBwdSm80INS1_25CollectiveMainloopBwdSm80ILi1ELi1EN4cute5tupleIJNS5_1CILi64EEES8_NS7_ILi192EEEEEENS_6half_tEfNS_4arch4Sm80ELb0ELb1ELb1ELb1ELb0ELb0ELb0ELb0ELi2ELi2ELi2ELi2ELb1EEENS1_21CollectiveEpilogueBwdISA_SB_SD_Li256ELb1ELb0ELi4EEENS1_19SingleTileSchedulerILb1ELb0ELb0ELi64EEEEEEEEEvNT_6ParamsE --------------------------
	.section	.nv.shared._ZN7cutlass13device_kernelIN5flash19enable_sm80_to_sm89INS1_16FlashAttnBwdSm80INS1_25CollectiveMainloopBwdSm80ILi1ELi1EN4cute5tupleIJNS5_1CILi64EEES8_NS7_ILi192EEEEEENS_6half_tEfNS_4arch4Sm80ELb0ELb1ELb1ELb1ELb0ELb0ELb0ELb0ELi2ELi2ELi2ELi2ELb1EEENS1_21CollectiveEpilogueBwdISA_SB_SD_Li256ELb1ELb0ELi4EEENS1_19SingleTileSchedulerILb1ELb0ELb0ELi64EEEEEEEEEvNT_6ParamsE,"aw",@nobits
	.sectionflags	@""
	.align	16


//--------------------- .nv.shared._ZN7cutlass13device_kernelIN5flash19enable_sm80_to_sm89INS1_16FlashAttnBwdSm80INS1_25CollectiveMainloopBwdSm80ILi1ELi1EN4cute5tupleIJNS5_1CILi64EEES8_NS7_ILi192EEEEEENS_6half_tEfNS_4arch4Sm80ELb0ELb1ELb1ELb1ELb1ELb0ELb0ELb0ELi2ELi2ELi2ELi2ELb1EEENS1_21CollectiveEpilogueBwdISA_SB_SD_Li256ELb1ELb0ELi4EEENS1_19SingleTileSchedulerILb1ELb0ELb0ELi64EEEEEEEEEvNT_6ParamsE --------------------------
	.section	.nv.shared._ZN7cutlass13device_kernelIN5flash19enable_sm80_to_sm89INS1_16FlashAttnBwdSm80INS1_25CollectiveMainloopBwdSm80ILi1ELi1EN4cute5tupleIJNS5_1CILi64EEES8_NS7_ILi192EEEEEENS_6half_tEfNS_4arch4Sm80ELb0ELb1ELb1ELb1ELb1ELb0ELb0ELb0ELi2ELi2ELi2ELi2ELb1EEENS1_21CollectiveEpilogueBwdISA_SB_SD_Li256ELb1ELb0ELi4EEENS1_19SingleTileSchedulerILb1ELb0ELb0ELi64EEEEEEEEEvNT_6ParamsE,"aw",@nobits
	.sectionflags	@""
	.align	16


//--------------------- .nv.shared._ZN7cutlass13device_kernelIN5flash19enable_sm80_to_sm89INS1_16FlashAttnBwdSm80INS1_25CollectiveMainloopBwdSm80ILi1ELi1EN4cute5tupleIJNS5_1CILi64EEES8_NS7_ILi192EEEEEENS_6half_tEfNS_4arch4Sm80ELb0ELb1ELb1ELb1ELb0ELb0ELb0ELb0ELi2ELi2ELi2ELi2ELb1EEENS1_24CollectiveEpilogueBwdGQAISA_fSD_Li256ELb1ELb0EEENS1_19SingleTileSchedulerILb1ELb0ELb0ELi64EEEEEEEEEvNT_6ParamsE --------------------------
	.section	.nv.shared._ZN7cutlass13device_kernelIN5flash19enable_sm80_to_sm89INS1_16FlashAttnBwdSm80INS1_25CollectiveMainloopBwdSm80ILi1ELi1EN4cute5tupleIJNS5_1CILi64EEES8_NS7_ILi192EEEEEENS_6half_tEfNS_4arch4Sm80ELb0ELb1ELb1ELb1ELb0ELb0ELb0ELb0ELi2ELi2ELi2ELi2ELb1EEENS1_24CollectiveEpilogueBwdGQAISA_fSD_Li256ELb1ELb0EEENS1_19SingleTileSchedulerILb1ELb0ELb0ELi64EEEEEEEEEvNT_6ParamsE,"aw",@nobits
	.sectionflags	@""
	.align	16


//--------------------- .nv.shared._ZN7cutlass13device_kernelIN5flash19enable_sm80_to_sm89INS1_16FlashAttnBwdSm80INS1_25CollectiveMainloopBwdSm80ILi1ELi1EN4cute5tupleIJNS5_1CILi64EEES8_NS7_ILi192EEEEEENS_6half_tEfNS_4arch4Sm80ELb0ELb1ELb1ELb1ELb1ELb0ELb0ELb0ELi2ELi2ELi2ELi2ELb1EEENS1_24CollectiveEpilogueBwdGQAISA_fSD_Li256ELb1ELb1EEENS1_19SingleTileSchedulerILb1ELb0ELb0ELi64EEEEEEEEEvNT_6ParamsE --------------------------
	.section	.nv.shared._ZN7cutlass13device_kernelIN5flash19enable_sm80_to_sm89INS1_16FlashAttnBwdSm80INS1_25CollectiveMainloopBwdSm80ILi1ELi1EN4cute5tupleIJNS5_1CILi64EEES8_NS7_ILi192EEEEEENS_6half_tEfNS_4arch4Sm80ELb0ELb1ELb1ELb1ELb1ELb0ELb0ELb0ELi2ELi2ELi2ELi2ELb1EEENS1_24CollectiveEpilogueBwdGQAISA_fSD_Li256ELb1ELb1EEENS1_19SingleTileSchedulerILb1ELb0ELb0ELi64EEEEEEEEEvNT_6ParamsE,"aw",@nobits
	.sectionflags	@""
	.align	16


//--------------------- .nv.shared._ZN7cutlass13device_kernelIN5flash19enable_sm80_to_sm89INS1_16FlashAttnBwdSm80INS1_25CollectiveMainloopBwdSm80ILi1ELi1EN4cute5tupleIJNS5_1CILi64EEES8_NS7_ILi192EEEEEENS_6half_tEfNS_4arch4Sm80ELb1ELb0ELb1ELb0ELb0ELb0ELb0ELb0ELi2ELi2ELi2ELi2ELb1EEENS1_21CollectiveEpilogueBwdISA_SB_SD_Li256ELb0ELb0ELi4EEENS1_25SingleTileBwdLPTSchedulerILb0ELi64ELb0EEEEEEEEEvNT_6ParamsE --------------------------
	.section	.nv.shared._ZN7cutlass13device_kernelIN5flash19enable_sm80_to_sm89INS1_16FlashAttnBwdSm80INS1_25CollectiveMainloopBwdSm80ILi1ELi1EN4cute5tupleIJNS5_1CILi64EEES8_NS7_ILi192EEEEEENS_6half_tEfNS_4arch4Sm80ELb1ELb0ELb1ELb0ELb0ELb0ELb0ELb0ELi2ELi2ELi2ELi2ELb1EEENS1_21CollectiveEpilogueBwdISA_SB_SD_Li256ELb0ELb0ELi4EEENS1_25SingleTileBwdLPTSchedulerILb0ELi64ELb0EEEEEEEEEvNT_6ParamsE,"aw",@nobits
	.sectionflags	@""
	.align	16


//--------------------- .nv.shared._ZN7cutlass13device_kernelIN5flash19enable_sm80_to_sm89INS1_16FlashAttnBwdSm80INS1_25CollectiveMainloopBwdSm80ILi1ELi1EN4cute5tupleIJNS5_1CILi64EEES8_NS7_ILi192EEEEEENS_6half_tEfNS_4arch4Sm80ELb1ELb0ELb1ELb0ELb1ELb0ELb0ELb0ELi2ELi2ELi2ELi2ELb1EEENS1_21CollectiveEpilogueBwdISA_SB_SD_Li256ELb0ELb0ELi4EEENS1_25SingleTileBwdLPTSchedulerILb0ELi64ELb1EEEEEEEEEvNT_6ParamsE --------------------------
	.section	.nv.shared._ZN7cutlass13device_kernelIN5flash19enable_sm80_to_sm89INS1_16FlashAttnBwdSm80INS1_25CollectiveMainloopBwdSm80ILi1ELi1EN4cute5tupleIJNS5_1CILi64EEES8_NS7_ILi192EEEEEENS_6half_tEfNS_4arch4Sm80ELb1ELb0ELb1ELb0ELb1ELb0ELb0ELb0ELi2ELi2ELi2ELi2ELb1EEENS1_21CollectiveEpilogueBwdISA_SB_SD_Li256ELb0ELb0ELi4EEENS1_25SingleTileBwdLPTSchedulerILb0ELi64ELb1EEEEEEEEEvNT_6ParamsE,"aw",@nobits
	.sectionflags	@""
	.align	16


//--------------------- .nv.shared._ZN7cutlass13device_kernelIN5flash19enable_sm80_to_sm89INS1_16FlashAttnBwdSm80INS1_25CollectiveMainloopBwdSm80ILi1ELi1EN4cute5tupleIJNS5_1CILi64EEES8_NS7_ILi192EEEEEENS_6half_tEfNS_4arch4Sm80ELb1ELb0ELb1ELb0ELb0ELb0ELb0ELb0ELi2ELi2ELi2ELi2ELb1EEENS1_24CollectiveEpilogueBwdGQAISA_fSD_Li256ELb0ELb0EEENS1_25SingleTileBwdLPTSchedulerILb0ELi64ELb0EEEEEEEEEvNT_6ParamsE --------------------------
	.section	.nv.shared._ZN7cutlass13device_kernelIN5flash19enable_sm80_to_sm89INS1_16FlashAttnBwdSm80INS1_25CollectiveMainloopBwdSm80ILi1ELi1EN4cute5tupleIJNS5_1CILi64EEES8_NS7_ILi192EEEEEENS_6half_tEfNS_4arch4Sm80ELb1ELb0ELb1ELb0ELb0ELb0ELb0ELb0ELi2ELi2ELi2ELi2ELb1EEENS1_24CollectiveEpilogueBwdGQAISA_fSD_Li256ELb0ELb0EEENS1_25SingleTileBwdLPTSchedulerILb0ELi64ELb0EEEEEEEEEvNT_6ParamsE,"aw",@nobits
	.sectionflags	@""
	.align	16


//--------------------- .nv.shared._ZN7cutlass13device_kernelIN5flash19enable_sm80_to_sm89INS1_16FlashAttnBwdSm80INS1_25CollectiveMainloopBwdSm80ILi1ELi1EN4cute5tupleIJNS5_1CILi64EEES8_NS7_ILi192EEEEEENS_6half_tEfNS_4arch4Sm80ELb1ELb0ELb1ELb0ELb1ELb0ELb0ELb0ELi2ELi2ELi2ELi2ELb1EEENS1_24CollectiveEpilogueBwdGQAISA_fSD_Li256ELb0ELb1EEENS1_25SingleTileBwdLPTSchedulerILb0ELi64ELb1EEEEEEEEEvNT_6ParamsE --------------------------
	.section	.nv.shared._ZN7cutlass13device_kernelIN5flash19enable_sm80_to_sm89INS1_16FlashAttnBwdSm80INS1_25CollectiveMainloopBwdSm80ILi1ELi1EN4cute5tupleIJNS5_1CILi64EEES8_NS7_ILi192EEEEEENS_6half_tEfNS_4arch4Sm80ELb1ELb0ELb1ELb0ELb1ELb0ELb0ELb0ELi2ELi2ELi2ELi2ELb1EEENS1_24CollectiveEpilogueBwdGQAISA_fSD_Li256ELb0ELb1EEENS1_25SingleTileBwdLPTSchedulerILb0ELi64ELb1EEEEEEEEEvNT_6ParamsE,"aw",@nobits
	.sectionflags	@""
	.align	16


//--------------------- .nv.shared._ZN7cutlass13device_kernelIN5flash19enable_sm80_to_sm89INS1_16FlashAttnBwdSm80INS1_25CollectiveMainloopBwdSm80ILi1ELi1EN4cute5tupleIJNS5_1CILi64EEES8_NS7_ILi192EEEEEENS_6half_tEfNS_4arch4Sm80ELb1ELb0ELb1ELb1ELb0ELb0ELb0ELb0ELi2ELi2ELi2ELi2ELb1EEENS1_21CollectiveEpilogueBwdISA_SB_SD_Li256ELb1ELb0ELi4EEENS1_25SingleTileBwdLPTSchedulerILb1ELi64ELb0EEEEEEEEEvNT_6ParamsE --------------------------
	.section	.nv.shared._ZN7cutlass13device_kernelIN5flash19enable_sm80_to_sm89INS1_16FlashAttnBwdSm80INS1_25CollectiveMainloopBwdSm80ILi1ELi1EN4cute5tupleIJNS5_1CILi64EEES8_NS7_ILi192EEEEEENS_6half_tEfNS_4arch4Sm80ELb1ELb0ELb1ELb1ELb0ELb0ELb0ELb0ELi2ELi2ELi2ELi2ELb1EEENS1_21CollectiveEpilogueBwdISA_SB_SD_Li256ELb1ELb0ELi4EEENS1_25SingleTileBwdLPTSchedulerILb1ELi64ELb0EEEEEEEEEvNT_6ParamsE,"aw",@nobits
	.sectionflags	@""
	.align	16


//--------------------- .nv.shared._ZN7cutlass13device_kernelIN5flash19enable_sm80_to_sm89INS1_16FlashAttnBwdSm80INS1_25CollectiveMainloopBwdSm80ILi1ELi1EN4cute5tupleIJNS5_1CILi64EEES8_NS7_ILi192EEEEEENS_6half_tEfNS_4arch4Sm80ELb1ELb0ELb1ELb1ELb1ELb0ELb0ELb0ELi2ELi2ELi2ELi2ELb1EEENS1_21CollectiveEpilogueBwdISA_SB_SD_Li256ELb1ELb0ELi4EEENS1_25SingleTileBwdLPTSchedulerILb1ELi64ELb1EEEEEEEEEvNT_6ParamsE --------------------------
	.section	.nv.shared._ZN7cutlass13device_kernelIN5flash19enable_sm80_to_sm89INS1_16FlashAttnBwdSm80INS1_25CollectiveMainloopBwdSm80ILi1ELi1EN4cute5tupleIJNS5_1CILi64EEES8_NS7_ILi192EEEEEENS_6half_tEfNS_4arch4Sm80ELb1ELb0ELb1ELb1ELb1ELb0ELb0ELb0ELi2ELi2ELi2ELi2ELb1EEENS1_21CollectiveEpilogueBwdISA_SB_SD_Li256ELb1ELb0ELi4EEENS1_25SingleTileBwdLPTSchedulerILb1ELi64ELb1EEEEEEEEEvNT_6ParamsE,"aw",@nobits
	.sectionflags	@""
	.align	16


//--------------------- .nv.shared._ZN7cutlass13device_kernelIN5flash19enable_sm80_to_sm89INS1_16FlashAttnBwdSm80INS1_25CollectiveMainloopBwdSm80ILi1ELi1EN4cute5tupleIJNS5_1CILi64EEES8_NS7_ILi192EEEEEENS_6half_tEfNS_4arch4Sm80ELb1ELb0ELb1ELb1ELb0ELb0ELb0ELb0ELi2ELi2ELi2ELi2ELb1EEENS1_24CollectiveEpilogueBwdGQAISA_fSD_Li256ELb1ELb0EEENS1_25SingleTileBwdLPTSchedulerILb1ELi64ELb0EEEEEEEEEvNT_6ParamsE --------------------------
	.section	.nv.shared._ZN7cutlass13device_kernelIN5flash19enable_sm80_to_sm89INS1_16FlashAttnBwdSm80INS1_25CollectiveMainloopBwdSm80ILi1ELi1EN4cute5tupleIJNS5_1CILi64EEES8_NS7_ILi192EEEEEENS_6half_tEfNS_4arch4Sm80ELb1ELb0ELb1ELb1ELb0ELb0ELb0ELb0ELi2ELi2ELi2ELi2ELb1EEENS1_24CollectiveEpilogueBwdGQAISA_fSD_Li256ELb1ELb0EEENS1_25SingleTileBwdLPTSchedulerILb1ELi64ELb0EEEEEEEEEvNT_6ParamsE,"aw",@nobits
	.sectionflags	@""
	.align	16


//--------------------- .nv.shared._ZN7cutlass13device_kernelIN5flash19enable_sm80_to_sm89INS1_16FlashAttnBwdSm80INS1_25CollectiveMainloopBwdSm80ILi1ELi1EN4cute5tupleIJNS5_1CILi64EEES8_NS7_ILi192EEEEEENS_6half_tEfNS_4arch4Sm80ELb1ELb0ELb1ELb1ELb1ELb0ELb0ELb0ELi2ELi2ELi2ELi2ELb1EEENS1_24CollectiveEpilogueBwdGQAISA_fSD_Li256ELb1ELb1EEENS1_25SingleTileBwdLPTSchedulerILb1ELi64ELb1EEEEEEEEEvNT_6ParamsE --------------------------
	.section	.nv.shared._ZN7cutlass13device_kernelIN5flash19enable_sm80_to_sm89INS1_16FlashAttnBwdSm80INS1_25CollectiveMainloopBwdSm80ILi1ELi1EN4cute5tupleIJNS5_1CILi64EEES8_NS7_ILi192EEEEEENS_6half_tEfNS_4arch4Sm80ELb1ELb0ELb1ELb1ELb1ELb0ELb0ELb0ELi2ELi2ELi2ELi2ELb1EEENS1_24CollectiveEpilogueBwdGQAISA_fSD_Li256ELb1ELb1EEENS1_25SingleTileBwdLPTSchedulerILb1ELi64ELb1EEEEEEEEEvNT_6ParamsE,"aw",@nobits
	.sectionflags	@""
	.align	16


//--------------------- .nv.shared._ZN7cutlass13device_kernelIN5flash19enable_sm80_to_sm89INS1_16FlashAttnBwdSm80INS1_25CollectiveMainloopBwdSm80ILi2ELi1EN4cute5tupleIJNS5_1CILi64EEENS7_ILi80EEENS7_ILi192EEEEEENS_6half_tEfNS_4arch4Sm80ELb0ELb0ELb1ELb0ELb0ELb0ELb1ELb0ELi2ELi4ELi2ELi2ELb0EEENS1_21CollectiveEpilogueBwdISB_SC_SE_Li256ELb0ELb1ELi4EEENS1_19SingleTileSchedulerILb0ELb0ELb0ELi80EEEEEEEEEvNT_6ParamsE --------------------------
	.section	.nv.shared._ZN7cutlass13device_kernelIN5flash19enable_sm80_to_sm89INS1_16FlashAttnBwdSm80INS1_25CollectiveMainloopBwdSm80ILi2ELi1EN4cute5tupleIJNS5_1CILi64EEENS7_ILi80EEENS7_ILi192EEEEEENS_6half_tEfNS_4arch4Sm80ELb0ELb0ELb1ELb0ELb0ELb0ELb1ELb0ELi2ELi4ELi2ELi2ELb0EEENS1_21CollectiveEpilogueBwdISB_SC_SE_Li256ELb0ELb1ELi4EEENS1_19SingleTileSchedulerILb0ELb0ELb0ELi80EEEEEEEEEvNT_6ParamsE,"aw",@nobits
	.sectionflags	@""
	.align	16


//--------------------- .nv.shared._ZN7cutlass13device_kernelIN5flash19enable_sm80_to_sm89INS1_16FlashAttnBwdSm80INS1_25CollectiveMainloopBwdSm80ILi2ELi1EN4cute5tupleIJNS5_1CILi64EEENS7_ILi80EEENS7_ILi192EEEEEENS_6half_tEfNS_4arch4Sm80ELb0ELb0ELb1ELb0ELb1ELb0ELb1ELb0ELi2ELi4ELi2ELi2ELb0EEENS1_21CollectiveEpilogueBwdISB_SC_SE_Li256ELb0ELb1ELi4EEENS1_19SingleTileSchedulerILb0ELb0ELb0ELi80EEEEEEEEEvNT_6ParamsE --------------------------
	.section	.nv.shared._ZN7cutlass13device_kernelIN5flash19enable_sm80_to_sm89INS1_16FlashAttnBwdSm80INS1_25CollectiveMainloopBwdSm80ILi2ELi1EN4cute5tupleIJNS5_1CILi64EEENS7_ILi80EEENS7_ILi192EEEEEENS_6half_tEfNS_4arch4Sm80ELb0ELb0ELb1ELb0ELb1ELb0ELb1ELb0ELi2ELi4ELi2ELi2ELb0EEENS1_21CollectiveEpilogueBwdISB_SC_SE_Li256ELb0ELb1ELi4EEENS1_19SingleTileSchedulerILb0ELb0ELb0ELi80EEEEEEEEEvNT_6ParamsE,"aw",@nobits
	.sectionflags	@""
	.align	16


//--------------------- .nv.shared._ZN7cutlass13device_kernelIN5flash19enable_sm80_to_sm89INS1_16FlashAttnBwdSm80INS1_25CollectiveMainloopBwdSm80ILi2ELi1EN4cute5tupleIJNS5_1CILi64EEENS7_ILi80EEENS7_ILi192EEEEEENS_6half_tEfNS_4arch4Sm80ELb0ELb0ELb1ELb0ELb0ELb0ELb1ELb0ELi2ELi4ELi2ELi2ELb0EEENS1_24CollectiveEpilogueBwdGQAISB_fSE_Li256ELb0ELb0EEENS1_19SingleTileSchedulerILb0ELb0ELb0ELi80EEEEEEEEEvNT_6ParamsE --------------------------
	.section	.nv.shared._ZN7cutlass13device_kernelIN5flash19enable_sm80_to_sm89INS1_16FlashAttnBwdSm80INS1_25CollectiveMainloopBwdSm80ILi2ELi1EN4cute5tupleIJNS5_1CILi64EEENS7_ILi80EEENS7_ILi192EEEEEENS_6half_tEfNS_4arch4Sm80ELb0ELb0ELb1ELb0ELb0ELb0ELb1ELb0ELi2ELi4ELi2ELi2ELb0EEENS1_24CollectiveEpilogueBwdGQAISB_fSE_Li256ELb0ELb0EEENS1_19SingleTileSchedulerILb0ELb0ELb0ELi80EEEEEEEEEvNT_6ParamsE,"aw",@nobits
	.sectionflags	@""
	.align	16


//--------------------- .nv.shared._ZN7cutlass13device_kernelIN5flash19enable_sm80_to_sm89INS1_16FlashAttnBwdSm80INS1_25CollectiveMainloopBwdSm80ILi2ELi1EN4cute5tupleIJNS5_1CILi64EEENS7_ILi80EEENS7_ILi192EEEEEENS_6half_tEfNS_4arch4Sm80ELb0ELb0ELb1ELb0ELb1ELb0ELb1ELb0ELi2ELi4ELi2ELi2ELb0EEENS1_24CollectiveEpilogueBwdGQAISB_fSE_Li256ELb0ELb1EEENS1_19SingleTileSchedulerILb0ELb0ELb0ELi80EEEEEEEEEvNT_6ParamsE --------------------------
	.section	.nv.shared._ZN7cutlass13device_kernelIN5flash19enable_sm80_to_sm89INS1_16FlashAttnBwdSm80INS1_25CollectiveMainloopBwdSm80ILi2ELi1EN4cute5tupleIJNS5_1CILi64EEENS7_ILi80EEENS7_ILi192EEEEEENS_6half_tEfNS_4arch4Sm80ELb0ELb0ELb1ELb0ELb1ELb0ELb1ELb0ELi2ELi4ELi2ELi2ELb0EEENS1_24CollectiveEpilogueBwdGQAISB_fSE_Li256ELb0ELb1EEENS1_19SingleTileSchedulerILb0ELb0ELb0ELi80EEEEEEEEEvNT_6ParamsE,"aw",@nobits
	.sectionflags	@""
	.align	16


//--------------------- .nv.shared._ZN7cutlass13device_kernelIN5flash19enable_sm80_to_sm89INS1_16FlashAttnBwdSm80INS1_25CollectiveMainloopBwdSm80ILi2ELi1EN4cute5tupleIJNS5_1CILi64EEENS7_ILi80EEENS7_ILi192EEEEEENS_6half_tEfNS_4arch4Sm80ELb0ELb0ELb1ELb1ELb0ELb0ELb1ELb0ELi2ELi4ELi2ELi2ELb0EEENS1_21CollectiveEpilogueBwdISB_SC_SE_Li256ELb1ELb1ELi4EEENS1_19SingleTileSchedulerILb1ELb0ELb0ELi80EEEEEEEEEvNT_6ParamsE --------------------------
	.section	.nv.shared._ZN7cutlass13device_kernelIN5flash19enable_sm80_to_sm89INS1_16FlashAttnBwdSm80INS1_25CollectiveMainloopBwdSm80ILi2ELi1EN4cute5tupleIJNS5_1CILi64EEENS7_ILi80EEENS7_ILi192EEEEEENS_6half_tEfNS_4arch4Sm80ELb0ELb0ELb1ELb1ELb0ELb0ELb1ELb0ELi2ELi4ELi2ELi2ELb0EEENS1_21CollectiveEpilogueBwdISB_SC_SE_Li256ELb1ELb1ELi4EEENS1_19SingleTileSchedulerILb1ELb0ELb0ELi80EEEEEEEEEvNT_6ParamsE,"aw",@nobits
	.sectionflags	@""
	.align	16


//--------------------- .nv.shared._ZN7cutlass13device_kernelIN5flash19enable_sm80_to_sm89INS1_16FlashAttnBwdSm80INS1_25CollectiveMainloopBwdSm80ILi2ELi1EN4cute5tupleIJNS5_1CILi64EEENS7_ILi80EEENS7_ILi192EEEEEENS_6half_tEfNS_4arch4Sm80ELb0ELb0ELb1ELb1ELb1ELb0ELb1ELb0ELi2ELi4ELi2ELi2ELb0EEENS1_21CollectiveEpilogueBwdISB_SC_SE_Li256ELb1ELb1ELi4EEENS1_19SingleTileSchedulerILb1ELb0ELb0ELi80EEEEEEEEEvNT_6ParamsE --------------------------
	.section	.nv.shared._ZN7cutlass13device_kernelIN5flash19enable_sm80_to_sm89INS1_16FlashAttnBwdSm80INS1_25CollectiveMainloopBwdSm80ILi2ELi1EN4cute5tupleIJNS5_1CILi64EEENS7_ILi80EEENS7_ILi192EEEEEENS_6half_tEfNS_4arch4Sm80ELb0ELb0ELb1ELb1ELb1ELb0ELb1ELb0ELi2ELi4ELi2ELi2ELb0EEENS1_21CollectiveEpilogueBwdISB_SC_SE_Li256ELb1ELb1ELi4EEENS1_19SingleTileSchedulerILb1ELb0ELb0ELi80EEEEEEEEEvNT_6ParamsE,"aw",@nobits
	.sectionflags	@""
	.align	16


//--------------------- .nv.shared._ZN7cutlass13device_kernelIN5flash19enable_sm80_to_sm89INS1_16FlashAttnBwdSm80INS1_25CollectiveMainloopBwdSm80ILi2ELi1EN4cute5tupleIJNS5_1CILi64EEENS7_ILi80EEENS7_ILi192EEEEEENS_6half_tEfNS_4arch4Sm80ELb0ELb0ELb1ELb1ELb0ELb0ELb1ELb0ELi2ELi4ELi2ELi2ELb0EEENS1_24CollectiveEpilogueBwdGQAISB_fSE_Li256ELb1ELb0EEENS1_19SingleTileSchedulerILb1ELb0ELb0ELi80EEEEEEEEEvNT_6ParamsE --------------------------
	.section	.nv.shared._ZN7cutlass13device_kernelIN5flash19enable_sm80_to_sm89INS1_16FlashAttnBwdSm80INS1_25CollectiveMainloopBwdSm80ILi2ELi1EN4cute5tupleIJNS5_1CILi64EEENS7_ILi80EEENS7_ILi192EEEEEENS_6half_tEfNS_4arch4Sm80ELb0ELb0ELb1ELb1ELb0ELb0ELb1ELb0ELi2ELi4ELi2ELi2ELb0EEENS1_24CollectiveEpilogueBwdGQAISB_fSE_Li256ELb1ELb0EEENS1_19SingleTileSchedulerILb1ELb0ELb0ELi80EEEEEEEEEvNT_6ParamsE,"aw",@nobits
	.sectionflags	@""
	.align	16


//--------------------- .nv.shared._ZN7cutlass13device_kernelIN5flash19enable_sm80_to_sm89INS1_16FlashAttnBwdSm80INS1_25CollectiveMainloopBwdSm80ILi2ELi1EN4cute5tupleIJNS5_1CILi64EEENS7_ILi80EEENS7_ILi192EEEEEENS_6half_tEfNS_4arch4Sm80ELb0ELb0ELb1ELb1ELb1ELb0ELb1ELb0ELi2ELi4ELi2ELi2ELb0EEENS1_24CollectiveEpilogueBwdGQAISB_fSE_Li256ELb1ELb1EEENS1_19SingleTileSchedulerILb1ELb0ELb0ELi80EEEEEEEEEvNT_6ParamsE --------------------------
	.section	.nv.shared._ZN7cutlass13device_kernelIN5flash19enable_sm80_to_sm89INS1_16FlashAttnBwdSm80INS1_25CollectiveMainloopBwdSm80ILi2ELi1EN4cute5tupleIJNS5_1CILi64EEENS7_ILi80EEENS7_ILi192EEEEEENS_6half_tEfNS_4arch4Sm80ELb0ELb0ELb1ELb1ELb1ELb0ELb1ELb0ELi2ELi4ELi2ELi2ELb0EEENS1_24CollectiveEpilogueBwdGQAISB_fSE_Li256ELb1ELb1EEENS1_19SingleTileSchedulerILb1ELb0ELb0ELi80EEEEEEEEEvNT_6ParamsE,"aw",@nobits
	.sectionflags	@""
	.align	16


//--------------------- .nv.shared._ZN7cutlass13device_kernelIN5flash19enable_sm80_to_sm89INS1_16FlashAttnBwdSm80INS1_25CollectiveMainloopBwdSm80ILi2ELi1EN4cute5tupleIJNS5_1CILi64EEENS7_ILi80EEENS7_ILi192EEEEEENS_6half_tEfNS_4arch4Sm80ELb0ELb1ELb1ELb0ELb0ELb0ELb1ELb0ELi2ELi4ELi2ELi2ELb0EEENS1_21CollectiveEpilogueBwdISB_SC_SE_Li256ELb0ELb1ELi4EEENS1_19SingleTileSchedulerILb0ELb0ELb0ELi80EEEEEEEEEvNT_6ParamsE --------------------------
	.section	.nv.shared._ZN7cutlass13device_kernelIN5flash19enable_sm80_to_sm89INS1_16FlashAttnBwdSm80INS1_25CollectiveMainloopBwdSm80ILi2ELi1EN4cute5tupleIJNS5_1CILi64EEENS7_ILi80EEENS7_ILi192EEEEEENS_6half_tEfNS_4arch4Sm80ELb0ELb1ELb1ELb0ELb0ELb0ELb1ELb0ELi2ELi4ELi2ELi2ELb0EEENS1_21CollectiveEpilogueBwdISB_SC_SE_Li256ELb0ELb1ELi4EEENS1_19SingleTileSchedulerILb0ELb0ELb0ELi80EEEEEEEEEvNT_6ParamsE,"aw",@nobits
	.sectionflags	@""
	.align	16


//--------------------- .nv.shared._ZN7cutlass13device_kernelIN5flash19enable_sm80_to_sm89INS1_16FlashAttnBwdSm80INS1_25CollectiveMainloopBwdSm80ILi2ELi1EN4cute5tupleIJNS5_1CILi64EEENS7_ILi80EEENS7_ILi192EEEEEENS_6half_tEfNS_4arch4Sm80ELb0ELb1ELb1ELb0ELb1ELb0ELb1ELb0ELi2ELi4ELi2ELi2ELb0EEENS1_21CollectiveEpilogueBwdISB_SC_SE_Li256ELb0ELb1ELi4EEENS1_19SingleTileSchedulerILb0ELb0ELb0ELi80EEEEEEEEEvNT_6ParamsE --------------------------
	.section	.nv.shared._ZN7cutlass13device_kernelIN5flash19enable_sm80_to_sm89INS1_16FlashAttnBwdSm80INS1_25CollectiveMainloopBwdSm80ILi2ELi1EN4cute5tupleIJNS5_1CILi64EEENS7_ILi80EEENS7_ILi192EEEEEENS_6half_tEfNS_4arch4Sm80ELb0ELb1ELb1ELb0ELb1ELb0ELb1ELb0ELi2ELi4ELi2ELi2ELb0EEENS1_21CollectiveEpilogueBwdISB_SC_SE_Li256ELb0ELb1ELi4EEENS1_19SingleTileSchedulerILb0ELb0ELb0ELi80EEEEEEEEEvNT_6ParamsE,"aw",@nobits
	.sectionflags	@""
	.align	16


//--------------------- .nv.shared._ZN7cutlass13device_kernelIN5flash19enable_sm80_to_sm89INS1_16FlashAttnBwdSm80INS1_25CollectiveMainloopBwdSm80ILi2ELi1EN4cute5tupleIJNS5_1CILi64EEENS7_ILi80EEENS7_ILi192EEEEEENS_6half_tEfNS_4arch4Sm80ELb0ELb1ELb1ELb0ELb0ELb0ELb1ELb0ELi2ELi4ELi2ELi2ELb0EEENS1_24CollectiveEpilogueBwdGQAISB_fSE_Li256ELb0ELb0EEENS1_19SingleTileSchedulerILb0ELb0ELb0ELi80EEEEEEEEEvNT_6ParamsE --------------------------
	.section	.nv.shared._ZN7cutlass13device_kernelIN5flash19enable_sm80_to_sm89INS1_16FlashAttnBwdSm80INS1_25CollectiveMainloopBwdSm80ILi2ELi1EN4cute5tupleIJNS5_1CILi64EEENS7_ILi80EEENS7_ILi192EEEEEENS_6half_tEfNS_4arch4Sm80ELb0ELb1ELb1ELb0ELb0ELb0ELb1ELb0ELi2ELi4ELi2ELi2ELb0EEENS1_24CollectiveEpilogueBwdGQAISB_fSE_Li256ELb0ELb0EEENS1_19SingleTileSchedulerILb0ELb0ELb0ELi80EEEEEEEEEvNT_6ParamsE,"aw",@nobits
	.sectionflags	@""
	.align	16


//--------------------- .nv.shared._ZN7cutlass13device_kernelIN5flash19enable_sm80_to_sm89INS1_16FlashAttnBwdSm80INS1_25CollectiveMainloopBwdSm80ILi2ELi1EN4cute5tupleIJNS5_1CILi64EEENS7_ILi80EEENS7_ILi192EEEEEENS_6half_tEfNS_4arch4Sm80ELb0ELb1ELb1ELb0ELb1ELb0ELb1ELb0ELi2ELi4ELi2ELi2ELb0EEENS1_24CollectiveEpilogueBwdGQAISB_fSE_Li256ELb0ELb1EEENS1_19SingleTileSchedulerILb0ELb0ELb0ELi80EEEEEEEEEvNT_6ParamsE --------------------------
	.section	.nv.shared._ZN7cutlass13device_kernelIN5flash19enable_sm80_to_sm89INS1_16FlashAttnBwdSm80INS1_25CollectiveMainloopBwdSm80ILi2ELi1EN4cute5tupleIJNS5_1CILi64EEENS7_ILi80EEENS7_ILi192EEEEEENS_6half_tEfNS_4arch4Sm80ELb0ELb1ELb1ELb0ELb1ELb0ELb1ELb0ELi2ELi4ELi2ELi2ELb0EEENS1_24CollectiveEpilogueBwdGQAISB_fSE_Li256ELb0ELb1EEENS1_19SingleTileSchedulerILb0ELb0ELb0ELi80EEEEEEEEEvNT_6ParamsE,"aw",@nobits
	.sectionflags	@""
	.align	16


//--------------------- .nv.shared._ZN7cutlass13device_kernelIN5flash19enable_sm80_to_sm89INS1_16FlashAttnBwdSm80INS1_25CollectiveMainloopBwdSm80ILi2ELi1EN4cute5tupleIJNS5_1CILi64EEENS7_ILi80EEENS7_ILi192EEEEEENS_6half_tEfNS_4arch4Sm80ELb0ELb1ELb1ELb1ELb0ELb0ELb1ELb0ELi2ELi4ELi2ELi2ELb0EEENS1_21CollectiveEpilogueBwdISB_SC_SE_Li256ELb1ELb1ELi4EEENS1_19SingleTileSchedulerILb1ELb0ELb0ELi80EEEEEEEEEvNT_6ParamsE --------------------------
	.section	.nv.shared._ZN7cutlass13device_kernelIN5flash19enable_sm80_to_sm89INS1_16FlashAttnBwdSm80INS1_25CollectiveMainloopBwdSm80ILi2ELi1EN4cute5tupleIJNS5_1CILi64EEENS7_ILi80EEENS7_ILi192EEEEEENS_6half_tEfNS_4arch4Sm80ELb0ELb1ELb1ELb1ELb0ELb0ELb1ELb0ELi2ELi4ELi2ELi2ELb0EEENS1_21CollectiveEpilogueBwdISB_SC_SE_Li256ELb1ELb1ELi4EEENS1_19SingleTileSchedulerILb1ELb0ELb0ELi80EEEEEEEEEvNT_6ParamsE,"aw",@nobits
	.sectionflags	@""
	.align	16


//--------------------- .nv.shared._ZN7cutlass13device_kernelIN5flash19enable_sm80_to_sm89INS1_16FlashAttnBwdSm80INS1_25CollectiveMainloopBwdSm80ILi2ELi1EN4cute5tupleIJNS5_1CILi64EEENS7_ILi80EEENS7_ILi192EEEEEENS_6half_tEfNS_4arch4Sm80ELb0ELb1ELb1ELb1ELb1ELb0ELb1ELb0ELi2ELi4ELi2ELi2ELb0EEENS1_21CollectiveEpilogueBwdISB_SC_SE_Li256ELb1ELb1ELi4EEENS1_19SingleTileSchedulerILb1ELb0ELb0ELi80EEEEEEEEEvNT_6ParamsE --------------------------
	.section	.nv.shared._ZN7cutlass13device_kernelIN5flash19enable_sm80_to_sm89INS1_16FlashAttnBwdSm80INS1_25CollectiveMainloopBwdSm80ILi2ELi1EN4cute5tupleIJNS5_1CILi64EEENS7_ILi80EEENS7_ILi192EEEEEENS_6half_tEfNS_4arch4Sm80ELb0ELb1ELb1ELb1ELb1ELb0ELb1ELb0ELi2ELi4ELi2ELi2ELb0EEENS1_21CollectiveEpilogueBwdISB_SC_SE_Li256ELb1ELb1ELi4EEENS1_19SingleTileSchedulerILb1ELb0ELb0ELi80EEEEEEEEEvNT_6ParamsE,"aw",@nobits
	.sectionflags	@""
	.align	16


//--------------------- .nv.shared._ZN7cutlass13device_kernelIN5flash19enable_sm80_to_sm89INS1_16FlashAttnBwdSm80INS1_25CollectiveMainloopBwdSm80ILi2ELi1EN4cute5tupleIJNS5_1CILi64EEENS7_ILi80EEENS7_ILi192EEEEEENS_6half_tEfNS_4arch4Sm80ELb0ELb1ELb1ELb1ELb0ELb0ELb1ELb0ELi2ELi4ELi2ELi2ELb0EEENS1_24CollectiveEpilogueBwdGQAISB_fSE_Li256ELb1ELb0EEENS1_19SingleTileSchedulerILb1ELb0ELb0ELi80EEEEEEEEEvNT_6ParamsE --------------------------
	.section	.nv.shared._ZN7cutlass13device_kernelIN5flash19enable_sm80_to_sm89INS1_16FlashAttnBwdSm80INS1_25CollectiveMainloopBwdSm80ILi2ELi1EN4cute5tupleIJNS5_1CILi64EEENS7_ILi80EEENS7_ILi192EEEEEENS_6half_tEfNS_4arch4Sm80ELb0ELb1ELb1ELb1ELb0ELb0ELb1ELb0ELi2ELi4ELi2ELi2ELb0EEENS1_24CollectiveEpilogueBwdGQAISB_fSE_Li256ELb1ELb0EEENS1_19SingleTileSchedulerILb1ELb0ELb0ELi80EEEEEEEEEvNT_6ParamsE,"aw",@nobits
	.sectionflags	@""
	.align	16


//--------------------- .nv.shared._ZN7cutlass13device_kernelIN5flash19enable_sm80_to_sm89INS1_16FlashAttnBwdSm80INS1_25CollectiveMainloopBwdSm80ILi2ELi1EN4cute5tupleIJNS5_1CILi64EEENS7_ILi80EEENS7_ILi192EEEEEENS_6half_tEfNS_4arch4Sm80ELb0ELb1ELb1ELb1ELb1ELb0ELb1ELb0ELi2ELi4ELi2ELi2ELb0EEENS1_24CollectiveEpilogueBwdGQAISB_fSE_Li256ELb1ELb1EEENS1_19SingleTileSchedulerILb1ELb0ELb0ELi80EEEEEEEEEvNT_6ParamsE --------------------------
	.section	.nv.shared._ZN7cutlass13device_kernelIN5flash19enable_sm80_to_sm89INS1_16FlashAttnBwdSm80INS1_25CollectiveMainloopBwdSm80ILi2ELi1EN4cute5tupleIJNS5_1CILi64EEENS7_ILi80EEENS7_ILi192EEEEEENS_6half_tEfNS_4arch4Sm80ELb0ELb1ELb1ELb1ELb1ELb0ELb1ELb0ELi2ELi4ELi2ELi2ELb0EEENS1_24CollectiveEpilogueBwdGQAISB_fSE_Li256ELb1ELb1EEENS1_19SingleTileSchedulerILb1ELb0ELb0ELi80EEEEEEEEEvNT_6ParamsE,"aw",@nobits
	.sectionflags	@""
	.align	16


//--------------------- .nv.shared._ZN7cutlass13device_kernelIN5flash19enable_sm80_to_sm89INS1_16FlashAttnBwdSm80INS1_25CollectiveMainloopBwdSm80ILi2ELi1EN4cute5tupleIJNS5_1CILi64EEENS7_ILi80EEENS7_ILi192EEEEEENS_6half_tEfNS_4arch4Sm80ELb1ELb0ELb1ELb0ELb0ELb0ELb1ELb0ELi2ELi4ELi2ELi2ELb0EEENS1_21CollectiveEpilogueBwdISB_SC_SE_Li256ELb0ELb1ELi4EEENS1_25SingleTileBwdLPTSchedulerILb0ELi80ELb0EEEEEEEEEvNT_6ParamsE --------------------------
	.section	.nv.shared._ZN7cutlass13device_kernelIN5flash19enable_sm80_to_sm89INS1_16FlashAttnBwdSm80INS1_25CollectiveMainloopBwdSm80ILi2ELi1EN4cute5tupleIJNS5_1CILi64EEENS7_ILi80EEENS7_ILi192EEEEEENS_6half_tEfNS_4arch4Sm80ELb1ELb0ELb1ELb0ELb0ELb0ELb1ELb0ELi2ELi4ELi2ELi2ELb0EEENS1_21CollectiveEpilogueBwdISB_SC_SE_Li256ELb0ELb1ELi4EEENS1_25SingleTileBwdLPTSchedulerILb0ELi80ELb0EEEEEEEEEvNT_6ParamsE,"aw",@nobits
	.sectionflags	@""
	.align	16


//--------------------- .nv.shared._ZN7cutlass13device_kernelIN5flash19enable_sm80_to_sm89INS1_16FlashAttnBwdSm80INS1_25CollectiveMainloopBwdSm80ILi2ELi1EN4cute5tupleIJNS5_1CILi64EEENS7_ILi80EEENS7_ILi192EEEEEENS_6half_tEfNS_4arch4Sm80ELb1ELb0ELb1ELb0ELb1ELb0ELb1ELb0ELi2ELi4ELi2ELi2ELb0EEENS1_21CollectiveEpilogueBwdISB_SC_SE_Li256ELb0ELb1ELi4EEENS1_25SingleTileBwdLPTSchedulerILb0ELi80ELb1EEEEEEEEEvNT_6ParamsE --------------------------
	.section	.nv.shared._ZN7cutlass13device_kernelIN5flash19enable_sm80_to_sm89INS1_16FlashAttnBwdSm80INS1_25CollectiveMainloopBwdSm80ILi2ELi1EN4cute5tupleIJNS5_1CILi64EEENS7_ILi80EEENS7_ILi192EEEEEENS_6half_tEfNS_4arch4Sm80ELb1ELb0ELb1ELb0ELb1ELb0ELb1ELb0ELi2ELi4ELi2ELi2ELb0EEENS1_21CollectiveEpilogueBwdISB_SC_SE_Li256ELb0ELb1ELi4EEENS1_25SingleTileBwdLPTSchedulerILb0ELi80ELb1EEEEEEEEEvNT_6ParamsE,"aw",@nobits
	.sectionflags	@""
	.align	16


//--------------------- .nv.shared._ZN7cutlass13device_kernelIN5flash19enable_sm80_to_sm89INS1_16FlashAttnBwdSm80INS1_25CollectiveMainloopBwdSm80ILi2ELi1EN4cute5tupleIJNS5_1CILi64EEENS7_ILi80EEENS7_ILi192EEEEEENS_6half_tEfNS_4arch4Sm80ELb1ELb0ELb1ELb0ELb0ELb0ELb1ELb0ELi2ELi4ELi2ELi2ELb0EEENS1_24CollectiveEpilogueBwdGQAISB_fSE_Li256ELb0ELb0EEENS1_25SingleTileBwdLPTSchedulerILb0ELi80ELb0EEEEEEEEEvNT_6ParamsE --------------------------
	.section	.nv.shared._ZN7cutlass13device_kernelIN5flash19enable_sm80_to_sm89INS1_16FlashAttnBwdSm80INS1_25CollectiveMainloopBwdSm80ILi2ELi1EN4cute5tupleIJNS5_1CILi64EEENS7_ILi80EEENS7_ILi192EEEEEENS_6half_tEfNS_4arch4Sm80ELb1ELb0ELb1ELb0ELb0ELb0ELb1ELb0ELi2ELi4ELi2ELi2ELb0EEENS1_24CollectiveEpilogueBwdGQAISB_fSE_Li256ELb0ELb0EEENS1_25SingleTileBwdLPTSchedulerILb0ELi80ELb0EEEEEEEEEvNT_6ParamsE,"aw",@nobits
	.sectionflags	@""
	.align	16


//--------------------- .nv.shared._ZN7cutlass13device_kernelIN5flash19enable_sm80_to_sm89INS1_16FlashAttnBwdSm80INS1_25CollectiveMainloopBwdSm80ILi2ELi1EN4cute5tupleIJNS5_1CILi64EEENS7_ILi80EEENS7_ILi192EEEEEENS_6half_tEfNS_4arch4Sm80ELb1ELb0ELb1ELb0ELb1ELb0ELb1ELb0ELi2ELi4ELi2ELi2ELb0EEENS1_24CollectiveEpilogueBwdGQAISB_fSE_Li256ELb0ELb1EEENS1_25SingleTileBwdLPTSchedulerILb0ELi80ELb1EEEEEEEEEvNT_6ParamsE --------------------------
	.section	.nv.shared._ZN7cutlass13device_kernelIN5flash19enable_sm80_to_sm89INS1_16FlashAttnBwdSm80INS1_25CollectiveMainloopBwdSm80ILi2ELi1EN4cute5tupleIJNS5_1CILi64EEENS7_ILi80EEENS7_ILi192EEEEEENS_6half_tEfNS_4arch4Sm80ELb1ELb0ELb1ELb0ELb1ELb0ELb1ELb0ELi2ELi4ELi2ELi2ELb0EEENS1_24CollectiveEpilogueBwdGQAISB_fSE_Li256ELb0ELb1EEENS1_25SingleTileBwdLPTSchedulerILb0ELi80ELb1EEEEEEEEEvNT_6ParamsE,"aw",@nobits
	.sectionflags	@""
	.align	16


//--------------------- .nv.shared._ZN7cutlass13device_kernelIN5flash22FlashAttnBwdPreprocessIN4cute5tupleIJNS3_1CILi64EEENS5_ILi192EEEEEENS_6half_tEfNS_4arch4Sm80ELb1ELb0EEEEEvNT_6ParamsE --------------------------
	.section	.nv.shared._ZN7cutlass13device_kernelIN5flash22FlashAttnBwdPreprocessIN4cute5tupleIJNS3_1CILi64EEENS5_ILi192EEEEEENS_6half_tEfNS_4arch4Sm80ELb1ELb0EEEEEvNT_6ParamsE,"aw",@nobits
	.sectionflags	@""
	.align	16


//--------------------- .nv.shared._ZN7cutlass13device_kernelIN5flash19enable_sm80_to_sm89INS1_16FlashAttnBwdSm80INS1_25CollectiveMainloopBwdSm80ILi2ELi1EN4cute5tupleIJNS5_1CILi64EEENS7_ILi80EEENS7_ILi192EEEEEENS_6half_tEfNS_4arch4Sm80ELb1ELb0ELb1ELb1ELb0ELb0ELb1ELb0ELi2ELi4ELi2ELi2ELb0EEENS1_21CollectiveEpilogueBwdISB_SC_SE_Li256ELb1ELb1ELi4EEENS1_25SingleTileBwdLPTSchedulerILb1ELi80ELb0EEEEEEEEEvNT_6ParamsE --------------------------
	.section	.nv.shared._ZN7cutlass13device_kernelIN5flash19enable_sm80_to_sm89INS1_16FlashAttnBwdSm80INS1_25CollectiveMainloopBwdSm80ILi2ELi1EN4cute5tupleIJNS5_1CILi64EEENS7_ILi80EEENS7_ILi192EEEEEENS_6half_tEfNS_4arch4Sm80ELb1ELb0ELb1ELb1ELb0ELb0ELb1ELb0ELi2ELi4ELi2ELi2ELb0EEENS1_21CollectiveEpilogueBwdISB_SC_SE_Li256ELb1ELb1ELi4EEENS1_25SingleTileBwdLPTSchedulerILb1ELi80ELb0EEEEEEEEEvNT_6ParamsE,"aw",@nobits
	.sectionflags	@""
	.align	16


//--------------------- .nv.shared._ZN7cutlass13device_kernelIN5flash19enable_sm80_to_sm89INS1_16FlashAttnBwdSm80INS1_25CollectiveMainloopBwdSm80ILi2ELi1EN4cute5tupleIJNS5_1CILi64EEENS7_ILi80EEENS7_ILi192EEEEEENS_6half_tEfNS_4arch4Sm80ELb1ELb0ELb1ELb1ELb1ELb0ELb1ELb0ELi2ELi4ELi2ELi2ELb0EEENS1_21CollectiveEpilogueBwdISB_SC_SE_Li256ELb1ELb1ELi4EEENS1_25SingleTileBwdLPTSchedulerILb1ELi80ELb1EEEEEEEEEvNT_6ParamsE --------------------------
	.section	.nv.shared._ZN7cutlass13device_kernelIN5flash19enable_sm80_to_sm89INS1_16FlashAttnBwdSm80INS1_25CollectiveMainloopBwdSm80ILi2ELi1EN4cute5tupleIJNS5_1CILi64EEENS7_ILi80EEENS7_ILi192EEEEEENS_6half_tEfNS_4arch4Sm80ELb1ELb0ELb1ELb1ELb1ELb0ELb1ELb0ELi2ELi4ELi2ELi2ELb0EEENS1_21CollectiveEpilogueBwdISB_SC_SE_Li256ELb1ELb1ELi4EEENS1_25SingleTileBwdLPTSchedulerILb1ELi80ELb1EEEEEEEEEvNT_6ParamsE,"aw",@nobits
	.sectionflags	@""
	.align	16


//--------------------- .nv.shared._ZN7cutlass13device_kernelIN5flash19enable_sm80_to_sm89INS1_16FlashAttnBwdSm80INS1_25CollectiveMainloopBwdSm80ILi2ELi1EN4cute5tupleIJNS5_1CILi64EEENS7_ILi80EEENS7_ILi192EEEEEENS_6half_tEfNS_4arch4Sm80ELb1ELb0ELb1ELb1ELb0ELb0ELb1ELb0ELi2ELi4ELi2ELi2ELb0EEENS1_24CollectiveEpilogueBwdGQAISB_fSE_Li256ELb1ELb0EEENS1_25SingleTileBwdLPTSchedulerILb1ELi80ELb0EEEEEEEEEvNT_6ParamsE --------------------------
	.section	.nv.shared._ZN7cutlass13device_kernelIN5flash19enable_sm80_to_sm89INS1_16FlashAttnBwdSm80INS1_25CollectiveMainloopBwdSm80ILi2ELi1EN4cute5tupleIJNS5_1CILi64EEENS7_ILi80EEENS7_ILi192EEEEEENS_6half_tEfNS_4arch4Sm80ELb1ELb0ELb1ELb1ELb0ELb0ELb1ELb0ELi2ELi4ELi2ELi2ELb0EEENS1_24CollectiveEpilogueBwdGQAISB_fSE_Li256ELb1ELb0EEENS1_25SingleTileBwdLPTSchedulerILb1ELi80ELb0EEEEEEEEEvNT_6ParamsE,"aw",@nobits
	.sectionflags	@""
	.align	16


//--------------------- .nv.shared._ZN7cutlass13device_kernelIN5flash32FlashAttnBwdPostprocessConvertdQIN4cute5tupleIJNS3_1CILi80EEENS5_ILi192EEEEEENS_6half_tEfNS_4arch4Sm80ELi256ENS3_8TiledMMAINS3_8MMA_AtomIJNS3_28SM80_16x8x16_F32F16F16F32_TNEEEENS3_6LayoutINS4_IJNS5_ILi4EEENS5_ILi2EEENS5_ILi1EEEEEENS4_IJSJ_SH_NS5_ILi0EEEEEEEENS4_IJNS5_ILi64EEENS5_ILi16EEESP_EEEEELb1EEEEEvNT_6ParamsE --------------------------
	.section	.nv.shared._ZN7cutlass13device_kernelIN5flash32FlashAttnBwdPostprocessConvertdQIN4cute5tupleIJNS3_1CILi80EEENS5_ILi192EEEEEENS_6half_tEfNS_4arch4Sm80ELi256ENS3_8TiledMMAINS3_8MMA_AtomIJNS3_28SM80_16x8x16_F32F16F16F32_TNEEEENS3_6LayoutINS4_IJNS5_ILi4EEENS5_ILi2EEENS5_ILi1EEEEEENS4_IJSJ_SH_NS5_ILi0EEEEEEEENS4_IJNS5_ILi64EEENS5_ILi16EEESP_EEEEELb1EEEEEvNT_6ParamsE,"aw",@nobits
	.sectionflags	@""
	.align	16


//--------------------- .nv.shared._ZN7cutlass13device_kernelIN5flash32FlashAttnBwdPostprocessConvertdQIN4cute5tupleIJNS3_1CILi64EEENS5_ILi192EEEEEENS_6half_tEfNS_4arch4Sm80ELi256ENS3_8TiledMMAINS3_8MMA_AtomIJNS3_28SM80_16x8x16_F32F16F16F32_TNEEEENS3_6LayoutINS4_IJNS5_ILi2EEENS5_ILi4EEENS5_ILi1EEEEEENS4_IJSJ_SH_NS5_ILi0EEEEEEEENS4_IJNS5_ILi32EEES6_NS5_ILi16EEEEEEEELb0EEEEEvNT_6ParamsE --------------------------
	.section	.nv.shared._ZN7cutlass13device_kernelIN5flash32FlashAttnBwdPostprocessConvertdQIN4cute5tupleIJNS3_1CILi64EEENS5_ILi192EEEEEENS_6half_tEfNS_4arch4Sm80ELi256ENS3_8TiledMMAINS3_8MMA_AtomIJNS3_28SM80_16x8x16_F32F16F16F32_TNEEEENS3_6LayoutINS4_IJNS5_ILi2EEENS5_ILi4EEENS5_ILi1EEEEEENS4_IJSJ_SH_NS5_ILi0EEEEEEEENS4_IJNS5_ILi32EEES6_NS5_ILi16EEEEEEEELb0EEEEEvNT_6ParamsE,"aw",@nobits
	.sectionflags	@""
	.align	16


//--------------------- .nv.shared._ZN7cutlass13device_kernelIN5flash19enable_sm80_to_sm89INS1_16FlashAttnBwdSm80INS1_25CollectiveMainloopBwdSm80ILi2ELi1EN4cute5tupleIJNS5_1CILi64EEENS7_ILi80EEENS7_ILi192EEEEEENS_6half_tEfNS_4arch4Sm80ELb1ELb0ELb1ELb1ELb1ELb0ELb1ELb0ELi2ELi4ELi2ELi2ELb0EEENS1_24CollectiveEpilogueBwdGQAISB_fSE_Li256ELb1ELb1EEENS1_25SingleTileBwdLPTSchedulerILb1ELi80ELb1EEEEEEEEEvNT_6ParamsE --------------------------
	.section	.nv.shared._ZN7cutlass13device_kernelIN5flash19enable_sm80_to_sm89INS1_16FlashAttnBwdSm80INS1_25CollectiveMainloopBwdSm80ILi2ELi1EN4cute5tupleIJNS5_1CILi64EEENS7_ILi80EEENS7_ILi192EEEEEENS_6half_tEfNS_4arch4Sm80ELb1ELb0ELb1ELb1ELb1ELb0ELb1ELb0ELi2ELi4ELi2ELi2ELb0EEENS1_24CollectiveEpilogueBwdGQAISB_fSE_Li256ELb1ELb1EEENS1_25SingleTileBwdLPTSchedulerILb1ELi80ELb1EEEEEEEEEvNT_6ParamsE,"aw",@nobits
	.sectionflags	@""
	.align	16


//--------------------- .nv.shared._ZN7cutlass13device_kernelIN5flash22FlashAttnBwdPreprocessIN4cute5tupleIJNS3_1CILi64EEENS5_ILi192EEEEEENS_6half_tEfNS_4arch4Sm80ELb1ELb1EEEEEvNT_6ParamsE --------------------------
	.section	.nv.shared._ZN7cutlass13device_kernelIN5flash22FlashAttnBwdPreprocessIN4cute5tupleIJNS3_1CILi64EEENS5_ILi192EEEEEENS_6half_tEfNS_4arch4Sm80ELb1ELb1EEEEEvNT_6ParamsE,"aw",@nobits
	.sectionflags	@""
	.align	16
